//
// Generated by NVIDIA NVVM Compiler
//
// Compiler Build ID: CL-36424714
// Cuda compilation tools, release 13.0, V13.0.88
// Based on NVVM 20.0.0
//

.version 9.0
.target sm_100
.address_size 64

	// .globl	_Z10add2vectorPiS_i
// _ZZN3cub18CUB_300001_SM_10006detail6reduce28DeviceReduceSingleTileKernelINS2_10policy_hubIfjN4cuda3__47minimumIfEEE10Policy1000EPfSB_jS8_ffNS5_3std3__410__identityEEEvT0_T1_T2_T3_T4_T6_E12temp_storage has been demoted
// _ZZN3cub18CUB_300001_SM_10006detail6reduce18DeviceReduceKernelINS2_10policy_hubIfjN4cuda3__47minimumIfEEE10Policy1000EPfjS8_fNS5_3std3__410__identityEEEvT0_PT3_T1_NS0_13GridEvenShareISI_EET2_T4_E12temp_storage has been demoted
// _ZZN3cub18CUB_300001_SM_10006detail6reduce28DeviceReduceSingleTileKernelINS2_10policy_hubIfjN4cuda3__47minimumIfEEE10Policy1000EPfSB_iS8_ffNS5_3std3__410__identityEEEvT0_T1_T2_T3_T4_T6_E12temp_storage has been demoted
// _ZZN3cub18CUB_300001_SM_10006detail6reduce28DeviceReduceSingleTileKernelINS2_10policy_hubIfyN4cuda3__47minimumIfEEE10Policy1000EPfSB_yS8_ffNS5_3std3__410__identityEEEvT0_T1_T2_T3_T4_T6_E12temp_storage has been demoted
// _ZZN3cub18CUB_300001_SM_10006detail6reduce18DeviceReduceKernelINS2_10policy_hubIfyN4cuda3__47minimumIfEEE10Policy1000EPfyS8_fNS5_3std3__410__identityEEEvT0_PT3_T1_NS0_13GridEvenShareISI_EET2_T4_E12temp_storage has been demoted
// _ZZN3cub18CUB_300001_SM_10006detail6reduce28DeviceReduceSingleTileKernelINS2_10policy_hubIfyN4cuda3__47minimumIfEEE10Policy1000EPfSB_iS8_ffNS5_3std3__410__identityEEEvT0_T1_T2_T3_T4_T6_E12temp_storage has been demoted
// _ZZN3cub18CUB_300001_SM_10006detail6reduce28DeviceReduceSingleTileKernelINS2_10policy_hubIfjN4cuda3__47maximumIfEEE10Policy1000EPfSB_jS8_ffNS5_3std3__410__identityEEEvT0_T1_T2_T3_T4_T6_E12temp_storage has been demoted
// _ZZN3cub18CUB_300001_SM_10006detail6reduce18DeviceReduceKernelINS2_10policy_hubIfjN4cuda3__47maximumIfEEE10Policy1000EPfjS8_fNS5_3std3__410__identityEEEvT0_PT3_T1_NS0_13GridEvenShareISI_EET2_T4_E12temp_storage has been demoted
// _ZZN3cub18CUB_300001_SM_10006detail6reduce28DeviceReduceSingleTileKernelINS2_10policy_hubIfjN4cuda3__47maximumIfEEE10Policy1000EPfSB_iS8_ffNS5_3std3__410__identityEEEvT0_T1_T2_T3_T4_T6_E12temp_storage has been demoted
// _ZZN3cub18CUB_300001_SM_10006detail6reduce28DeviceReduceSingleTileKernelINS2_10policy_hubIfyN4cuda3__47maximumIfEEE10Policy1000EPfSB_yS8_ffNS5_3std3__410__identityEEEvT0_T1_T2_T3_T4_T6_E12temp_storage has been demoted
// _ZZN3cub18CUB_300001_SM_10006detail6reduce18DeviceReduceKernelINS2_10policy_hubIfyN4cuda3__47maximumIfEEE10Policy1000EPfyS8_fNS5_3std3__410__identityEEEvT0_PT3_T1_NS0_13GridEvenShareISI_EET2_T4_E12temp_storage has been demoted
// _ZZN3cub18CUB_300001_SM_10006detail6reduce28DeviceReduceSingleTileKernelINS2_10policy_hubIfyN4cuda3__47maximumIfEEE10Policy1000EPfSB_iS8_ffNS5_3std3__410__identityEEEvT0_T1_T2_T3_T4_T6_E12temp_storage has been demoted
// _ZZN3cub18CUB_300001_SM_10006detail10radix_sort31DeviceRadixSortSingleTileKernelINS1_5radix10policy_hubIxiyE10Policy1000ELNS0_9SortOrderE0ExiyNS1_21identity_decomposer_tEEEvPKT1_PSA_PKT2_PSE_T3_iiT4_E12temp_storage has been demoted
// _ZZN3cub18CUB_300001_SM_10006detail10radix_sort30DeviceRadixSortHistogramKernelINS1_5radix10policy_hubIxiyE10Policy1000ELNS0_9SortOrderE0ExyNS1_21identity_decomposer_tEEEvPT2_PKT1_SA_iiT3_E12temp_storage has been demoted
// _ZZN3cub18CUB_300001_SM_10006detail10radix_sort33DeviceRadixSortExclusiveSumKernelINS1_5radix10policy_hubIxiyE10Policy1000EyEEvPT0_E12temp_storage has been demoted
// _ZZN3cub18CUB_300001_SM_10006detail10radix_sort29DeviceRadixSortOnesweepKernelINS1_5radix10policy_hubIxiyE10Policy1000ELNS0_9SortOrderE0ExiyiiNS1_21identity_decomposer_tEEEvPT5_SB_PT3_PKSC_PT1_PKSG_PT2_PKSK_T4_iiT6_E1s has been demoted
// _ZZN3cub18CUB_300001_SM_10006detail10radix_sort31DeviceRadixSortSingleTileKernelINS1_5radix10policy_hubIxxyE10Policy1000ELNS0_9SortOrderE0ExxyNS1_21identity_decomposer_tEEEvPKT1_PSA_PKT2_PSE_T3_iiT4_E12temp_storage has been demoted
// _ZZN3cub18CUB_300001_SM_10006detail10radix_sort30DeviceRadixSortHistogramKernelINS1_5radix10policy_hubIxxyE10Policy1000ELNS0_9SortOrderE0ExyNS1_21identity_decomposer_tEEEvPT2_PKT1_SA_iiT3_E12temp_storage has been demoted
// _ZZN3cub18CUB_300001_SM_10006detail10radix_sort33DeviceRadixSortExclusiveSumKernelINS1_5radix10policy_hubIxxyE10Policy1000EyEEvPT0_E12temp_storage has been demoted
// _ZZN3cub18CUB_300001_SM_10006detail10radix_sort29DeviceRadixSortOnesweepKernelINS1_5radix10policy_hubIxxyE10Policy1000ELNS0_9SortOrderE0ExxyiiNS1_21identity_decomposer_tEEEvPT5_SB_PT3_PKSC_PT1_PKSG_PT2_PKSK_T4_iiT6_E1s has been demoted
// _ZZN3cub18CUB_300001_SM_10006detail13unique_by_key28DeviceUniqueByKeySweepKernelINS2_10policy_hubIxiE10Policy1000EPxPiS7_S8_PjNS0_13ScanTileStateIjLb1EEEN4cuda3std3__48equal_toIxEEjNS2_11VSMemHelperEEEvT0_T1_T2_T3_T4_T5_T6_T7_iNS1_7vsmem_tEE19static_temp_storage has been demoted
// _ZZN3cub18CUB_300001_SM_10006detail13unique_by_key28DeviceUniqueByKeySweepKernelINS2_10policy_hubIxiE10Policy1000EPxPiS7_S8_PmNS0_13ScanTileStateIyLb1EEEN4cuda3std3__48equal_toIxEEyNS2_11VSMemHelperEEEvT0_T1_T2_T3_T4_T5_T6_T7_iNS1_7vsmem_tEE19static_temp_storage has been demoted
// _ZZN3cub18CUB_300001_SM_10006detail10radix_sort31DeviceRadixSortSingleTileKernelINS1_5radix10policy_hubIiiyE10Policy1000ELNS0_9SortOrderE0EiiyNS1_21identity_decomposer_tEEEvPKT1_PSA_PKT2_PSE_T3_iiT4_E12temp_storage has been demoted
// _ZZN3cub18CUB_300001_SM_10006detail10radix_sort30DeviceRadixSortHistogramKernelINS1_5radix10policy_hubIiiyE10Policy1000ELNS0_9SortOrderE0EiyNS1_21identity_decomposer_tEEEvPT2_PKT1_SA_iiT3_E12temp_storage has been demoted
// _ZZN3cub18CUB_300001_SM_10006detail10radix_sort33DeviceRadixSortExclusiveSumKernelINS1_5radix10policy_hubIiiyE10Policy1000EyEEvPT0_E12temp_storage has been demoted
// _ZZN3cub18CUB_300001_SM_10006detail10radix_sort29DeviceRadixSortOnesweepKernelINS1_5radix10policy_hubIiiyE10Policy1000ELNS0_9SortOrderE0EiiyiiNS1_21identity_decomposer_tEEEvPT5_SB_PT3_PKSC_PT1_PKSG_PT2_PKSK_T4_iiT6_E1s has been demoted
// _ZZN3cub18CUB_300001_SM_10006detail6reduce28DeviceReduceSingleTileKernelINS2_10policy_hubIijN4cuda3std3__44plusIiEEE10Policy1000EPiSC_jS9_iiNS7_10__identityEEEvT0_T1_T2_T3_T4_T6_E12temp_storage has been demoted
// _ZZN3cub18CUB_300001_SM_10006detail6reduce18DeviceReduceKernelINS2_10policy_hubIijN4cuda3std3__44plusIiEEE10Policy1000EPijS9_iNS7_10__identityEEEvT0_PT3_T1_NS0_13GridEvenShareISH_EET2_T4_E12temp_storage has been demoted
// _ZZN3cub18CUB_300001_SM_10006detail6reduce28DeviceReduceSingleTileKernelINS2_10policy_hubIijN4cuda3std3__44plusIiEEE10Policy1000EPiSC_iS9_iiNS7_10__identityEEEvT0_T1_T2_T3_T4_T6_E12temp_storage has been demoted
// _ZZN3cub18CUB_300001_SM_10006detail6reduce28DeviceReduceSingleTileKernelINS2_10policy_hubIiyN4cuda3std3__44plusIiEEE10Policy1000EPiSC_yS9_iiNS7_10__identityEEEvT0_T1_T2_T3_T4_T6_E12temp_storage has been demoted
// _ZZN3cub18CUB_300001_SM_10006detail6reduce18DeviceReduceKernelINS2_10policy_hubIiyN4cuda3std3__44plusIiEEE10Policy1000EPiyS9_iNS7_10__identityEEEvT0_PT3_T1_NS0_13GridEvenShareISH_EET2_T4_E12temp_storage has been demoted
// _ZZN3cub18CUB_300001_SM_10006detail6reduce28DeviceReduceSingleTileKernelINS2_10policy_hubIiyN4cuda3std3__44plusIiEEE10Policy1000EPiSC_iS9_iiNS7_10__identityEEEvT0_T1_T2_T3_T4_T6_E12temp_storage has been demoted
// _ZZN3cub18CUB_300001_SM_10006detail4scan16DeviceScanKernelINS2_10policy_hubIiiijN4cuda3std3__44plusIvEEE10Policy1000EPiSC_NS0_13ScanTileStateIiLb1EEES9_NS0_8NullTypeEjiLb0ESF_EEvT0_T1_T2_iT3_T4_T5_E12temp_storage has been demoted
// _ZZN3cub18CUB_300001_SM_10006detail4scan16DeviceScanKernelINS2_10policy_hubIiiimN4cuda3std3__44plusIvEEE10Policy1000EPiSC_NS0_13ScanTileStateIiLb1EEES9_NS0_8NullTypeEmiLb0ESF_EEvT0_T1_T2_iT3_T4_T5_E12temp_storage has been demoted
.global .align 1 .b8 _ZN34_INTERNAL_f077ea38_4_k_cu_394cef3e4cuda3std3__45__cpo5beginE[1];
.global .align 1 .b8 _ZN34_INTERNAL_f077ea38_4_k_cu_394cef3e4cuda3std3__45__cpo3endE[1];
.global .align 1 .b8 _ZN34_INTERNAL_f077ea38_4_k_cu_394cef3e4cuda3std3__45__cpo6cbeginE[1];
.global .align 1 .b8 _ZN34_INTERNAL_f077ea38_4_k_cu_394cef3e4cuda3std3__45__cpo4cendE[1];
.global .align 1 .b8 _ZN34_INTERNAL_f077ea38_4_k_cu_394cef3e4cuda3std3__45__cpo6rbeginE[1];
.global .align 1 .b8 _ZN34_INTERNAL_f077ea38_4_k_cu_394cef3e4cuda3std3__45__cpo4rendE[1];
.global .align 1 .b8 _ZN34_INTERNAL_f077ea38_4_k_cu_394cef3e4cuda3std3__45__cpo7crbeginE[1];
.global .align 1 .b8 _ZN34_INTERNAL_f077ea38_4_k_cu_394cef3e4cuda3std3__45__cpo5crendE[1];
.global .align 1 .b8 _ZN34_INTERNAL_f077ea38_4_k_cu_394cef3e4cuda3std3__436_GLOBAL__N__f077ea38_4_k_cu_394cef3e6ignoreE[1];
.global .align 1 .b8 _ZN34_INTERNAL_f077ea38_4_k_cu_394cef3e4cuda3std3__419piecewise_constructE[1];
.global .align 1 .b8 _ZN34_INTERNAL_f077ea38_4_k_cu_394cef3e4cuda3std3__48in_placeE[1];
.global .align 1 .b8 _ZN34_INTERNAL_f077ea38_4_k_cu_394cef3e4cuda3std3__420unreachable_sentinelE[1];
.global .align 1 .b8 _ZN34_INTERNAL_f077ea38_4_k_cu_394cef3e4cuda3std3__47nulloptE[1];
.global .align 1 .b8 _ZN34_INTERNAL_f077ea38_4_k_cu_394cef3e4cuda3std3__48unexpectE[1];
.global .align 1 .b8 _ZN34_INTERNAL_f077ea38_4_k_cu_394cef3e4cuda3std6ranges3__45__cpo4swapE[1];
.global .align 1 .b8 _ZN34_INTERNAL_f077ea38_4_k_cu_394cef3e4cuda3std6ranges3__45__cpo9iter_moveE[1];
.global .align 1 .b8 _ZN34_INTERNAL_f077ea38_4_k_cu_394cef3e4cuda3std6ranges3__45__cpo5beginE[1];
.global .align 1 .b8 _ZN34_INTERNAL_f077ea38_4_k_cu_394cef3e4cuda3std6ranges3__45__cpo3endE[1];
.global .align 1 .b8 _ZN34_INTERNAL_f077ea38_4_k_cu_394cef3e4cuda3std6ranges3__45__cpo6cbeginE[1];
.global .align 1 .b8 _ZN34_INTERNAL_f077ea38_4_k_cu_394cef3e4cuda3std6ranges3__45__cpo4cendE[1];
.global .align 1 .b8 _ZN34_INTERNAL_f077ea38_4_k_cu_394cef3e4cuda3std6ranges3__45__cpo7advanceE[1];
.global .align 1 .b8 _ZN34_INTERNAL_f077ea38_4_k_cu_394cef3e4cuda3std6ranges3__45__cpo9iter_swapE[1];
.global .align 1 .b8 _ZN34_INTERNAL_f077ea38_4_k_cu_394cef3e4cuda3std6ranges3__45__cpo4nextE[1];
.global .align 1 .b8 _ZN34_INTERNAL_f077ea38_4_k_cu_394cef3e4cuda3std6ranges3__45__cpo4prevE[1];
.global .align 1 .b8 _ZN34_INTERNAL_f077ea38_4_k_cu_394cef3e4cuda3std6ranges3__45__cpo4dataE[1];
.global .align 1 .b8 _ZN34_INTERNAL_f077ea38_4_k_cu_394cef3e4cuda3std6ranges3__45__cpo5cdataE[1];
.global .align 1 .b8 _ZN34_INTERNAL_f077ea38_4_k_cu_394cef3e4cuda3std6ranges3__45__cpo4sizeE[1];
.global .align 1 .b8 _ZN34_INTERNAL_f077ea38_4_k_cu_394cef3e4cuda3std6ranges3__45__cpo5ssizeE[1];
.global .align 1 .b8 _ZN34_INTERNAL_f077ea38_4_k_cu_394cef3e4cuda3std6ranges3__45__cpo8distanceE[1];
.global .align 1 .b8 _ZN34_INTERNAL_f077ea38_4_k_cu_394cef3e6thrust24THRUST_300001_SM_1000_NS6system6detail10sequential3seqE[1];
.global .align 1 .b8 _ZN34_INTERNAL_f077ea38_4_k_cu_394cef3e6thrust24THRUST_300001_SM_1000_NS6system3cpp3parE[1];
.global .align 1 .b8 _ZN34_INTERNAL_f077ea38_4_k_cu_394cef3e6thrust24THRUST_300001_SM_1000_NS8cuda_cub3parE[1];
.global .align 1 .b8 _ZN34_INTERNAL_f077ea38_4_k_cu_394cef3e6thrust24THRUST_300001_SM_1000_NS8cuda_cub10par_nosyncE[1];
.global .align 1 .b8 _ZN34_INTERNAL_f077ea38_4_k_cu_394cef3e6thrust24THRUST_300001_SM_1000_NS12placeholders2_1E[1];
.global .align 1 .b8 _ZN34_INTERNAL_f077ea38_4_k_cu_394cef3e6thrust24THRUST_300001_SM_1000_NS12placeholders2_2E[1];
.global .align 1 .b8 _ZN34_INTERNAL_f077ea38_4_k_cu_394cef3e6thrust24THRUST_300001_SM_1000_NS12placeholders2_3E[1];
.global .align 1 .b8 _ZN34_INTERNAL_f077ea38_4_k_cu_394cef3e6thrust24THRUST_300001_SM_1000_NS12placeholders2_4E[1];
.global .align 1 .b8 _ZN34_INTERNAL_f077ea38_4_k_cu_394cef3e6thrust24THRUST_300001_SM_1000_NS12placeholders2_5E[1];
.global .align 1 .b8 _ZN34_INTERNAL_f077ea38_4_k_cu_394cef3e6thrust24THRUST_300001_SM_1000_NS12placeholders2_6E[1];
.global .align 1 .b8 _ZN34_INTERNAL_f077ea38_4_k_cu_394cef3e6thrust24THRUST_300001_SM_1000_NS12placeholders2_7E[1];
.global .align 1 .b8 _ZN34_INTERNAL_f077ea38_4_k_cu_394cef3e6thrust24THRUST_300001_SM_1000_NS12placeholders2_8E[1];
.global .align 1 .b8 _ZN34_INTERNAL_f077ea38_4_k_cu_394cef3e6thrust24THRUST_300001_SM_1000_NS12placeholders2_9E[1];
.global .align 1 .b8 _ZN34_INTERNAL_f077ea38_4_k_cu_394cef3e6thrust24THRUST_300001_SM_1000_NS12placeholders3_10E[1];
.global .align 1 .b8 _ZN34_INTERNAL_f077ea38_4_k_cu_394cef3e6thrust24THRUST_300001_SM_1000_NS3seqE[1];
.global .align 1 .b8 _ZN34_INTERNAL_f077ea38_4_k_cu_394cef3e6thrust24THRUST_300001_SM_1000_NS6deviceE[1];

.visible .entry _Z10add2vectorPiS_i(
	.param .u64 .ptr .align 1 _Z10add2vectorPiS_i_param_0,
	.param .u64 .ptr .align 1 _Z10add2vectorPiS_i_param_1,
	.param .u32 _Z10add2vectorPiS_i_param_2
)
{
	.reg .pred 	%p<2>;
	.reg .b32 	%r<9>;
	.reg .b64 	%rd<8>;

	ld.param.u64 	%rd1, [_Z10add2vectorPiS_i_param_0];
	ld.param.u64 	%rd2, [_Z10add2vectorPiS_i_param_1];
	ld.param.u32 	%r2, [_Z10add2vectorPiS_i_param_2];
	mov.u32 	%r3, %tid.x;
	mov.u32 	%r4, %ntid.x;
	mov.u32 	%r5, %ctaid.x;
	mad.lo.s32 	%r1, %r4, %r5, %r3;
	setp.ge.u32 	%p1, %r1, %r2;
	@%p1 bra 	$L__BB0_2;
	cvta.to.global.u64 	%rd3, %rd2;
	cvta.to.global.u64 	%rd4, %rd1;
	mul.wide.u32 	%rd5, %r1, 4;
	add.s64 	%rd6, %rd3, %rd5;
	ld.global.u32 	%r6, [%rd6];
	add.s64 	%rd7, %rd4, %rd5;
	ld.global.u32 	%r7, [%rd7];
	or.b32  	%r8, %r7, %r6;
	st.global.u32 	[%rd7], %r8;
$L__BB0_2:
	ret;

}
	// .globl	_Z9minVectorPfS_PiS0_i
.visible .entry _Z9minVectorPfS_PiS0_i(
	.param .u64 .ptr .align 1 _Z9minVectorPfS_PiS0_i_param_0,
	.param .u64 .ptr .align 1 _Z9minVectorPfS_PiS0_i_param_1,
	.param .u64 .ptr .align 1 _Z9minVectorPfS_PiS0_i_param_2,
	.param .u64 .ptr .align 1 _Z9minVectorPfS_PiS0_i_param_3,
	.param .u32 _Z9minVectorPfS_PiS0_i_param_4
)
{
	.reg .pred 	%p<3>;
	.reg .b32 	%r<7>;
	.reg .b32 	%f<3>;
	.reg .b64 	%rd<15>;

	ld.param.u64 	%rd2, [_Z9minVectorPfS_PiS0_i_param_0];
	ld.param.u64 	%rd3, [_Z9minVectorPfS_PiS0_i_param_1];
	ld.param.u64 	%rd4, [_Z9minVectorPfS_PiS0_i_param_2];
	ld.param.u64 	%rd5, [_Z9minVectorPfS_PiS0_i_param_3];
	ld.param.u32 	%r2, [_Z9minVectorPfS_PiS0_i_param_4];
	mov.u32 	%r3, %tid.x;
	mov.u32 	%r4, %ntid.x;
	mov.u32 	%r5, %ctaid.x;
	mad.lo.s32 	%r1, %r4, %r5, %r3;
	setp.ge.u32 	%p1, %r1, %r2;
	@%p1 bra 	$L__BB1_3;
	cvta.to.global.u64 	%rd6, %rd2;
	cvta.to.global.u64 	%rd7, %rd3;
	mul.wide.u32 	%rd8, %r1, 4;
	add.s64 	%rd1, %rd6, %rd8;
	ld.global.f32 	%f2, [%rd1];
	add.s64 	%rd9, %rd7, %rd8;
	ld.global.f32 	%f1, [%rd9];
	setp.leu.f32 	%p2, %f2, %f1;
	@%p2 bra 	$L__BB1_3;
	st.global.f32 	[%rd1], %f1;
	cvta.to.global.u64 	%rd10, %rd5;
	add.s64 	%rd12, %rd10, %rd8;
	ld.global.u32 	%r6, [%rd12];
	cvta.to.global.u64 	%rd13, %rd4;
	add.s64 	%rd14, %rd13, %rd8;
	st.global.u32 	[%rd14], %r6;
$L__BB1_3:
	ret;

}
	// .globl	_Z21getMaximumRadiusIndexPfPiS0_S0_S0_S_S0_ii
.visible .entry _Z21getMaximumRadiusIndexPfPiS0_S0_S0_S_S0_ii(
	.param .u64 .ptr .align 1 _Z21getMaximumRadiusIndexPfPiS0_S0_S0_S_S0_ii_param_0,
	.param .u64 .ptr .align 1 _Z21getMaximumRadiusIndexPfPiS0_S0_S0_S_S0_ii_param_1,
	.param .u64 .ptr .align 1 _Z21getMaximumRadiusIndexPfPiS0_S0_S0_S_S0_ii_param_2,
	.param .u64 .ptr .align 1 _Z21getMaximumRadiusIndexPfPiS0_S0_S0_S_S0_ii_param_3,
	.param .u64 .ptr .align 1 _Z21getMaximumRadiusIndexPfPiS0_S0_S0_S_S0_ii_param_4,
	.param .u64 .ptr .align 1 _Z21getMaximumRadiusIndexPfPiS0_S0_S0_S_S0_ii_param_5,
	.param .u64 .ptr .align 1 _Z21getMaximumRadiusIndexPfPiS0_S0_S0_S_S0_ii_param_6,
	.param .u32 _Z21getMaximumRadiusIndexPfPiS0_S0_S0_S_S0_ii_param_7,
	.param .u32 _Z21getMaximumRadiusIndexPfPiS0_S0_S0_S_S0_ii_param_8
)
{
	.reg .pred 	%p<3>;
	.reg .b32 	%r<14>;
	.reg .b32 	%f<2>;
	.reg .b64 	%rd<25>;

	ld.param.u64 	%rd1, [_Z21getMaximumRadiusIndexPfPiS0_S0_S0_S_S0_ii_param_0];
	ld.param.u64 	%rd2, [_Z21getMaximumRadiusIndexPfPiS0_S0_S0_S_S0_ii_param_1];
	ld.param.u64 	%rd3, [_Z21getMaximumRadiusIndexPfPiS0_S0_S0_S_S0_ii_param_2];
	ld.param.u64 	%rd4, [_Z21getMaximumRadiusIndexPfPiS0_S0_S0_S_S0_ii_param_3];
	ld.param.u64 	%rd5, [_Z21getMaximumRadiusIndexPfPiS0_S0_S0_S_S0_ii_param_4];
	ld.param.u64 	%rd6, [_Z21getMaximumRadiusIndexPfPiS0_S0_S0_S_S0_ii_param_5];
	ld.param.u64 	%rd7, [_Z21getMaximumRadiusIndexPfPiS0_S0_S0_S_S0_ii_param_6];
	ld.param.u32 	%r3, [_Z21getMaximumRadiusIndexPfPiS0_S0_S0_S_S0_ii_param_7];
	ld.param.u32 	%r2, [_Z21getMaximumRadiusIndexPfPiS0_S0_S0_S_S0_ii_param_8];
	mov.u32 	%r4, %tid.x;
	mov.u32 	%r5, %ntid.x;
	mov.u32 	%r6, %ctaid.x;
	mad.lo.s32 	%r1, %r5, %r6, %r4;
	setp.ge.u32 	%p1, %r1, %r3;
	@%p1 bra 	$L__BB2_3;
	cvta.to.global.u64 	%rd8, %rd4;
	mul.wide.u32 	%rd9, %r1, 4;
	add.s64 	%rd10, %rd8, %rd9;
	ld.global.u32 	%r7, [%rd10];
	setp.eq.s32 	%p2, %r7, 0;
	@%p2 bra 	$L__BB2_3;
	cvta.to.global.u64 	%rd11, %rd3;
	add.s64 	%rd13, %rd11, %rd9;
	ld.global.u32 	%r8, [%rd13];
	cvta.to.global.u64 	%rd14, %rd5;
	add.s64 	%rd15, %rd14, %rd9;
	ld.global.u32 	%r9, [%rd15];
	min.s32 	%r10, %r9, %r2;
	mad.lo.s32 	%r11, %r8, %r2, %r10;
	add.s32 	%r12, %r11, -1;
	cvta.to.global.u64 	%rd16, %rd1;
	mul.wide.s32 	%rd17, %r12, 4;
	add.s64 	%rd18, %rd16, %rd17;
	ld.global.f32 	%f1, [%rd18];
	cvta.to.global.u64 	%rd19, %rd6;
	add.s64 	%rd20, %rd19, %rd9;
	st.global.f32 	[%rd20], %f1;
	cvta.to.global.u64 	%rd21, %rd2;
	add.s64 	%rd22, %rd21, %rd17;
	ld.global.u32 	%r13, [%rd22];
	cvta.to.global.u64 	%rd23, %rd7;
	add.s64 	%rd24, %rd23, %rd9;
	st.global.u32 	[%rd24], %r13;
$L__BB2_3:
	ret;

}
	// .globl	_Z15checkIfContinuePfS_S_PiS0_S0_S0_S0_S_iiffi
.visible .entry _Z15checkIfContinuePfS_S_PiS0_S0_S0_S0_S_iiffi(
	.param .u64 .ptr .align 1 _Z15checkIfContinuePfS_S_PiS0_S0_S0_S0_S_iiffi_param_0,
	.param .u64 .ptr .align 1 _Z15checkIfContinuePfS_S_PiS0_S0_S0_S0_S_iiffi_param_1,
	.param .u64 .ptr .align 1 _Z15checkIfContinuePfS_S_PiS0_S0_S0_S0_S_iiffi_param_2,
	.param .u64 .ptr .align 1 _Z15checkIfContinuePfS_S_PiS0_S0_S0_S0_S_iiffi_param_3,
	.param .u64 .ptr .align 1 _Z15checkIfContinuePfS_S_PiS0_S0_S0_S0_S_iiffi_param_4,
	.param .u64 .ptr .align 1 _Z15checkIfContinuePfS_S_PiS0_S0_S0_S0_S_iiffi_param_5,
	.param .u64 .ptr .align 1 _Z15checkIfContinuePfS_S_PiS0_S0_S0_S0_S_iiffi_param_6,
	.param .u64 .ptr .align 1 _Z15checkIfContinuePfS_S_PiS0_S0_S0_S0_S_iiffi_param_7,
	.param .u64 .ptr .align 1 _Z15checkIfContinuePfS_S_PiS0_S0_S0_S0_S_iiffi_param_8,
	.param .u32 _Z15checkIfContinuePfS_S_PiS0_S0_S0_S0_S_iiffi_param_9,
	.param .u32 _Z15checkIfContinuePfS_S_PiS0_S0_S0_S0_S_iiffi_param_10,
	.param .f32 _Z15checkIfContinuePfS_S_PiS0_S0_S0_S0_S_iiffi_param_11,
	.param .f32 _Z15checkIfContinuePfS_S_PiS0_S0_S0_S0_S_iiffi_param_12,
	.param .u32 _Z15checkIfContinuePfS_S_PiS0_S0_S0_S0_S_iiffi_param_13
)
{
	.reg .pred 	%p<20>;
	.reg .b32 	%r<23>;
	.reg .b32 	%f<51>;
	.reg .b64 	%rd<32>;

	ld.param.u64 	%rd3, [_Z15checkIfContinuePfS_S_PiS0_S0_S0_S0_S_iiffi_param_1];
	ld.param.u64 	%rd4, [_Z15checkIfContinuePfS_S_PiS0_S0_S0_S0_S_iiffi_param_2];
	ld.param.u64 	%rd5, [_Z15checkIfContinuePfS_S_PiS0_S0_S0_S0_S_iiffi_param_3];
	ld.param.u64 	%rd6, [_Z15checkIfContinuePfS_S_PiS0_S0_S0_S0_S_iiffi_param_4];
	ld.param.u64 	%rd7, [_Z15checkIfContinuePfS_S_PiS0_S0_S0_S0_S_iiffi_param_5];
	ld.param.u64 	%rd8, [_Z15checkIfContinuePfS_S_PiS0_S0_S0_S0_S_iiffi_param_6];
	ld.param.u64 	%rd9, [_Z15checkIfContinuePfS_S_PiS0_S0_S0_S0_S_iiffi_param_7];
	ld.param.u64 	%rd10, [_Z15checkIfContinuePfS_S_PiS0_S0_S0_S0_S_iiffi_param_8];
	ld.param.u32 	%r7, [_Z15checkIfContinuePfS_S_PiS0_S0_S0_S0_S_iiffi_param_9];
	ld.param.u32 	%r5, [_Z15checkIfContinuePfS_S_PiS0_S0_S0_S0_S_iiffi_param_10];
	ld.param.f32 	%f7, [_Z15checkIfContinuePfS_S_PiS0_S0_S0_S0_S_iiffi_param_11];
	ld.param.f32 	%f8, [_Z15checkIfContinuePfS_S_PiS0_S0_S0_S0_S_iiffi_param_12];
	ld.param.u32 	%r6, [_Z15checkIfContinuePfS_S_PiS0_S0_S0_S0_S_iiffi_param_13];
	mov.u32 	%r8, %tid.x;
	mov.u32 	%r9, %ntid.x;
	mov.u32 	%r10, %ctaid.x;
	mad.lo.s32 	%r1, %r9, %r10, %r8;
	setp.ge.u32 	%p1, %r1, %r7;
	@%p1 bra 	$L__BB3_9;
	cvta.to.global.u64 	%rd11, %rd9;
	mul.wide.u32 	%rd12, %r1, 4;
	add.s64 	%rd1, %rd11, %rd12;
	ld.global.u32 	%r11, [%rd1];
	setp.ne.s32 	%p2, %r11, 0;
	mov.f32 	%f50, 0f3F800000;
	@%p2 bra 	$L__BB3_9;
	ld.param.u64 	%rd31, [_Z15checkIfContinuePfS_S_PiS0_S0_S0_S0_S_iiffi_param_0];
	cvta.to.global.u64 	%rd13, %rd8;
	add.s64 	%rd15, %rd13, %rd12;
	ld.global.u32 	%r12, [%rd15];
	cvta.to.global.u64 	%rd16, %rd5;
	mul.wide.s32 	%rd17, %r12, 4;
	add.s64 	%rd18, %rd16, %rd17;
	ld.global.u32 	%r2, [%rd18];
	cvta.to.global.u64 	%rd19, %rd6;
	add.s64 	%rd20, %rd19, %rd17;
	ld.global.u32 	%r3, [%rd20];
	cvta.to.global.u64 	%rd21, %rd7;
	add.s64 	%rd22, %rd21, %rd17;
	ld.global.u32 	%r4, [%rd22];
	cvta.to.global.u64 	%rd23, %rd10;
	add.s64 	%rd24, %rd23, %rd12;
	ld.global.f32 	%f10, [%rd24];
	cvta.to.global.u64 	%rd25, %rd31;
	add.s64 	%rd26, %rd25, %rd17;
	ld.global.f32 	%f2, [%rd26];
	cvta.to.global.u64 	%rd27, %rd3;
	add.s64 	%rd28, %rd27, %rd17;
	ld.global.f32 	%f3, [%rd28];
	cvta.to.global.u64 	%rd29, %rd4;
	add.s64 	%rd30, %rd29, %rd17;
	ld.global.f32 	%f4, [%rd30];
	sub.f32 	%f11, %f2, %f8;
	sub.s32 	%r13, %r2, %r5;
	cvt.rn.f32.s32 	%f12, %r13;
	mul.f32 	%f13, %f7, %f12;
	sub.f32 	%f14, %f11, %f13;
	mul.f32 	%f15, %f14, %f14;
	setp.ge.s32 	%p3, %r2, %r5;
	setp.ge.f32 	%p4, %f10, %f15;
	and.pred  	%p5, %p3, %p4;
	@%p5 bra 	$L__BB3_8;
	sub.f32 	%f18, %f8, %f2;
	add.s32 	%r14, %r2, %r5;
	add.s32 	%r15, %r14, 1;
	cvt.rn.f32.s32 	%f19, %r15;
	fma.rn.f32 	%f20, %f7, %f19, %f18;
	mul.f32 	%f21, %f20, %f20;
	setp.lt.s32 	%p6, %r14, %r6;
	setp.ge.f32 	%p7, %f10, %f21;
	and.pred  	%p8, %p6, %p7;
	@%p8 bra 	$L__BB3_8;
	sub.f32 	%f24, %f3, %f8;
	sub.s32 	%r16, %r3, %r5;
	cvt.rn.f32.s32 	%f25, %r16;
	mul.f32 	%f26, %f7, %f25;
	sub.f32 	%f27, %f24, %f26;
	mul.f32 	%f28, %f27, %f27;
	setp.ge.s32 	%p9, %r3, %r5;
	setp.ge.f32 	%p10, %f10, %f28;
	and.pred  	%p11, %p9, %p10;
	@%p11 bra 	$L__BB3_8;
	sub.f32 	%f31, %f8, %f3;
	add.s32 	%r17, %r3, %r5;
	add.s32 	%r18, %r17, 1;
	cvt.rn.f32.s32 	%f32, %r18;
	fma.rn.f32 	%f33, %f7, %f32, %f31;
	mul.f32 	%f34, %f33, %f33;
	setp.lt.s32 	%p12, %r17, %r6;
	setp.ge.f32 	%p13, %f10, %f34;
	and.pred  	%p14, %p12, %p13;
	@%p14 bra 	$L__BB3_8;
	sub.f32 	%f37, %f4, %f8;
	sub.s32 	%r19, %r4, %r5;
	cvt.rn.f32.s32 	%f38, %r19;
	mul.f32 	%f39, %f7, %f38;
	sub.f32 	%f40, %f37, %f39;
	mul.f32 	%f41, %f40, %f40;
	setp.ge.s32 	%p15, %r4, %r5;
	setp.ge.f32 	%p16, %f10, %f41;
	and.pred  	%p17, %p15, %p16;
	@%p17 bra 	$L__BB3_8;
	sub.f32 	%f43, %f8, %f4;
	add.s32 	%r20, %r4, %r5;
	add.s32 	%r21, %r20, 1;
	cvt.rn.f32.s32 	%f44, %r21;
	fma.rn.f32 	%f45, %f7, %f44, %f43;
	mul.f32 	%f46, %f45, %f45;
	setp.lt.s32 	%p18, %r20, %r6;
	setp.ge.f32 	%p19, %f10, %f46;
	selp.f32 	%f48, 0f3F800000, 0f00000000, %p19;
	selp.f32 	%f50, %f48, 0f00000000, %p18;
$L__BB3_8:
	cvt.rzi.s32.f32 	%r22, %f50;
	st.global.u32 	[%rd1], %r22;
$L__BB3_9:
	ret;

}
	// .globl	_Z24nomralize_distances_gridPfffi
.visible .entry _Z24nomralize_distances_gridPfffi(
	.param .u64 .ptr .align 1 _Z24nomralize_distances_gridPfffi_param_0,
	.param .f32 _Z24nomralize_distances_gridPfffi_param_1,
	.param .f32 _Z24nomralize_distances_gridPfffi_param_2,
	.param .u32 _Z24nomralize_distances_gridPfffi_param_3
)
{
	.reg .pred 	%p<2>;
	.reg .b32 	%r<6>;
	.reg .b32 	%f<7>;
	.reg .b64 	%rd<5>;

	ld.param.u64 	%rd1, [_Z24nomralize_distances_gridPfffi_param_0];
	ld.param.f32 	%f1, [_Z24nomralize_distances_gridPfffi_param_1];
	ld.param.f32 	%f2, [_Z24nomralize_distances_gridPfffi_param_2];
	ld.param.u32 	%r2, [_Z24nomralize_distances_gridPfffi_param_3];
	mov.u32 	%r3, %tid.x;
	mov.u32 	%r4, %ntid.x;
	mov.u32 	%r5, %ctaid.x;
	mad.lo.s32 	%r1, %r4, %r5, %r3;
	setp.ge.u32 	%p1, %r1, %r2;
	@%p1 bra 	$L__BB4_2;
	cvta.to.global.u64 	%rd2, %rd1;
	mul.wide.u32 	%rd3, %r1, 4;
	add.s64 	%rd4, %rd2, %rd3;
	ld.global.f32 	%f3, [%rd4];
	sub.f32 	%f4, %f3, %f2;
	sub.f32 	%f5, %f1, %f2;
	div.rn.f32 	%f6, %f4, %f5;
	st.global.f32 	[%rd4], %f6;
$L__BB4_2:
	ret;

}
	// .globl	_Z15addMaximum_gridPffii
.visible .entry _Z15addMaximum_gridPffii(
	.param .u64 .ptr .align 1 _Z15addMaximum_gridPffii_param_0,
	.param .f32 _Z15addMaximum_gridPffii_param_1,
	.param .u32 _Z15addMaximum_gridPffii_param_2,
	.param .u32 _Z15addMaximum_gridPffii_param_3
)
{
	.reg .pred 	%p<11>;
	.reg .b32 	%r<64>;
	.reg .b32 	%f<62>;
	.reg .b64 	%rd<61>;

	ld.param.u64 	%rd2, [_Z15addMaximum_gridPffii_param_0];
	ld.param.f32 	%f2, [_Z15addMaximum_gridPffii_param_1];
	ld.param.u32 	%r25, [_Z15addMaximum_gridPffii_param_2];
	ld.param.u32 	%r24, [_Z15addMaximum_gridPffii_param_3];
	cvta.to.global.u64 	%rd1, %rd2;
	mov.u32 	%r26, %tid.x;
	mov.u32 	%r27, %ntid.x;
	mov.u32 	%r28, %ctaid.x;
	mad.lo.s32 	%r1, %r27, %r28, %r26;
	setp.ge.u32 	%p1, %r1, %r25;
	@%p1 bra 	$L__BB5_14;
	cvt.rn.f32.u32 	%f3, %r1;
	mul.f32 	%f1, %f2, %f3;
	setp.lt.s32 	%p2, %r24, 1;
	@%p2 bra 	$L__BB5_14;
	mul.lo.s32 	%r2, %r24, %r1;
	and.b32  	%r3, %r24, 15;
	setp.lt.u32 	%p3, %r24, 16;
	mov.b32 	%r60, 0;
	@%p3 bra 	$L__BB5_5;
	and.b32  	%r60, %r24, 2147483632;
	neg.s32 	%r58, %r60;
	add.s32 	%r57, %r2, 7;
$L__BB5_4:
	.pragma "nounroll";
	add.s32 	%r30, %r57, -7;
	mul.wide.u32 	%rd3, %r30, 4;
	add.s64 	%rd4, %rd1, %rd3;
	ld.global.f32 	%f4, [%rd4];
	add.f32 	%f5, %f1, %f4;
	st.global.f32 	[%rd4], %f5;
	add.s32 	%r31, %r57, -6;
	mul.wide.u32 	%rd5, %r31, 4;
	add.s64 	%rd6, %rd1, %rd5;
	ld.global.f32 	%f6, [%rd6];
	add.f32 	%f7, %f1, %f6;
	st.global.f32 	[%rd6], %f7;
	add.s32 	%r32, %r57, -5;
	mul.wide.u32 	%rd7, %r32, 4;
	add.s64 	%rd8, %rd1, %rd7;
	ld.global.f32 	%f8, [%rd8];
	add.f32 	%f9, %f1, %f8;
	st.global.f32 	[%rd8], %f9;
	add.s32 	%r33, %r57, -4;
	mul.wide.u32 	%rd9, %r33, 4;
	add.s64 	%rd10, %rd1, %rd9;
	ld.global.f32 	%f10, [%rd10];
	add.f32 	%f11, %f1, %f10;
	st.global.f32 	[%rd10], %f11;
	add.s32 	%r34, %r57, -3;
	mul.wide.u32 	%rd11, %r34, 4;
	add.s64 	%rd12, %rd1, %rd11;
	ld.global.f32 	%f12, [%rd12];
	add.f32 	%f13, %f1, %f12;
	st.global.f32 	[%rd12], %f13;
	add.s32 	%r35, %r57, -2;
	mul.wide.u32 	%rd13, %r35, 4;
	add.s64 	%rd14, %rd1, %rd13;
	ld.global.f32 	%f14, [%rd14];
	add.f32 	%f15, %f1, %f14;
	st.global.f32 	[%rd14], %f15;
	add.s32 	%r36, %r57, -1;
	mul.wide.u32 	%rd15, %r36, 4;
	add.s64 	%rd16, %rd1, %rd15;
	ld.global.f32 	%f16, [%rd16];
	add.f32 	%f17, %f1, %f16;
	st.global.f32 	[%rd16], %f17;
	add.s32 	%r37, %r57, 8;
	mul.wide.u32 	%rd17, %r57, 4;
	add.s64 	%rd18, %rd1, %rd17;
	ld.global.f32 	%f18, [%rd18];
	add.f32 	%f19, %f1, %f18;
	st.global.f32 	[%rd18], %f19;
	add.s32 	%r38, %r57, 1;
	mul.wide.u32 	%rd19, %r38, 4;
	add.s64 	%rd20, %rd1, %rd19;
	ld.global.f32 	%f20, [%rd20];
	add.f32 	%f21, %f1, %f20;
	st.global.f32 	[%rd20], %f21;
	add.s32 	%r39, %r57, 2;
	mul.wide.u32 	%rd21, %r39, 4;
	add.s64 	%rd22, %rd1, %rd21;
	ld.global.f32 	%f22, [%rd22];
	add.f32 	%f23, %f1, %f22;
	st.global.f32 	[%rd22], %f23;
	add.s32 	%r40, %r57, 3;
	mul.wide.u32 	%rd23, %r40, 4;
	add.s64 	%rd24, %rd1, %rd23;
	ld.global.f32 	%f24, [%rd24];
	add.f32 	%f25, %f1, %f24;
	st.global.f32 	[%rd24], %f25;
	add.s32 	%r41, %r57, 4;
	mul.wide.u32 	%rd25, %r41, 4;
	add.s64 	%rd26, %rd1, %rd25;
	ld.global.f32 	%f26, [%rd26];
	add.f32 	%f27, %f1, %f26;
	st.global.f32 	[%rd26], %f27;
	add.s32 	%r42, %r57, 5;
	mul.wide.u32 	%rd27, %r42, 4;
	add.s64 	%rd28, %rd1, %rd27;
	ld.global.f32 	%f28, [%rd28];
	add.f32 	%f29, %f1, %f28;
	st.global.f32 	[%rd28], %f29;
	add.s32 	%r43, %r57, 6;
	mul.wide.u32 	%rd29, %r43, 4;
	add.s64 	%rd30, %rd1, %rd29;
	ld.global.f32 	%f30, [%rd30];
	add.f32 	%f31, %f1, %f30;
	st.global.f32 	[%rd30], %f31;
	add.s32 	%r44, %r57, 7;
	mul.wide.u32 	%rd31, %r44, 4;
	add.s64 	%rd32, %rd1, %rd31;
	ld.global.f32 	%f32, [%rd32];
	add.f32 	%f33, %f1, %f32;
	st.global.f32 	[%rd32], %f33;
	mul.wide.u32 	%rd33, %r37, 4;
	add.s64 	%rd34, %rd1, %rd33;
	ld.global.f32 	%f34, [%rd34];
	add.f32 	%f35, %f1, %f34;
	st.global.f32 	[%rd34], %f35;
	add.s32 	%r58, %r58, 16;
	add.s32 	%r57, %r57, 16;
	setp.ne.s32 	%p4, %r58, 0;
	@%p4 bra 	$L__BB5_4;
$L__BB5_5:
	setp.eq.s32 	%p5, %r3, 0;
	@%p5 bra 	$L__BB5_14;
	and.b32  	%r12, %r24, 7;
	setp.lt.u32 	%p6, %r3, 8;
	@%p6 bra 	$L__BB5_8;
	add.s32 	%r45, %r60, %r2;
	mul.wide.u32 	%rd35, %r45, 4;
	add.s64 	%rd36, %rd1, %rd35;
	ld.global.f32 	%f36, [%rd36];
	add.f32 	%f37, %f1, %f36;
	st.global.f32 	[%rd36], %f37;
	add.s32 	%r46, %r45, 1;
	mul.wide.u32 	%rd37, %r46, 4;
	add.s64 	%rd38, %rd1, %rd37;
	ld.global.f32 	%f38, [%rd38];
	add.f32 	%f39, %f1, %f38;
	st.global.f32 	[%rd38], %f39;
	add.s32 	%r47, %r45, 2;
	mul.wide.u32 	%rd39, %r47, 4;
	add.s64 	%rd40, %rd1, %rd39;
	ld.global.f32 	%f40, [%rd40];
	add.f32 	%f41, %f1, %f40;
	st.global.f32 	[%rd40], %f41;
	add.s32 	%r48, %r45, 3;
	mul.wide.u32 	%rd41, %r48, 4;
	add.s64 	%rd42, %rd1, %rd41;
	ld.global.f32 	%f42, [%rd42];
	add.f32 	%f43, %f1, %f42;
	st.global.f32 	[%rd42], %f43;
	add.s32 	%r49, %r45, 4;
	mul.wide.u32 	%rd43, %r49, 4;
	add.s64 	%rd44, %rd1, %rd43;
	ld.global.f32 	%f44, [%rd44];
	add.f32 	%f45, %f1, %f44;
	st.global.f32 	[%rd44], %f45;
	add.s32 	%r50, %r45, 5;
	mul.wide.u32 	%rd45, %r50, 4;
	add.s64 	%rd46, %rd1, %rd45;
	ld.global.f32 	%f46, [%rd46];
	add.f32 	%f47, %f1, %f46;
	st.global.f32 	[%rd46], %f47;
	add.s32 	%r51, %r45, 6;
	mul.wide.u32 	%rd47, %r51, 4;
	add.s64 	%rd48, %rd1, %rd47;
	ld.global.f32 	%f48, [%rd48];
	add.f32 	%f49, %f1, %f48;
	st.global.f32 	[%rd48], %f49;
	add.s32 	%r52, %r45, 7;
	mul.wide.u32 	%rd49, %r52, 4;
	add.s64 	%rd50, %rd1, %rd49;
	ld.global.f32 	%f50, [%rd50];
	add.f32 	%f51, %f1, %f50;
	st.global.f32 	[%rd50], %f51;
	add.s32 	%r60, %r60, 8;
$L__BB5_8:
	setp.eq.s32 	%p7, %r12, 0;
	@%p7 bra 	$L__BB5_14;
	and.b32  	%r15, %r24, 3;
	setp.lt.u32 	%p8, %r12, 4;
	@%p8 bra 	$L__BB5_11;
	add.s32 	%r53, %r60, %r2;
	mul.wide.u32 	%rd51, %r53, 4;
	add.s64 	%rd52, %rd1, %rd51;
	ld.global.f32 	%f52, [%rd52];
	add.f32 	%f53, %f1, %f52;
	st.global.f32 	[%rd52], %f53;
	add.s32 	%r54, %r53, 1;
	mul.wide.u32 	%rd53, %r54, 4;
	add.s64 	%rd54, %rd1, %rd53;
	ld.global.f32 	%f54, [%rd54];
	add.f32 	%f55, %f1, %f54;
	st.global.f32 	[%rd54], %f55;
	add.s32 	%r55, %r53, 2;
	mul.wide.u32 	%rd55, %r55, 4;
	add.s64 	%rd56, %rd1, %rd55;
	ld.global.f32 	%f56, [%rd56];
	add.f32 	%f57, %f1, %f56;
	st.global.f32 	[%rd56], %f57;
	add.s32 	%r56, %r53, 3;
	mul.wide.u32 	%rd57, %r56, 4;
	add.s64 	%rd58, %rd1, %rd57;
	ld.global.f32 	%f58, [%rd58];
	add.f32 	%f59, %f1, %f58;
	st.global.f32 	[%rd58], %f59;
	add.s32 	%r60, %r60, 4;
$L__BB5_11:
	setp.eq.s32 	%p9, %r15, 0;
	@%p9 bra 	$L__BB5_14;
	add.s32 	%r63, %r60, %r2;
	neg.s32 	%r62, %r15;
$L__BB5_13:
	.pragma "nounroll";
	mul.wide.u32 	%rd59, %r63, 4;
	add.s64 	%rd60, %rd1, %rd59;
	ld.global.f32 	%f60, [%rd60];
	add.f32 	%f61, %f1, %f60;
	st.global.f32 	[%rd60], %f61;
	add.s32 	%r63, %r63, 1;
	add.s32 	%r62, %r62, 1;
	setp.ne.s32 	%p10, %r62, 0;
	@%p10 bra 	$L__BB5_13;
$L__BB5_14:
	ret;

}
	// .globl	_Z15transpose_naivePiS_ii
.visible .entry _Z15transpose_naivePiS_ii(
	.param .u64 .ptr .align 1 _Z15transpose_naivePiS_ii_param_0,
	.param .u64 .ptr .align 1 _Z15transpose_naivePiS_ii_param_1,
	.param .u32 _Z15transpose_naivePiS_ii_param_2,
	.param .u32 _Z15transpose_naivePiS_ii_param_3
)
{
	.reg .pred 	%p<4>;
	.reg .b32 	%r<16>;
	.reg .b64 	%rd<9>;

	ld.param.u64 	%rd1, [_Z15transpose_naivePiS_ii_param_0];
	ld.param.u64 	%rd2, [_Z15transpose_naivePiS_ii_param_1];
	ld.param.u32 	%r3, [_Z15transpose_naivePiS_ii_param_2];
	ld.param.u32 	%r5, [_Z15transpose_naivePiS_ii_param_3];
	mov.u32 	%r6, %ntid.x;
	mov.u32 	%r7, %ctaid.x;
	mov.u32 	%r8, %tid.x;
	mad.lo.s32 	%r1, %r6, %r7, %r8;
	mov.u32 	%r9, %ntid.y;
	mov.u32 	%r10, %ctaid.y;
	mov.u32 	%r11, %tid.y;
	mad.lo.s32 	%r12, %r9, %r10, %r11;
	setp.ge.u32 	%p1, %r1, %r3;
	setp.ge.u32 	%p2, %r12, %r5;
	or.pred  	%p3, %p1, %p2;
	@%p3 bra 	$L__BB6_2;
	cvta.to.global.u64 	%rd3, %rd2;
	cvta.to.global.u64 	%rd4, %rd1;
	mad.lo.s32 	%r13, %r3, %r12, %r1;
	mad.lo.s32 	%r14, %r5, %r1, %r12;
	mul.wide.u32 	%rd5, %r13, 4;
	add.s64 	%rd6, %rd3, %rd5;
	ld.global.u32 	%r15, [%rd6];
	mul.wide.u32 	%rd7, %r14, 4;
	add.s64 	%rd8, %rd4, %rd7;
	st.global.u32 	[%rd8], %r15;
$L__BB6_2:
	ret;

}
	// .globl	_Z10transpose1PiS_ii
.visible .entry _Z10transpose1PiS_ii(
	.param .u64 .ptr .align 1 _Z10transpose1PiS_ii_param_0,
	.param .u64 .ptr .align 1 _Z10transpose1PiS_ii_param_1,
	.param .u32 _Z10transpose1PiS_ii_param_2,
	.param .u32 _Z10transpose1PiS_ii_param_3
)
{
	.reg .pred 	%p<12>;
	.reg .b32 	%r<179>;
	.reg .b64 	%rd<121>;

	ld.param.u64 	%rd3, [_Z10transpose1PiS_ii_param_0];
	ld.param.u64 	%rd4, [_Z10transpose1PiS_ii_param_1];
	ld.param.u32 	%r76, [_Z10transpose1PiS_ii_param_2];
	ld.param.u32 	%r77, [_Z10transpose1PiS_ii_param_3];
	cvta.to.global.u64 	%rd1, %rd3;
	cvta.to.global.u64 	%rd2, %rd4;
	mov.u32 	%r1, %tid.x;
	mov.u32 	%r78, %ntid.x;
	mov.u32 	%r79, %ctaid.x;
	mul.lo.s32 	%r2, %r78, %r79;
	add.s32 	%r3, %r2, %r1;
	setp.ge.u32 	%p1, %r3, %r76;
	setp.lt.s32 	%p2, %r77, 1;
	or.pred  	%p3, %p1, %p2;
	@%p3 bra 	$L__BB7_13;
	mul.lo.s32 	%r4, %r77, %r3;
	setp.lt.u32 	%p4, %r77, 16;
	mov.b32 	%r174, 0;
	@%p4 bra 	$L__BB7_4;
	and.b32  	%r81, %r77, 2147483632;
	neg.s32 	%r172, %r81;
	add.s32 	%r82, %r1, %r76;
	add.s32 	%r171, %r82, %r2;
	shl.b32 	%r83, %r76, 1;
	add.s32 	%r170, %r3, %r83;
	mad.lo.s32 	%r169, %r76, 3, %r3;
	shl.b32 	%r84, %r76, 2;
	add.s32 	%r168, %r3, %r84;
	mad.lo.s32 	%r167, %r76, 5, %r3;
	mad.lo.s32 	%r166, %r76, 6, %r3;
	mad.lo.s32 	%r165, %r76, 7, %r3;
	shl.b32 	%r85, %r76, 3;
	add.s32 	%r164, %r3, %r85;
	mad.lo.s32 	%r163, %r76, 9, %r3;
	mad.lo.s32 	%r162, %r76, 10, %r3;
	mad.lo.s32 	%r161, %r76, 11, %r3;
	mad.lo.s32 	%r160, %r76, 12, %r3;
	mad.lo.s32 	%r159, %r76, 13, %r3;
	mad.lo.s32 	%r158, %r76, 14, %r3;
	mad.lo.s32 	%r157, %r76, 15, %r3;
	add.s32 	%r155, %r4, 7;
	mov.u32 	%r156, %r3;
$L__BB7_3:
	.pragma "nounroll";
	and.b32  	%r174, %r77, 2147483632;
	add.s32 	%r86, %r155, -7;
	mul.wide.u32 	%rd5, %r86, 4;
	add.s64 	%rd6, %rd2, %rd5;
	ld.global.u32 	%r87, [%rd6];
	mul.wide.u32 	%rd7, %r156, 4;
	add.s64 	%rd8, %rd1, %rd7;
	st.global.u32 	[%rd8], %r87;
	add.s32 	%r88, %r155, -6;
	mul.wide.u32 	%rd9, %r88, 4;
	add.s64 	%rd10, %rd2, %rd9;
	ld.global.u32 	%r89, [%rd10];
	mul.wide.u32 	%rd11, %r171, 4;
	add.s64 	%rd12, %rd1, %rd11;
	st.global.u32 	[%rd12], %r89;
	add.s32 	%r90, %r155, -5;
	mul.wide.u32 	%rd13, %r90, 4;
	add.s64 	%rd14, %rd2, %rd13;
	ld.global.u32 	%r91, [%rd14];
	mul.wide.u32 	%rd15, %r170, 4;
	add.s64 	%rd16, %rd1, %rd15;
	st.global.u32 	[%rd16], %r91;
	add.s32 	%r92, %r155, -4;
	mul.wide.u32 	%rd17, %r92, 4;
	add.s64 	%rd18, %rd2, %rd17;
	ld.global.u32 	%r93, [%rd18];
	mul.wide.u32 	%rd19, %r169, 4;
	add.s64 	%rd20, %rd1, %rd19;
	st.global.u32 	[%rd20], %r93;
	add.s32 	%r94, %r155, -3;
	mul.wide.u32 	%rd21, %r94, 4;
	add.s64 	%rd22, %rd2, %rd21;
	ld.global.u32 	%r95, [%rd22];
	mul.wide.u32 	%rd23, %r168, 4;
	add.s64 	%rd24, %rd1, %rd23;
	st.global.u32 	[%rd24], %r95;
	add.s32 	%r96, %r155, -2;
	mul.wide.u32 	%rd25, %r96, 4;
	add.s64 	%rd26, %rd2, %rd25;
	ld.global.u32 	%r97, [%rd26];
	mul.wide.u32 	%rd27, %r167, 4;
	add.s64 	%rd28, %rd1, %rd27;
	st.global.u32 	[%rd28], %r97;
	add.s32 	%r98, %r155, -1;
	mul.wide.u32 	%rd29, %r98, 4;
	add.s64 	%rd30, %rd2, %rd29;
	ld.global.u32 	%r99, [%rd30];
	mul.wide.u32 	%rd31, %r166, 4;
	add.s64 	%rd32, %rd1, %rd31;
	st.global.u32 	[%rd32], %r99;
	add.s32 	%r100, %r155, 8;
	mul.wide.u32 	%rd33, %r155, 4;
	add.s64 	%rd34, %rd2, %rd33;
	ld.global.u32 	%r101, [%rd34];
	mul.wide.u32 	%rd35, %r165, 4;
	add.s64 	%rd36, %rd1, %rd35;
	st.global.u32 	[%rd36], %r101;
	add.s32 	%r102, %r155, 1;
	mul.wide.u32 	%rd37, %r102, 4;
	add.s64 	%rd38, %rd2, %rd37;
	ld.global.u32 	%r103, [%rd38];
	mul.wide.u32 	%rd39, %r164, 4;
	add.s64 	%rd40, %rd1, %rd39;
	st.global.u32 	[%rd40], %r103;
	add.s32 	%r104, %r155, 2;
	mul.wide.u32 	%rd41, %r104, 4;
	add.s64 	%rd42, %rd2, %rd41;
	ld.global.u32 	%r105, [%rd42];
	mul.wide.u32 	%rd43, %r163, 4;
	add.s64 	%rd44, %rd1, %rd43;
	st.global.u32 	[%rd44], %r105;
	add.s32 	%r106, %r155, 3;
	mul.wide.u32 	%rd45, %r106, 4;
	add.s64 	%rd46, %rd2, %rd45;
	ld.global.u32 	%r107, [%rd46];
	mul.wide.u32 	%rd47, %r162, 4;
	add.s64 	%rd48, %rd1, %rd47;
	st.global.u32 	[%rd48], %r107;
	add.s32 	%r108, %r155, 4;
	mul.wide.u32 	%rd49, %r108, 4;
	add.s64 	%rd50, %rd2, %rd49;
	ld.global.u32 	%r109, [%rd50];
	mul.wide.u32 	%rd51, %r161, 4;
	add.s64 	%rd52, %rd1, %rd51;
	st.global.u32 	[%rd52], %r109;
	add.s32 	%r110, %r155, 5;
	mul.wide.u32 	%rd53, %r110, 4;
	add.s64 	%rd54, %rd2, %rd53;
	ld.global.u32 	%r111, [%rd54];
	mul.wide.u32 	%rd55, %r160, 4;
	add.s64 	%rd56, %rd1, %rd55;
	st.global.u32 	[%rd56], %r111;
	add.s32 	%r112, %r155, 6;
	mul.wide.u32 	%rd57, %r112, 4;
	add.s64 	%rd58, %rd2, %rd57;
	ld.global.u32 	%r113, [%rd58];
	mul.wide.u32 	%rd59, %r159, 4;
	add.s64 	%rd60, %rd1, %rd59;
	st.global.u32 	[%rd60], %r113;
	add.s32 	%r114, %r155, 7;
	mul.wide.u32 	%rd61, %r114, 4;
	add.s64 	%rd62, %rd2, %rd61;
	ld.global.u32 	%r115, [%rd62];
	mul.wide.u32 	%rd63, %r158, 4;
	add.s64 	%rd64, %rd1, %rd63;
	st.global.u32 	[%rd64], %r115;
	mul.wide.u32 	%rd65, %r100, 4;
	add.s64 	%rd66, %rd2, %rd65;
	ld.global.u32 	%r116, [%rd66];
	mul.wide.u32 	%rd67, %r157, 4;
	add.s64 	%rd68, %rd1, %rd67;
	st.global.u32 	[%rd68], %r116;
	add.s32 	%r172, %r172, 16;
	shl.b32 	%r117, %r76, 4;
	add.s32 	%r171, %r171, %r117;
	add.s32 	%r170, %r170, %r117;
	add.s32 	%r169, %r169, %r117;
	add.s32 	%r168, %r168, %r117;
	add.s32 	%r167, %r167, %r117;
	add.s32 	%r166, %r166, %r117;
	add.s32 	%r165, %r165, %r117;
	add.s32 	%r164, %r164, %r117;
	add.s32 	%r163, %r163, %r117;
	add.s32 	%r162, %r162, %r117;
	add.s32 	%r161, %r161, %r117;
	add.s32 	%r160, %r160, %r117;
	add.s32 	%r159, %r159, %r117;
	add.s32 	%r158, %r158, %r117;
	add.s32 	%r157, %r157, %r117;
	add.s32 	%r156, %r156, %r117;
	add.s32 	%r155, %r155, 16;
	setp.ne.s32 	%p5, %r172, 0;
	@%p5 bra 	$L__BB7_3;
$L__BB7_4:
	and.b32  	%r60, %r77, 15;
	setp.eq.s32 	%p6, %r60, 0;
	@%p6 bra 	$L__BB7_13;
	and.b32  	%r61, %r77, 7;
	setp.lt.u32 	%p7, %r60, 8;
	@%p7 bra 	$L__BB7_7;
	add.s32 	%r118, %r174, %r4;
	mul.wide.u32 	%rd69, %r118, 4;
	add.s64 	%rd70, %rd2, %rd69;
	ld.global.u32 	%r119, [%rd70];
	mad.lo.s32 	%r120, %r174, %r76, %r3;
	mul.wide.u32 	%rd71, %r120, 4;
	add.s64 	%rd72, %rd1, %rd71;
	st.global.u32 	[%rd72], %r119;
	add.s32 	%r121, %r118, 1;
	mul.wide.u32 	%rd73, %r121, 4;
	add.s64 	%rd74, %rd2, %rd73;
	ld.global.u32 	%r122, [%rd74];
	add.s32 	%r123, %r120, %r76;
	mul.wide.u32 	%rd75, %r123, 4;
	add.s64 	%rd76, %rd1, %rd75;
	st.global.u32 	[%rd76], %r122;
	add.s32 	%r124, %r118, 2;
	mul.wide.u32 	%rd77, %r124, 4;
	add.s64 	%rd78, %rd2, %rd77;
	ld.global.u32 	%r125, [%rd78];
	add.s32 	%r126, %r123, %r76;
	mul.wide.u32 	%rd79, %r126, 4;
	add.s64 	%rd80, %rd1, %rd79;
	st.global.u32 	[%rd80], %r125;
	add.s32 	%r127, %r118, 3;
	mul.wide.u32 	%rd81, %r127, 4;
	add.s64 	%rd82, %rd2, %rd81;
	ld.global.u32 	%r128, [%rd82];
	add.s32 	%r129, %r126, %r76;
	mul.wide.u32 	%rd83, %r129, 4;
	add.s64 	%rd84, %rd1, %rd83;
	st.global.u32 	[%rd84], %r128;
	add.s32 	%r130, %r118, 4;
	mul.wide.u32 	%rd85, %r130, 4;
	add.s64 	%rd86, %rd2, %rd85;
	ld.global.u32 	%r131, [%rd86];
	add.s32 	%r132, %r129, %r76;
	mul.wide.u32 	%rd87, %r132, 4;
	add.s64 	%rd88, %rd1, %rd87;
	st.global.u32 	[%rd88], %r131;
	add.s32 	%r133, %r118, 5;
	mul.wide.u32 	%rd89, %r133, 4;
	add.s64 	%rd90, %rd2, %rd89;
	ld.global.u32 	%r134, [%rd90];
	add.s32 	%r135, %r132, %r76;
	mul.wide.u32 	%rd91, %r135, 4;
	add.s64 	%rd92, %rd1, %rd91;
	st.global.u32 	[%rd92], %r134;
	add.s32 	%r136, %r118, 6;
	mul.wide.u32 	%rd93, %r136, 4;
	add.s64 	%rd94, %rd2, %rd93;
	ld.global.u32 	%r137, [%rd94];
	add.s32 	%r138, %r135, %r76;
	mul.wide.u32 	%rd95, %r138, 4;
	add.s64 	%rd96, %rd1, %rd95;
	st.global.u32 	[%rd96], %r137;
	add.s32 	%r139, %r118, 7;
	mul.wide.u32 	%rd97, %r139, 4;
	add.s64 	%rd98, %rd2, %rd97;
	ld.global.u32 	%r140, [%rd98];
	add.s32 	%r141, %r138, %r76;
	mul.wide.u32 	%rd99, %r141, 4;
	add.s64 	%rd100, %rd1, %rd99;
	st.global.u32 	[%rd100], %r140;
	add.s32 	%r174, %r174, 8;
$L__BB7_7:
	setp.eq.s32 	%p8, %r61, 0;
	@%p8 bra 	$L__BB7_13;
	and.b32  	%r64, %r77, 3;
	setp.lt.u32 	%p9, %r61, 4;
	@%p9 bra 	$L__BB7_10;
	add.s32 	%r142, %r174, %r4;
	mul.wide.u32 	%rd101, %r142, 4;
	add.s64 	%rd102, %rd2, %rd101;
	ld.global.u32 	%r143, [%rd102];
	mad.lo.s32 	%r144, %r174, %r76, %r3;
	mul.wide.u32 	%rd103, %r144, 4;
	add.s64 	%rd104, %rd1, %rd103;
	st.global.u32 	[%rd104], %r143;
	add.s32 	%r145, %r142, 1;
	mul.wide.u32 	%rd105, %r145, 4;
	add.s64 	%rd106, %rd2, %rd105;
	ld.global.u32 	%r146, [%rd106];
	add.s32 	%r147, %r144, %r76;
	mul.wide.u32 	%rd107, %r147, 4;
	add.s64 	%rd108, %rd1, %rd107;
	st.global.u32 	[%rd108], %r146;
	add.s32 	%r148, %r142, 2;
	mul.wide.u32 	%rd109, %r148, 4;
	add.s64 	%rd110, %rd2, %rd109;
	ld.global.u32 	%r149, [%rd110];
	add.s32 	%r150, %r147, %r76;
	mul.wide.u32 	%rd111, %r150, 4;
	add.s64 	%rd112, %rd1, %rd111;
	st.global.u32 	[%rd112], %r149;
	add.s32 	%r151, %r142, 3;
	mul.wide.u32 	%rd113, %r151, 4;
	add.s64 	%rd114, %rd2, %rd113;
	ld.global.u32 	%r152, [%rd114];
	add.s32 	%r153, %r150, %r76;
	mul.wide.u32 	%rd115, %r153, 4;
	add.s64 	%rd116, %rd1, %rd115;
	st.global.u32 	[%rd116], %r152;
	add.s32 	%r174, %r174, 4;
$L__BB7_10:
	setp.eq.s32 	%p10, %r64, 0;
	@%p10 bra 	$L__BB7_13;
	mad.lo.s32 	%r178, %r174, %r76, %r3;
	add.s32 	%r177, %r174, %r4;
	neg.s32 	%r176, %r64;
$L__BB7_12:
	.pragma "nounroll";
	mul.wide.u32 	%rd117, %r177, 4;
	add.s64 	%rd118, %rd2, %rd117;
	ld.global.u32 	%r154, [%rd118];
	mul.wide.u32 	%rd119, %r178, 4;
	add.s64 	%rd120, %rd1, %rd119;
	st.global.u32 	[%rd120], %r154;
	add.s32 	%r178, %r178, %r76;
	add.s32 	%r177, %r177, 1;
	add.s32 	%r176, %r176, 1;
	setp.ne.s32 	%p11, %r176, 0;
	@%p11 bra 	$L__BB7_12;
$L__BB7_13:
	ret;

}
	// .globl	_Z10getNewDataPiS_S_S_PfS0_S_S_S_S_i
.visible .entry _Z10getNewDataPiS_S_S_PfS0_S_S_S_S_i(
	.param .u64 .ptr .align 1 _Z10getNewDataPiS_S_S_PfS0_S_S_S_S_i_param_0,
	.param .u64 .ptr .align 1 _Z10getNewDataPiS_S_S_PfS0_S_S_S_S_i_param_1,
	.param .u64 .ptr .align 1 _Z10getNewDataPiS_S_S_PfS0_S_S_S_S_i_param_2,
	.param .u64 .ptr .align 1 _Z10getNewDataPiS_S_S_PfS0_S_S_S_S_i_param_3,
	.param .u64 .ptr .align 1 _Z10getNewDataPiS_S_S_PfS0_S_S_S_S_i_param_4,
	.param .u64 .ptr .align 1 _Z10getNewDataPiS_S_S_PfS0_S_S_S_S_i_param_5,
	.param .u64 .ptr .align 1 _Z10getNewDataPiS_S_S_PfS0_S_S_S_S_i_param_6,
	.param .u64 .ptr .align 1 _Z10getNewDataPiS_S_S_PfS0_S_S_S_S_i_param_7,
	.param .u64 .ptr .align 1 _Z10getNewDataPiS_S_S_PfS0_S_S_S_S_i_param_8,
	.param .u64 .ptr .align 1 _Z10getNewDataPiS_S_S_PfS0_S_S_S_S_i_param_9,
	.param .u32 _Z10getNewDataPiS_S_S_PfS0_S_S_S_S_i_param_10
)
{
	.reg .pred 	%p<3>;
	.reg .b32 	%r<11>;
	.reg .b32 	%f<2>;
	.reg .b64 	%rd<34>;

	ld.param.u64 	%rd1, [_Z10getNewDataPiS_S_S_PfS0_S_S_S_S_i_param_0];
	ld.param.u64 	%rd2, [_Z10getNewDataPiS_S_S_PfS0_S_S_S_S_i_param_1];
	ld.param.u64 	%rd3, [_Z10getNewDataPiS_S_S_PfS0_S_S_S_S_i_param_2];
	ld.param.u64 	%rd4, [_Z10getNewDataPiS_S_S_PfS0_S_S_S_S_i_param_3];
	ld.param.u64 	%rd5, [_Z10getNewDataPiS_S_S_PfS0_S_S_S_S_i_param_4];
	ld.param.u64 	%rd6, [_Z10getNewDataPiS_S_S_PfS0_S_S_S_S_i_param_5];
	ld.param.u64 	%rd7, [_Z10getNewDataPiS_S_S_PfS0_S_S_S_S_i_param_6];
	ld.param.u64 	%rd8, [_Z10getNewDataPiS_S_S_PfS0_S_S_S_S_i_param_7];
	ld.param.u64 	%rd9, [_Z10getNewDataPiS_S_S_PfS0_S_S_S_S_i_param_8];
	ld.param.u64 	%rd10, [_Z10getNewDataPiS_S_S_PfS0_S_S_S_S_i_param_9];
	ld.param.u32 	%r2, [_Z10getNewDataPiS_S_S_PfS0_S_S_S_S_i_param_10];
	mov.u32 	%r3, %tid.x;
	mov.u32 	%r4, %ntid.x;
	mov.u32 	%r5, %ctaid.x;
	mad.lo.s32 	%r1, %r4, %r5, %r3;
	setp.ge.u32 	%p1, %r1, %r2;
	@%p1 bra 	$L__BB8_3;
	cvta.to.global.u64 	%rd11, %rd2;
	mul.wide.u32 	%rd12, %r1, 4;
	add.s64 	%rd13, %rd11, %rd12;
	ld.global.u32 	%r6, [%rd13];
	setp.eq.s32 	%p2, %r6, 0;
	@%p2 bra 	$L__BB8_3;
	cvta.to.global.u64 	%rd14, %rd1;
	add.s64 	%rd16, %rd14, %rd12;
	ld.global.u32 	%r7, [%rd16];
	cvta.to.global.u64 	%rd17, %rd3;
	add.s64 	%rd18, %rd17, %rd12;
	ld.global.u32 	%r8, [%rd18];
	cvta.to.global.u64 	%rd19, %rd4;
	mul.wide.s32 	%rd20, %r7, 4;
	add.s64 	%rd21, %rd19, %rd20;
	st.global.u32 	[%rd21+-4], %r8;
	cvta.to.global.u64 	%rd22, %rd5;
	add.s64 	%rd23, %rd22, %rd12;
	ld.global.f32 	%f1, [%rd23];
	cvta.to.global.u64 	%rd24, %rd6;
	add.s64 	%rd25, %rd24, %rd20;
	st.global.f32 	[%rd25+-4], %f1;
	cvta.to.global.u64 	%rd26, %rd7;
	add.s64 	%rd27, %rd26, %rd12;
	ld.global.u32 	%r9, [%rd27];
	cvta.to.global.u64 	%rd28, %rd8;
	add.s64 	%rd29, %rd28, %rd20;
	st.global.u32 	[%rd29+-4], %r9;
	cvta.to.global.u64 	%rd30, %rd9;
	add.s64 	%rd31, %rd30, %rd12;
	ld.global.u32 	%r10, [%rd31];
	cvta.to.global.u64 	%rd32, %rd10;
	add.s64 	%rd33, %rd32, %rd20;
	st.global.u32 	[%rd33+-4], %r10;
$L__BB8_3:
	ret;

}
	// .globl	_Z16normalize_pointsPfS_S_ffi
.visible .entry _Z16normalize_pointsPfS_S_ffi(
	.param .u64 .ptr .align 1 _Z16normalize_pointsPfS_S_ffi_param_0,
	.param .u64 .ptr .align 1 _Z16normalize_pointsPfS_S_ffi_param_1,
	.param .u64 .ptr .align 1 _Z16normalize_pointsPfS_S_ffi_param_2,
	.param .f32 _Z16normalize_pointsPfS_S_ffi_param_3,
	.param .f32 _Z16normalize_pointsPfS_S_ffi_param_4,
	.param .u32 _Z16normalize_pointsPfS_S_ffi_param_5
)
{
	.reg .pred 	%p<2>;
	.reg .b32 	%r<6>;
	.reg .b32 	%f<13>;
	.reg .b64 	%rd<11>;

	ld.param.u64 	%rd1, [_Z16normalize_pointsPfS_S_ffi_param_0];
	ld.param.u64 	%rd2, [_Z16normalize_pointsPfS_S_ffi_param_1];
	ld.param.u64 	%rd3, [_Z16normalize_pointsPfS_S_ffi_param_2];
	ld.param.f32 	%f1, [_Z16normalize_pointsPfS_S_ffi_param_3];
	ld.param.f32 	%f2, [_Z16normalize_pointsPfS_S_ffi_param_4];
	ld.param.u32 	%r2, [_Z16normalize_pointsPfS_S_ffi_param_5];
	mov.u32 	%r3, %tid.x;
	mov.u32 	%r4, %ntid.x;
	mov.u32 	%r5, %ctaid.x;
	mad.lo.s32 	%r1, %r4, %r5, %r3;
	setp.ge.s32 	%p1, %r1, %r2;
	@%p1 bra 	$L__BB9_2;
	cvta.to.global.u64 	%rd4, %rd1;
	cvta.to.global.u64 	%rd5, %rd2;
	cvta.to.global.u64 	%rd6, %rd3;
	sub.f32 	%f3, %f2, %f1;
	mul.wide.s32 	%rd7, %r1, 4;
	add.s64 	%rd8, %rd4, %rd7;
	ld.global.f32 	%f4, [%rd8];
	sub.f32 	%f5, %f4, %f1;
	div.rn.f32 	%f6, %f5, %f3;
	st.global.f32 	[%rd8], %f6;
	add.s64 	%rd9, %rd5, %rd7;
	ld.global.f32 	%f7, [%rd9];
	sub.f32 	%f8, %f7, %f1;
	div.rn.f32 	%f9, %f8, %f3;
	st.global.f32 	[%rd9], %f9;
	add.s64 	%rd10, %rd6, %rd7;
	ld.global.f32 	%f10, [%rd10];
	sub.f32 	%f11, %f10, %f1;
	div.rn.f32 	%f12, %f11, %f3;
	st.global.f32 	[%rd10], %f12;
$L__BB9_2:
	ret;

}
	// .globl	_Z18denormalize_pointsPfS_S_ffi
.visible .entry _Z18denormalize_pointsPfS_S_ffi(
	.param .u64 .ptr .align 1 _Z18denormalize_pointsPfS_S_ffi_param_0,
	.param .u64 .ptr .align 1 _Z18denormalize_pointsPfS_S_ffi_param_1,
	.param .u64 .ptr .align 1 _Z18denormalize_pointsPfS_S_ffi_param_2,
	.param .f32 _Z18denormalize_pointsPfS_S_ffi_param_3,
	.param .f32 _Z18denormalize_pointsPfS_S_ffi_param_4,
	.param .u32 _Z18denormalize_pointsPfS_S_ffi_param_5
)
{
	.reg .pred 	%p<2>;
	.reg .b32 	%r<6>;
	.reg .b32 	%f<10>;
	.reg .b64 	%rd<11>;

	ld.param.u64 	%rd1, [_Z18denormalize_pointsPfS_S_ffi_param_0];
	ld.param.u64 	%rd2, [_Z18denormalize_pointsPfS_S_ffi_param_1];
	ld.param.u64 	%rd3, [_Z18denormalize_pointsPfS_S_ffi_param_2];
	ld.param.f32 	%f1, [_Z18denormalize_pointsPfS_S_ffi_param_3];
	ld.param.f32 	%f2, [_Z18denormalize_pointsPfS_S_ffi_param_4];
	ld.param.u32 	%r2, [_Z18denormalize_pointsPfS_S_ffi_param_5];
	mov.u32 	%r3, %tid.x;
	mov.u32 	%r4, %ntid.x;
	mov.u32 	%r5, %ctaid.x;
	mad.lo.s32 	%r1, %r4, %r5, %r3;
	setp.ge.s32 	%p1, %r1, %r2;
	@%p1 bra 	$L__BB10_2;
	cvta.to.global.u64 	%rd4, %rd1;
	cvta.to.global.u64 	%rd5, %rd2;
	cvta.to.global.u64 	%rd6, %rd3;
	sub.f32 	%f3, %f2, %f1;
	mul.wide.s32 	%rd7, %r1, 4;
	add.s64 	%rd8, %rd4, %rd7;
	ld.global.f32 	%f4, [%rd8];
	fma.rn.f32 	%f5, %f3, %f4, %f1;
	st.global.f32 	[%rd8], %f5;
	add.s64 	%rd9, %rd5, %rd7;
	ld.global.f32 	%f6, [%rd9];
	fma.rn.f32 	%f7, %f3, %f6, %f1;
	st.global.f32 	[%rd9], %f7;
	add.s64 	%rd10, %rd6, %rd7;
	ld.global.f32 	%f8, [%rd10];
	fma.rn.f32 	%f9, %f3, %f8, %f1;
	st.global.f32 	[%rd10], %f9;
$L__BB10_2:
	ret;

}
	// .globl	_Z14mergeNeighborsPfS_S_PiS0_S0_S0_S0_S0_S0_S0_ii
.visible .entry _Z14mergeNeighborsPfS_S_PiS0_S0_S0_S0_S0_S0_S0_ii(
	.param .u64 .ptr .align 1 _Z14mergeNeighborsPfS_S_PiS0_S0_S0_S0_S0_S0_S0_ii_param_0,
	.param .u64 .ptr .align 1 _Z14mergeNeighborsPfS_S_PiS0_S0_S0_S0_S0_S0_S0_ii_param_1,
	.param .u64 .ptr .align 1 _Z14mergeNeighborsPfS_S_PiS0_S0_S0_S0_S0_S0_S0_ii_param_2,
	.param .u64 .ptr .align 1 _Z14mergeNeighborsPfS_S_PiS0_S0_S0_S0_S0_S0_S0_ii_param_3,
	.param .u64 .ptr .align 1 _Z14mergeNeighborsPfS_S_PiS0_S0_S0_S0_S0_S0_S0_ii_param_4,
	.param .u64 .ptr .align 1 _Z14mergeNeighborsPfS_S_PiS0_S0_S0_S0_S0_S0_S0_ii_param_5,
	.param .u64 .ptr .align 1 _Z14mergeNeighborsPfS_S_PiS0_S0_S0_S0_S0_S0_S0_ii_param_6,
	.param .u64 .ptr .align 1 _Z14mergeNeighborsPfS_S_PiS0_S0_S0_S0_S0_S0_S0_ii_param_7,
	.param .u64 .ptr .align 1 _Z14mergeNeighborsPfS_S_PiS0_S0_S0_S0_S0_S0_S0_ii_param_8,
	.param .u64 .ptr .align 1 _Z14mergeNeighborsPfS_S_PiS0_S0_S0_S0_S0_S0_S0_ii_param_9,
	.param .u64 .ptr .align 1 _Z14mergeNeighborsPfS_S_PiS0_S0_S0_S0_S0_S0_S0_ii_param_10,
	.param .u32 _Z14mergeNeighborsPfS_S_PiS0_S0_S0_S0_S0_S0_S0_ii_param_11,
	.param .u32 _Z14mergeNeighborsPfS_S_PiS0_S0_S0_S0_S0_S0_S0_ii_param_12
)
{
	.reg .pred 	%p<29>;
	.reg .b32 	%r<116>;
	.reg .b32 	%f<14>;
	.reg .b64 	%rd<107>;

	ld.param.u64 	%rd29, [_Z14mergeNeighborsPfS_S_PiS0_S0_S0_S0_S0_S0_S0_ii_param_0];
	ld.param.u64 	%rd36, [_Z14mergeNeighborsPfS_S_PiS0_S0_S0_S0_S0_S0_S0_ii_param_1];
	ld.param.u64 	%rd37, [_Z14mergeNeighborsPfS_S_PiS0_S0_S0_S0_S0_S0_S0_ii_param_2];
	ld.param.u64 	%rd30, [_Z14mergeNeighborsPfS_S_PiS0_S0_S0_S0_S0_S0_S0_ii_param_3];
	ld.param.u64 	%rd38, [_Z14mergeNeighborsPfS_S_PiS0_S0_S0_S0_S0_S0_S0_ii_param_4];
	ld.param.u64 	%rd39, [_Z14mergeNeighborsPfS_S_PiS0_S0_S0_S0_S0_S0_S0_ii_param_5];
	ld.param.u64 	%rd31, [_Z14mergeNeighborsPfS_S_PiS0_S0_S0_S0_S0_S0_S0_ii_param_6];
	ld.param.u64 	%rd32, [_Z14mergeNeighborsPfS_S_PiS0_S0_S0_S0_S0_S0_S0_ii_param_7];
	ld.param.u64 	%rd33, [_Z14mergeNeighborsPfS_S_PiS0_S0_S0_S0_S0_S0_S0_ii_param_8];
	ld.param.u64 	%rd35, [_Z14mergeNeighborsPfS_S_PiS0_S0_S0_S0_S0_S0_S0_ii_param_10];
	ld.param.u32 	%r50, [_Z14mergeNeighborsPfS_S_PiS0_S0_S0_S0_S0_S0_S0_ii_param_11];
	ld.param.u32 	%r49, [_Z14mergeNeighborsPfS_S_PiS0_S0_S0_S0_S0_S0_S0_ii_param_12];
	cvta.to.global.u64 	%rd1, %rd30;
	cvta.to.global.u64 	%rd2, %rd29;
	cvta.to.global.u64 	%rd3, %rd39;
	cvta.to.global.u64 	%rd4, %rd38;
	cvta.to.global.u64 	%rd5, %rd37;
	cvta.to.global.u64 	%rd6, %rd36;
	mov.u32 	%r51, %tid.x;
	mov.u32 	%r52, %ntid.x;
	mov.u32 	%r53, %ctaid.x;
	mad.lo.s32 	%r1, %r52, %r53, %r51;
	setp.ge.s32 	%p1, %r1, %r50;
	@%p1 bra 	$L__BB11_19;
	cvta.to.global.u64 	%rd40, %rd31;
	mul.wide.s32 	%rd41, %r1, 4;
	add.s64 	%rd42, %rd40, %rd41;
	ld.global.u32 	%r54, [%rd42];
	setp.eq.s32 	%p2, %r54, 0;
	@%p2 bra 	$L__BB11_19;
	cvta.to.global.u64 	%rd43, %rd35;
	add.s64 	%rd45, %rd43, %rd41;
	ld.global.u32 	%r56, [%rd45];
	cvta.to.global.u64 	%rd46, %rd32;
	add.s64 	%rd47, %rd46, %rd41;
	ld.global.u32 	%r2, [%rd47];
	cvta.to.global.u64 	%rd48, %rd33;
	add.s64 	%rd49, %rd48, %rd41;
	ld.global.u32 	%r57, [%rd49];
	mul.lo.s32 	%r4, %r56, %r49;
	mul.wide.s32 	%rd50, %r4, 4;
	add.s64 	%rd7, %rd2, %rd50;
	add.s64 	%rd8, %rd6, %rd50;
	add.s64 	%rd9, %rd1, %rd50;
	add.s64 	%rd10, %rd4, %rd50;
	add.s64 	%rd11, %rd5, %rd50;
	add.s64 	%rd12, %rd3, %rd50;
	min.s32 	%r58, %r2, %r57;
	mov.b32 	%r103, 0;
	min.s32 	%r59, %r58, %r49;
	setp.lt.s32 	%p3, %r59, 1;
	mov.u32 	%r104, %r103;
	mov.u32 	%r115, %r103;
	@%p3 bra 	$L__BB11_6;
	mov.b32 	%r115, 0;
	mov.u32 	%r104, %r115;
	mov.u32 	%r103, %r115;
$L__BB11_4:
	mul.wide.s32 	%rd51, %r103, 4;
	add.s64 	%rd19, %rd9, %rd51;
	ld.global.u32 	%r61, [%rd19];
	mul.wide.s32 	%rd52, %r104, 4;
	add.s64 	%rd20, %rd10, %rd52;
	ld.global.u32 	%r62, [%rd20];
	setp.ne.s32 	%p4, %r61, %r62;
	@%p4 bra 	$L__BB11_20;
	add.s64 	%rd64, %rd8, %rd52;
	ld.global.f32 	%f3, [%rd64];
	mul.wide.u32 	%rd65, %r115, 4;
	add.s64 	%rd66, %rd11, %rd65;
	st.global.f32 	[%rd66], %f3;
	add.s32 	%r104, %r104, 1;
	ld.global.u32 	%r65, [%rd20];
	add.s64 	%rd67, %rd12, %rd65;
	st.global.u32 	[%rd67], %r65;
	add.s32 	%r103, %r103, 1;
	bra.uni 	$L__BB11_23;
$L__BB11_6:
	setp.ge.s32 	%p11, %r103, %r2;
	setp.ge.s32 	%p12, %r115, %r49;
	or.pred  	%p13, %p11, %p12;
	@%p13 bra 	$L__BB11_12;
	not.b32 	%r67, %r115;
	add.s32 	%r68, %r49, %r67;
	not.b32 	%r69, %r103;
	add.s32 	%r70, %r2, %r69;
	min.u32 	%r8, %r68, %r70;
	and.b32  	%r71, %r8, 3;
	setp.eq.s32 	%p14, %r71, 3;
	@%p14 bra 	$L__BB11_10;
	add.s32 	%r72, %r8, 1;
	and.b32  	%r73, %r72, 3;
	mul.wide.u32 	%rd69, %r115, 4;
	add.s64 	%rd70, %rd50, %rd69;
	add.s64 	%rd104, %rd3, %rd70;
	add.s64 	%rd103, %rd5, %rd70;
	neg.s32 	%r95, %r73;
	add.s32 	%r115, %r115, %r73;
$L__BB11_9:
	.pragma "nounroll";
	ld.param.u64 	%rd101, [_Z14mergeNeighborsPfS_S_PiS0_S0_S0_S0_S0_S0_S0_ii_param_3];
	ld.param.u64 	%rd100, [_Z14mergeNeighborsPfS_S_PiS0_S0_S0_S0_S0_S0_S0_ii_param_0];
	mul.wide.s32 	%rd71, %r103, 4;
	cvta.to.global.u64 	%rd72, %rd101;
	add.s64 	%rd74, %rd72, %rd50;
	add.s64 	%rd75, %rd74, %rd71;
	cvta.to.global.u64 	%rd76, %rd100;
	add.s64 	%rd77, %rd76, %rd50;
	add.s64 	%rd78, %rd77, %rd71;
	ld.global.f32 	%f4, [%rd78];
	st.global.f32 	[%rd103], %f4;
	add.s32 	%r103, %r103, 1;
	ld.global.u32 	%r74, [%rd75];
	st.global.u32 	[%rd104], %r74;
	add.s64 	%rd104, %rd104, 4;
	add.s64 	%rd103, %rd103, 4;
	add.s32 	%r95, %r95, 1;
	setp.ne.s32 	%p15, %r95, 0;
	@%p15 bra 	$L__BB11_9;
$L__BB11_10:
	setp.lt.u32 	%p16, %r8, 3;
	@%p16 bra 	$L__BB11_12;
$L__BB11_11:
	mul.wide.s32 	%rd79, %r103, 4;
	add.s64 	%rd80, %rd7, %rd79;
	ld.global.f32 	%f5, [%rd80];
	mul.wide.u32 	%rd81, %r115, 4;
	add.s64 	%rd82, %rd11, %rd81;
	st.global.f32 	[%rd82], %f5;
	add.s64 	%rd83, %rd9, %rd79;
	ld.global.u32 	%r75, [%rd83];
	add.s64 	%rd84, %rd12, %rd81;
	st.global.u32 	[%rd84], %r75;
	ld.global.f32 	%f6, [%rd80+4];
	st.global.f32 	[%rd82+4], %f6;
	ld.global.u32 	%r76, [%rd83+4];
	st.global.u32 	[%rd84+4], %r76;
	ld.global.f32 	%f7, [%rd80+8];
	st.global.f32 	[%rd82+8], %f7;
	ld.global.u32 	%r77, [%rd83+8];
	st.global.u32 	[%rd84+8], %r77;
	ld.global.f32 	%f8, [%rd80+12];
	st.global.f32 	[%rd82+12], %f8;
	add.s32 	%r103, %r103, 4;
	ld.global.u32 	%r78, [%rd83+12];
	add.s32 	%r115, %r115, 4;
	st.global.u32 	[%rd84+12], %r78;
	setp.lt.s32 	%p17, %r103, %r2;
	setp.lt.s32 	%p18, %r115, %r49;
	and.pred  	%p19, %p17, %p18;
	@%p19 bra 	$L__BB11_11;
$L__BB11_12:
	setp.ge.s32 	%p20, %r104, %r57;
	setp.ge.s32 	%p21, %r115, %r49;
	or.pred  	%p22, %p20, %p21;
	@%p22 bra 	$L__BB11_18;
	not.b32 	%r80, %r115;
	add.s32 	%r81, %r49, %r80;
	not.b32 	%r82, %r104;
	add.s32 	%r83, %r57, %r82;
	min.u32 	%r30, %r81, %r83;
	and.b32  	%r84, %r30, 3;
	setp.eq.s32 	%p23, %r84, 3;
	@%p23 bra 	$L__BB11_16;
	add.s32 	%r85, %r30, 1;
	and.b32  	%r86, %r85, 3;
	mul.wide.s32 	%rd85, %r4, 4;
	mul.wide.u32 	%rd86, %r115, 4;
	add.s64 	%rd87, %rd85, %rd86;
	add.s64 	%rd106, %rd3, %rd87;
	add.s64 	%rd105, %rd5, %rd87;
	add.s64 	%rd23, %rd4, %rd85;
	add.s64 	%rd24, %rd6, %rd85;
	neg.s32 	%r106, %r86;
	add.s32 	%r115, %r115, %r86;
$L__BB11_15:
	.pragma "nounroll";
	mul.wide.s32 	%rd88, %r104, 4;
	add.s64 	%rd89, %rd23, %rd88;
	add.s64 	%rd90, %rd24, %rd88;
	ld.global.f32 	%f9, [%rd90];
	st.global.f32 	[%rd105], %f9;
	add.s32 	%r104, %r104, 1;
	ld.global.u32 	%r87, [%rd89];
	st.global.u32 	[%rd106], %r87;
	add.s64 	%rd106, %rd106, 4;
	add.s64 	%rd105, %rd105, 4;
	add.s32 	%r106, %r106, 1;
	setp.ne.s32 	%p24, %r106, 0;
	@%p24 bra 	$L__BB11_15;
$L__BB11_16:
	setp.lt.u32 	%p25, %r30, 3;
	@%p25 bra 	$L__BB11_18;
$L__BB11_17:
	mul.wide.s32 	%rd91, %r104, 4;
	add.s64 	%rd92, %rd8, %rd91;
	ld.global.f32 	%f10, [%rd92];
	mul.wide.u32 	%rd93, %r115, 4;
	add.s64 	%rd94, %rd11, %rd93;
	st.global.f32 	[%rd94], %f10;
	add.s64 	%rd95, %rd10, %rd91;
	ld.global.u32 	%r88, [%rd95];
	add.s64 	%rd96, %rd12, %rd93;
	st.global.u32 	[%rd96], %r88;
	ld.global.f32 	%f11, [%rd92+4];
	st.global.f32 	[%rd94+4], %f11;
	ld.global.u32 	%r89, [%rd95+4];
	st.global.u32 	[%rd96+4], %r89;
	ld.global.f32 	%f12, [%rd92+8];
	st.global.f32 	[%rd94+8], %f12;
	ld.global.u32 	%r90, [%rd95+8];
	st.global.u32 	[%rd96+8], %r90;
	ld.global.f32 	%f13, [%rd92+12];
	st.global.f32 	[%rd94+12], %f13;
	add.s32 	%r104, %r104, 4;
	ld.global.u32 	%r91, [%rd95+12];
	add.s32 	%r115, %r115, 4;
	st.global.u32 	[%rd96+12], %r91;
	setp.lt.s32 	%p26, %r104, %r57;
	setp.lt.s32 	%p27, %r115, %r49;
	and.pred  	%p28, %p26, %p27;
	@%p28 bra 	$L__BB11_17;
$L__BB11_18:
	ld.param.u64 	%rd102, [_Z14mergeNeighborsPfS_S_PiS0_S0_S0_S0_S0_S0_S0_ii_param_9];
	cvta.to.global.u64 	%rd97, %rd102;
	mul.wide.s32 	%rd98, %r1, 4;
	add.s64 	%rd99, %rd97, %rd98;
	st.global.u32 	[%rd99], %r115;
$L__BB11_19:
	ret;
$L__BB11_20:
	mul.wide.s32 	%rd53, %r103, 4;
	add.s64 	%rd54, %rd7, %rd53;
	ld.global.f32 	%f1, [%rd54];
	mul.wide.s32 	%rd55, %r104, 4;
	add.s64 	%rd56, %rd8, %rd55;
	ld.global.f32 	%f2, [%rd56];
	setp.geu.f32 	%p5, %f1, %f2;
	@%p5 bra 	$L__BB11_22;
	mul.wide.u32 	%rd60, %r115, 4;
	add.s64 	%rd61, %rd11, %rd60;
	st.global.f32 	[%rd61], %f1;
	add.s32 	%r103, %r103, 1;
	ld.global.u32 	%r64, [%rd19];
	add.s64 	%rd62, %rd12, %rd60;
	st.global.u32 	[%rd62], %r64;
	bra.uni 	$L__BB11_23;
$L__BB11_22:
	mul.wide.u32 	%rd57, %r115, 4;
	add.s64 	%rd58, %rd11, %rd57;
	st.global.f32 	[%rd58], %f2;
	add.s32 	%r104, %r104, 1;
	ld.global.u32 	%r63, [%rd20];
	add.s64 	%rd59, %rd12, %rd57;
	st.global.u32 	[%rd59], %r63;
$L__BB11_23:
	add.s32 	%r115, %r115, 1;
	setp.lt.s32 	%p6, %r103, %r2;
	setp.lt.s32 	%p7, %r104, %r57;
	and.pred  	%p8, %p6, %p7;
	setp.lt.s32 	%p9, %r115, %r49;
	and.pred  	%p10, %p8, %p9;
	@%p10 bra 	$L__BB11_4;
	bra.uni 	$L__BB11_6;

}
	// .globl	_Z13copyNeighborsPiS_S_ii
.visible .entry _Z13copyNeighborsPiS_S_ii(
	.param .u64 .ptr .align 1 _Z13copyNeighborsPiS_S_ii_param_0,
	.param .u64 .ptr .align 1 _Z13copyNeighborsPiS_S_ii_param_1,
	.param .u64 .ptr .align 1 _Z13copyNeighborsPiS_S_ii_param_2,
	.param .u32 _Z13copyNeighborsPiS_S_ii_param_3,
	.param .u32 _Z13copyNeighborsPiS_S_ii_param_4
)
{
	.reg .pred 	%p<4>;
	.reg .b16 	%rs<2>;
	.reg .b32 	%r<9>;
	.reg .b64 	%rd<20>;

	ld.param.u64 	%rd7, [_Z13copyNeighborsPiS_S_ii_param_0];
	ld.param.u64 	%rd8, [_Z13copyNeighborsPiS_S_ii_param_1];
	ld.param.u64 	%rd9, [_Z13copyNeighborsPiS_S_ii_param_2];
	ld.param.u32 	%r2, [_Z13copyNeighborsPiS_S_ii_param_3];
	ld.param.u32 	%r3, [_Z13copyNeighborsPiS_S_ii_param_4];
	mov.u32 	%r4, %tid.x;
	mov.u32 	%r5, %ntid.x;
	mov.u32 	%r6, %ctaid.x;
	mad.lo.s32 	%r1, %r5, %r6, %r4;
	setp.ge.s32 	%p1, %r1, %r3;
	@%p1 bra 	$L__BB12_4;
	cvta.to.global.u64 	%rd10, %rd9;
	cvta.to.global.u64 	%rd11, %rd7;
	cvta.to.global.u64 	%rd12, %rd8;
	mul.wide.s32 	%rd13, %r1, 4;
	add.s64 	%rd14, %rd10, %rd13;
	ld.global.u32 	%r7, [%rd14];
	mul.lo.s32 	%r8, %r7, %r2;
	mul.wide.s32 	%rd15, %r8, 4;
	add.s64 	%rd1, %rd11, %rd15;
	add.s64 	%rd2, %rd12, %rd15;
	cvt.s64.s32 	%rd3, %r2;
	setp.eq.s32 	%p2, %r2, 0;
	@%p2 bra 	$L__BB12_4;
	shl.b64 	%rd4, %rd3, 2;
	mov.b64 	%rd19, 0;
$L__BB12_3:
	add.s64 	%rd17, %rd2, %rd19;
	ld.global.u8 	%rs1, [%rd17];
	add.s64 	%rd18, %rd1, %rd19;
	st.global.u8 	[%rd18], %rs1;
	add.s64 	%rd19, %rd19, 1;
	setp.lt.u64 	%p3, %rd19, %rd4;
	@%p3 bra 	$L__BB12_3;
$L__BB12_4:
	ret;

}
	// .globl	_Z21reverseIndexNeighborsPiS_i
.visible .entry _Z21reverseIndexNeighborsPiS_i(
	.param .u64 .ptr .align 1 _Z21reverseIndexNeighborsPiS_i_param_0,
	.param .u64 .ptr .align 1 _Z21reverseIndexNeighborsPiS_i_param_1,
	.param .u32 _Z21reverseIndexNeighborsPiS_i_param_2
)
{
	.reg .pred 	%p<3>;
	.reg .b32 	%r<8>;
	.reg .b64 	%rd<9>;

	ld.param.u64 	%rd2, [_Z21reverseIndexNeighborsPiS_i_param_0];
	ld.param.u64 	%rd3, [_Z21reverseIndexNeighborsPiS_i_param_1];
	ld.param.u32 	%r3, [_Z21reverseIndexNeighborsPiS_i_param_2];
	mov.u32 	%r4, %tid.x;
	mov.u32 	%r5, %ntid.x;
	mov.u32 	%r6, %ctaid.x;
	mad.lo.s32 	%r1, %r5, %r6, %r4;
	setp.ge.s32 	%p1, %r1, %r3;
	@%p1 bra 	$L__BB13_3;
	cvta.to.global.u64 	%rd4, %rd2;
	mul.wide.s32 	%rd5, %r1, 4;
	add.s64 	%rd1, %rd4, %rd5;
	ld.global.u32 	%r2, [%rd1];
	setp.eq.s32 	%p2, %r2, -1;
	@%p2 bra 	$L__BB13_3;
	cvta.to.global.u64 	%rd6, %rd3;
	mul.wide.s32 	%rd7, %r2, 4;
	add.s64 	%rd8, %rd6, %rd7;
	ld.global.u32 	%r7, [%rd8];
	st.global.u32 	[%rd1], %r7;
$L__BB13_3:
	ret;

}
	// .globl	_Z18rearrangeNeighborsPiS_S_S_ii
.visible .entry _Z18rearrangeNeighborsPiS_S_S_ii(
	.param .u64 .ptr .align 1 _Z18rearrangeNeighborsPiS_S_S_ii_param_0,
	.param .u64 .ptr .align 1 _Z18rearrangeNeighborsPiS_S_S_ii_param_1,
	.param .u64 .ptr .align 1 _Z18rearrangeNeighborsPiS_S_S_ii_param_2,
	.param .u64 .ptr .align 1 _Z18rearrangeNeighborsPiS_S_S_ii_param_3,
	.param .u32 _Z18rearrangeNeighborsPiS_S_S_ii_param_4,
	.param .u32 _Z18rearrangeNeighborsPiS_S_S_ii_param_5
)
{
	.reg .pred 	%p<11>;
	.reg .b32 	%r<107>;
	.reg .b64 	%rd<87>;

	ld.param.u64 	%rd8, [_Z18rearrangeNeighborsPiS_S_S_ii_param_0];
	ld.param.u64 	%rd9, [_Z18rearrangeNeighborsPiS_S_S_ii_param_1];
	ld.param.u64 	%rd10, [_Z18rearrangeNeighborsPiS_S_S_ii_param_2];
	ld.param.u64 	%rd7, [_Z18rearrangeNeighborsPiS_S_S_ii_param_3];
	ld.param.u32 	%r29, [_Z18rearrangeNeighborsPiS_S_S_ii_param_4];
	ld.param.u32 	%r30, [_Z18rearrangeNeighborsPiS_S_S_ii_param_5];
	cvta.to.global.u64 	%rd1, %rd8;
	cvta.to.global.u64 	%rd2, %rd10;
	cvta.to.global.u64 	%rd3, %rd9;
	mov.u32 	%r31, %tid.x;
	mov.u32 	%r32, %ntid.x;
	mov.u32 	%r33, %ctaid.x;
	mad.lo.s32 	%r1, %r32, %r33, %r31;
	setp.ge.s32 	%p1, %r1, %r30;
	@%p1 bra 	$L__BB14_14;
	cvta.to.global.u64 	%rd4, %rd7;
	setp.lt.s32 	%p2, %r29, 1;
	@%p2 bra 	$L__BB14_14;
	mul.wide.s32 	%rd11, %r1, 4;
	add.s64 	%rd12, %rd4, %rd11;
	ld.global.u32 	%r35, [%rd12];
	mul.lo.s32 	%r2, %r35, %r29;
	mul.lo.s32 	%r3, %r29, %r1;
	and.b32  	%r4, %r29, 15;
	setp.lt.u32 	%p3, %r29, 16;
	mov.b32 	%r102, 0;
	@%p3 bra 	$L__BB14_5;
	and.b32  	%r102, %r29, 2147483632;
	neg.s32 	%r100, %r102;
	add.s64 	%rd5, %rd3, 32;
	add.s64 	%rd6, %rd1, 32;
	mov.u32 	%r98, %r3;
	mov.u32 	%r99, %r2;
$L__BB14_4:
	.pragma "nounroll";
	mul.wide.s32 	%rd13, %r99, 4;
	add.s64 	%rd14, %rd5, %rd13;
	mul.wide.s32 	%rd15, %r98, 4;
	add.s64 	%rd16, %rd6, %rd15;
	ld.global.u32 	%r36, [%rd14+-32];
	mul.wide.s32 	%rd17, %r36, 4;
	add.s64 	%rd18, %rd2, %rd17;
	ld.global.u32 	%r37, [%rd18];
	st.global.u32 	[%rd16+-32], %r37;
	ld.global.u32 	%r38, [%rd14+-28];
	mul.wide.s32 	%rd19, %r38, 4;
	add.s64 	%rd20, %rd2, %rd19;
	ld.global.u32 	%r39, [%rd20];
	st.global.u32 	[%rd16+-28], %r39;
	ld.global.u32 	%r40, [%rd14+-24];
	mul.wide.s32 	%rd21, %r40, 4;
	add.s64 	%rd22, %rd2, %rd21;
	ld.global.u32 	%r41, [%rd22];
	st.global.u32 	[%rd16+-24], %r41;
	ld.global.u32 	%r42, [%rd14+-20];
	mul.wide.s32 	%rd23, %r42, 4;
	add.s64 	%rd24, %rd2, %rd23;
	ld.global.u32 	%r43, [%rd24];
	st.global.u32 	[%rd16+-20], %r43;
	ld.global.u32 	%r44, [%rd14+-16];
	mul.wide.s32 	%rd25, %r44, 4;
	add.s64 	%rd26, %rd2, %rd25;
	ld.global.u32 	%r45, [%rd26];
	st.global.u32 	[%rd16+-16], %r45;
	ld.global.u32 	%r46, [%rd14+-12];
	mul.wide.s32 	%rd27, %r46, 4;
	add.s64 	%rd28, %rd2, %rd27;
	ld.global.u32 	%r47, [%rd28];
	st.global.u32 	[%rd16+-12], %r47;
	ld.global.u32 	%r48, [%rd14+-8];
	mul.wide.s32 	%rd29, %r48, 4;
	add.s64 	%rd30, %rd2, %rd29;
	ld.global.u32 	%r49, [%rd30];
	st.global.u32 	[%rd16+-8], %r49;
	ld.global.u32 	%r50, [%rd14+-4];
	mul.wide.s32 	%rd31, %r50, 4;
	add.s64 	%rd32, %rd2, %rd31;
	ld.global.u32 	%r51, [%rd32];
	st.global.u32 	[%rd16+-4], %r51;
	ld.global.u32 	%r52, [%rd14];
	mul.wide.s32 	%rd33, %r52, 4;
	add.s64 	%rd34, %rd2, %rd33;
	ld.global.u32 	%r53, [%rd34];
	st.global.u32 	[%rd16], %r53;
	ld.global.u32 	%r54, [%rd14+4];
	mul.wide.s32 	%rd35, %r54, 4;
	add.s64 	%rd36, %rd2, %rd35;
	ld.global.u32 	%r55, [%rd36];
	st.global.u32 	[%rd16+4], %r55;
	ld.global.u32 	%r56, [%rd14+8];
	mul.wide.s32 	%rd37, %r56, 4;
	add.s64 	%rd38, %rd2, %rd37;
	ld.global.u32 	%r57, [%rd38];
	st.global.u32 	[%rd16+8], %r57;
	ld.global.u32 	%r58, [%rd14+12];
	mul.wide.s32 	%rd39, %r58, 4;
	add.s64 	%rd40, %rd2, %rd39;
	ld.global.u32 	%r59, [%rd40];
	st.global.u32 	[%rd16+12], %r59;
	ld.global.u32 	%r60, [%rd14+16];
	mul.wide.s32 	%rd41, %r60, 4;
	add.s64 	%rd42, %rd2, %rd41;
	ld.global.u32 	%r61, [%rd42];
	st.global.u32 	[%rd16+16], %r61;
	ld.global.u32 	%r62, [%rd14+20];
	mul.wide.s32 	%rd43, %r62, 4;
	add.s64 	%rd44, %rd2, %rd43;
	ld.global.u32 	%r63, [%rd44];
	st.global.u32 	[%rd16+20], %r63;
	ld.global.u32 	%r64, [%rd14+24];
	mul.wide.s32 	%rd45, %r64, 4;
	add.s64 	%rd46, %rd2, %rd45;
	ld.global.u32 	%r65, [%rd46];
	st.global.u32 	[%rd16+24], %r65;
	ld.global.u32 	%r66, [%rd14+28];
	mul.wide.s32 	%rd47, %r66, 4;
	add.s64 	%rd48, %rd2, %rd47;
	ld.global.u32 	%r67, [%rd48];
	st.global.u32 	[%rd16+28], %r67;
	add.s32 	%r100, %r100, 16;
	add.s32 	%r99, %r99, 16;
	add.s32 	%r98, %r98, 16;
	setp.ne.s32 	%p4, %r100, 0;
	@%p4 bra 	$L__BB14_4;
$L__BB14_5:
	setp.eq.s32 	%p5, %r4, 0;
	@%p5 bra 	$L__BB14_14;
	and.b32  	%r14, %r29, 7;
	setp.lt.u32 	%p6, %r4, 8;
	@%p6 bra 	$L__BB14_8;
	add.s32 	%r68, %r102, %r2;
	mul.wide.s32 	%rd49, %r68, 4;
	add.s64 	%rd50, %rd3, %rd49;
	ld.global.u32 	%r69, [%rd50];
	mul.wide.s32 	%rd51, %r69, 4;
	add.s64 	%rd52, %rd2, %rd51;
	ld.global.u32 	%r70, [%rd52];
	add.s32 	%r71, %r102, %r3;
	mul.wide.s32 	%rd53, %r71, 4;
	add.s64 	%rd54, %rd1, %rd53;
	st.global.u32 	[%rd54], %r70;
	ld.global.u32 	%r72, [%rd50+4];
	mul.wide.s32 	%rd55, %r72, 4;
	add.s64 	%rd56, %rd2, %rd55;
	ld.global.u32 	%r73, [%rd56];
	st.global.u32 	[%rd54+4], %r73;
	ld.global.u32 	%r74, [%rd50+8];
	mul.wide.s32 	%rd57, %r74, 4;
	add.s64 	%rd58, %rd2, %rd57;
	ld.global.u32 	%r75, [%rd58];
	st.global.u32 	[%rd54+8], %r75;
	ld.global.u32 	%r76, [%rd50+12];
	mul.wide.s32 	%rd59, %r76, 4;
	add.s64 	%rd60, %rd2, %rd59;
	ld.global.u32 	%r77, [%rd60];
	st.global.u32 	[%rd54+12], %r77;
	ld.global.u32 	%r78, [%rd50+16];
	mul.wide.s32 	%rd61, %r78, 4;
	add.s64 	%rd62, %rd2, %rd61;
	ld.global.u32 	%r79, [%rd62];
	st.global.u32 	[%rd54+16], %r79;
	ld.global.u32 	%r80, [%rd50+20];
	mul.wide.s32 	%rd63, %r80, 4;
	add.s64 	%rd64, %rd2, %rd63;
	ld.global.u32 	%r81, [%rd64];
	st.global.u32 	[%rd54+20], %r81;
	ld.global.u32 	%r82, [%rd50+24];
	mul.wide.s32 	%rd65, %r82, 4;
	add.s64 	%rd66, %rd2, %rd65;
	ld.global.u32 	%r83, [%rd66];
	st.global.u32 	[%rd54+24], %r83;
	ld.global.u32 	%r84, [%rd50+28];
	mul.wide.s32 	%rd67, %r84, 4;
	add.s64 	%rd68, %rd2, %rd67;
	ld.global.u32 	%r85, [%rd68];
	st.global.u32 	[%rd54+28], %r85;
	add.s32 	%r102, %r102, 8;
$L__BB14_8:
	setp.eq.s32 	%p7, %r14, 0;
	@%p7 bra 	$L__BB14_14;
	and.b32  	%r17, %r29, 3;
	setp.lt.u32 	%p8, %r14, 4;
	@%p8 bra 	$L__BB14_11;
	add.s32 	%r86, %r102, %r2;
	mul.wide.s32 	%rd69, %r86, 4;
	add.s64 	%rd70, %rd3, %rd69;
	ld.global.u32 	%r87, [%rd70];
	mul.wide.s32 	%rd71, %r87, 4;
	add.s64 	%rd72, %rd2, %rd71;
	ld.global.u32 	%r88, [%rd72];
	add.s32 	%r89, %r102, %r3;
	mul.wide.s32 	%rd73, %r89, 4;
	add.s64 	%rd74, %rd1, %rd73;
	st.global.u32 	[%rd74], %r88;
	ld.global.u32 	%r90, [%rd70+4];
	mul.wide.s32 	%rd75, %r90, 4;
	add.s64 	%rd76, %rd2, %rd75;
	ld.global.u32 	%r91, [%rd76];
	st.global.u32 	[%rd74+4], %r91;
	ld.global.u32 	%r92, [%rd70+8];
	mul.wide.s32 	%rd77, %r92, 4;
	add.s64 	%rd78, %rd2, %rd77;
	ld.global.u32 	%r93, [%rd78];
	st.global.u32 	[%rd74+8], %r93;
	ld.global.u32 	%r94, [%rd70+12];
	mul.wide.s32 	%rd79, %r94, 4;
	add.s64 	%rd80, %rd2, %rd79;
	ld.global.u32 	%r95, [%rd80];
	st.global.u32 	[%rd74+12], %r95;
	add.s32 	%r102, %r102, 4;
$L__BB14_11:
	setp.eq.s32 	%p9, %r17, 0;
	@%p9 bra 	$L__BB14_14;
	add.s32 	%r106, %r102, %r3;
	add.s32 	%r105, %r102, %r2;
	neg.s32 	%r104, %r17;
$L__BB14_13:
	.pragma "nounroll";
	mul.wide.s32 	%rd81, %r106, 4;
	add.s64 	%rd82, %rd1, %rd81;
	mul.wide.s32 	%rd83, %r105, 4;
	add.s64 	%rd84, %rd3, %rd83;
	ld.global.u32 	%r96, [%rd84];
	mul.wide.s32 	%rd85, %r96, 4;
	add.s64 	%rd86, %rd2, %rd85;
	ld.global.u32 	%r97, [%rd86];
	st.global.u32 	[%rd82], %r97;
	add.s32 	%r106, %r106, 1;
	add.s32 	%r105, %r105, 1;
	add.s32 	%r104, %r104, 1;
	setp.ne.s32 	%p10, %r104, 0;
	@%p10 bra 	$L__BB14_13;
$L__BB14_14:
	ret;

}
	// .globl	_Z22rearrangePointsBucketsPfS_S_S_S_S_PiS0_S0_S0_S0_S0_S0_i
.visible .entry _Z22rearrangePointsBucketsPfS_S_S_S_S_PiS0_S0_S0_S0_S0_S0_i(
	.param .u64 .ptr .align 1 _Z22rearrangePointsBucketsPfS_S_S_S_S_PiS0_S0_S0_S0_S0_S0_i_param_0,
	.param .u64 .ptr .align 1 _Z22rearrangePointsBucketsPfS_S_S_S_S_PiS0_S0_S0_S0_S0_S0_i_param_1,
	.param .u64 .ptr .align 1 _Z22rearrangePointsBucketsPfS_S_S_S_S_PiS0_S0_S0_S0_S0_S0_i_param_2,
	.param .u64 .ptr .align 1 _Z22rearrangePointsBucketsPfS_S_S_S_S_PiS0_S0_S0_S0_S0_S0_i_param_3,
	.param .u64 .ptr .align 1 _Z22rearrangePointsBucketsPfS_S_S_S_S_PiS0_S0_S0_S0_S0_S0_i_param_4,
	.param .u64 .ptr .align 1 _Z22rearrangePointsBucketsPfS_S_S_S_S_PiS0_S0_S0_S0_S0_S0_i_param_5,
	.param .u64 .ptr .align 1 _Z22rearrangePointsBucketsPfS_S_S_S_S_PiS0_S0_S0_S0_S0_S0_i_param_6,
	.param .u64 .ptr .align 1 _Z22rearrangePointsBucketsPfS_S_S_S_S_PiS0_S0_S0_S0_S0_S0_i_param_7,
	.param .u64 .ptr .align 1 _Z22rearrangePointsBucketsPfS_S_S_S_S_PiS0_S0_S0_S0_S0_S0_i_param_8,
	.param .u64 .ptr .align 1 _Z22rearrangePointsBucketsPfS_S_S_S_S_PiS0_S0_S0_S0_S0_S0_i_param_9,
	.param .u64 .ptr .align 1 _Z22rearrangePointsBucketsPfS_S_S_S_S_PiS0_S0_S0_S0_S0_S0_i_param_10,
	.param .u64 .ptr .align 1 _Z22rearrangePointsBucketsPfS_S_S_S_S_PiS0_S0_S0_S0_S0_S0_i_param_11,
	.param .u64 .ptr .align 1 _Z22rearrangePointsBucketsPfS_S_S_S_S_PiS0_S0_S0_S0_S0_S0_i_param_12,
	.param .u32 _Z22rearrangePointsBucketsPfS_S_S_S_S_PiS0_S0_S0_S0_S0_S0_i_param_13
)
{
	.reg .pred 	%p<2>;
	.reg .b32 	%r<10>;
	.reg .b32 	%f<4>;
	.reg .b64 	%rd<46>;

	ld.param.u64 	%rd2, [_Z22rearrangePointsBucketsPfS_S_S_S_S_PiS0_S0_S0_S0_S0_S0_i_param_1];
	ld.param.u64 	%rd4, [_Z22rearrangePointsBucketsPfS_S_S_S_S_PiS0_S0_S0_S0_S0_S0_i_param_3];
	ld.param.u64 	%rd5, [_Z22rearrangePointsBucketsPfS_S_S_S_S_PiS0_S0_S0_S0_S0_S0_i_param_4];
	ld.param.u64 	%rd8, [_Z22rearrangePointsBucketsPfS_S_S_S_S_PiS0_S0_S0_S0_S0_S0_i_param_7];
	ld.param.u64 	%rd9, [_Z22rearrangePointsBucketsPfS_S_S_S_S_PiS0_S0_S0_S0_S0_S0_i_param_8];
	ld.param.u64 	%rd10, [_Z22rearrangePointsBucketsPfS_S_S_S_S_PiS0_S0_S0_S0_S0_S0_i_param_9];
	ld.param.u64 	%rd11, [_Z22rearrangePointsBucketsPfS_S_S_S_S_PiS0_S0_S0_S0_S0_S0_i_param_10];
	ld.param.u64 	%rd12, [_Z22rearrangePointsBucketsPfS_S_S_S_S_PiS0_S0_S0_S0_S0_S0_i_param_11];
	ld.param.u64 	%rd13, [_Z22rearrangePointsBucketsPfS_S_S_S_S_PiS0_S0_S0_S0_S0_S0_i_param_12];
	ld.param.u32 	%r2, [_Z22rearrangePointsBucketsPfS_S_S_S_S_PiS0_S0_S0_S0_S0_S0_i_param_13];
	mov.u32 	%r3, %tid.x;
	mov.u32 	%r4, %ntid.x;
	mov.u32 	%r5, %ctaid.x;
	mad.lo.s32 	%r1, %r4, %r5, %r3;
	setp.ge.s32 	%p1, %r1, %r2;
	@%p1 bra 	$L__BB15_2;
	ld.param.u64 	%rd45, [_Z22rearrangePointsBucketsPfS_S_S_S_S_PiS0_S0_S0_S0_S0_S0_i_param_6];
	ld.param.u64 	%rd44, [_Z22rearrangePointsBucketsPfS_S_S_S_S_PiS0_S0_S0_S0_S0_S0_i_param_5];
	ld.param.u64 	%rd43, [_Z22rearrangePointsBucketsPfS_S_S_S_S_PiS0_S0_S0_S0_S0_S0_i_param_2];
	ld.param.u64 	%rd42, [_Z22rearrangePointsBucketsPfS_S_S_S_S_PiS0_S0_S0_S0_S0_S0_i_param_0];
	cvta.to.global.u64 	%rd14, %rd13;
	cvta.to.global.u64 	%rd15, %rd4;
	cvta.to.global.u64 	%rd16, %rd42;
	cvta.to.global.u64 	%rd17, %rd5;
	cvta.to.global.u64 	%rd18, %rd2;
	cvta.to.global.u64 	%rd19, %rd44;
	cvta.to.global.u64 	%rd20, %rd43;
	cvta.to.global.u64 	%rd21, %rd10;
	cvta.to.global.u64 	%rd22, %rd45;
	cvta.to.global.u64 	%rd23, %rd11;
	cvta.to.global.u64 	%rd24, %rd8;
	cvta.to.global.u64 	%rd25, %rd12;
	cvta.to.global.u64 	%rd26, %rd9;
	mul.wide.s32 	%rd27, %r1, 4;
	add.s64 	%rd28, %rd14, %rd27;
	ld.global.u32 	%r6, [%rd28];
	mul.wide.s32 	%rd29, %r6, 4;
	add.s64 	%rd30, %rd15, %rd29;
	ld.global.f32 	%f1, [%rd30];
	add.s64 	%rd31, %rd16, %rd27;
	st.global.f32 	[%rd31], %f1;
	add.s64 	%rd32, %rd17, %rd29;
	ld.global.f32 	%f2, [%rd32];
	add.s64 	%rd33, %rd18, %rd27;
	st.global.f32 	[%rd33], %f2;
	add.s64 	%rd34, %rd19, %rd29;
	ld.global.f32 	%f3, [%rd34];
	add.s64 	%rd35, %rd20, %rd27;
	st.global.f32 	[%rd35], %f3;
	add.s64 	%rd36, %rd21, %rd29;
	ld.global.u32 	%r7, [%rd36];
	add.s64 	%rd37, %rd22, %rd27;
	st.global.u32 	[%rd37], %r7;
	add.s64 	%rd38, %rd23, %rd29;
	ld.global.u32 	%r8, [%rd38];
	add.s64 	%rd39, %rd24, %rd27;
	st.global.u32 	[%rd39], %r8;
	add.s64 	%rd40, %rd25, %rd29;
	ld.global.u32 	%r9, [%rd40];
	add.s64 	%rd41, %rd26, %rd27;
	st.global.u32 	[%rd41], %r9;
$L__BB15_2:
	ret;

}
	// .globl	_Z15rearrangePointsPfS_S_S_S_S_Pii
.visible .entry _Z15rearrangePointsPfS_S_S_S_S_Pii(
	.param .u64 .ptr .align 1 _Z15rearrangePointsPfS_S_S_S_S_Pii_param_0,
	.param .u64 .ptr .align 1 _Z15rearrangePointsPfS_S_S_S_S_Pii_param_1,
	.param .u64 .ptr .align 1 _Z15rearrangePointsPfS_S_S_S_S_Pii_param_2,
	.param .u64 .ptr .align 1 _Z15rearrangePointsPfS_S_S_S_S_Pii_param_3,
	.param .u64 .ptr .align 1 _Z15rearrangePointsPfS_S_S_S_S_Pii_param_4,
	.param .u64 .ptr .align 1 _Z15rearrangePointsPfS_S_S_S_S_Pii_param_5,
	.param .u64 .ptr .align 1 _Z15rearrangePointsPfS_S_S_S_S_Pii_param_6,
	.param .u32 _Z15rearrangePointsPfS_S_S_S_S_Pii_param_7
)
{
	.reg .pred 	%p<2>;
	.reg .b32 	%r<7>;
	.reg .b32 	%f<4>;
	.reg .b64 	%rd<24>;

	ld.param.u64 	%rd1, [_Z15rearrangePointsPfS_S_S_S_S_Pii_param_0];
	ld.param.u64 	%rd2, [_Z15rearrangePointsPfS_S_S_S_S_Pii_param_1];
	ld.param.u64 	%rd3, [_Z15rearrangePointsPfS_S_S_S_S_Pii_param_2];
	ld.param.u64 	%rd4, [_Z15rearrangePointsPfS_S_S_S_S_Pii_param_3];
	ld.param.u64 	%rd5, [_Z15rearrangePointsPfS_S_S_S_S_Pii_param_4];
	ld.param.u64 	%rd6, [_Z15rearrangePointsPfS_S_S_S_S_Pii_param_5];
	ld.param.u64 	%rd7, [_Z15rearrangePointsPfS_S_S_S_S_Pii_param_6];
	ld.param.u32 	%r2, [_Z15rearrangePointsPfS_S_S_S_S_Pii_param_7];
	mov.u32 	%r3, %tid.x;
	mov.u32 	%r4, %ntid.x;
	mov.u32 	%r5, %ctaid.x;
	mad.lo.s32 	%r1, %r4, %r5, %r3;
	setp.ge.s32 	%p1, %r1, %r2;
	@%p1 bra 	$L__BB16_2;
	cvta.to.global.u64 	%rd8, %rd7;
	cvta.to.global.u64 	%rd9, %rd4;
	cvta.to.global.u64 	%rd10, %rd1;
	cvta.to.global.u64 	%rd11, %rd5;
	cvta.to.global.u64 	%rd12, %rd2;
	cvta.to.global.u64 	%rd13, %rd6;
	cvta.to.global.u64 	%rd14, %rd3;
	mul.wide.s32 	%rd15, %r1, 4;
	add.s64 	%rd16, %rd8, %rd15;
	ld.global.u32 	%r6, [%rd16];
	mul.wide.s32 	%rd17, %r6, 4;
	add.s64 	%rd18, %rd9, %rd17;
	ld.global.f32 	%f1, [%rd18];
	add.s64 	%rd19, %rd10, %rd15;
	st.global.f32 	[%rd19], %f1;
	add.s64 	%rd20, %rd11, %rd17;
	ld.global.f32 	%f2, [%rd20];
	add.s64 	%rd21, %rd12, %rd15;
	st.global.f32 	[%rd21], %f2;
	add.s64 	%rd22, %rd13, %rd17;
	ld.global.f32 	%f3, [%rd22];
	add.s64 	%rd23, %rd14, %rd15;
	st.global.f32 	[%rd23], %f3;
$L__BB16_2:
	ret;

}
	// .globl	_Z13get_densitiesPfS_i
.visible .entry _Z13get_densitiesPfS_i(
	.param .u64 .ptr .align 1 _Z13get_densitiesPfS_i_param_0,
	.param .u64 .ptr .align 1 _Z13get_densitiesPfS_i_param_1,
	.param .u32 _Z13get_densitiesPfS_i_param_2
)
{
	.reg .pred 	%p<2>;
	.reg .b32 	%r<6>;
	.reg .b32 	%f<5>;
	.reg .b64 	%rd<8>;

	ld.param.u64 	%rd1, [_Z13get_densitiesPfS_i_param_0];
	ld.param.u64 	%rd2, [_Z13get_densitiesPfS_i_param_1];
	ld.param.u32 	%r2, [_Z13get_densitiesPfS_i_param_2];
	mov.u32 	%r3, %tid.x;
	mov.u32 	%r4, %ntid.x;
	mov.u32 	%r5, %ctaid.x;
	mad.lo.s32 	%r1, %r4, %r5, %r3;
	setp.ge.s32 	%p1, %r1, %r2;
	@%p1 bra 	$L__BB17_2;
	cvta.to.global.u64 	%rd3, %rd2;
	cvta.to.global.u64 	%rd4, %rd1;
	mul.wide.s32 	%rd5, %r1, 4;
	add.s64 	%rd6, %rd3, %rd5;
	ld.global.f32 	%f1, [%rd6+4];
	ld.global.f32 	%f2, [%rd6];
	sub.f32 	%f3, %f1, %f2;
	abs.f32 	%f4, %f3;
	add.s64 	%rd7, %rd4, %rd5;
	st.global.f32 	[%rd7], %f4;
$L__BB17_2:
	ret;

}
	// .globl	_Z8setValueIiEvPT_S0_i
.visible .entry _Z8setValueIiEvPT_S0_i(
	.param .u64 .ptr .align 1 _Z8setValueIiEvPT_S0_i_param_0,
	.param .u32 _Z8setValueIiEvPT_S0_i_param_1,
	.param .u32 _Z8setValueIiEvPT_S0_i_param_2
)
{
	.reg .pred 	%p<2>;
	.reg .b32 	%r<7>;
	.reg .b64 	%rd<5>;

	ld.param.u64 	%rd1, [_Z8setValueIiEvPT_S0_i_param_0];
	ld.param.u32 	%r2, [_Z8setValueIiEvPT_S0_i_param_1];
	ld.param.u32 	%r3, [_Z8setValueIiEvPT_S0_i_param_2];
	mov.u32 	%r4, %tid.x;
	mov.u32 	%r5, %ntid.x;
	mov.u32 	%r6, %ctaid.x;
	mad.lo.s32 	%r1, %r5, %r6, %r4;
	setp.ge.u32 	%p1, %r1, %r3;
	@%p1 bra 	$L__BB18_2;
	cvta.to.global.u64 	%rd2, %rd1;
	mul.wide.u32 	%rd3, %r1, 4;
	add.s64 	%rd4, %rd2, %rd3;
	st.global.u32 	[%rd4], %r2;
$L__BB18_2:
	ret;

}
	// .globl	_Z19construct_neighborsIxEvPfS0_S0_PiiPT_S1_S1_S1_iS0_S1_iiiiS1_S1_S1_S0_S1_S1_iiiiffi
.visible .entry _Z19construct_neighborsIxEvPfS0_S0_PiiPT_S1_S1_S1_iS0_S1_iiiiS1_S1_S1_S0_S1_S1_iiiiffi(
	.param .u64 .ptr .align 1 _Z19construct_neighborsIxEvPfS0_S0_PiiPT_S1_S1_S1_iS0_S1_iiiiS1_S1_S1_S0_S1_S1_iiiiffi_param_0,
	.param .u64 .ptr .align 1 _Z19construct_neighborsIxEvPfS0_S0_PiiPT_S1_S1_S1_iS0_S1_iiiiS1_S1_S1_S0_S1_S1_iiiiffi_param_1,
	.param .u64 .ptr .align 1 _Z19construct_neighborsIxEvPfS0_S0_PiiPT_S1_S1_S1_iS0_S1_iiiiS1_S1_S1_S0_S1_S1_iiiiffi_param_2,
	.param .u64 .ptr .align 1 _Z19construct_neighborsIxEvPfS0_S0_PiiPT_S1_S1_S1_iS0_S1_iiiiS1_S1_S1_S0_S1_S1_iiiiffi_param_3,
	.param .u32 _Z19construct_neighborsIxEvPfS0_S0_PiiPT_S1_S1_S1_iS0_S1_iiiiS1_S1_S1_S0_S1_S1_iiiiffi_param_4,
	.param .u64 .ptr .align 1 _Z19construct_neighborsIxEvPfS0_S0_PiiPT_S1_S1_S1_iS0_S1_iiiiS1_S1_S1_S0_S1_S1_iiiiffi_param_5,
	.param .u64 .ptr .align 1 _Z19construct_neighborsIxEvPfS0_S0_PiiPT_S1_S1_S1_iS0_S1_iiiiS1_S1_S1_S0_S1_S1_iiiiffi_param_6,
	.param .u64 .ptr .align 1 _Z19construct_neighborsIxEvPfS0_S0_PiiPT_S1_S1_S1_iS0_S1_iiiiS1_S1_S1_S0_S1_S1_iiiiffi_param_7,
	.param .u64 .ptr .align 1 _Z19construct_neighborsIxEvPfS0_S0_PiiPT_S1_S1_S1_iS0_S1_iiiiS1_S1_S1_S0_S1_S1_iiiiffi_param_8,
	.param .u32 _Z19construct_neighborsIxEvPfS0_S0_PiiPT_S1_S1_S1_iS0_S1_iiiiS1_S1_S1_S0_S1_S1_iiiiffi_param_9,
	.param .u64 .ptr .align 1 _Z19construct_neighborsIxEvPfS0_S0_PiiPT_S1_S1_S1_iS0_S1_iiiiS1_S1_S1_S0_S1_S1_iiiiffi_param_10,
	.param .u64 .ptr .align 1 _Z19construct_neighborsIxEvPfS0_S0_PiiPT_S1_S1_S1_iS0_S1_iiiiS1_S1_S1_S0_S1_S1_iiiiffi_param_11,
	.param .u32 _Z19construct_neighborsIxEvPfS0_S0_PiiPT_S1_S1_S1_iS0_S1_iiiiS1_S1_S1_S0_S1_S1_iiiiffi_param_12,
	.param .u32 _Z19construct_neighborsIxEvPfS0_S0_PiiPT_S1_S1_S1_iS0_S1_iiiiS1_S1_S1_S0_S1_S1_iiiiffi_param_13,
	.param .u32 _Z19construct_neighborsIxEvPfS0_S0_PiiPT_S1_S1_S1_iS0_S1_iiiiS1_S1_S1_S0_S1_S1_iiiiffi_param_14,
	.param .u32 _Z19construct_neighborsIxEvPfS0_S0_PiiPT_S1_S1_S1_iS0_S1_iiiiS1_S1_S1_S0_S1_S1_iiiiffi_param_15,
	.param .u64 .ptr .align 1 _Z19construct_neighborsIxEvPfS0_S0_PiiPT_S1_S1_S1_iS0_S1_iiiiS1_S1_S1_S0_S1_S1_iiiiffi_param_16,
	.param .u64 .ptr .align 1 _Z19construct_neighborsIxEvPfS0_S0_PiiPT_S1_S1_S1_iS0_S1_iiiiS1_S1_S1_S0_S1_S1_iiiiffi_param_17,
	.param .u64 .ptr .align 1 _Z19construct_neighborsIxEvPfS0_S0_PiiPT_S1_S1_S1_iS0_S1_iiiiS1_S1_S1_S0_S1_S1_iiiiffi_param_18,
	.param .u64 .ptr .align 1 _Z19construct_neighborsIxEvPfS0_S0_PiiPT_S1_S1_S1_iS0_S1_iiiiS1_S1_S1_S0_S1_S1_iiiiffi_param_19,
	.param .u64 .ptr .align 1 _Z19construct_neighborsIxEvPfS0_S0_PiiPT_S1_S1_S1_iS0_S1_iiiiS1_S1_S1_S0_S1_S1_iiiiffi_param_20,
	.param .u64 .ptr .align 1 _Z19construct_neighborsIxEvPfS0_S0_PiiPT_S1_S1_S1_iS0_S1_iiiiS1_S1_S1_S0_S1_S1_iiiiffi_param_21,
	.param .u32 _Z19construct_neighborsIxEvPfS0_S0_PiiPT_S1_S1_S1_iS0_S1_iiiiS1_S1_S1_S0_S1_S1_iiiiffi_param_22,
	.param .u32 _Z19construct_neighborsIxEvPfS0_S0_PiiPT_S1_S1_S1_iS0_S1_iiiiS1_S1_S1_S0_S1_S1_iiiiffi_param_23,
	.param .u32 _Z19construct_neighborsIxEvPfS0_S0_PiiPT_S1_S1_S1_iS0_S1_iiiiS1_S1_S1_S0_S1_S1_iiiiffi_param_24,
	.param .u32 _Z19construct_neighborsIxEvPfS0_S0_PiiPT_S1_S1_S1_iS0_S1_iiiiS1_S1_S1_S0_S1_S1_iiiiffi_param_25,
	.param .f32 _Z19construct_neighborsIxEvPfS0_S0_PiiPT_S1_S1_S1_iS0_S1_iiiiS1_S1_S1_S0_S1_S1_iiiiffi_param_26,
	.param .f32 _Z19construct_neighborsIxEvPfS0_S0_PiiPT_S1_S1_S1_iS0_S1_iiiiS1_S1_S1_S0_S1_S1_iiiiffi_param_27,
	.param .u32 _Z19construct_neighborsIxEvPfS0_S0_PiiPT_S1_S1_S1_iS0_S1_iiiiS1_S1_S1_S0_S1_S1_iiiiffi_param_28
)
{
	.local .align 8 .b8 	__local_depot19[8];
	.reg .b64 	%SP;
	.reg .b64 	%SPL;
	.reg .pred 	%p<345>;
	.reg .b16 	%rs<109>;
	.reg .b32 	%r<1222>;
	.reg .b32 	%f<304>;
	.reg .b64 	%rd<442>;

	mov.u64 	%SPL, __local_depot19;
	ld.param.u64 	%rd101, [_Z19construct_neighborsIxEvPfS0_S0_PiiPT_S1_S1_S1_iS0_S1_iiiiS1_S1_S1_S0_S1_S1_iiiiffi_param_0];
	ld.param.u64 	%rd102, [_Z19construct_neighborsIxEvPfS0_S0_PiiPT_S1_S1_S1_iS0_S1_iiiiS1_S1_S1_S0_S1_S1_iiiiffi_param_1];
	ld.param.u64 	%rd103, [_Z19construct_neighborsIxEvPfS0_S0_PiiPT_S1_S1_S1_iS0_S1_iiiiS1_S1_S1_S0_S1_S1_iiiiffi_param_2];
	ld.param.u64 	%rd104, [_Z19construct_neighborsIxEvPfS0_S0_PiiPT_S1_S1_S1_iS0_S1_iiiiS1_S1_S1_S0_S1_S1_iiiiffi_param_3];
	ld.param.u32 	%r443, [_Z19construct_neighborsIxEvPfS0_S0_PiiPT_S1_S1_S1_iS0_S1_iiiiS1_S1_S1_S0_S1_S1_iiiiffi_param_4];
	ld.param.u64 	%rd105, [_Z19construct_neighborsIxEvPfS0_S0_PiiPT_S1_S1_S1_iS0_S1_iiiiS1_S1_S1_S0_S1_S1_iiiiffi_param_5];
	ld.param.u64 	%rd95, [_Z19construct_neighborsIxEvPfS0_S0_PiiPT_S1_S1_S1_iS0_S1_iiiiS1_S1_S1_S0_S1_S1_iiiiffi_param_6];
	ld.param.u64 	%rd96, [_Z19construct_neighborsIxEvPfS0_S0_PiiPT_S1_S1_S1_iS0_S1_iiiiS1_S1_S1_S0_S1_S1_iiiiffi_param_7];
	ld.param.u64 	%rd97, [_Z19construct_neighborsIxEvPfS0_S0_PiiPT_S1_S1_S1_iS0_S1_iiiiS1_S1_S1_S0_S1_S1_iiiiffi_param_8];
	ld.param.u32 	%r1044, [_Z19construct_neighborsIxEvPfS0_S0_PiiPT_S1_S1_S1_iS0_S1_iiiiS1_S1_S1_S0_S1_S1_iiiiffi_param_9];
	ld.param.u64 	%rd106, [_Z19construct_neighborsIxEvPfS0_S0_PiiPT_S1_S1_S1_iS0_S1_iiiiS1_S1_S1_S0_S1_S1_iiiiffi_param_10];
	ld.param.u64 	%rd107, [_Z19construct_neighborsIxEvPfS0_S0_PiiPT_S1_S1_S1_iS0_S1_iiiiS1_S1_S1_S0_S1_S1_iiiiffi_param_11];
	ld.param.u32 	%r445, [_Z19construct_neighborsIxEvPfS0_S0_PiiPT_S1_S1_S1_iS0_S1_iiiiS1_S1_S1_S0_S1_S1_iiiiffi_param_12];
	ld.param.u32 	%r446, [_Z19construct_neighborsIxEvPfS0_S0_PiiPT_S1_S1_S1_iS0_S1_iiiiS1_S1_S1_S0_S1_S1_iiiiffi_param_13];
	ld.param.u32 	%r447, [_Z19construct_neighborsIxEvPfS0_S0_PiiPT_S1_S1_S1_iS0_S1_iiiiS1_S1_S1_S0_S1_S1_iiiiffi_param_14];
	ld.param.u32 	%r448, [_Z19construct_neighborsIxEvPfS0_S0_PiiPT_S1_S1_S1_iS0_S1_iiiiS1_S1_S1_S0_S1_S1_iiiiffi_param_15];
	ld.param.u64 	%rd98, [_Z19construct_neighborsIxEvPfS0_S0_PiiPT_S1_S1_S1_iS0_S1_iiiiS1_S1_S1_S0_S1_S1_iiiiffi_param_16];
	ld.param.u64 	%rd99, [_Z19construct_neighborsIxEvPfS0_S0_PiiPT_S1_S1_S1_iS0_S1_iiiiS1_S1_S1_S0_S1_S1_iiiiffi_param_17];
	ld.param.u64 	%rd108, [_Z19construct_neighborsIxEvPfS0_S0_PiiPT_S1_S1_S1_iS0_S1_iiiiS1_S1_S1_S0_S1_S1_iiiiffi_param_18];
	ld.param.u64 	%rd109, [_Z19construct_neighborsIxEvPfS0_S0_PiiPT_S1_S1_S1_iS0_S1_iiiiS1_S1_S1_S0_S1_S1_iiiiffi_param_19];
	ld.param.u64 	%rd110, [_Z19construct_neighborsIxEvPfS0_S0_PiiPT_S1_S1_S1_iS0_S1_iiiiS1_S1_S1_S0_S1_S1_iiiiffi_param_20];
	ld.param.u32 	%r449, [_Z19construct_neighborsIxEvPfS0_S0_PiiPT_S1_S1_S1_iS0_S1_iiiiS1_S1_S1_S0_S1_S1_iiiiffi_param_22];
	ld.param.u32 	%r450, [_Z19construct_neighborsIxEvPfS0_S0_PiiPT_S1_S1_S1_iS0_S1_iiiiS1_S1_S1_S0_S1_S1_iiiiffi_param_23];
	ld.param.u32 	%r451, [_Z19construct_neighborsIxEvPfS0_S0_PiiPT_S1_S1_S1_iS0_S1_iiiiS1_S1_S1_S0_S1_S1_iiiiffi_param_24];
	ld.param.u32 	%r453, [_Z19construct_neighborsIxEvPfS0_S0_PiiPT_S1_S1_S1_iS0_S1_iiiiS1_S1_S1_S0_S1_S1_iiiiffi_param_25];
	ld.param.f32 	%f64, [_Z19construct_neighborsIxEvPfS0_S0_PiiPT_S1_S1_S1_iS0_S1_iiiiS1_S1_S1_S0_S1_S1_iiiiffi_param_26];
	ld.param.f32 	%f65, [_Z19construct_neighborsIxEvPfS0_S0_PiiPT_S1_S1_S1_iS0_S1_iiiiS1_S1_S1_S0_S1_S1_iiiiffi_param_27];
	ld.param.u32 	%r452, [_Z19construct_neighborsIxEvPfS0_S0_PiiPT_S1_S1_S1_iS0_S1_iiiiS1_S1_S1_S0_S1_S1_iiiiffi_param_28];
	cvta.to.global.u64 	%rd1, %rd107;
	cvta.to.global.u64 	%rd2, %rd106;
	cvta.to.global.u64 	%rd3, %rd108;
	cvta.to.global.u64 	%rd4, %rd103;
	cvta.to.global.u64 	%rd5, %rd102;
	cvta.to.global.u64 	%rd6, %rd101;
	cvta.to.global.u64 	%rd7, %rd104;
	cvta.to.global.u64 	%rd8, %rd105;
	cvta.to.global.u64 	%rd9, %rd110;
	cvta.to.global.u64 	%rd10, %rd109;
	add.u64 	%rd11, %SPL, 0;
	mov.u32 	%r454, %tid.x;
	mov.u32 	%r455, %ntid.x;
	mov.u32 	%r456, %ctaid.x;
	mad.lo.s32 	%r1, %r455, %r456, %r454;
	setp.ge.u32 	%p1, %r1, %r453;
	@%p1 bra 	$L__BB19_361;
	cvta.to.global.u64 	%rd112, %rd98;
	cvta.to.global.u64 	%rd113, %rd99;
	cvta.to.global.u64 	%rd114, %rd95;
	cvta.to.global.u64 	%rd115, %rd96;
	cvta.to.global.u64 	%rd116, %rd97;
	mul.wide.u32 	%rd117, %r1, 4;
	add.s64 	%rd118, %rd113, %rd117;
	ld.global.u32 	%r2, [%rd118];
	add.s64 	%rd12, %rd112, %rd117;
	ld.global.u32 	%r1221, [%rd12];
	mul.wide.s32 	%rd119, %r2, 4;
	add.s64 	%rd120, %rd114, %rd119;
	ld.global.u32 	%r4, [%rd120];
	add.s64 	%rd121, %rd115, %rd119;
	ld.global.u32 	%r5, [%rd121];
	add.s64 	%rd122, %rd116, %rd119;
	ld.global.u32 	%r6, [%rd122];
	setp.ne.s32 	%p2, %r447, 0;
	@%p2 bra 	$L__BB19_51;
	mad.lo.s32 	%r962, %r6, %r445, %r5;
	mad.lo.s32 	%r963, %r962, %r445, %r4;
	cvt.s64.s32 	%rd13, %r963;
	add.s32 	%r7, %r443, -1;
	setp.lt.s32 	%p309, %r443, 1;
	mov.b32 	%r961, -1;
	mov.u32 	%r1043, %r961;
	@%p309 bra 	$L__BB19_6;
	mov.b32 	%r1042, 0;
	mov.u32 	%r1041, %r7;
$L__BB19_4:
	sub.s32 	%r965, %r1041, %r1042;
	shr.u32 	%r966, %r965, 31;
	add.s32 	%r967, %r965, %r966;
	shr.s32 	%r968, %r967, 1;
	add.s32 	%r1043, %r968, %r1042;
	mul.wide.s32 	%rd393, %r1043, 8;
	add.s64 	%rd394, %rd8, %rd393;
	ld.global.u64 	%rd14, [%rd394];
	setp.eq.s64 	%p310, %rd14, %rd13;
	@%p310 bra 	$L__BB19_6;
	setp.lt.s64 	%p311, %rd14, %rd13;
	add.s32 	%r970, %r1043, 1;
	add.s32 	%r971, %r1043, -1;
	selp.b32 	%r1042, %r970, %r1042, %p311;
	selp.b32 	%r1041, %r1041, %r971, %p311;
	setp.le.s32 	%p312, %r1042, %r1041;
	mov.u32 	%r1043, %r961;
	@%p312 bra 	$L__BB19_4;
$L__BB19_6:
	mul.wide.s32 	%rd395, %r1043, 4;
	add.s64 	%rd15, %rd7, %rd395;
	ld.global.u32 	%r1045, [%rd15];
	setp.ge.s32 	%p313, %r1043, %r7;
	@%p313 bra 	$L__BB19_8;
	ld.global.u32 	%r1044, [%rd15+4];
$L__BB19_8:
	add.s64 	%rd16, %rd10, %rd117;
	ld.global.f32 	%f282, [%rd16];
	add.s64 	%rd17, %rd9, %rd117;
	ld.global.u32 	%r1064, [%rd17];
	setp.ge.s32 	%p314, %r1045, %r1044;
	@%p314 bra 	$L__BB19_50;
	add.s64 	%rd18, %rd6, %rd119;
	add.s64 	%rd19, %rd5, %rd119;
	add.s64 	%rd20, %rd4, %rd119;
	sub.s32 	%r972, %r2, %r452;
	add.s32 	%r18, %r446, -1;
	mul.lo.s32 	%r973, %r972, %r446;
	cvt.s64.s32 	%rd21, %r973;
	cvt.s64.s32 	%rd398, %r446;
	add.s64 	%rd399, %rd21, %rd398;
	shl.b64 	%rd400, %rd399, 2;
	add.s64 	%rd22, %rd2, %rd400;
	add.s32 	%r19, %r446, -2;
	add.s64 	%rd23, %rd1, %rd400;
	add.s32 	%r974, %r19, %r973;
	mul.wide.s32 	%rd401, %r974, 4;
	add.s64 	%rd24, %rd2, %rd401;
	add.s64 	%rd25, %rd1, %rd401;
	add.s32 	%r20, %r446, -3;
	add.s32 	%r21, %r446, -4;
	add.s32 	%r22, %r446, -5;
	add.s32 	%r23, %r973, -1;
$L__BB19_10:
	mul.wide.s32 	%rd402, %r1045, 4;
	add.s64 	%rd403, %rd3, %rd402;
	ld.global.u32 	%r27, [%rd403];
	setp.eq.s32 	%p315, %r2, %r27;
	@%p315 bra 	$L__BB19_49;
	ld.global.f32 	%f255, [%rd18];
	ld.global.f32 	%f256, [%rd19];
	ld.global.f32 	%f257, [%rd20];
	mul.wide.s32 	%rd404, %r27, 4;
	add.s64 	%rd405, %rd6, %rd404;
	ld.global.f32 	%f258, [%rd405];
	add.s64 	%rd406, %rd5, %rd404;
	ld.global.f32 	%f259, [%rd406];
	add.s64 	%rd407, %rd4, %rd404;
	ld.global.f32 	%f260, [%rd407];
	sub.f32 	%f261, %f255, %f258;
	sub.f32 	%f262, %f256, %f259;
	mul.f32 	%f263, %f262, %f262;
	fma.rn.f32 	%f264, %f261, %f261, %f263;
	sub.f32 	%f265, %f257, %f260;
	fma.rn.f32 	%f3, %f265, %f265, %f264;
	setp.ge.s32 	%p316, %r1221, %r446;
	@%p316 bra 	$L__BB19_30;
	setp.lt.s32 	%p331, %r1221, 1;
	mov.b32 	%r1055, 0;
	@%p331 bra 	$L__BB19_28;
	mov.b32 	%r1048, 0;
	bra.uni 	$L__BB19_15;
$L__BB19_14:
	add.s32 	%r1048, %r1048, 1;
	setp.eq.s32 	%p333, %r1048, %r1221;
	@%p333 bra 	$L__BB19_16;
$L__BB19_15:
	cvt.u32.u64 	%r1012, %rd21;
	add.s32 	%r1013, %r1048, %r1012;
	mul.wide.s32 	%rd425, %r1013, 4;
	add.s64 	%rd426, %rd1, %rd425;
	ld.global.u32 	%r1014, [%rd426];
	setp.eq.s32 	%p332, %r1014, %r27;
	mov.b32 	%r1065, 0;
	@%p332 bra 	$L__BB19_48;
	bra.uni 	$L__BB19_14;
$L__BB19_16:
	add.s32 	%r30, %r1221, -1;
	mov.b32 	%r1050, 0;
	mov.u32 	%r1049, %r30;
$L__BB19_17:
	sub.s32 	%r1016, %r1049, %r1050;
	shr.u32 	%r1017, %r1016, 31;
	add.s32 	%r1018, %r1016, %r1017;
	shr.s32 	%r1019, %r1018, 1;
	add.s32 	%r1055, %r1019, %r1050;
	cvt.s64.s32 	%rd427, %r1055;
	add.s64 	%rd428, %rd427, %rd21;
	shl.b64 	%rd429, %rd428, 2;
	add.s64 	%rd430, %rd2, %rd429;
	ld.global.f32 	%f4, [%rd430];
	setp.eq.f32 	%p334, %f4, %f3;
	@%p334 bra 	$L__BB19_20;
	setp.lt.f32 	%p335, %f4, %f3;
	add.s32 	%r1020, %r1055, 1;
	add.s32 	%r1021, %r1055, -1;
	selp.b32 	%r1050, %r1020, %r1050, %p335;
	selp.b32 	%r1049, %r1049, %r1021, %p335;
	setp.ge.s32 	%p336, %r1049, %r1050;
	@%p336 bra 	$L__BB19_17;
	sub.s32 	%r1022, %r1049, %r1050;
	shr.u32 	%r1023, %r1022, 31;
	add.s32 	%r1024, %r1022, %r1023;
	shr.s32 	%r1025, %r1024, 1;
	add.s32 	%r1055, %r1025, %r1050;
$L__BB19_20:
	setp.le.s32 	%p337, %r1221, %r1055;
	@%p337 bra 	$L__BB19_28;
	sub.s32 	%r1026, %r1221, %r1055;
	and.b32  	%r38, %r1026, 3;
	setp.eq.s32 	%p338, %r38, 0;
	mov.u32 	%r1052, %r1221;
	@%p338 bra 	$L__BB19_25;
	cvt.u64.u32 	%rd431, %r1221;
	add.s64 	%rd432, %rd431, %rd21;
	shl.b64 	%rd433, %rd432, 2;
	add.s64 	%rd26, %rd2, %rd433;
	ld.global.f32 	%f274, [%rd26+-4];
	add.s32 	%r1028, %r1221, %r1012;
	mul.wide.s32 	%rd434, %r1028, 4;
	add.s64 	%rd27, %rd2, %rd434;
	st.global.f32 	[%rd27], %f274;
	add.s64 	%rd28, %rd1, %rd433;
	ld.global.u32 	%r1029, [%rd28+-4];
	add.s64 	%rd29, %rd1, %rd434;
	st.global.u32 	[%rd29], %r1029;
	setp.eq.s32 	%p339, %r38, 1;
	mov.u32 	%r1052, %r30;
	@%p339 bra 	$L__BB19_25;
	add.s32 	%r1052, %r1221, -2;
	ld.global.f32 	%f275, [%rd27+-8];
	st.global.f32 	[%rd26+-4], %f275;
	ld.global.u32 	%r1030, [%rd29+-8];
	st.global.u32 	[%rd28+-4], %r1030;
	setp.eq.s32 	%p340, %r38, 2;
	@%p340 bra 	$L__BB19_25;
	add.s32 	%r1052, %r1221, -3;
	ld.global.f32 	%f276, [%rd27+-12];
	st.global.f32 	[%rd27+-8], %f276;
	ld.global.u32 	%r1031, [%rd29+-12];
	st.global.u32 	[%rd29+-8], %r1031;
$L__BB19_25:
	sub.s32 	%r1032, %r1055, %r1221;
	setp.gt.u32 	%p341, %r1032, -4;
	@%p341 bra 	$L__BB19_28;
	add.s32 	%r1053, %r23, %r1052;
$L__BB19_27:
	mul.wide.s32 	%rd435, %r1053, 4;
	add.s64 	%rd436, %rd2, %rd435;
	add.s64 	%rd437, %rd1, %rd435;
	ld.global.f32 	%f277, [%rd436];
	st.global.f32 	[%rd436+4], %f277;
	ld.global.u32 	%r1033, [%rd437];
	st.global.u32 	[%rd437+4], %r1033;
	ld.global.f32 	%f278, [%rd436+-4];
	st.global.f32 	[%rd436], %f278;
	ld.global.u32 	%r1034, [%rd437+-4];
	st.global.u32 	[%rd437], %r1034;
	ld.global.f32 	%f279, [%rd436+-8];
	st.global.f32 	[%rd436+-4], %f279;
	ld.global.u32 	%r1035, [%rd437+-8];
	st.global.u32 	[%rd437+-4], %r1035;
	add.s32 	%r1052, %r1052, -4;
	ld.global.f32 	%f280, [%rd436+-12];
	st.global.f32 	[%rd436+-8], %f280;
	ld.global.u32 	%r1036, [%rd437+-12];
	st.global.u32 	[%rd437+-8], %r1036;
	add.s32 	%r1053, %r1053, -4;
	setp.gt.s32 	%p342, %r1052, %r1055;
	@%p342 bra 	$L__BB19_27;
$L__BB19_28:
	cvt.u32.u64 	%r1038, %rd21;
	add.s32 	%r1039, %r1055, %r1038;
	mul.wide.s32 	%rd438, %r1039, 4;
	add.s64 	%rd439, %rd2, %rd438;
	st.global.f32 	[%rd439], %f3;
	add.s64 	%rd440, %rd1, %rd438;
	st.global.u32 	[%rd440], %r27;
	setp.ne.s32 	%p343, %r1221, %r18;
	mov.b32 	%r1065, 1;
	@%p343 bra 	$L__BB19_48;
	ld.global.f32 	%f282, [%rd22+-4];
	ld.global.u32 	%r1064, [%rd23+-4];
	bra.uni 	$L__BB19_48;
$L__BB19_30:
	ld.global.f32 	%f266, [%rd22+-4];
	setp.geu.f32 	%p317, %f3, %f266;
	mov.b32 	%r1065, 0;
	@%p317 bra 	$L__BB19_48;
	setp.lt.s32 	%p318, %r446, 1;
	@%p318 bra 	$L__BB19_35;
	mov.b32 	%r1056, 0;
	bra.uni 	$L__BB19_34;
$L__BB19_33:
	add.s32 	%r1056, %r1056, 1;
	setp.eq.s32 	%p320, %r1056, %r446;
	@%p320 bra 	$L__BB19_35;
$L__BB19_34:
	cvt.u32.u64 	%r978, %rd21;
	add.s32 	%r979, %r1056, %r978;
	mul.wide.s32 	%rd408, %r979, 4;
	add.s64 	%rd409, %rd1, %rd408;
	ld.global.u32 	%r980, [%rd409];
	setp.eq.s32 	%p319, %r980, %r27;
	mov.b32 	%r1065, 0;
	@%p319 bra 	$L__BB19_48;
	bra.uni 	$L__BB19_33;
$L__BB19_35:
	setp.lt.s32 	%p321, %r446, 1;
	mov.b32 	%r1059, 0;
	mov.u32 	%r1060, %r18;
	@%p321 bra 	$L__BB19_39;
	mov.b32 	%r1059, 0;
	mov.u32 	%r1060, %r18;
$L__BB19_37:
	sub.s32 	%r983, %r1060, %r1059;
	shr.u32 	%r984, %r983, 31;
	add.s32 	%r985, %r983, %r984;
	shr.s32 	%r986, %r985, 1;
	add.s32 	%r1061, %r986, %r1059;
	cvt.s64.s32 	%rd410, %r1061;
	add.s64 	%rd411, %rd410, %rd21;
	shl.b64 	%rd412, %rd411, 2;
	add.s64 	%rd413, %rd2, %rd412;
	ld.global.f32 	%f6, [%rd413];
	setp.eq.f32 	%p322, %f6, %f3;
	@%p322 bra 	$L__BB19_40;
	setp.lt.f32 	%p323, %f6, %f3;
	add.s32 	%r987, %r1061, 1;
	add.s32 	%r988, %r1061, -1;
	selp.b32 	%r1059, %r987, %r1059, %p323;
	selp.b32 	%r1060, %r1060, %r988, %p323;
	setp.le.s32 	%p324, %r1059, %r1060;
	@%p324 bra 	$L__BB19_37;
$L__BB19_39:
	sub.s32 	%r989, %r1060, %r1059;
	shr.u32 	%r990, %r989, 31;
	add.s32 	%r991, %r989, %r990;
	shr.s32 	%r992, %r991, 1;
	add.s32 	%r1061, %r992, %r1059;
$L__BB19_40:
	setp.lt.s32 	%p325, %r19, %r1061;
	@%p325 bra 	$L__BB19_47;
	not.b32 	%r993, %r1061;
	add.s32 	%r994, %r446, %r993;
	and.b32  	%r60, %r994, 3;
	setp.eq.s32 	%p326, %r60, 0;
	mov.u32 	%r1062, %r19;
	@%p326 bra 	$L__BB19_45;
	ld.global.f32 	%f267, [%rd24];
	st.global.f32 	[%rd24+4], %f267;
	ld.global.u32 	%r995, [%rd25];
	st.global.u32 	[%rd25+4], %r995;
	setp.eq.s32 	%p327, %r60, 1;
	mov.u32 	%r1062, %r20;
	@%p327 bra 	$L__BB19_45;
	ld.global.f32 	%f268, [%rd22+-12];
	st.global.f32 	[%rd24], %f268;
	ld.global.u32 	%r996, [%rd23+-12];
	st.global.u32 	[%rd25], %r996;
	setp.eq.s32 	%p328, %r60, 2;
	mov.u32 	%r1062, %r21;
	@%p328 bra 	$L__BB19_45;
	ld.global.f32 	%f269, [%rd22+-16];
	st.global.f32 	[%rd24+-4], %f269;
	ld.global.u32 	%r997, [%rd23+-16];
	st.global.u32 	[%rd25+-4], %r997;
	mov.u32 	%r1062, %r22;
$L__BB19_45:
	sub.s32 	%r998, %r19, %r1061;
	setp.lt.u32 	%p329, %r998, 3;
	@%p329 bra 	$L__BB19_47;
$L__BB19_46:
	cvt.u32.u64 	%r999, %rd21;
	add.s32 	%r1000, %r1062, %r999;
	mul.wide.s32 	%rd414, %r1000, 4;
	add.s64 	%rd415, %rd2, %rd414;
	ld.global.f32 	%f270, [%rd415];
	st.global.f32 	[%rd415+4], %f270;
	add.s64 	%rd416, %rd1, %rd414;
	ld.global.u32 	%r1001, [%rd416];
	st.global.u32 	[%rd416+4], %r1001;
	ld.global.f32 	%f271, [%rd415+-4];
	st.global.f32 	[%rd415], %f271;
	ld.global.u32 	%r1002, [%rd416+-4];
	st.global.u32 	[%rd416], %r1002;
	cvt.s64.s32 	%rd417, %r1062;
	add.s64 	%rd418, %rd417, %rd21;
	shl.b64 	%rd419, %rd418, 2;
	add.s64 	%rd420, %rd2, %rd419;
	ld.global.f32 	%f272, [%rd420+-8];
	st.global.f32 	[%rd415+-4], %f272;
	add.s64 	%rd421, %rd1, %rd419;
	ld.global.u32 	%r1003, [%rd421+-8];
	st.global.u32 	[%rd416+-4], %r1003;
	add.s32 	%r1004, %r1062, -3;
	ld.global.f32 	%f273, [%rd420+-12];
	st.global.f32 	[%rd415+-8], %f273;
	ld.global.u32 	%r1005, [%rd421+-12];
	st.global.u32 	[%rd416+-8], %r1005;
	add.s32 	%r1062, %r1062, -4;
	setp.gt.s32 	%p330, %r1004, %r1061;
	@%p330 bra 	$L__BB19_46;
$L__BB19_47:
	cvt.u32.u64 	%r1007, %rd21;
	add.s32 	%r1008, %r1061, %r1007;
	mul.wide.s32 	%rd422, %r1008, 4;
	add.s64 	%rd423, %rd2, %rd422;
	st.global.f32 	[%rd423], %f3;
	add.s64 	%rd424, %rd1, %rd422;
	st.global.u32 	[%rd424], %r27;
	ld.global.f32 	%f282, [%rd22+-4];
	ld.global.u32 	%r1064, [%rd23+-4];
	mov.b32 	%r1065, 1;
$L__BB19_48:
	add.s32 	%r1221, %r1065, %r1221;
$L__BB19_49:
	add.s32 	%r1045, %r1045, 1;
	setp.ne.s32 	%p344, %r1045, %r1044;
	@%p344 bra 	$L__BB19_10;
$L__BB19_50:
	st.global.u32 	[%rd12], %r1221;
	st.global.f32 	[%rd16], %f282;
	st.global.u32 	[%rd17], %r1064;
	bra.uni 	$L__BB19_361;
$L__BB19_51:
	neg.s32 	%r457, %r447;
	st.local.v2.u32 	[%rd11], {%r457, %r447};
	add.s64 	%rd30, %rd10, %rd117;
	ld.global.f32 	%f290, [%rd30];
	add.s64 	%rd31, %rd9, %rd117;
	ld.global.u32 	%r1118, [%rd31];
	setp.ne.s32 	%p3, %r448, 0;
	mul.wide.s32 	%rd124, %r451, 4;
	add.s64 	%rd32, %rd11, %rd124;
	add.s64 	%rd33, %rd6, %rd119;
	add.s64 	%rd34, %rd5, %rd119;
	add.s64 	%rd35, %rd4, %rd119;
	sub.s32 	%r458, %r2, %r452;
	mul.lo.s32 	%r459, %r458, %r446;
	cvt.s64.s32 	%rd126, %r446;
	cvt.s64.s32 	%rd36, %r459;
	add.s64 	%rd127, %rd36, %rd126;
	shl.b64 	%rd128, %rd127, 2;
	add.s64 	%rd37, %rd1, %rd128;
	add.s64 	%rd38, %rd2, %rd128;
	mov.b16 	%rs92, 0;
	@%p3 bra 	$L__BB19_101;
	add.s32 	%r74, %r4, %r449;
	setp.lt.s32 	%p4, %r74, 0;
	setp.ge.s32 	%p5, %r74, %r445;
	mov.b16 	%rs108, 0;
	or.pred  	%p6, %p4, %p5;
	@%p6 bra 	$L__BB19_360;
	add.s32 	%r75, %r5, %r450;
	setp.lt.s32 	%p7, %r75, 0;
	setp.ge.s32 	%p8, %r75, %r445;
	or.pred  	%p9, %p7, %p8;
	@%p9 bra 	$L__BB19_360;
	ld.local.u32 	%r460, [%rd32];
	add.s32 	%r76, %r460, %r6;
	setp.lt.s32 	%p10, %r76, 0;
	setp.ge.s32 	%p11, %r76, %r445;
	or.pred  	%p12, %p10, %p11;
	@%p12 bra 	$L__BB19_360;
	mad.lo.s32 	%r461, %r76, %r445, %r75;
	mad.lo.s32 	%r462, %r461, %r445, %r74;
	cvt.s64.s32 	%rd39, %r462;
	add.s32 	%r77, %r443, -1;
	setp.lt.s32 	%p13, %r443, 1;
	mov.b16 	%rs92, 0;
	@%p13 bra 	$L__BB19_101;
	mov.b32 	%r1071, 0;
	mov.u32 	%r1070, %r77;
$L__BB19_57:
	sub.s32 	%r464, %r1070, %r1071;
	shr.u32 	%r465, %r464, 31;
	add.s32 	%r466, %r464, %r465;
	shr.s32 	%r467, %r466, 1;
	add.s32 	%r80, %r467, %r1071;
	mul.wide.s32 	%rd129, %r80, 8;
	add.s64 	%rd130, %rd8, %rd129;
	ld.global.u64 	%rd40, [%rd130];
	setp.eq.s64 	%p14, %rd40, %rd39;
	@%p14 bra 	$L__BB19_59;
	setp.lt.s64 	%p15, %rd40, %rd39;
	add.s32 	%r468, %r80, 1;
	add.s32 	%r469, %r80, -1;
	selp.b32 	%r1071, %r468, %r1071, %p15;
	selp.b32 	%r1070, %r1070, %r469, %p15;
	setp.gt.s32 	%p16, %r1071, %r1070;
	@%p16 bra 	$L__BB19_101;
	bra.uni 	$L__BB19_57;
$L__BB19_59:
	setp.lt.s32 	%p17, %r80, 0;
	@%p17 bra 	$L__BB19_101;
	mul.wide.u32 	%rd131, %r80, 4;
	add.s64 	%rd41, %rd7, %rd131;
	ld.global.u32 	%r1073, [%rd41];
	setp.ge.s32 	%p18, %r80, %r77;
	mov.u32 	%r1072, %r1044;
	@%p18 bra 	$L__BB19_62;
	ld.global.u32 	%r1072, [%rd41+4];
$L__BB19_62:
	setp.ge.s32 	%p19, %r1073, %r1072;
	@%p19 bra 	$L__BB19_101;
	cvt.u32.u64 	%r470, %rd36;
	add.s32 	%r86, %r446, -1;
	add.s32 	%r87, %r446, -2;
	add.s32 	%r471, %r87, %r470;
	mul.wide.s32 	%rd132, %r471, 4;
	add.s64 	%rd42, %rd1, %rd132;
	mov.b16 	%rs92, 0;
$L__BB19_64:
	mul.wide.s32 	%rd133, %r1073, 4;
	add.s64 	%rd134, %rd3, %rd133;
	ld.global.u32 	%r91, [%rd134];
	ld.global.f32 	%f66, [%rd33];
	ld.global.f32 	%f67, [%rd34];
	ld.global.f32 	%f68, [%rd35];
	mul.wide.s32 	%rd135, %r91, 4;
	add.s64 	%rd136, %rd6, %rd135;
	ld.global.f32 	%f69, [%rd136];
	add.s64 	%rd137, %rd5, %rd135;
	ld.global.f32 	%f70, [%rd137];
	add.s64 	%rd138, %rd4, %rd135;
	ld.global.f32 	%f71, [%rd138];
	sub.f32 	%f72, %f66, %f69;
	sub.f32 	%f73, %f67, %f70;
	mul.f32 	%f74, %f73, %f73;
	fma.rn.f32 	%f75, %f72, %f72, %f74;
	sub.f32 	%f76, %f68, %f71;
	fma.rn.f32 	%f13, %f76, %f76, %f75;
	setp.ge.s32 	%p20, %r1221, %r446;
	@%p20 bra 	$L__BB19_82;
	setp.lt.s32 	%p35, %r1221, 1;
	mov.b32 	%r1082, 0;
	@%p35 bra 	$L__BB19_80;
	mov.b32 	%r1076, 0;
	bra.uni 	$L__BB19_68;
$L__BB19_67:
	add.s32 	%r1076, %r1076, 1;
	setp.eq.s32 	%p37, %r1076, %r1221;
	@%p37 bra 	$L__BB19_69;
$L__BB19_68:
	cvt.u32.u64 	%r511, %rd36;
	add.s32 	%r512, %r1076, %r511;
	mul.wide.s32 	%rd157, %r512, 4;
	add.s64 	%rd158, %rd1, %rd157;
	ld.global.u32 	%r513, [%rd158];
	setp.eq.s32 	%p36, %r513, %r91;
	mov.b16 	%rs91, 0;
	mov.b32 	%r1092, 0;
	@%p36 bra 	$L__BB19_100;
	bra.uni 	$L__BB19_67;
$L__BB19_69:
	add.s32 	%r94, %r1221, -1;
	mov.b32 	%r1078, 0;
	mov.u32 	%r1077, %r94;
$L__BB19_70:
	sub.s32 	%r515, %r1077, %r1078;
	shr.u32 	%r516, %r515, 31;
	add.s32 	%r517, %r515, %r516;
	shr.s32 	%r518, %r517, 1;
	add.s32 	%r1082, %r518, %r1078;
	cvt.s64.s32 	%rd159, %r1082;
	add.s64 	%rd160, %rd159, %rd36;
	shl.b64 	%rd161, %rd160, 2;
	add.s64 	%rd162, %rd2, %rd161;
	ld.global.f32 	%f14, [%rd162];
	setp.eq.f32 	%p38, %f14, %f13;
	@%p38 bra 	$L__BB19_73;
	setp.lt.f32 	%p39, %f14, %f13;
	add.s32 	%r519, %r1082, 1;
	add.s32 	%r520, %r1082, -1;
	selp.b32 	%r1078, %r519, %r1078, %p39;
	selp.b32 	%r1077, %r1077, %r520, %p39;
	setp.ge.s32 	%p40, %r1077, %r1078;
	@%p40 bra 	$L__BB19_70;
	sub.s32 	%r521, %r1077, %r1078;
	shr.u32 	%r522, %r521, 31;
	add.s32 	%r523, %r521, %r522;
	shr.s32 	%r524, %r523, 1;
	add.s32 	%r1082, %r524, %r1078;
$L__BB19_73:
	setp.le.s32 	%p41, %r1221, %r1082;
	@%p41 bra 	$L__BB19_80;
	sub.s32 	%r525, %r1221, %r1082;
	and.b32  	%r102, %r525, 3;
	setp.eq.s32 	%p42, %r102, 0;
	mov.u32 	%r1080, %r1221;
	@%p42 bra 	$L__BB19_78;
	cvt.u32.u64 	%r526, %rd36;
	cvt.u64.u32 	%rd163, %r1221;
	add.s64 	%rd164, %rd163, %rd36;
	shl.b64 	%rd165, %rd164, 2;
	add.s64 	%rd43, %rd2, %rd165;
	ld.global.f32 	%f85, [%rd43+-4];
	add.s32 	%r527, %r1221, %r526;
	mul.wide.s32 	%rd166, %r527, 4;
	add.s64 	%rd44, %rd2, %rd166;
	st.global.f32 	[%rd44], %f85;
	add.s64 	%rd45, %rd1, %rd165;
	ld.global.u32 	%r528, [%rd45+-4];
	add.s64 	%rd46, %rd1, %rd166;
	st.global.u32 	[%rd46], %r528;
	setp.eq.s32 	%p43, %r102, 1;
	mov.u32 	%r1080, %r94;
	@%p43 bra 	$L__BB19_78;
	add.s32 	%r1080, %r1221, -2;
	ld.global.f32 	%f86, [%rd44+-8];
	st.global.f32 	[%rd43+-4], %f86;
	ld.global.u32 	%r529, [%rd46+-8];
	st.global.u32 	[%rd45+-4], %r529;
	setp.eq.s32 	%p44, %r102, 2;
	@%p44 bra 	$L__BB19_78;
	add.s32 	%r1080, %r1221, -3;
	ld.global.f32 	%f87, [%rd44+-12];
	st.global.f32 	[%rd44+-8], %f87;
	ld.global.u32 	%r530, [%rd46+-12];
	st.global.u32 	[%rd46+-8], %r530;
$L__BB19_78:
	sub.s32 	%r531, %r1082, %r1221;
	setp.gt.u32 	%p45, %r531, -4;
	@%p45 bra 	$L__BB19_80;
$L__BB19_79:
	cvt.u32.u64 	%r532, %rd36;
	add.s32 	%r533, %r532, %r1080;
	add.s32 	%r534, %r533, -1;
	mul.wide.s32 	%rd167, %r534, 4;
	add.s64 	%rd168, %rd2, %rd167;
	ld.global.f32 	%f88, [%rd168];
	st.global.f32 	[%rd168+4], %f88;
	add.s64 	%rd169, %rd1, %rd167;
	ld.global.u32 	%r535, [%rd169];
	st.global.u32 	[%rd169+4], %r535;
	ld.global.f32 	%f89, [%rd168+-4];
	st.global.f32 	[%rd168], %f89;
	ld.global.u32 	%r536, [%rd169+-4];
	st.global.u32 	[%rd169], %r536;
	ld.global.f32 	%f90, [%rd168+-8];
	st.global.f32 	[%rd168+-4], %f90;
	ld.global.u32 	%r537, [%rd169+-8];
	st.global.u32 	[%rd169+-4], %r537;
	add.s32 	%r1080, %r1080, -4;
	ld.global.f32 	%f91, [%rd168+-12];
	st.global.f32 	[%rd168+-8], %f91;
	ld.global.u32 	%r538, [%rd169+-12];
	st.global.u32 	[%rd169+-8], %r538;
	setp.gt.s32 	%p46, %r1080, %r1082;
	@%p46 bra 	$L__BB19_79;
$L__BB19_80:
	cvt.u32.u64 	%r540, %rd36;
	add.s32 	%r541, %r1082, %r540;
	mul.wide.s32 	%rd170, %r541, 4;
	add.s64 	%rd171, %rd2, %rd170;
	st.global.f32 	[%rd171], %f13;
	add.s64 	%rd172, %rd1, %rd170;
	st.global.u32 	[%rd172], %r91;
	setp.ne.s32 	%p47, %r1221, %r86;
	mov.b16 	%rs91, 1;
	mov.b32 	%r1092, 1;
	@%p47 bra 	$L__BB19_100;
	ld.global.f32 	%f290, [%rd38+-4];
	ld.global.u32 	%r1118, [%rd37+-4];
	bra.uni 	$L__BB19_100;
$L__BB19_82:
	ld.global.f32 	%f77, [%rd38+-4];
	setp.geu.f32 	%p21, %f13, %f77;
	mov.b16 	%rs91, 0;
	mov.b32 	%r1092, 0;
	@%p21 bra 	$L__BB19_100;
	setp.lt.s32 	%p22, %r446, 1;
	@%p22 bra 	$L__BB19_87;
	mov.b32 	%r1083, 0;
	bra.uni 	$L__BB19_86;
$L__BB19_85:
	add.s32 	%r1083, %r1083, 1;
	setp.eq.s32 	%p24, %r1083, %r446;
	@%p24 bra 	$L__BB19_87;
$L__BB19_86:
	cvt.u32.u64 	%r475, %rd36;
	add.s32 	%r476, %r1083, %r475;
	mul.wide.s32 	%rd139, %r476, 4;
	add.s64 	%rd140, %rd1, %rd139;
	ld.global.u32 	%r477, [%rd140];
	setp.eq.s32 	%p23, %r477, %r91;
	mov.b32 	%r1092, 0;
	@%p23 bra 	$L__BB19_100;
	bra.uni 	$L__BB19_85;
$L__BB19_87:
	mov.b32 	%r1086, 0;
	mov.u32 	%r1087, %r86;
	@%p22 bra 	$L__BB19_91;
	mov.b32 	%r1086, 0;
	mov.u32 	%r1087, %r86;
$L__BB19_89:
	sub.s32 	%r480, %r1087, %r1086;
	shr.u32 	%r481, %r480, 31;
	add.s32 	%r482, %r480, %r481;
	shr.s32 	%r483, %r482, 1;
	add.s32 	%r1088, %r483, %r1086;
	cvt.s64.s32 	%rd141, %r1088;
	add.s64 	%rd142, %rd141, %rd36;
	shl.b64 	%rd143, %rd142, 2;
	add.s64 	%rd144, %rd2, %rd143;
	ld.global.f32 	%f16, [%rd144];
	setp.eq.f32 	%p26, %f16, %f13;
	@%p26 bra 	$L__BB19_92;
	setp.lt.f32 	%p27, %f16, %f13;
	add.s32 	%r484, %r1088, 1;
	add.s32 	%r485, %r1088, -1;
	selp.b32 	%r1086, %r484, %r1086, %p27;
	selp.b32 	%r1087, %r1087, %r485, %p27;
	setp.le.s32 	%p28, %r1086, %r1087;
	@%p28 bra 	$L__BB19_89;
$L__BB19_91:
	sub.s32 	%r486, %r1087, %r1086;
	shr.u32 	%r487, %r486, 31;
	add.s32 	%r488, %r486, %r487;
	shr.s32 	%r489, %r488, 1;
	add.s32 	%r1088, %r489, %r1086;
$L__BB19_92:
	setp.lt.s32 	%p29, %r87, %r1088;
	@%p29 bra 	$L__BB19_99;
	not.b32 	%r490, %r1088;
	add.s32 	%r491, %r446, %r490;
	and.b32  	%r121, %r491, 3;
	setp.eq.s32 	%p30, %r121, 0;
	mov.u32 	%r1089, %r87;
	@%p30 bra 	$L__BB19_97;
	add.s32 	%r1089, %r446, -3;
	cvt.u32.u64 	%r492, %rd36;
	add.s32 	%r493, %r87, %r492;
	mul.wide.s32 	%rd145, %r493, 4;
	add.s64 	%rd47, %rd2, %rd145;
	ld.global.f32 	%f78, [%rd47];
	st.global.f32 	[%rd47+4], %f78;
	ld.global.u32 	%r494, [%rd42];
	st.global.u32 	[%rd42+4], %r494;
	setp.eq.s32 	%p31, %r121, 1;
	@%p31 bra 	$L__BB19_97;
	add.s32 	%r1089, %r446, -4;
	ld.global.f32 	%f79, [%rd38+-12];
	st.global.f32 	[%rd47], %f79;
	ld.global.u32 	%r495, [%rd37+-12];
	st.global.u32 	[%rd42], %r495;
	setp.eq.s32 	%p32, %r121, 2;
	@%p32 bra 	$L__BB19_97;
	add.s32 	%r1089, %r446, -5;
	ld.global.f32 	%f80, [%rd38+-16];
	st.global.f32 	[%rd47+-4], %f80;
	ld.global.u32 	%r496, [%rd37+-16];
	st.global.u32 	[%rd42+-4], %r496;
$L__BB19_97:
	sub.s32 	%r497, %r87, %r1088;
	setp.lt.u32 	%p33, %r497, 3;
	@%p33 bra 	$L__BB19_99;
$L__BB19_98:
	cvt.u32.u64 	%r498, %rd36;
	add.s32 	%r499, %r1089, %r498;
	mul.wide.s32 	%rd146, %r499, 4;
	add.s64 	%rd147, %rd2, %rd146;
	ld.global.f32 	%f81, [%rd147];
	st.global.f32 	[%rd147+4], %f81;
	add.s64 	%rd148, %rd1, %rd146;
	ld.global.u32 	%r500, [%rd148];
	st.global.u32 	[%rd148+4], %r500;
	ld.global.f32 	%f82, [%rd147+-4];
	st.global.f32 	[%rd147], %f82;
	ld.global.u32 	%r501, [%rd148+-4];
	st.global.u32 	[%rd148], %r501;
	cvt.s64.s32 	%rd149, %r1089;
	add.s64 	%rd150, %rd149, %rd36;
	shl.b64 	%rd151, %rd150, 2;
	add.s64 	%rd152, %rd2, %rd151;
	ld.global.f32 	%f83, [%rd152+-8];
	st.global.f32 	[%rd147+-4], %f83;
	add.s64 	%rd153, %rd1, %rd151;
	ld.global.u32 	%r502, [%rd153+-8];
	st.global.u32 	[%rd148+-4], %r502;
	add.s32 	%r503, %r1089, -3;
	ld.global.f32 	%f84, [%rd152+-12];
	st.global.f32 	[%rd147+-8], %f84;
	ld.global.u32 	%r504, [%rd153+-12];
	st.global.u32 	[%rd148+-8], %r504;
	add.s32 	%r1089, %r1089, -4;
	setp.gt.s32 	%p34, %r503, %r1088;
	@%p34 bra 	$L__BB19_98;
$L__BB19_99:
	cvt.u32.u64 	%r506, %rd36;
	add.s32 	%r507, %r1088, %r506;
	mul.wide.s32 	%rd154, %r507, 4;
	add.s64 	%rd155, %rd2, %rd154;
	st.global.f32 	[%rd155], %f13;
	add.s64 	%rd156, %rd1, %rd154;
	st.global.u32 	[%rd156], %r91;
	ld.global.f32 	%f290, [%rd38+-4];
	ld.global.u32 	%r1118, [%rd37+-4];
	mov.b16 	%rs91, 1;
	mov.b32 	%r1092, 1;
$L__BB19_100:
	or.b16  	%rs92, %rs91, %rs92;
	add.s32 	%r1221, %r1092, %r1221;
	add.s32 	%r1073, %r1073, 1;
	setp.ne.s32 	%p48, %r1073, %r1072;
	@%p48 bra 	$L__BB19_64;
$L__BB19_101:
	setp.ne.s32 	%p49, %r448, 1;
	mul.wide.s32 	%rd173, %r450, 4;
	add.s64 	%rd48, %rd11, %rd173;
	@%p49 bra 	$L__BB19_151;
	add.s32 	%r135, %r4, %r449;
	setp.lt.s32 	%p50, %r135, 0;
	setp.ge.s32 	%p51, %r135, %r445;
	or.pred  	%p52, %p50, %p51;
	mov.u16 	%rs108, %rs92;
	@%p52 bra 	$L__BB19_360;
	ld.local.u32 	%r543, [%rd48];
	add.s32 	%r136, %r543, %r5;
	setp.lt.s32 	%p53, %r136, 0;
	setp.ge.s32 	%p54, %r136, %r445;
	or.pred  	%p55, %p53, %p54;
	mov.u16 	%rs108, %rs92;
	@%p55 bra 	$L__BB19_360;
	add.s32 	%r137, %r6, %r451;
	setp.lt.s32 	%p56, %r137, 0;
	setp.ge.s32 	%p57, %r137, %r445;
	or.pred  	%p58, %p56, %p57;
	mov.u16 	%rs108, %rs92;
	@%p58 bra 	$L__BB19_360;
	mad.lo.s32 	%r544, %r137, %r445, %r136;
	mad.lo.s32 	%r545, %r544, %r445, %r135;
	cvt.s64.s32 	%rd49, %r545;
	add.s32 	%r138, %r443, -1;
	setp.lt.s32 	%p59, %r443, 1;
	@%p59 bra 	$L__BB19_151;
	mov.b32 	%r1096, 0;
	mov.u32 	%r1095, %r138;
$L__BB19_107:
	sub.s32 	%r547, %r1095, %r1096;
	shr.u32 	%r548, %r547, 31;
	add.s32 	%r549, %r547, %r548;
	shr.s32 	%r550, %r549, 1;
	add.s32 	%r141, %r550, %r1096;
	mul.wide.s32 	%rd174, %r141, 8;
	add.s64 	%rd175, %rd8, %rd174;
	ld.global.u64 	%rd50, [%rd175];
	setp.eq.s64 	%p60, %rd50, %rd49;
	@%p60 bra 	$L__BB19_109;
	setp.lt.s64 	%p61, %rd50, %rd49;
	add.s32 	%r551, %r141, 1;
	add.s32 	%r552, %r141, -1;
	selp.b32 	%r1096, %r551, %r1096, %p61;
	selp.b32 	%r1095, %r1095, %r552, %p61;
	setp.gt.s32 	%p62, %r1096, %r1095;
	@%p62 bra 	$L__BB19_151;
	bra.uni 	$L__BB19_107;
$L__BB19_109:
	setp.lt.s32 	%p63, %r141, 0;
	@%p63 bra 	$L__BB19_151;
	mul.wide.u32 	%rd176, %r141, 4;
	add.s64 	%rd51, %rd7, %rd176;
	ld.global.u32 	%r1098, [%rd51];
	setp.ge.s32 	%p64, %r141, %r138;
	mov.u32 	%r1097, %r1044;
	@%p64 bra 	$L__BB19_112;
	ld.global.u32 	%r1097, [%rd51+4];
$L__BB19_112:
	setp.ge.s32 	%p65, %r1098, %r1097;
	@%p65 bra 	$L__BB19_151;
	add.s32 	%r147, %r446, -1;
	add.s32 	%r148, %r446, -2;
$L__BB19_114:
	mul.wide.s32 	%rd177, %r1098, 4;
	add.s64 	%rd178, %rd3, %rd177;
	ld.global.u32 	%r152, [%rd178];
	ld.global.f32 	%f92, [%rd33];
	ld.global.f32 	%f93, [%rd34];
	ld.global.f32 	%f94, [%rd35];
	mul.wide.s32 	%rd179, %r152, 4;
	add.s64 	%rd180, %rd6, %rd179;
	ld.global.f32 	%f95, [%rd180];
	add.s64 	%rd181, %rd5, %rd179;
	ld.global.f32 	%f96, [%rd181];
	add.s64 	%rd182, %rd4, %rd179;
	ld.global.f32 	%f97, [%rd182];
	sub.f32 	%f98, %f92, %f95;
	sub.f32 	%f99, %f93, %f96;
	mul.f32 	%f100, %f99, %f99;
	fma.rn.f32 	%f101, %f98, %f98, %f100;
	sub.f32 	%f102, %f94, %f97;
	fma.rn.f32 	%f21, %f102, %f102, %f101;
	setp.ge.s32 	%p66, %r1221, %r446;
	@%p66 bra 	$L__BB19_132;
	setp.lt.s32 	%p81, %r1221, 1;
	mov.b32 	%r1107, 0;
	@%p81 bra 	$L__BB19_130;
	mov.b32 	%r1101, 0;
	bra.uni 	$L__BB19_118;
$L__BB19_117:
	add.s32 	%r1101, %r1101, 1;
	setp.eq.s32 	%p83, %r1101, %r1221;
	@%p83 bra 	$L__BB19_119;
$L__BB19_118:
	cvt.u32.u64 	%r592, %rd36;
	add.s32 	%r593, %r1101, %r592;
	mul.wide.s32 	%rd201, %r593, 4;
	add.s64 	%rd202, %rd1, %rd201;
	ld.global.u32 	%r594, [%rd202];
	setp.eq.s32 	%p82, %r594, %r152;
	mov.b16 	%rs94, 0;
	mov.b32 	%r1117, 0;
	@%p82 bra 	$L__BB19_150;
	bra.uni 	$L__BB19_117;
$L__BB19_119:
	add.s32 	%r155, %r1221, -1;
	mov.b32 	%r1103, 0;
	mov.u32 	%r1102, %r155;
$L__BB19_120:
	sub.s32 	%r596, %r1102, %r1103;
	shr.u32 	%r597, %r596, 31;
	add.s32 	%r598, %r596, %r597;
	shr.s32 	%r599, %r598, 1;
	add.s32 	%r1107, %r599, %r1103;
	cvt.s64.s32 	%rd203, %r1107;
	add.s64 	%rd204, %rd203, %rd36;
	shl.b64 	%rd205, %rd204, 2;
	add.s64 	%rd206, %rd2, %rd205;
	ld.global.f32 	%f22, [%rd206];
	setp.eq.f32 	%p84, %f22, %f21;
	@%p84 bra 	$L__BB19_123;
	setp.lt.f32 	%p85, %f22, %f21;
	add.s32 	%r600, %r1107, 1;
	add.s32 	%r601, %r1107, -1;
	selp.b32 	%r1103, %r600, %r1103, %p85;
	selp.b32 	%r1102, %r1102, %r601, %p85;
	setp.ge.s32 	%p86, %r1102, %r1103;
	@%p86 bra 	$L__BB19_120;
	sub.s32 	%r602, %r1102, %r1103;
	shr.u32 	%r603, %r602, 31;
	add.s32 	%r604, %r602, %r603;
	shr.s32 	%r605, %r604, 1;
	add.s32 	%r1107, %r605, %r1103;
$L__BB19_123:
	setp.le.s32 	%p87, %r1221, %r1107;
	@%p87 bra 	$L__BB19_130;
	sub.s32 	%r606, %r1221, %r1107;
	and.b32  	%r163, %r606, 3;
	setp.eq.s32 	%p88, %r163, 0;
	mov.u32 	%r1105, %r1221;
	@%p88 bra 	$L__BB19_128;
	cvt.u32.u64 	%r607, %rd36;
	cvt.u64.u32 	%rd207, %r1221;
	add.s64 	%rd208, %rd207, %rd36;
	shl.b64 	%rd209, %rd208, 2;
	add.s64 	%rd52, %rd2, %rd209;
	ld.global.f32 	%f111, [%rd52+-4];
	add.s32 	%r608, %r1221, %r607;
	mul.wide.s32 	%rd210, %r608, 4;
	add.s64 	%rd53, %rd2, %rd210;
	st.global.f32 	[%rd53], %f111;
	add.s64 	%rd54, %rd1, %rd209;
	ld.global.u32 	%r609, [%rd54+-4];
	add.s64 	%rd55, %rd1, %rd210;
	st.global.u32 	[%rd55], %r609;
	setp.eq.s32 	%p89, %r163, 1;
	mov.u32 	%r1105, %r155;
	@%p89 bra 	$L__BB19_128;
	add.s32 	%r1105, %r1221, -2;
	ld.global.f32 	%f112, [%rd53+-8];
	st.global.f32 	[%rd52+-4], %f112;
	ld.global.u32 	%r610, [%rd55+-8];
	st.global.u32 	[%rd54+-4], %r610;
	setp.eq.s32 	%p90, %r163, 2;
	@%p90 bra 	$L__BB19_128;
	add.s32 	%r1105, %r1221, -3;
	ld.global.f32 	%f113, [%rd53+-12];
	st.global.f32 	[%rd53+-8], %f113;
	ld.global.u32 	%r611, [%rd55+-12];
	st.global.u32 	[%rd55+-8], %r611;
$L__BB19_128:
	sub.s32 	%r612, %r1107, %r1221;
	setp.gt.u32 	%p91, %r612, -4;
	@%p91 bra 	$L__BB19_130;
$L__BB19_129:
	cvt.u32.u64 	%r613, %rd36;
	add.s32 	%r614, %r613, %r1105;
	add.s32 	%r615, %r614, -1;
	mul.wide.s32 	%rd211, %r615, 4;
	add.s64 	%rd212, %rd2, %rd211;
	ld.global.f32 	%f114, [%rd212];
	st.global.f32 	[%rd212+4], %f114;
	add.s64 	%rd213, %rd1, %rd211;
	ld.global.u32 	%r616, [%rd213];
	st.global.u32 	[%rd213+4], %r616;
	ld.global.f32 	%f115, [%rd212+-4];
	st.global.f32 	[%rd212], %f115;
	ld.global.u32 	%r617, [%rd213+-4];
	st.global.u32 	[%rd213], %r617;
	ld.global.f32 	%f116, [%rd212+-8];
	st.global.f32 	[%rd212+-4], %f116;
	ld.global.u32 	%r618, [%rd213+-8];
	st.global.u32 	[%rd213+-4], %r618;
	add.s32 	%r1105, %r1105, -4;
	ld.global.f32 	%f117, [%rd212+-12];
	st.global.f32 	[%rd212+-8], %f117;
	ld.global.u32 	%r619, [%rd213+-12];
	st.global.u32 	[%rd213+-8], %r619;
	setp.gt.s32 	%p92, %r1105, %r1107;
	@%p92 bra 	$L__BB19_129;
$L__BB19_130:
	cvt.u32.u64 	%r621, %rd36;
	add.s32 	%r622, %r1107, %r621;
	mul.wide.s32 	%rd214, %r622, 4;
	add.s64 	%rd215, %rd2, %rd214;
	st.global.f32 	[%rd215], %f21;
	add.s64 	%rd216, %rd1, %rd214;
	st.global.u32 	[%rd216], %r152;
	setp.ne.s32 	%p93, %r1221, %r147;
	mov.b16 	%rs94, 1;
	mov.b32 	%r1117, 1;
	@%p93 bra 	$L__BB19_150;
	ld.global.f32 	%f290, [%rd38+-4];
	ld.global.u32 	%r1118, [%rd37+-4];
	bra.uni 	$L__BB19_150;
$L__BB19_132:
	ld.global.f32 	%f103, [%rd38+-4];
	setp.geu.f32 	%p67, %f21, %f103;
	mov.b16 	%rs94, 0;
	mov.b32 	%r1117, 0;
	@%p67 bra 	$L__BB19_150;
	setp.lt.s32 	%p68, %r446, 1;
	@%p68 bra 	$L__BB19_137;
	mov.b32 	%r1108, 0;
	bra.uni 	$L__BB19_136;
$L__BB19_135:
	add.s32 	%r1108, %r1108, 1;
	setp.eq.s32 	%p70, %r1108, %r446;
	@%p70 bra 	$L__BB19_137;
$L__BB19_136:
	cvt.u32.u64 	%r556, %rd36;
	add.s32 	%r557, %r1108, %r556;
	mul.wide.s32 	%rd183, %r557, 4;
	add.s64 	%rd184, %rd1, %rd183;
	ld.global.u32 	%r558, [%rd184];
	setp.eq.s32 	%p69, %r558, %r152;
	mov.b32 	%r1117, 0;
	@%p69 bra 	$L__BB19_150;
	bra.uni 	$L__BB19_135;
$L__BB19_137:
	mov.b32 	%r1111, 0;
	mov.u32 	%r1112, %r147;
	@%p68 bra 	$L__BB19_141;
	mov.b32 	%r1111, 0;
	mov.u32 	%r1112, %r147;
$L__BB19_139:
	sub.s32 	%r561, %r1112, %r1111;
	shr.u32 	%r562, %r561, 31;
	add.s32 	%r563, %r561, %r562;
	shr.s32 	%r564, %r563, 1;
	add.s32 	%r1113, %r564, %r1111;
	cvt.s64.s32 	%rd185, %r1113;
	add.s64 	%rd186, %rd185, %rd36;
	shl.b64 	%rd187, %rd186, 2;
	add.s64 	%rd188, %rd2, %rd187;
	ld.global.f32 	%f24, [%rd188];
	setp.eq.f32 	%p72, %f24, %f21;
	@%p72 bra 	$L__BB19_142;
	setp.lt.f32 	%p73, %f24, %f21;
	add.s32 	%r565, %r1113, 1;
	add.s32 	%r566, %r1113, -1;
	selp.b32 	%r1111, %r565, %r1111, %p73;
	selp.b32 	%r1112, %r1112, %r566, %p73;
	setp.le.s32 	%p74, %r1111, %r1112;
	@%p74 bra 	$L__BB19_139;
$L__BB19_141:
	sub.s32 	%r567, %r1112, %r1111;
	shr.u32 	%r568, %r567, 31;
	add.s32 	%r569, %r567, %r568;
	shr.s32 	%r570, %r569, 1;
	add.s32 	%r1113, %r570, %r1111;
$L__BB19_142:
	setp.lt.s32 	%p75, %r148, %r1113;
	@%p75 bra 	$L__BB19_149;
	not.b32 	%r571, %r1113;
	add.s32 	%r572, %r446, %r571;
	and.b32  	%r182, %r572, 3;
	setp.eq.s32 	%p76, %r182, 0;
	mov.u32 	%r1114, %r148;
	@%p76 bra 	$L__BB19_147;
	add.s32 	%r1114, %r446, -3;
	cvt.u32.u64 	%r573, %rd36;
	add.s32 	%r574, %r148, %r573;
	mul.wide.s32 	%rd189, %r574, 4;
	add.s64 	%rd56, %rd2, %rd189;
	ld.global.f32 	%f104, [%rd56];
	st.global.f32 	[%rd56+4], %f104;
	add.s64 	%rd57, %rd1, %rd189;
	ld.global.u32 	%r575, [%rd57];
	st.global.u32 	[%rd57+4], %r575;
	setp.eq.s32 	%p77, %r182, 1;
	@%p77 bra 	$L__BB19_147;
	add.s32 	%r1114, %r446, -4;
	ld.global.f32 	%f105, [%rd38+-12];
	st.global.f32 	[%rd56], %f105;
	ld.global.u32 	%r576, [%rd37+-12];
	st.global.u32 	[%rd57], %r576;
	setp.eq.s32 	%p78, %r182, 2;
	@%p78 bra 	$L__BB19_147;
	add.s32 	%r1114, %r446, -5;
	ld.global.f32 	%f106, [%rd38+-16];
	st.global.f32 	[%rd56+-4], %f106;
	ld.global.u32 	%r577, [%rd37+-16];
	st.global.u32 	[%rd57+-4], %r577;
$L__BB19_147:
	sub.s32 	%r578, %r148, %r1113;
	setp.lt.u32 	%p79, %r578, 3;
	@%p79 bra 	$L__BB19_149;
$L__BB19_148:
	cvt.u32.u64 	%r579, %rd36;
	add.s32 	%r580, %r1114, %r579;
	mul.wide.s32 	%rd190, %r580, 4;
	add.s64 	%rd191, %rd2, %rd190;
	ld.global.f32 	%f107, [%rd191];
	st.global.f32 	[%rd191+4], %f107;
	add.s64 	%rd192, %rd1, %rd190;
	ld.global.u32 	%r581, [%rd192];
	st.global.u32 	[%rd192+4], %r581;
	ld.global.f32 	%f108, [%rd191+-4];
	st.global.f32 	[%rd191], %f108;
	ld.global.u32 	%r582, [%rd192+-4];
	st.global.u32 	[%rd192], %r582;
	cvt.s64.s32 	%rd193, %r1114;
	add.s64 	%rd194, %rd193, %rd36;
	shl.b64 	%rd195, %rd194, 2;
	add.s64 	%rd196, %rd2, %rd195;
	ld.global.f32 	%f109, [%rd196+-8];
	st.global.f32 	[%rd191+-4], %f109;
	add.s64 	%rd197, %rd1, %rd195;
	ld.global.u32 	%r583, [%rd197+-8];
	st.global.u32 	[%rd192+-4], %r583;
	add.s32 	%r584, %r1114, -3;
	ld.global.f32 	%f110, [%rd196+-12];
	st.global.f32 	[%rd191+-8], %f110;
	ld.global.u32 	%r585, [%rd197+-12];
	st.global.u32 	[%rd192+-8], %r585;
	add.s32 	%r1114, %r1114, -4;
	setp.gt.s32 	%p80, %r584, %r1113;
	@%p80 bra 	$L__BB19_148;
$L__BB19_149:
	cvt.u32.u64 	%r587, %rd36;
	add.s32 	%r588, %r1113, %r587;
	mul.wide.s32 	%rd198, %r588, 4;
	add.s64 	%rd199, %rd2, %rd198;
	st.global.f32 	[%rd199], %f21;
	add.s64 	%rd200, %rd1, %rd198;
	st.global.u32 	[%rd200], %r152;
	ld.global.f32 	%f290, [%rd38+-4];
	ld.global.u32 	%r1118, [%rd37+-4];
	mov.b16 	%rs94, 1;
	mov.b32 	%r1117, 1;
$L__BB19_150:
	or.b16  	%rs48, %rs94, %rs92;
	and.b16  	%rs49, %rs48, 255;
	setp.ne.s16 	%p94, %rs49, 0;
	selp.u16 	%rs92, 1, 0, %p94;
	add.s32 	%r1221, %r1117, %r1221;
	add.s32 	%r1098, %r1098, 1;
	setp.ne.s32 	%p95, %r1098, %r1097;
	@%p95 bra 	$L__BB19_114;
$L__BB19_151:
	setp.ne.s32 	%p96, %r448, 2;
	mul.wide.s32 	%rd217, %r449, 4;
	add.s64 	%rd58, %rd11, %rd217;
	@%p96 bra 	$L__BB19_201;
	ld.local.u32 	%r624, [%rd58];
	add.s32 	%r196, %r624, %r4;
	setp.lt.s32 	%p97, %r196, 0;
	setp.ge.s32 	%p98, %r196, %r445;
	or.pred  	%p99, %p97, %p98;
	mov.u16 	%rs108, %rs92;
	@%p99 bra 	$L__BB19_360;
	add.s32 	%r197, %r5, %r450;
	setp.lt.s32 	%p100, %r197, 0;
	setp.ge.s32 	%p101, %r197, %r445;
	or.pred  	%p102, %p100, %p101;
	mov.u16 	%rs108, %rs92;
	@%p102 bra 	$L__BB19_360;
	add.s32 	%r198, %r6, %r451;
	setp.lt.s32 	%p103, %r198, 0;
	setp.ge.s32 	%p104, %r198, %r445;
	or.pred  	%p105, %p103, %p104;
	mov.u16 	%rs108, %rs92;
	@%p105 bra 	$L__BB19_360;
	mad.lo.s32 	%r625, %r198, %r445, %r197;
	mad.lo.s32 	%r626, %r625, %r445, %r196;
	cvt.s64.s32 	%rd59, %r626;
	add.s32 	%r199, %r443, -1;
	setp.lt.s32 	%p106, %r443, 1;
	@%p106 bra 	$L__BB19_201;
	mov.b32 	%r1121, 0;
	mov.u32 	%r1120, %r199;
$L__BB19_157:
	sub.s32 	%r628, %r1120, %r1121;
	shr.u32 	%r629, %r628, 31;
	add.s32 	%r630, %r628, %r629;
	shr.s32 	%r631, %r630, 1;
	add.s32 	%r202, %r631, %r1121;
	mul.wide.s32 	%rd218, %r202, 8;
	add.s64 	%rd219, %rd8, %rd218;
	ld.global.u64 	%rd60, [%rd219];
	setp.eq.s64 	%p107, %rd60, %rd59;
	@%p107 bra 	$L__BB19_159;
	setp.lt.s64 	%p108, %rd60, %rd59;
	add.s32 	%r632, %r202, 1;
	add.s32 	%r633, %r202, -1;
	selp.b32 	%r1121, %r632, %r1121, %p108;
	selp.b32 	%r1120, %r1120, %r633, %p108;
	setp.gt.s32 	%p109, %r1121, %r1120;
	@%p109 bra 	$L__BB19_201;
	bra.uni 	$L__BB19_157;
$L__BB19_159:
	setp.lt.s32 	%p110, %r202, 0;
	@%p110 bra 	$L__BB19_201;
	mul.wide.u32 	%rd220, %r202, 4;
	add.s64 	%rd61, %rd7, %rd220;
	ld.global.u32 	%r1123, [%rd61];
	setp.ge.s32 	%p111, %r202, %r199;
	mov.u32 	%r1122, %r1044;
	@%p111 bra 	$L__BB19_162;
	ld.global.u32 	%r1122, [%rd61+4];
$L__BB19_162:
	setp.ge.s32 	%p112, %r1123, %r1122;
	@%p112 bra 	$L__BB19_201;
	add.s32 	%r208, %r446, -1;
	add.s32 	%r209, %r446, -2;
$L__BB19_164:
	mul.wide.s32 	%rd221, %r1123, 4;
	add.s64 	%rd222, %rd3, %rd221;
	ld.global.u32 	%r213, [%rd222];
	ld.global.f32 	%f118, [%rd33];
	ld.global.f32 	%f119, [%rd34];
	ld.global.f32 	%f120, [%rd35];
	mul.wide.s32 	%rd223, %r213, 4;
	add.s64 	%rd224, %rd6, %rd223;
	ld.global.f32 	%f121, [%rd224];
	add.s64 	%rd225, %rd5, %rd223;
	ld.global.f32 	%f122, [%rd225];
	add.s64 	%rd226, %rd4, %rd223;
	ld.global.f32 	%f123, [%rd226];
	sub.f32 	%f124, %f118, %f121;
	sub.f32 	%f125, %f119, %f122;
	mul.f32 	%f126, %f125, %f125;
	fma.rn.f32 	%f127, %f124, %f124, %f126;
	sub.f32 	%f128, %f120, %f123;
	fma.rn.f32 	%f29, %f128, %f128, %f127;
	setp.ge.s32 	%p113, %r1221, %r446;
	@%p113 bra 	$L__BB19_182;
	setp.lt.s32 	%p128, %r1221, 1;
	mov.b32 	%r1132, 0;
	@%p128 bra 	$L__BB19_180;
	mov.b32 	%r1126, 0;
	bra.uni 	$L__BB19_168;
$L__BB19_167:
	add.s32 	%r1126, %r1126, 1;
	setp.eq.s32 	%p130, %r1126, %r1221;
	@%p130 bra 	$L__BB19_169;
$L__BB19_168:
	cvt.u32.u64 	%r673, %rd36;
	add.s32 	%r674, %r1126, %r673;
	mul.wide.s32 	%rd245, %r674, 4;
	add.s64 	%rd246, %rd1, %rd245;
	ld.global.u32 	%r675, [%rd246];
	setp.eq.s32 	%p129, %r675, %r213;
	mov.b16 	%rs97, 0;
	mov.b32 	%r1142, 0;
	@%p129 bra 	$L__BB19_200;
	bra.uni 	$L__BB19_167;
$L__BB19_169:
	add.s32 	%r216, %r1221, -1;
	mov.b32 	%r1128, 0;
	mov.u32 	%r1127, %r216;
$L__BB19_170:
	sub.s32 	%r677, %r1127, %r1128;
	shr.u32 	%r678, %r677, 31;
	add.s32 	%r679, %r677, %r678;
	shr.s32 	%r680, %r679, 1;
	add.s32 	%r1132, %r680, %r1128;
	cvt.s64.s32 	%rd247, %r1132;
	add.s64 	%rd248, %rd247, %rd36;
	shl.b64 	%rd249, %rd248, 2;
	add.s64 	%rd250, %rd2, %rd249;
	ld.global.f32 	%f30, [%rd250];
	setp.eq.f32 	%p131, %f30, %f29;
	@%p131 bra 	$L__BB19_173;
	setp.lt.f32 	%p132, %f30, %f29;
	add.s32 	%r681, %r1132, 1;
	add.s32 	%r682, %r1132, -1;
	selp.b32 	%r1128, %r681, %r1128, %p132;
	selp.b32 	%r1127, %r1127, %r682, %p132;
	setp.ge.s32 	%p133, %r1127, %r1128;
	@%p133 bra 	$L__BB19_170;
	sub.s32 	%r683, %r1127, %r1128;
	shr.u32 	%r684, %r683, 31;
	add.s32 	%r685, %r683, %r684;
	shr.s32 	%r686, %r685, 1;
	add.s32 	%r1132, %r686, %r1128;
$L__BB19_173:
	setp.le.s32 	%p134, %r1221, %r1132;
	@%p134 bra 	$L__BB19_180;
	sub.s32 	%r687, %r1221, %r1132;
	and.b32  	%r224, %r687, 3;
	setp.eq.s32 	%p135, %r224, 0;
	mov.u32 	%r1130, %r1221;
	@%p135 bra 	$L__BB19_178;
	cvt.u32.u64 	%r688, %rd36;
	cvt.u64.u32 	%rd251, %r1221;
	add.s64 	%rd252, %rd251, %rd36;
	shl.b64 	%rd253, %rd252, 2;
	add.s64 	%rd62, %rd2, %rd253;
	ld.global.f32 	%f137, [%rd62+-4];
	add.s32 	%r689, %r1221, %r688;
	mul.wide.s32 	%rd254, %r689, 4;
	add.s64 	%rd63, %rd2, %rd254;
	st.global.f32 	[%rd63], %f137;
	add.s64 	%rd64, %rd1, %rd253;
	ld.global.u32 	%r690, [%rd64+-4];
	add.s64 	%rd65, %rd1, %rd254;
	st.global.u32 	[%rd65], %r690;
	setp.eq.s32 	%p136, %r224, 1;
	mov.u32 	%r1130, %r216;
	@%p136 bra 	$L__BB19_178;
	add.s32 	%r1130, %r1221, -2;
	ld.global.f32 	%f138, [%rd63+-8];
	st.global.f32 	[%rd62+-4], %f138;
	ld.global.u32 	%r691, [%rd65+-8];
	st.global.u32 	[%rd64+-4], %r691;
	setp.eq.s32 	%p137, %r224, 2;
	@%p137 bra 	$L__BB19_178;
	add.s32 	%r1130, %r1221, -3;
	ld.global.f32 	%f139, [%rd63+-12];
	st.global.f32 	[%rd63+-8], %f139;
	ld.global.u32 	%r692, [%rd65+-12];
	st.global.u32 	[%rd65+-8], %r692;
$L__BB19_178:
	sub.s32 	%r693, %r1132, %r1221;
	setp.gt.u32 	%p138, %r693, -4;
	@%p138 bra 	$L__BB19_180;
$L__BB19_179:
	cvt.u32.u64 	%r694, %rd36;
	add.s32 	%r695, %r694, %r1130;
	add.s32 	%r696, %r695, -1;
	mul.wide.s32 	%rd255, %r696, 4;
	add.s64 	%rd256, %rd2, %rd255;
	ld.global.f32 	%f140, [%rd256];
	st.global.f32 	[%rd256+4], %f140;
	add.s64 	%rd257, %rd1, %rd255;
	ld.global.u32 	%r697, [%rd257];
	st.global.u32 	[%rd257+4], %r697;
	ld.global.f32 	%f141, [%rd256+-4];
	st.global.f32 	[%rd256], %f141;
	ld.global.u32 	%r698, [%rd257+-4];
	st.global.u32 	[%rd257], %r698;
	ld.global.f32 	%f142, [%rd256+-8];
	st.global.f32 	[%rd256+-4], %f142;
	ld.global.u32 	%r699, [%rd257+-8];
	st.global.u32 	[%rd257+-4], %r699;
	add.s32 	%r1130, %r1130, -4;
	ld.global.f32 	%f143, [%rd256+-12];
	st.global.f32 	[%rd256+-8], %f143;
	ld.global.u32 	%r700, [%rd257+-12];
	st.global.u32 	[%rd257+-8], %r700;
	setp.gt.s32 	%p139, %r1130, %r1132;
	@%p139 bra 	$L__BB19_179;
$L__BB19_180:
	cvt.u32.u64 	%r702, %rd36;
	add.s32 	%r703, %r1132, %r702;
	mul.wide.s32 	%rd258, %r703, 4;
	add.s64 	%rd259, %rd2, %rd258;
	st.global.f32 	[%rd259], %f29;
	add.s64 	%rd260, %rd1, %rd258;
	st.global.u32 	[%rd260], %r213;
	setp.ne.s32 	%p140, %r1221, %r208;
	mov.b16 	%rs97, 1;
	mov.b32 	%r1142, 1;
	@%p140 bra 	$L__BB19_200;
	ld.global.f32 	%f290, [%rd38+-4];
	ld.global.u32 	%r1118, [%rd37+-4];
	bra.uni 	$L__BB19_200;
$L__BB19_182:
	ld.global.f32 	%f129, [%rd38+-4];
	setp.geu.f32 	%p114, %f29, %f129;
	mov.b16 	%rs97, 0;
	mov.b32 	%r1142, 0;
	@%p114 bra 	$L__BB19_200;
	setp.lt.s32 	%p115, %r446, 1;
	@%p115 bra 	$L__BB19_187;
	mov.b32 	%r1133, 0;
	bra.uni 	$L__BB19_186;
$L__BB19_185:
	add.s32 	%r1133, %r1133, 1;
	setp.eq.s32 	%p117, %r1133, %r446;
	@%p117 bra 	$L__BB19_187;
$L__BB19_186:
	cvt.u32.u64 	%r637, %rd36;
	add.s32 	%r638, %r1133, %r637;
	mul.wide.s32 	%rd227, %r638, 4;
	add.s64 	%rd228, %rd1, %rd227;
	ld.global.u32 	%r639, [%rd228];
	setp.eq.s32 	%p116, %r639, %r213;
	mov.b32 	%r1142, 0;
	@%p116 bra 	$L__BB19_200;
	bra.uni 	$L__BB19_185;
$L__BB19_187:
	mov.b32 	%r1136, 0;
	mov.u32 	%r1137, %r208;
	@%p115 bra 	$L__BB19_191;
	mov.b32 	%r1136, 0;
	mov.u32 	%r1137, %r208;
$L__BB19_189:
	sub.s32 	%r642, %r1137, %r1136;
	shr.u32 	%r643, %r642, 31;
	add.s32 	%r644, %r642, %r643;
	shr.s32 	%r645, %r644, 1;
	add.s32 	%r1138, %r645, %r1136;
	cvt.s64.s32 	%rd229, %r1138;
	add.s64 	%rd230, %rd229, %rd36;
	shl.b64 	%rd231, %rd230, 2;
	add.s64 	%rd232, %rd2, %rd231;
	ld.global.f32 	%f32, [%rd232];
	setp.eq.f32 	%p119, %f32, %f29;
	@%p119 bra 	$L__BB19_192;
	setp.lt.f32 	%p120, %f32, %f29;
	add.s32 	%r646, %r1138, 1;
	add.s32 	%r647, %r1138, -1;
	selp.b32 	%r1136, %r646, %r1136, %p120;
	selp.b32 	%r1137, %r1137, %r647, %p120;
	setp.le.s32 	%p121, %r1136, %r1137;
	@%p121 bra 	$L__BB19_189;
$L__BB19_191:
	sub.s32 	%r648, %r1137, %r1136;
	shr.u32 	%r649, %r648, 31;
	add.s32 	%r650, %r648, %r649;
	shr.s32 	%r651, %r650, 1;
	add.s32 	%r1138, %r651, %r1136;
$L__BB19_192:
	setp.lt.s32 	%p122, %r209, %r1138;
	@%p122 bra 	$L__BB19_199;
	not.b32 	%r652, %r1138;
	add.s32 	%r653, %r446, %r652;
	and.b32  	%r243, %r653, 3;
	setp.eq.s32 	%p123, %r243, 0;
	mov.u32 	%r1139, %r209;
	@%p123 bra 	$L__BB19_197;
	add.s32 	%r1139, %r446, -3;
	cvt.u32.u64 	%r654, %rd36;
	add.s32 	%r655, %r209, %r654;
	mul.wide.s32 	%rd233, %r655, 4;
	add.s64 	%rd66, %rd2, %rd233;
	ld.global.f32 	%f130, [%rd66];
	st.global.f32 	[%rd66+4], %f130;
	add.s64 	%rd67, %rd1, %rd233;
	ld.global.u32 	%r656, [%rd67];
	st.global.u32 	[%rd67+4], %r656;
	setp.eq.s32 	%p124, %r243, 1;
	@%p124 bra 	$L__BB19_197;
	add.s32 	%r1139, %r446, -4;
	ld.global.f32 	%f131, [%rd38+-12];
	st.global.f32 	[%rd66], %f131;
	ld.global.u32 	%r657, [%rd37+-12];
	st.global.u32 	[%rd67], %r657;
	setp.eq.s32 	%p125, %r243, 2;
	@%p125 bra 	$L__BB19_197;
	add.s32 	%r1139, %r446, -5;
	ld.global.f32 	%f132, [%rd38+-16];
	st.global.f32 	[%rd66+-4], %f132;
	ld.global.u32 	%r658, [%rd37+-16];
	st.global.u32 	[%rd67+-4], %r658;
$L__BB19_197:
	sub.s32 	%r659, %r209, %r1138;
	setp.lt.u32 	%p126, %r659, 3;
	@%p126 bra 	$L__BB19_199;
$L__BB19_198:
	cvt.u32.u64 	%r660, %rd36;
	add.s32 	%r661, %r1139, %r660;
	mul.wide.s32 	%rd234, %r661, 4;
	add.s64 	%rd235, %rd2, %rd234;
	ld.global.f32 	%f133, [%rd235];
	st.global.f32 	[%rd235+4], %f133;
	add.s64 	%rd236, %rd1, %rd234;
	ld.global.u32 	%r662, [%rd236];
	st.global.u32 	[%rd236+4], %r662;
	ld.global.f32 	%f134, [%rd235+-4];
	st.global.f32 	[%rd235], %f134;
	ld.global.u32 	%r663, [%rd236+-4];
	st.global.u32 	[%rd236], %r663;
	cvt.s64.s32 	%rd237, %r1139;
	add.s64 	%rd238, %rd237, %rd36;
	shl.b64 	%rd239, %rd238, 2;
	add.s64 	%rd240, %rd2, %rd239;
	ld.global.f32 	%f135, [%rd240+-8];
	st.global.f32 	[%rd235+-4], %f135;
	add.s64 	%rd241, %rd1, %rd239;
	ld.global.u32 	%r664, [%rd241+-8];
	st.global.u32 	[%rd236+-4], %r664;
	add.s32 	%r665, %r1139, -3;
	ld.global.f32 	%f136, [%rd240+-12];
	st.global.f32 	[%rd235+-8], %f136;
	ld.global.u32 	%r666, [%rd241+-12];
	st.global.u32 	[%rd236+-8], %r666;
	add.s32 	%r1139, %r1139, -4;
	setp.gt.s32 	%p127, %r665, %r1138;
	@%p127 bra 	$L__BB19_198;
$L__BB19_199:
	cvt.u32.u64 	%r668, %rd36;
	add.s32 	%r669, %r1138, %r668;
	mul.wide.s32 	%rd242, %r669, 4;
	add.s64 	%rd243, %rd2, %rd242;
	st.global.f32 	[%rd243], %f29;
	add.s64 	%rd244, %rd1, %rd242;
	st.global.u32 	[%rd244], %r213;
	ld.global.f32 	%f290, [%rd38+-4];
	ld.global.u32 	%r1118, [%rd37+-4];
	mov.b16 	%rs97, 1;
	mov.b32 	%r1142, 1;
$L__BB19_200:
	or.b16  	%rs56, %rs97, %rs92;
	and.b16  	%rs57, %rs56, 255;
	setp.ne.s16 	%p141, %rs57, 0;
	selp.u16 	%rs92, 1, 0, %p141;
	add.s32 	%r1221, %r1142, %r1221;
	add.s32 	%r1123, %r1123, 1;
	setp.ne.s32 	%p142, %r1123, %r1122;
	@%p142 bra 	$L__BB19_164;
$L__BB19_201:
	setp.ne.s32 	%p143, %r448, 3;
	@%p143 bra 	$L__BB19_251;
	ld.local.u32 	%r705, [%rd58];
	add.s32 	%r257, %r705, %r4;
	setp.lt.s32 	%p144, %r257, 0;
	setp.ge.s32 	%p145, %r257, %r445;
	or.pred  	%p146, %p144, %p145;
	mov.u16 	%rs108, %rs92;
	@%p146 bra 	$L__BB19_360;
	ld.local.u32 	%r706, [%rd48];
	add.s32 	%r258, %r706, %r5;
	setp.lt.s32 	%p147, %r258, 0;
	setp.ge.s32 	%p148, %r258, %r445;
	or.pred  	%p149, %p147, %p148;
	mov.u16 	%rs108, %rs92;
	@%p149 bra 	$L__BB19_360;
	add.s32 	%r259, %r6, %r451;
	setp.lt.s32 	%p150, %r259, 0;
	setp.ge.s32 	%p151, %r259, %r445;
	or.pred  	%p152, %p150, %p151;
	mov.u16 	%rs108, %rs92;
	@%p152 bra 	$L__BB19_360;
	mad.lo.s32 	%r707, %r259, %r445, %r258;
	mad.lo.s32 	%r708, %r707, %r445, %r257;
	cvt.s64.s32 	%rd68, %r708;
	add.s32 	%r260, %r443, -1;
	setp.lt.s32 	%p153, %r443, 1;
	@%p153 bra 	$L__BB19_251;
	mov.b32 	%r1146, 0;
	mov.u32 	%r1145, %r260;
$L__BB19_207:
	sub.s32 	%r710, %r1145, %r1146;
	shr.u32 	%r711, %r710, 31;
	add.s32 	%r712, %r710, %r711;
	shr.s32 	%r713, %r712, 1;
	add.s32 	%r263, %r713, %r1146;
	mul.wide.s32 	%rd261, %r263, 8;
	add.s64 	%rd262, %rd8, %rd261;
	ld.global.u64 	%rd69, [%rd262];
	setp.eq.s64 	%p154, %rd69, %rd68;
	@%p154 bra 	$L__BB19_209;
	setp.lt.s64 	%p155, %rd69, %rd68;
	add.s32 	%r714, %r263, 1;
	add.s32 	%r715, %r263, -1;
	selp.b32 	%r1146, %r714, %r1146, %p155;
	selp.b32 	%r1145, %r1145, %r715, %p155;
	setp.gt.s32 	%p156, %r1146, %r1145;
	@%p156 bra 	$L__BB19_251;
	bra.uni 	$L__BB19_207;
$L__BB19_209:
	setp.lt.s32 	%p157, %r263, 0;
	@%p157 bra 	$L__BB19_251;
	mul.wide.u32 	%rd263, %r263, 4;
	add.s64 	%rd70, %rd7, %rd263;
	ld.global.u32 	%r1148, [%rd70];
	setp.ge.s32 	%p158, %r263, %r260;
	mov.u32 	%r1147, %r1044;
	@%p158 bra 	$L__BB19_212;
	ld.global.u32 	%r1147, [%rd70+4];
$L__BB19_212:
	setp.ge.s32 	%p159, %r1148, %r1147;
	@%p159 bra 	$L__BB19_251;
	add.s32 	%r269, %r446, -1;
	add.s32 	%r270, %r446, -2;
$L__BB19_214:
	mul.wide.s32 	%rd264, %r1148, 4;
	add.s64 	%rd265, %rd3, %rd264;
	ld.global.u32 	%r274, [%rd265];
	ld.global.f32 	%f144, [%rd33];
	ld.global.f32 	%f145, [%rd34];
	ld.global.f32 	%f146, [%rd35];
	mul.wide.s32 	%rd266, %r274, 4;
	add.s64 	%rd267, %rd6, %rd266;
	ld.global.f32 	%f147, [%rd267];
	add.s64 	%rd268, %rd5, %rd266;
	ld.global.f32 	%f148, [%rd268];
	add.s64 	%rd269, %rd4, %rd266;
	ld.global.f32 	%f149, [%rd269];
	sub.f32 	%f150, %f144, %f147;
	sub.f32 	%f151, %f145, %f148;
	mul.f32 	%f152, %f151, %f151;
	fma.rn.f32 	%f153, %f150, %f150, %f152;
	sub.f32 	%f154, %f146, %f149;
	fma.rn.f32 	%f37, %f154, %f154, %f153;
	setp.ge.s32 	%p160, %r1221, %r446;
	@%p160 bra 	$L__BB19_232;
	setp.lt.s32 	%p175, %r1221, 1;
	mov.b32 	%r1157, 0;
	@%p175 bra 	$L__BB19_230;
	mov.b32 	%r1151, 0;
	bra.uni 	$L__BB19_218;
$L__BB19_217:
	add.s32 	%r1151, %r1151, 1;
	setp.eq.s32 	%p177, %r1151, %r1221;
	@%p177 bra 	$L__BB19_219;
$L__BB19_218:
	cvt.u32.u64 	%r755, %rd36;
	add.s32 	%r756, %r1151, %r755;
	mul.wide.s32 	%rd288, %r756, 4;
	add.s64 	%rd289, %rd1, %rd288;
	ld.global.u32 	%r757, [%rd289];
	setp.eq.s32 	%p176, %r757, %r274;
	mov.b16 	%rs100, 0;
	mov.b32 	%r1167, 0;
	@%p176 bra 	$L__BB19_250;
	bra.uni 	$L__BB19_217;
$L__BB19_219:
	add.s32 	%r277, %r1221, -1;
	mov.b32 	%r1153, 0;
	mov.u32 	%r1152, %r277;
$L__BB19_220:
	sub.s32 	%r759, %r1152, %r1153;
	shr.u32 	%r760, %r759, 31;
	add.s32 	%r761, %r759, %r760;
	shr.s32 	%r762, %r761, 1;
	add.s32 	%r1157, %r762, %r1153;
	cvt.s64.s32 	%rd290, %r1157;
	add.s64 	%rd291, %rd290, %rd36;
	shl.b64 	%rd292, %rd291, 2;
	add.s64 	%rd293, %rd2, %rd292;
	ld.global.f32 	%f38, [%rd293];
	setp.eq.f32 	%p178, %f38, %f37;
	@%p178 bra 	$L__BB19_223;
	setp.lt.f32 	%p179, %f38, %f37;
	add.s32 	%r763, %r1157, 1;
	add.s32 	%r764, %r1157, -1;
	selp.b32 	%r1153, %r763, %r1153, %p179;
	selp.b32 	%r1152, %r1152, %r764, %p179;
	setp.ge.s32 	%p180, %r1152, %r1153;
	@%p180 bra 	$L__BB19_220;
	sub.s32 	%r765, %r1152, %r1153;
	shr.u32 	%r766, %r765, 31;
	add.s32 	%r767, %r765, %r766;
	shr.s32 	%r768, %r767, 1;
	add.s32 	%r1157, %r768, %r1153;
$L__BB19_223:
	setp.le.s32 	%p181, %r1221, %r1157;
	@%p181 bra 	$L__BB19_230;
	sub.s32 	%r769, %r1221, %r1157;
	and.b32  	%r285, %r769, 3;
	setp.eq.s32 	%p182, %r285, 0;
	mov.u32 	%r1155, %r1221;
	@%p182 bra 	$L__BB19_228;
	cvt.u32.u64 	%r770, %rd36;
	cvt.u64.u32 	%rd294, %r1221;
	add.s64 	%rd295, %rd294, %rd36;
	shl.b64 	%rd296, %rd295, 2;
	add.s64 	%rd71, %rd2, %rd296;
	ld.global.f32 	%f163, [%rd71+-4];
	add.s32 	%r771, %r1221, %r770;
	mul.wide.s32 	%rd297, %r771, 4;
	add.s64 	%rd72, %rd2, %rd297;
	st.global.f32 	[%rd72], %f163;
	add.s64 	%rd73, %rd1, %rd296;
	ld.global.u32 	%r772, [%rd73+-4];
	add.s64 	%rd74, %rd1, %rd297;
	st.global.u32 	[%rd74], %r772;
	setp.eq.s32 	%p183, %r285, 1;
	mov.u32 	%r1155, %r277;
	@%p183 bra 	$L__BB19_228;
	add.s32 	%r1155, %r1221, -2;
	ld.global.f32 	%f164, [%rd72+-8];
	st.global.f32 	[%rd71+-4], %f164;
	ld.global.u32 	%r773, [%rd74+-8];
	st.global.u32 	[%rd73+-4], %r773;
	setp.eq.s32 	%p184, %r285, 2;
	@%p184 bra 	$L__BB19_228;
	add.s32 	%r1155, %r1221, -3;
	ld.global.f32 	%f165, [%rd72+-12];
	st.global.f32 	[%rd72+-8], %f165;
	ld.global.u32 	%r774, [%rd74+-12];
	st.global.u32 	[%rd74+-8], %r774;
$L__BB19_228:
	sub.s32 	%r775, %r1157, %r1221;
	setp.gt.u32 	%p185, %r775, -4;
	@%p185 bra 	$L__BB19_230;
$L__BB19_229:
	cvt.u32.u64 	%r776, %rd36;
	add.s32 	%r777, %r776, %r1155;
	add.s32 	%r778, %r777, -1;
	mul.wide.s32 	%rd298, %r778, 4;
	add.s64 	%rd299, %rd2, %rd298;
	ld.global.f32 	%f166, [%rd299];
	st.global.f32 	[%rd299+4], %f166;
	add.s64 	%rd300, %rd1, %rd298;
	ld.global.u32 	%r779, [%rd300];
	st.global.u32 	[%rd300+4], %r779;
	ld.global.f32 	%f167, [%rd299+-4];
	st.global.f32 	[%rd299], %f167;
	ld.global.u32 	%r780, [%rd300+-4];
	st.global.u32 	[%rd300], %r780;
	ld.global.f32 	%f168, [%rd299+-8];
	st.global.f32 	[%rd299+-4], %f168;
	ld.global.u32 	%r781, [%rd300+-8];
	st.global.u32 	[%rd300+-4], %r781;
	add.s32 	%r1155, %r1155, -4;
	ld.global.f32 	%f169, [%rd299+-12];
	st.global.f32 	[%rd299+-8], %f169;
	ld.global.u32 	%r782, [%rd300+-12];
	st.global.u32 	[%rd300+-8], %r782;
	setp.gt.s32 	%p186, %r1155, %r1157;
	@%p186 bra 	$L__BB19_229;
$L__BB19_230:
	cvt.u32.u64 	%r784, %rd36;
	add.s32 	%r785, %r1157, %r784;
	mul.wide.s32 	%rd301, %r785, 4;
	add.s64 	%rd302, %rd2, %rd301;
	st.global.f32 	[%rd302], %f37;
	add.s64 	%rd303, %rd1, %rd301;
	st.global.u32 	[%rd303], %r274;
	setp.ne.s32 	%p187, %r1221, %r269;
	mov.b16 	%rs100, 1;
	mov.b32 	%r1167, 1;
	@%p187 bra 	$L__BB19_250;
	ld.global.f32 	%f290, [%rd38+-4];
	ld.global.u32 	%r1118, [%rd37+-4];
	bra.uni 	$L__BB19_250;
$L__BB19_232:
	ld.global.f32 	%f155, [%rd38+-4];
	setp.geu.f32 	%p161, %f37, %f155;
	mov.b16 	%rs100, 0;
	mov.b32 	%r1167, 0;
	@%p161 bra 	$L__BB19_250;
	setp.lt.s32 	%p162, %r446, 1;
	@%p162 bra 	$L__BB19_237;
	mov.b32 	%r1158, 0;
	bra.uni 	$L__BB19_236;
$L__BB19_235:
	add.s32 	%r1158, %r1158, 1;
	setp.eq.s32 	%p164, %r1158, %r446;
	@%p164 bra 	$L__BB19_237;
$L__BB19_236:
	cvt.u32.u64 	%r719, %rd36;
	add.s32 	%r720, %r1158, %r719;
	mul.wide.s32 	%rd270, %r720, 4;
	add.s64 	%rd271, %rd1, %rd270;
	ld.global.u32 	%r721, [%rd271];
	setp.eq.s32 	%p163, %r721, %r274;
	mov.b32 	%r1167, 0;
	@%p163 bra 	$L__BB19_250;
	bra.uni 	$L__BB19_235;
$L__BB19_237:
	mov.b32 	%r1161, 0;
	mov.u32 	%r1162, %r269;
	@%p162 bra 	$L__BB19_241;
	mov.b32 	%r1161, 0;
	mov.u32 	%r1162, %r269;
$L__BB19_239:
	sub.s32 	%r724, %r1162, %r1161;
	shr.u32 	%r725, %r724, 31;
	add.s32 	%r726, %r724, %r725;
	shr.s32 	%r727, %r726, 1;
	add.s32 	%r1163, %r727, %r1161;
	cvt.s64.s32 	%rd272, %r1163;
	add.s64 	%rd273, %rd272, %rd36;
	shl.b64 	%rd274, %rd273, 2;
	add.s64 	%rd275, %rd2, %rd274;
	ld.global.f32 	%f40, [%rd275];
	setp.eq.f32 	%p166, %f40, %f37;
	@%p166 bra 	$L__BB19_242;
	setp.lt.f32 	%p167, %f40, %f37;
	add.s32 	%r728, %r1163, 1;
	add.s32 	%r729, %r1163, -1;
	selp.b32 	%r1161, %r728, %r1161, %p167;
	selp.b32 	%r1162, %r1162, %r729, %p167;
	setp.le.s32 	%p168, %r1161, %r1162;
	@%p168 bra 	$L__BB19_239;
$L__BB19_241:
	sub.s32 	%r730, %r1162, %r1161;
	shr.u32 	%r731, %r730, 31;
	add.s32 	%r732, %r730, %r731;
	shr.s32 	%r733, %r732, 1;
	add.s32 	%r1163, %r733, %r1161;
$L__BB19_242:
	setp.lt.s32 	%p169, %r270, %r1163;
	@%p169 bra 	$L__BB19_249;
	not.b32 	%r734, %r1163;
	add.s32 	%r735, %r446, %r734;
	and.b32  	%r304, %r735, 3;
	setp.eq.s32 	%p170, %r304, 0;
	mov.u32 	%r1164, %r270;
	@%p170 bra 	$L__BB19_247;
	add.s32 	%r1164, %r446, -3;
	cvt.u32.u64 	%r736, %rd36;
	add.s32 	%r737, %r270, %r736;
	mul.wide.s32 	%rd276, %r737, 4;
	add.s64 	%rd75, %rd2, %rd276;
	ld.global.f32 	%f156, [%rd75];
	st.global.f32 	[%rd75+4], %f156;
	add.s64 	%rd76, %rd1, %rd276;
	ld.global.u32 	%r738, [%rd76];
	st.global.u32 	[%rd76+4], %r738;
	setp.eq.s32 	%p171, %r304, 1;
	@%p171 bra 	$L__BB19_247;
	add.s32 	%r1164, %r446, -4;
	ld.global.f32 	%f157, [%rd38+-12];
	st.global.f32 	[%rd75], %f157;
	ld.global.u32 	%r739, [%rd37+-12];
	st.global.u32 	[%rd76], %r739;
	setp.eq.s32 	%p172, %r304, 2;
	@%p172 bra 	$L__BB19_247;
	add.s32 	%r1164, %r446, -5;
	ld.global.f32 	%f158, [%rd38+-16];
	st.global.f32 	[%rd75+-4], %f158;
	ld.global.u32 	%r740, [%rd37+-16];
	st.global.u32 	[%rd76+-4], %r740;
$L__BB19_247:
	sub.s32 	%r741, %r270, %r1163;
	setp.lt.u32 	%p173, %r741, 3;
	@%p173 bra 	$L__BB19_249;
$L__BB19_248:
	cvt.u32.u64 	%r742, %rd36;
	add.s32 	%r743, %r1164, %r742;
	mul.wide.s32 	%rd277, %r743, 4;
	add.s64 	%rd278, %rd2, %rd277;
	ld.global.f32 	%f159, [%rd278];
	st.global.f32 	[%rd278+4], %f159;
	add.s64 	%rd279, %rd1, %rd277;
	ld.global.u32 	%r744, [%rd279];
	st.global.u32 	[%rd279+4], %r744;
	ld.global.f32 	%f160, [%rd278+-4];
	st.global.f32 	[%rd278], %f160;
	ld.global.u32 	%r745, [%rd279+-4];
	st.global.u32 	[%rd279], %r745;
	cvt.s64.s32 	%rd280, %r1164;
	add.s64 	%rd281, %rd280, %rd36;
	shl.b64 	%rd282, %rd281, 2;
	add.s64 	%rd283, %rd2, %rd282;
	ld.global.f32 	%f161, [%rd283+-8];
	st.global.f32 	[%rd278+-4], %f161;
	add.s64 	%rd284, %rd1, %rd282;
	ld.global.u32 	%r746, [%rd284+-8];
	st.global.u32 	[%rd279+-4], %r746;
	add.s32 	%r747, %r1164, -3;
	ld.global.f32 	%f162, [%rd283+-12];
	st.global.f32 	[%rd278+-8], %f162;
	ld.global.u32 	%r748, [%rd284+-12];
	st.global.u32 	[%rd279+-8], %r748;
	add.s32 	%r1164, %r1164, -4;
	setp.gt.s32 	%p174, %r747, %r1163;
	@%p174 bra 	$L__BB19_248;
$L__BB19_249:
	cvt.u32.u64 	%r750, %rd36;
	add.s32 	%r751, %r1163, %r750;
	mul.wide.s32 	%rd285, %r751, 4;
	add.s64 	%rd286, %rd2, %rd285;
	st.global.f32 	[%rd286], %f37;
	add.s64 	%rd287, %rd1, %rd285;
	st.global.u32 	[%rd287], %r274;
	ld.global.f32 	%f290, [%rd38+-4];
	ld.global.u32 	%r1118, [%rd37+-4];
	mov.b16 	%rs100, 1;
	mov.b32 	%r1167, 1;
$L__BB19_250:
	or.b16  	%rs64, %rs100, %rs92;
	and.b16  	%rs65, %rs64, 255;
	setp.ne.s16 	%p188, %rs65, 0;
	selp.u16 	%rs92, 1, 0, %p188;
	add.s32 	%r1221, %r1167, %r1221;
	add.s32 	%r1148, %r1148, 1;
	setp.ne.s32 	%p189, %r1148, %r1147;
	@%p189 bra 	$L__BB19_214;
$L__BB19_251:
	setp.ne.s32 	%p190, %r448, 4;
	@%p190 bra 	$L__BB19_301;
	add.s32 	%r318, %r4, %r449;
	setp.lt.s32 	%p191, %r318, 0;
	setp.ge.s32 	%p192, %r318, %r445;
	or.pred  	%p193, %p191, %p192;
	mov.u16 	%rs108, %rs92;
	@%p193 bra 	$L__BB19_360;
	ld.local.u32 	%r787, [%rd48];
	add.s32 	%r319, %r787, %r5;
	setp.lt.s32 	%p194, %r319, 0;
	setp.ge.s32 	%p195, %r319, %r445;
	or.pred  	%p196, %p194, %p195;
	mov.u16 	%rs108, %rs92;
	@%p196 bra 	$L__BB19_360;
	ld.local.u32 	%r788, [%rd32];
	add.s32 	%r320, %r788, %r6;
	setp.lt.s32 	%p197, %r320, 0;
	setp.ge.s32 	%p198, %r320, %r445;
	or.pred  	%p199, %p197, %p198;
	mov.u16 	%rs108, %rs92;
	@%p199 bra 	$L__BB19_360;
	mad.lo.s32 	%r789, %r320, %r445, %r319;
	mad.lo.s32 	%r790, %r789, %r445, %r318;
	cvt.s64.s32 	%rd77, %r790;
	add.s32 	%r321, %r443, -1;
	setp.lt.s32 	%p200, %r443, 1;
	@%p200 bra 	$L__BB19_301;
	mov.b32 	%r1171, 0;
	mov.u32 	%r1170, %r321;
$L__BB19_257:
	sub.s32 	%r792, %r1170, %r1171;
	shr.u32 	%r793, %r792, 31;
	add.s32 	%r794, %r792, %r793;
	shr.s32 	%r795, %r794, 1;
	add.s32 	%r324, %r795, %r1171;
	mul.wide.s32 	%rd304, %r324, 8;
	add.s64 	%rd305, %rd8, %rd304;
	ld.global.u64 	%rd78, [%rd305];
	setp.eq.s64 	%p201, %rd78, %rd77;
	@%p201 bra 	$L__BB19_259;
	setp.lt.s64 	%p202, %rd78, %rd77;
	add.s32 	%r796, %r324, 1;
	add.s32 	%r797, %r324, -1;
	selp.b32 	%r1171, %r796, %r1171, %p202;
	selp.b32 	%r1170, %r1170, %r797, %p202;
	setp.gt.s32 	%p203, %r1171, %r1170;
	@%p203 bra 	$L__BB19_301;
	bra.uni 	$L__BB19_257;
$L__BB19_259:
	setp.lt.s32 	%p204, %r324, 0;
	@%p204 bra 	$L__BB19_301;
	mul.wide.u32 	%rd306, %r324, 4;
	add.s64 	%rd79, %rd7, %rd306;
	ld.global.u32 	%r1173, [%rd79];
	setp.ge.s32 	%p205, %r324, %r321;
	mov.u32 	%r1172, %r1044;
	@%p205 bra 	$L__BB19_262;
	ld.global.u32 	%r1172, [%rd79+4];
$L__BB19_262:
	setp.ge.s32 	%p206, %r1173, %r1172;
	@%p206 bra 	$L__BB19_301;
	add.s32 	%r330, %r446, -1;
	add.s32 	%r331, %r446, -2;
$L__BB19_264:
	mul.wide.s32 	%rd307, %r1173, 4;
	add.s64 	%rd308, %rd3, %rd307;
	ld.global.u32 	%r335, [%rd308];
	ld.global.f32 	%f170, [%rd33];
	ld.global.f32 	%f171, [%rd34];
	ld.global.f32 	%f172, [%rd35];
	mul.wide.s32 	%rd309, %r335, 4;
	add.s64 	%rd310, %rd6, %rd309;
	ld.global.f32 	%f173, [%rd310];
	add.s64 	%rd311, %rd5, %rd309;
	ld.global.f32 	%f174, [%rd311];
	add.s64 	%rd312, %rd4, %rd309;
	ld.global.f32 	%f175, [%rd312];
	sub.f32 	%f176, %f170, %f173;
	sub.f32 	%f177, %f171, %f174;
	mul.f32 	%f178, %f177, %f177;
	fma.rn.f32 	%f179, %f176, %f176, %f178;
	sub.f32 	%f180, %f172, %f175;
	fma.rn.f32 	%f45, %f180, %f180, %f179;
	setp.ge.s32 	%p207, %r1221, %r446;
	@%p207 bra 	$L__BB19_282;
	setp.lt.s32 	%p222, %r1221, 1;
	mov.b32 	%r1182, 0;
	@%p222 bra 	$L__BB19_280;
	mov.b32 	%r1176, 0;
	bra.uni 	$L__BB19_268;
$L__BB19_267:
	add.s32 	%r1176, %r1176, 1;
	setp.eq.s32 	%p224, %r1176, %r1221;
	@%p224 bra 	$L__BB19_269;
$L__BB19_268:
	cvt.u32.u64 	%r837, %rd36;
	add.s32 	%r838, %r1176, %r837;
	mul.wide.s32 	%rd331, %r838, 4;
	add.s64 	%rd332, %rd1, %rd331;
	ld.global.u32 	%r839, [%rd332];
	setp.eq.s32 	%p223, %r839, %r335;
	mov.b16 	%rs103, 0;
	mov.b32 	%r1192, 0;
	@%p223 bra 	$L__BB19_300;
	bra.uni 	$L__BB19_267;
$L__BB19_269:
	add.s32 	%r338, %r1221, -1;
	mov.b32 	%r1178, 0;
	mov.u32 	%r1177, %r338;
$L__BB19_270:
	sub.s32 	%r841, %r1177, %r1178;
	shr.u32 	%r842, %r841, 31;
	add.s32 	%r843, %r841, %r842;
	shr.s32 	%r844, %r843, 1;
	add.s32 	%r1182, %r844, %r1178;
	cvt.s64.s32 	%rd333, %r1182;
	add.s64 	%rd334, %rd333, %rd36;
	shl.b64 	%rd335, %rd334, 2;
	add.s64 	%rd336, %rd2, %rd335;
	ld.global.f32 	%f46, [%rd336];
	setp.eq.f32 	%p225, %f46, %f45;
	@%p225 bra 	$L__BB19_273;
	setp.lt.f32 	%p226, %f46, %f45;
	add.s32 	%r845, %r1182, 1;
	add.s32 	%r846, %r1182, -1;
	selp.b32 	%r1178, %r845, %r1178, %p226;
	selp.b32 	%r1177, %r1177, %r846, %p226;
	setp.ge.s32 	%p227, %r1177, %r1178;
	@%p227 bra 	$L__BB19_270;
	sub.s32 	%r847, %r1177, %r1178;
	shr.u32 	%r848, %r847, 31;
	add.s32 	%r849, %r847, %r848;
	shr.s32 	%r850, %r849, 1;
	add.s32 	%r1182, %r850, %r1178;
$L__BB19_273:
	setp.le.s32 	%p228, %r1221, %r1182;
	@%p228 bra 	$L__BB19_280;
	sub.s32 	%r851, %r1221, %r1182;
	and.b32  	%r346, %r851, 3;
	setp.eq.s32 	%p229, %r346, 0;
	mov.u32 	%r1180, %r1221;
	@%p229 bra 	$L__BB19_278;
	cvt.u32.u64 	%r852, %rd36;
	cvt.u64.u32 	%rd337, %r1221;
	add.s64 	%rd338, %rd337, %rd36;
	shl.b64 	%rd339, %rd338, 2;
	add.s64 	%rd80, %rd2, %rd339;
	ld.global.f32 	%f189, [%rd80+-4];
	add.s32 	%r853, %r1221, %r852;
	mul.wide.s32 	%rd340, %r853, 4;
	add.s64 	%rd81, %rd2, %rd340;
	st.global.f32 	[%rd81], %f189;
	add.s64 	%rd82, %rd1, %rd339;
	ld.global.u32 	%r854, [%rd82+-4];
	add.s64 	%rd83, %rd1, %rd340;
	st.global.u32 	[%rd83], %r854;
	setp.eq.s32 	%p230, %r346, 1;
	mov.u32 	%r1180, %r338;
	@%p230 bra 	$L__BB19_278;
	add.s32 	%r1180, %r1221, -2;
	ld.global.f32 	%f190, [%rd81+-8];
	st.global.f32 	[%rd80+-4], %f190;
	ld.global.u32 	%r855, [%rd83+-8];
	st.global.u32 	[%rd82+-4], %r855;
	setp.eq.s32 	%p231, %r346, 2;
	@%p231 bra 	$L__BB19_278;
	add.s32 	%r1180, %r1221, -3;
	ld.global.f32 	%f191, [%rd81+-12];
	st.global.f32 	[%rd81+-8], %f191;
	ld.global.u32 	%r856, [%rd83+-12];
	st.global.u32 	[%rd83+-8], %r856;
$L__BB19_278:
	sub.s32 	%r857, %r1182, %r1221;
	setp.gt.u32 	%p232, %r857, -4;
	@%p232 bra 	$L__BB19_280;
$L__BB19_279:
	cvt.u32.u64 	%r858, %rd36;
	add.s32 	%r859, %r858, %r1180;
	add.s32 	%r860, %r859, -1;
	mul.wide.s32 	%rd341, %r860, 4;
	add.s64 	%rd342, %rd2, %rd341;
	ld.global.f32 	%f192, [%rd342];
	st.global.f32 	[%rd342+4], %f192;
	add.s64 	%rd343, %rd1, %rd341;
	ld.global.u32 	%r861, [%rd343];
	st.global.u32 	[%rd343+4], %r861;
	ld.global.f32 	%f193, [%rd342+-4];
	st.global.f32 	[%rd342], %f193;
	ld.global.u32 	%r862, [%rd343+-4];
	st.global.u32 	[%rd343], %r862;
	ld.global.f32 	%f194, [%rd342+-8];
	st.global.f32 	[%rd342+-4], %f194;
	ld.global.u32 	%r863, [%rd343+-8];
	st.global.u32 	[%rd343+-4], %r863;
	add.s32 	%r1180, %r1180, -4;
	ld.global.f32 	%f195, [%rd342+-12];
	st.global.f32 	[%rd342+-8], %f195;
	ld.global.u32 	%r864, [%rd343+-12];
	st.global.u32 	[%rd343+-8], %r864;
	setp.gt.s32 	%p233, %r1180, %r1182;
	@%p233 bra 	$L__BB19_279;
$L__BB19_280:
	cvt.u32.u64 	%r866, %rd36;
	add.s32 	%r867, %r1182, %r866;
	mul.wide.s32 	%rd344, %r867, 4;
	add.s64 	%rd345, %rd2, %rd344;
	st.global.f32 	[%rd345], %f45;
	add.s64 	%rd346, %rd1, %rd344;
	st.global.u32 	[%rd346], %r335;
	setp.ne.s32 	%p234, %r1221, %r330;
	mov.b16 	%rs103, 1;
	mov.b32 	%r1192, 1;
	@%p234 bra 	$L__BB19_300;
	ld.global.f32 	%f290, [%rd38+-4];
	ld.global.u32 	%r1118, [%rd37+-4];
	bra.uni 	$L__BB19_300;
$L__BB19_282:
	ld.global.f32 	%f181, [%rd38+-4];
	setp.geu.f32 	%p208, %f45, %f181;
	mov.b16 	%rs103, 0;
	mov.b32 	%r1192, 0;
	@%p208 bra 	$L__BB19_300;
	setp.lt.s32 	%p209, %r446, 1;
	@%p209 bra 	$L__BB19_287;
	mov.b32 	%r1183, 0;
	bra.uni 	$L__BB19_286;
$L__BB19_285:
	add.s32 	%r1183, %r1183, 1;
	setp.eq.s32 	%p211, %r1183, %r446;
	@%p211 bra 	$L__BB19_287;
$L__BB19_286:
	cvt.u32.u64 	%r801, %rd36;
	add.s32 	%r802, %r1183, %r801;
	mul.wide.s32 	%rd313, %r802, 4;
	add.s64 	%rd314, %rd1, %rd313;
	ld.global.u32 	%r803, [%rd314];
	setp.eq.s32 	%p210, %r803, %r335;
	mov.b32 	%r1192, 0;
	@%p210 bra 	$L__BB19_300;
	bra.uni 	$L__BB19_285;
$L__BB19_287:
	mov.b32 	%r1186, 0;
	mov.u32 	%r1187, %r330;
	@%p209 bra 	$L__BB19_291;
	mov.b32 	%r1186, 0;
	mov.u32 	%r1187, %r330;
$L__BB19_289:
	sub.s32 	%r806, %r1187, %r1186;
	shr.u32 	%r807, %r806, 31;
	add.s32 	%r808, %r806, %r807;
	shr.s32 	%r809, %r808, 1;
	add.s32 	%r1188, %r809, %r1186;
	cvt.s64.s32 	%rd315, %r1188;
	add.s64 	%rd316, %rd315, %rd36;
	shl.b64 	%rd317, %rd316, 2;
	add.s64 	%rd318, %rd2, %rd317;
	ld.global.f32 	%f48, [%rd318];
	setp.eq.f32 	%p213, %f48, %f45;
	@%p213 bra 	$L__BB19_292;
	setp.lt.f32 	%p214, %f48, %f45;
	add.s32 	%r810, %r1188, 1;
	add.s32 	%r811, %r1188, -1;
	selp.b32 	%r1186, %r810, %r1186, %p214;
	selp.b32 	%r1187, %r1187, %r811, %p214;
	setp.le.s32 	%p215, %r1186, %r1187;
	@%p215 bra 	$L__BB19_289;
$L__BB19_291:
	sub.s32 	%r812, %r1187, %r1186;
	shr.u32 	%r813, %r812, 31;
	add.s32 	%r814, %r812, %r813;
	shr.s32 	%r815, %r814, 1;
	add.s32 	%r1188, %r815, %r1186;
$L__BB19_292:
	setp.lt.s32 	%p216, %r331, %r1188;
	@%p216 bra 	$L__BB19_299;
	not.b32 	%r816, %r1188;
	add.s32 	%r817, %r446, %r816;
	and.b32  	%r365, %r817, 3;
	setp.eq.s32 	%p217, %r365, 0;
	mov.u32 	%r1189, %r331;
	@%p217 bra 	$L__BB19_297;
	add.s32 	%r1189, %r446, -3;
	cvt.u32.u64 	%r818, %rd36;
	add.s32 	%r819, %r331, %r818;
	mul.wide.s32 	%rd319, %r819, 4;
	add.s64 	%rd84, %rd2, %rd319;
	ld.global.f32 	%f182, [%rd84];
	st.global.f32 	[%rd84+4], %f182;
	add.s64 	%rd85, %rd1, %rd319;
	ld.global.u32 	%r820, [%rd85];
	st.global.u32 	[%rd85+4], %r820;
	setp.eq.s32 	%p218, %r365, 1;
	@%p218 bra 	$L__BB19_297;
	add.s32 	%r1189, %r446, -4;
	ld.global.f32 	%f183, [%rd38+-12];
	st.global.f32 	[%rd84], %f183;
	ld.global.u32 	%r821, [%rd37+-12];
	st.global.u32 	[%rd85], %r821;
	setp.eq.s32 	%p219, %r365, 2;
	@%p219 bra 	$L__BB19_297;
	add.s32 	%r1189, %r446, -5;
	ld.global.f32 	%f184, [%rd38+-16];
	st.global.f32 	[%rd84+-4], %f184;
	ld.global.u32 	%r822, [%rd37+-16];
	st.global.u32 	[%rd85+-4], %r822;
$L__BB19_297:
	sub.s32 	%r823, %r331, %r1188;
	setp.lt.u32 	%p220, %r823, 3;
	@%p220 bra 	$L__BB19_299;
$L__BB19_298:
	cvt.u32.u64 	%r824, %rd36;
	add.s32 	%r825, %r1189, %r824;
	mul.wide.s32 	%rd320, %r825, 4;
	add.s64 	%rd321, %rd2, %rd320;
	ld.global.f32 	%f185, [%rd321];
	st.global.f32 	[%rd321+4], %f185;
	add.s64 	%rd322, %rd1, %rd320;
	ld.global.u32 	%r826, [%rd322];
	st.global.u32 	[%rd322+4], %r826;
	ld.global.f32 	%f186, [%rd321+-4];
	st.global.f32 	[%rd321], %f186;
	ld.global.u32 	%r827, [%rd322+-4];
	st.global.u32 	[%rd322], %r827;
	cvt.s64.s32 	%rd323, %r1189;
	add.s64 	%rd324, %rd323, %rd36;
	shl.b64 	%rd325, %rd324, 2;
	add.s64 	%rd326, %rd2, %rd325;
	ld.global.f32 	%f187, [%rd326+-8];
	st.global.f32 	[%rd321+-4], %f187;
	add.s64 	%rd327, %rd1, %rd325;
	ld.global.u32 	%r828, [%rd327+-8];
	st.global.u32 	[%rd322+-4], %r828;
	add.s32 	%r829, %r1189, -3;
	ld.global.f32 	%f188, [%rd326+-12];
	st.global.f32 	[%rd321+-8], %f188;
	ld.global.u32 	%r830, [%rd327+-12];
	st.global.u32 	[%rd322+-8], %r830;
	add.s32 	%r1189, %r1189, -4;
	setp.gt.s32 	%p221, %r829, %r1188;
	@%p221 bra 	$L__BB19_298;
$L__BB19_299:
	cvt.u32.u64 	%r832, %rd36;
	add.s32 	%r833, %r1188, %r832;
	mul.wide.s32 	%rd328, %r833, 4;
	add.s64 	%rd329, %rd2, %rd328;
	st.global.f32 	[%rd329], %f45;
	add.s64 	%rd330, %rd1, %rd328;
	st.global.u32 	[%rd330], %r335;
	ld.global.f32 	%f290, [%rd38+-4];
	ld.global.u32 	%r1118, [%rd37+-4];
	mov.b16 	%rs103, 1;
	mov.b32 	%r1192, 1;
$L__BB19_300:
	or.b16  	%rs72, %rs103, %rs92;
	and.b16  	%rs73, %rs72, 255;
	setp.ne.s16 	%p235, %rs73, 0;
	selp.u16 	%rs92, 1, 0, %p235;
	add.s32 	%r1221, %r1192, %r1221;
	add.s32 	%r1173, %r1173, 1;
	setp.ne.s32 	%p236, %r1173, %r1172;
	@%p236 bra 	$L__BB19_264;
$L__BB19_301:
	setp.ne.s32 	%p237, %r448, 5;
	mov.u16 	%rs108, %rs92;
	@%p237 bra 	$L__BB19_360;
	ld.local.u32 	%r869, [%rd58];
	add.s32 	%r379, %r869, %r4;
	setp.lt.s32 	%p238, %r379, 0;
	setp.ge.s32 	%p239, %r379, %r445;
	or.pred  	%p240, %p238, %p239;
	@%p240 bra 	$L__BB19_351;
	add.s32 	%r380, %r5, %r450;
	setp.lt.s32 	%p241, %r380, 0;
	setp.ge.s32 	%p242, %r380, %r445;
	or.pred  	%p243, %p241, %p242;
	@%p243 bra 	$L__BB19_351;
	ld.local.u32 	%r870, [%rd32];
	add.s32 	%r381, %r870, %r6;
	setp.lt.s32 	%p244, %r381, 0;
	setp.ge.s32 	%p245, %r381, %r445;
	or.pred  	%p246, %p244, %p245;
	@%p246 bra 	$L__BB19_351;
	mad.lo.s32 	%r871, %r381, %r445, %r380;
	mad.lo.s32 	%r872, %r871, %r445, %r379;
	cvt.s64.s32 	%rd86, %r872;
	add.s32 	%r382, %r443, -1;
	setp.lt.s32 	%p247, %r443, 1;
	@%p247 bra 	$L__BB19_351;
	mov.b32 	%r1196, 0;
	mov.u32 	%r1195, %r382;
$L__BB19_307:
	sub.s32 	%r874, %r1195, %r1196;
	shr.u32 	%r875, %r874, 31;
	add.s32 	%r876, %r874, %r875;
	shr.s32 	%r877, %r876, 1;
	add.s32 	%r385, %r877, %r1196;
	mul.wide.s32 	%rd347, %r385, 8;
	add.s64 	%rd348, %rd8, %rd347;
	ld.global.u64 	%rd87, [%rd348];
	setp.eq.s64 	%p248, %rd87, %rd86;
	@%p248 bra 	$L__BB19_309;
	setp.lt.s64 	%p249, %rd87, %rd86;
	add.s32 	%r878, %r385, 1;
	add.s32 	%r879, %r385, -1;
	selp.b32 	%r1196, %r878, %r1196, %p249;
	selp.b32 	%r1195, %r1195, %r879, %p249;
	setp.gt.s32 	%p250, %r1196, %r1195;
	@%p250 bra 	$L__BB19_351;
	bra.uni 	$L__BB19_307;
$L__BB19_309:
	setp.lt.s32 	%p251, %r385, 0;
	@%p251 bra 	$L__BB19_351;
	mul.wide.u32 	%rd349, %r385, 4;
	add.s64 	%rd88, %rd7, %rd349;
	ld.global.u32 	%r1198, [%rd88];
	setp.ge.s32 	%p252, %r385, %r382;
	@%p252 bra 	$L__BB19_312;
	ld.global.u32 	%r1044, [%rd88+4];
$L__BB19_312:
	setp.ge.s32 	%p253, %r1198, %r1044;
	@%p253 bra 	$L__BB19_351;
	cvt.u32.u64 	%r880, %rd36;
	add.s32 	%r391, %r446, -1;
	add.s32 	%r392, %r446, -2;
	add.s32 	%r881, %r392, %r880;
	mul.wide.s32 	%rd350, %r881, 4;
	add.s64 	%rd89, %rd2, %rd350;
	add.s64 	%rd90, %rd1, %rd350;
	add.s32 	%r393, %r446, -3;
	add.s32 	%r394, %r446, -4;
	add.s32 	%r395, %r446, -5;
	add.s32 	%r396, %r880, -1;
$L__BB19_314:
	mul.wide.s32 	%rd351, %r1198, 4;
	add.s64 	%rd352, %rd3, %rd351;
	ld.global.u32 	%r400, [%rd352];
	ld.global.f32 	%f196, [%rd33];
	ld.global.f32 	%f197, [%rd34];
	ld.global.f32 	%f198, [%rd35];
	mul.wide.s32 	%rd353, %r400, 4;
	add.s64 	%rd354, %rd6, %rd353;
	ld.global.f32 	%f199, [%rd354];
	add.s64 	%rd355, %rd5, %rd353;
	ld.global.f32 	%f200, [%rd355];
	add.s64 	%rd356, %rd4, %rd353;
	ld.global.f32 	%f201, [%rd356];
	sub.f32 	%f202, %f196, %f199;
	sub.f32 	%f203, %f197, %f200;
	mul.f32 	%f204, %f203, %f203;
	fma.rn.f32 	%f205, %f202, %f202, %f204;
	sub.f32 	%f206, %f198, %f201;
	fma.rn.f32 	%f53, %f206, %f206, %f205;
	setp.ge.s32 	%p254, %r1221, %r446;
	@%p254 bra 	$L__BB19_332;
	setp.lt.s32 	%p269, %r1221, 1;
	mov.b32 	%r1207, 0;
	@%p269 bra 	$L__BB19_330;
	mov.b32 	%r1201, 0;
	bra.uni 	$L__BB19_318;
$L__BB19_317:
	add.s32 	%r1201, %r1201, 1;
	setp.eq.s32 	%p271, %r1201, %r1221;
	@%p271 bra 	$L__BB19_319;
$L__BB19_318:
	cvt.u32.u64 	%r919, %rd36;
	add.s32 	%r920, %r1201, %r919;
	mul.wide.s32 	%rd374, %r920, 4;
	add.s64 	%rd375, %rd1, %rd374;
	ld.global.u32 	%r921, [%rd375];
	setp.eq.s32 	%p270, %r921, %r400;
	mov.b16 	%rs106, 0;
	mov.b32 	%r1217, 0;
	@%p270 bra 	$L__BB19_350;
	bra.uni 	$L__BB19_317;
$L__BB19_319:
	add.s32 	%r403, %r1221, -1;
	mov.b32 	%r1203, 0;
	mov.u32 	%r1202, %r403;
$L__BB19_320:
	sub.s32 	%r923, %r1202, %r1203;
	shr.u32 	%r924, %r923, 31;
	add.s32 	%r925, %r923, %r924;
	shr.s32 	%r926, %r925, 1;
	add.s32 	%r1207, %r926, %r1203;
	cvt.s64.s32 	%rd376, %r1207;
	add.s64 	%rd377, %rd376, %rd36;
	shl.b64 	%rd378, %rd377, 2;
	add.s64 	%rd379, %rd2, %rd378;
	ld.global.f32 	%f54, [%rd379];
	setp.eq.f32 	%p272, %f54, %f53;
	@%p272 bra 	$L__BB19_323;
	setp.lt.f32 	%p273, %f54, %f53;
	add.s32 	%r927, %r1207, 1;
	add.s32 	%r928, %r1207, -1;
	selp.b32 	%r1203, %r927, %r1203, %p273;
	selp.b32 	%r1202, %r1202, %r928, %p273;
	setp.ge.s32 	%p274, %r1202, %r1203;
	@%p274 bra 	$L__BB19_320;
	sub.s32 	%r929, %r1202, %r1203;
	shr.u32 	%r930, %r929, 31;
	add.s32 	%r931, %r929, %r930;
	shr.s32 	%r932, %r931, 1;
	add.s32 	%r1207, %r932, %r1203;
$L__BB19_323:
	setp.le.s32 	%p275, %r1221, %r1207;
	@%p275 bra 	$L__BB19_330;
	sub.s32 	%r933, %r1221, %r1207;
	and.b32  	%r411, %r933, 3;
	setp.eq.s32 	%p276, %r411, 0;
	mov.u32 	%r1205, %r1221;
	@%p276 bra 	$L__BB19_328;
	cvt.u32.u64 	%r934, %rd36;
	cvt.u64.u32 	%rd380, %r1221;
	add.s64 	%rd381, %rd380, %rd36;
	shl.b64 	%rd382, %rd381, 2;
	add.s64 	%rd91, %rd2, %rd382;
	ld.global.f32 	%f215, [%rd91+-4];
	add.s32 	%r935, %r1221, %r934;
	mul.wide.s32 	%rd383, %r935, 4;
	add.s64 	%rd92, %rd2, %rd383;
	st.global.f32 	[%rd92], %f215;
	add.s64 	%rd93, %rd1, %rd382;
	ld.global.u32 	%r936, [%rd93+-4];
	add.s64 	%rd94, %rd1, %rd383;
	st.global.u32 	[%rd94], %r936;
	setp.eq.s32 	%p277, %r411, 1;
	mov.u32 	%r1205, %r403;
	@%p277 bra 	$L__BB19_328;
	add.s32 	%r1205, %r1221, -2;
	ld.global.f32 	%f216, [%rd92+-8];
	st.global.f32 	[%rd91+-4], %f216;
	ld.global.u32 	%r937, [%rd94+-8];
	st.global.u32 	[%rd93+-4], %r937;
	setp.eq.s32 	%p278, %r411, 2;
	@%p278 bra 	$L__BB19_328;
	add.s32 	%r1205, %r1221, -3;
	ld.global.f32 	%f217, [%rd92+-12];
	st.global.f32 	[%rd92+-8], %f217;
	ld.global.u32 	%r938, [%rd94+-12];
	st.global.u32 	[%rd94+-8], %r938;
$L__BB19_328:
	sub.s32 	%r939, %r1207, %r1221;
	setp.gt.u32 	%p279, %r939, -4;
	@%p279 bra 	$L__BB19_330;
$L__BB19_329:
	add.s32 	%r940, %r1205, %r396;
	mul.wide.s32 	%rd384, %r940, 4;
	add.s64 	%rd385, %rd2, %rd384;
	ld.global.f32 	%f218, [%rd385];
	st.global.f32 	[%rd385+4], %f218;
	add.s64 	%rd386, %rd1, %rd384;
	ld.global.u32 	%r941, [%rd386];
	st.global.u32 	[%rd386+4], %r941;
	ld.global.f32 	%f219, [%rd385+-4];
	st.global.f32 	[%rd385], %f219;
	ld.global.u32 	%r942, [%rd386+-4];
	st.global.u32 	[%rd386], %r942;
	ld.global.f32 	%f220, [%rd385+-8];
	st.global.f32 	[%rd385+-4], %f220;
	ld.global.u32 	%r943, [%rd386+-8];
	st.global.u32 	[%rd386+-4], %r943;
	add.s32 	%r1205, %r1205, -4;
	ld.global.f32 	%f221, [%rd385+-12];
	st.global.f32 	[%rd385+-8], %f221;
	ld.global.u32 	%r944, [%rd386+-12];
	st.global.u32 	[%rd386+-8], %r944;
	setp.gt.s32 	%p280, %r1205, %r1207;
	@%p280 bra 	$L__BB19_329;
$L__BB19_330:
	cvt.u32.u64 	%r946, %rd36;
	add.s32 	%r947, %r1207, %r946;
	mul.wide.s32 	%rd387, %r947, 4;
	add.s64 	%rd388, %rd2, %rd387;
	st.global.f32 	[%rd388], %f53;
	add.s64 	%rd389, %rd1, %rd387;
	st.global.u32 	[%rd389], %r400;
	setp.ne.s32 	%p281, %r1221, %r391;
	mov.b16 	%rs106, 1;
	mov.b32 	%r1217, 1;
	@%p281 bra 	$L__BB19_350;
	ld.global.f32 	%f290, [%rd38+-4];
	ld.global.u32 	%r1118, [%rd37+-4];
	bra.uni 	$L__BB19_350;
$L__BB19_332:
	ld.global.f32 	%f207, [%rd38+-4];
	setp.geu.f32 	%p255, %f53, %f207;
	mov.b16 	%rs106, 0;
	mov.b32 	%r1217, 0;
	@%p255 bra 	$L__BB19_350;
	setp.lt.s32 	%p256, %r446, 1;
	@%p256 bra 	$L__BB19_337;
	mov.b32 	%r1208, 0;
	bra.uni 	$L__BB19_336;
$L__BB19_335:
	add.s32 	%r1208, %r1208, 1;
	setp.eq.s32 	%p258, %r1208, %r446;
	@%p258 bra 	$L__BB19_337;
$L__BB19_336:
	cvt.u32.u64 	%r885, %rd36;
	add.s32 	%r886, %r1208, %r885;
	mul.wide.s32 	%rd357, %r886, 4;
	add.s64 	%rd358, %rd1, %rd357;
	ld.global.u32 	%r887, [%rd358];
	setp.eq.s32 	%p257, %r887, %r400;
	mov.b32 	%r1217, 0;
	@%p257 bra 	$L__BB19_350;
	bra.uni 	$L__BB19_335;
$L__BB19_337:
	mov.b32 	%r1211, 0;
	mov.u32 	%r1212, %r391;
	@%p256 bra 	$L__BB19_341;
	mov.b32 	%r1211, 0;
	mov.u32 	%r1212, %r391;
$L__BB19_339:
	sub.s32 	%r890, %r1212, %r1211;
	shr.u32 	%r891, %r890, 31;
	add.s32 	%r892, %r890, %r891;
	shr.s32 	%r893, %r892, 1;
	add.s32 	%r1213, %r893, %r1211;
	cvt.s64.s32 	%rd359, %r1213;
	add.s64 	%rd360, %rd359, %rd36;
	shl.b64 	%rd361, %rd360, 2;
	add.s64 	%rd362, %rd2, %rd361;
	ld.global.f32 	%f56, [%rd362];
	setp.eq.f32 	%p260, %f56, %f53;
	@%p260 bra 	$L__BB19_342;
	setp.lt.f32 	%p261, %f56, %f53;
	add.s32 	%r894, %r1213, 1;
	add.s32 	%r895, %r1213, -1;
	selp.b32 	%r1211, %r894, %r1211, %p261;
	selp.b32 	%r1212, %r1212, %r895, %p261;
	setp.le.s32 	%p262, %r1211, %r1212;
	@%p262 bra 	$L__BB19_339;
$L__BB19_341:
	sub.s32 	%r896, %r1212, %r1211;
	shr.u32 	%r897, %r896, 31;
	add.s32 	%r898, %r896, %r897;
	shr.s32 	%r899, %r898, 1;
	add.s32 	%r1213, %r899, %r1211;
$L__BB19_342:
	setp.lt.s32 	%p263, %r392, %r1213;
	@%p263 bra 	$L__BB19_349;
	not.b32 	%r900, %r1213;
	add.s32 	%r901, %r446, %r900;
	and.b32  	%r430, %r901, 3;
	setp.eq.s32 	%p264, %r430, 0;
	mov.u32 	%r1214, %r392;
	@%p264 bra 	$L__BB19_347;
	ld.global.f32 	%f208, [%rd89];
	st.global.f32 	[%rd89+4], %f208;
	ld.global.u32 	%r902, [%rd90];
	st.global.u32 	[%rd90+4], %r902;
	setp.eq.s32 	%p265, %r430, 1;
	mov.u32 	%r1214, %r393;
	@%p265 bra 	$L__BB19_347;
	ld.global.f32 	%f209, [%rd38+-12];
	st.global.f32 	[%rd89], %f209;
	ld.global.u32 	%r903, [%rd37+-12];
	st.global.u32 	[%rd90], %r903;
	setp.eq.s32 	%p266, %r430, 2;
	mov.u32 	%r1214, %r394;
	@%p266 bra 	$L__BB19_347;
	ld.global.f32 	%f210, [%rd38+-16];
	st.global.f32 	[%rd89+-4], %f210;
	ld.global.u32 	%r904, [%rd37+-16];
	st.global.u32 	[%rd90+-4], %r904;
	mov.u32 	%r1214, %r395;
$L__BB19_347:
	sub.s32 	%r905, %r392, %r1213;
	setp.lt.u32 	%p267, %r905, 3;
	@%p267 bra 	$L__BB19_349;
$L__BB19_348:
	cvt.u32.u64 	%r906, %rd36;
	add.s32 	%r907, %r1214, %r906;
	mul.wide.s32 	%rd363, %r907, 4;
	add.s64 	%rd364, %rd2, %rd363;
	ld.global.f32 	%f211, [%rd364];
	st.global.f32 	[%rd364+4], %f211;
	add.s64 	%rd365, %rd1, %rd363;
	ld.global.u32 	%r908, [%rd365];
	st.global.u32 	[%rd365+4], %r908;
	ld.global.f32 	%f212, [%rd364+-4];
	st.global.f32 	[%rd364], %f212;
	ld.global.u32 	%r909, [%rd365+-4];
	st.global.u32 	[%rd365], %r909;
	cvt.s64.s32 	%rd366, %r1214;
	add.s64 	%rd367, %rd366, %rd36;
	shl.b64 	%rd368, %rd367, 2;
	add.s64 	%rd369, %rd2, %rd368;
	ld.global.f32 	%f213, [%rd369+-8];
	st.global.f32 	[%rd364+-4], %f213;
	add.s64 	%rd370, %rd1, %rd368;
	ld.global.u32 	%r910, [%rd370+-8];
	st.global.u32 	[%rd365+-4], %r910;
	add.s32 	%r911, %r1214, -3;
	ld.global.f32 	%f214, [%rd369+-12];
	st.global.f32 	[%rd364+-8], %f214;
	ld.global.u32 	%r912, [%rd370+-12];
	st.global.u32 	[%rd365+-8], %r912;
	add.s32 	%r1214, %r1214, -4;
	setp.gt.s32 	%p268, %r911, %r1213;
	@%p268 bra 	$L__BB19_348;
$L__BB19_349:
	cvt.u32.u64 	%r914, %rd36;
	add.s32 	%r915, %r1213, %r914;
	mul.wide.s32 	%rd371, %r915, 4;
	add.s64 	%rd372, %rd2, %rd371;
	st.global.f32 	[%rd372], %f53;
	add.s64 	%rd373, %rd1, %rd371;
	st.global.u32 	[%rd373], %r400;
	ld.global.f32 	%f290, [%rd38+-4];
	ld.global.u32 	%r1118, [%rd37+-4];
	mov.b16 	%rs106, 1;
	mov.b32 	%r1217, 1;
$L__BB19_350:
	or.b16  	%rs80, %rs106, %rs92;
	and.b16  	%rs81, %rs80, 255;
	setp.ne.s16 	%p282, %rs81, 0;
	selp.u16 	%rs92, 1, 0, %p282;
	add.s32 	%r1221, %r1217, %r1221;
	add.s32 	%r1198, %r1198, 1;
	setp.ne.s32 	%p283, %r1198, %r1044;
	@%p283 bra 	$L__BB19_314;
$L__BB19_351:
	setp.ne.s32 	%p284, %r449, 1;
	add.s32 	%r949, %r447, -1;
	setp.ne.s32 	%p285, %r450, %r949;
	or.pred  	%p286, %p284, %p285;
	setp.ne.s32 	%p287, %r451, 1;
	or.pred  	%p288, %p286, %p287;
	mov.u16 	%rs108, %rs92;
	@%p288 bra 	$L__BB19_360;
	setp.lt.s32 	%p289, %r1221, %r446;
	mov.b16 	%rs108, 1;
	@%p289 bra 	$L__BB19_360;
	ld.global.f32 	%f60, [%rd33];
	ld.global.f32 	%f61, [%rd34];
	ld.global.f32 	%f62, [%rd35];
	and.b16  	%rs84, %rs92, 255;
	setp.ne.s16 	%p290, %rs84, 0;
	@%p290 bra 	$L__BB19_360;
	sub.f32 	%f222, %f60, %f64;
	sub.s32 	%r950, %r4, %r447;
	cvt.rn.f32.s32 	%f223, %r950;
	mul.f32 	%f224, %f65, %f223;
	sub.f32 	%f225, %f222, %f224;
	mul.f32 	%f226, %f225, %f225;
	setp.ge.s32 	%p291, %r4, %r447;
	setp.ge.f32 	%p292, %f290, %f226;
	and.pred  	%p293, %p291, %p292;
	@%p293 bra 	$L__BB19_360;
	sub.f32 	%f228, %f64, %f60;
	add.s32 	%r951, %r4, %r447;
	add.s32 	%r952, %r951, 1;
	cvt.rn.f32.s32 	%f229, %r952;
	fma.rn.f32 	%f230, %f65, %f229, %f228;
	mul.f32 	%f231, %f230, %f230;
	setp.lt.s32 	%p294, %r951, %r445;
	setp.ge.f32 	%p295, %f290, %f231;
	and.pred  	%p296, %p294, %p295;
	@%p296 bra 	$L__BB19_360;
	sub.f32 	%f233, %f61, %f64;
	sub.s32 	%r953, %r5, %r447;
	cvt.rn.f32.s32 	%f234, %r953;
	mul.f32 	%f235, %f65, %f234;
	sub.f32 	%f236, %f233, %f235;
	mul.f32 	%f237, %f236, %f236;
	setp.ge.s32 	%p297, %r5, %r447;
	setp.ge.f32 	%p298, %f290, %f237;
	and.pred  	%p299, %p297, %p298;
	@%p299 bra 	$L__BB19_360;
	sub.f32 	%f239, %f64, %f61;
	add.s32 	%r954, %r5, %r447;
	add.s32 	%r955, %r954, 1;
	cvt.rn.f32.s32 	%f240, %r955;
	fma.rn.f32 	%f241, %f65, %f240, %f239;
	mul.f32 	%f242, %f241, %f241;
	setp.lt.s32 	%p300, %r954, %r445;
	setp.ge.f32 	%p301, %f290, %f242;
	and.pred  	%p302, %p300, %p301;
	@%p302 bra 	$L__BB19_360;
	sub.f32 	%f244, %f62, %f64;
	sub.s32 	%r956, %r6, %r447;
	cvt.rn.f32.s32 	%f245, %r956;
	mul.f32 	%f246, %f65, %f245;
	sub.f32 	%f247, %f244, %f246;
	mul.f32 	%f248, %f247, %f247;
	setp.ge.s32 	%p303, %r6, %r447;
	setp.ge.f32 	%p304, %f290, %f248;
	and.pred  	%p305, %p303, %p304;
	@%p305 bra 	$L__BB19_360;
	sub.f32 	%f250, %f64, %f62;
	add.s32 	%r957, %r6, %r447;
	add.s32 	%r958, %r957, 1;
	cvt.rn.f32.s32 	%f251, %r958;
	fma.rn.f32 	%f252, %f65, %f251, %f250;
	mul.f32 	%f253, %f252, %f252;
	setp.lt.s32 	%p306, %r957, %r445;
	setp.ge.f32 	%p307, %f290, %f253;
	and.pred  	%p308, %p306, %p307;
	selp.u16 	%rs108, 1, 0, %p308;
$L__BB19_360:
	ld.param.u64 	%rd441, [_Z19construct_neighborsIxEvPfS0_S0_PiiPT_S1_S1_S1_iS0_S1_iiiiS1_S1_S1_S0_S1_S1_iiiiffi_param_21];
	cvt.u32.u16 	%r959, %rs108;
	and.b32  	%r960, %r959, 255;
	cvta.to.global.u64 	%rd390, %rd441;
	mul.wide.u32 	%rd391, %r1, 4;
	add.s64 	%rd392, %rd390, %rd391;
	st.global.u32 	[%rd392], %r960;
	st.global.f32 	[%rd30], %f290;
	st.global.u32 	[%rd31], %r1118;
	st.global.u32 	[%rd12], %r1221;
$L__BB19_361:
	ret;

}
	// .globl	_Z11get_bucketsIxEvPfS0_S0_PiS1_S1_PT_iiff
.visible .entry _Z11get_bucketsIxEvPfS0_S0_PiS1_S1_PT_iiff(
	.param .u64 .ptr .align 1 _Z11get_bucketsIxEvPfS0_S0_PiS1_S1_PT_iiff_param_0,
	.param .u64 .ptr .align 1 _Z11get_bucketsIxEvPfS0_S0_PiS1_S1_PT_iiff_param_1,
	.param .u64 .ptr .align 1 _Z11get_bucketsIxEvPfS0_S0_PiS1_S1_PT_iiff_param_2,
	.param .u64 .ptr .align 1 _Z11get_bucketsIxEvPfS0_S0_PiS1_S1_PT_iiff_param_3,
	.param .u64 .ptr .align 1 _Z11get_bucketsIxEvPfS0_S0_PiS1_S1_PT_iiff_param_4,
	.param .u64 .ptr .align 1 _Z11get_bucketsIxEvPfS0_S0_PiS1_S1_PT_iiff_param_5,
	.param .u64 .ptr .align 1 _Z11get_bucketsIxEvPfS0_S0_PiS1_S1_PT_iiff_param_6,
	.param .u32 _Z11get_bucketsIxEvPfS0_S0_PiS1_S1_PT_iiff_param_7,
	.param .u32 _Z11get_bucketsIxEvPfS0_S0_PiS1_S1_PT_iiff_param_8,
	.param .f32 _Z11get_bucketsIxEvPfS0_S0_PiS1_S1_PT_iiff_param_9,
	.param .f32 _Z11get_bucketsIxEvPfS0_S0_PiS1_S1_PT_iiff_param_10
)
{
	.reg .pred 	%p<11>;
	.reg .b32 	%r<57>;
	.reg .b32 	%f<15>;
	.reg .b64 	%rd<26>;

	ld.param.u64 	%rd1, [_Z11get_bucketsIxEvPfS0_S0_PiS1_S1_PT_iiff_param_0];
	ld.param.u64 	%rd2, [_Z11get_bucketsIxEvPfS0_S0_PiS1_S1_PT_iiff_param_1];
	ld.param.u64 	%rd3, [_Z11get_bucketsIxEvPfS0_S0_PiS1_S1_PT_iiff_param_2];
	ld.param.u64 	%rd4, [_Z11get_bucketsIxEvPfS0_S0_PiS1_S1_PT_iiff_param_3];
	ld.param.u64 	%rd5, [_Z11get_bucketsIxEvPfS0_S0_PiS1_S1_PT_iiff_param_4];
	ld.param.u64 	%rd6, [_Z11get_bucketsIxEvPfS0_S0_PiS1_S1_PT_iiff_param_5];
	ld.param.u64 	%rd7, [_Z11get_bucketsIxEvPfS0_S0_PiS1_S1_PT_iiff_param_6];
	ld.param.u32 	%r25, [_Z11get_bucketsIxEvPfS0_S0_PiS1_S1_PT_iiff_param_7];
	ld.param.u32 	%r24, [_Z11get_bucketsIxEvPfS0_S0_PiS1_S1_PT_iiff_param_8];
	ld.param.f32 	%f5, [_Z11get_bucketsIxEvPfS0_S0_PiS1_S1_PT_iiff_param_9];
	ld.param.f32 	%f6, [_Z11get_bucketsIxEvPfS0_S0_PiS1_S1_PT_iiff_param_10];
	mov.u32 	%r26, %tid.x;
	mov.u32 	%r27, %ntid.x;
	mov.u32 	%r28, %ctaid.x;
	mad.lo.s32 	%r1, %r27, %r28, %r26;
	sub.f32 	%f7, %f6, %f5;
	cvt.rn.f32.s32 	%f8, %r24;
	div.rn.f32 	%f1, %f7, %f8;
	setp.ge.u32 	%p1, %r1, %r25;
	@%p1 bra 	$L__BB20_11;
	cvta.to.global.u64 	%rd8, %rd1;
	cvta.to.global.u64 	%rd9, %rd2;
	cvta.to.global.u64 	%rd10, %rd3;
	mul.wide.u32 	%rd11, %r1, 4;
	add.s64 	%rd12, %rd8, %rd11;
	ld.global.f32 	%f2, [%rd12];
	add.s64 	%rd13, %rd9, %rd11;
	ld.global.f32 	%f3, [%rd13];
	add.s64 	%rd14, %rd10, %rd11;
	ld.global.f32 	%f4, [%rd14];
	shr.u32 	%r29, %r24, 31;
	add.s32 	%r30, %r24, %r29;
	shr.s32 	%r56, %r30, 1;
	setp.lt.s32 	%p2, %r24, 2;
	mov.u32 	%r46, %r56;
	@%p2 bra 	$L__BB20_4;
	mov.b32 	%r48, 0;
	mov.u32 	%r46, %r56;
	mov.u32 	%r47, %r24;
$L__BB20_3:
	cvt.rn.f32.u32 	%f9, %r46;
	fma.rn.f32 	%f10, %f1, %f9, %f5;
	setp.gt.f32 	%p3, %f10, %f2;
	selp.b32 	%r48, %r48, %r46, %p3;
	selp.b32 	%r47, %r46, %r47, %p3;
	add.s32 	%r32, %r48, %r47;
	shr.u32 	%r33, %r32, 31;
	add.s32 	%r34, %r32, %r33;
	shr.s32 	%r46, %r34, 1;
	setp.gt.s32 	%p4, %r46, %r48;
	@%p4 bra 	$L__BB20_3;
$L__BB20_4:
	setp.lt.s32 	%p5, %r24, 2;
	mov.u32 	%r50, %r56;
	@%p5 bra 	$L__BB20_7;
	mov.b32 	%r52, 0;
	mov.u32 	%r50, %r56;
	mov.u32 	%r51, %r24;
$L__BB20_6:
	cvt.rn.f32.u32 	%f11, %r50;
	fma.rn.f32 	%f12, %f1, %f11, %f5;
	setp.gt.f32 	%p6, %f12, %f3;
	selp.b32 	%r52, %r52, %r50, %p6;
	selp.b32 	%r51, %r50, %r51, %p6;
	add.s32 	%r36, %r52, %r51;
	shr.u32 	%r37, %r36, 31;
	add.s32 	%r38, %r36, %r37;
	shr.s32 	%r50, %r38, 1;
	setp.gt.s32 	%p7, %r50, %r52;
	@%p7 bra 	$L__BB20_6;
$L__BB20_7:
	setp.lt.s32 	%p8, %r24, 2;
	@%p8 bra 	$L__BB20_10;
	mov.b32 	%r55, 0;
	mov.u32 	%r54, %r24;
$L__BB20_9:
	cvt.rn.f32.u32 	%f13, %r56;
	fma.rn.f32 	%f14, %f1, %f13, %f5;
	setp.gt.f32 	%p9, %f14, %f4;
	selp.b32 	%r55, %r55, %r56, %p9;
	selp.b32 	%r54, %r56, %r54, %p9;
	add.s32 	%r40, %r55, %r54;
	shr.u32 	%r41, %r40, 31;
	add.s32 	%r42, %r40, %r41;
	shr.s32 	%r56, %r42, 1;
	setp.gt.s32 	%p10, %r56, %r55;
	@%p10 bra 	$L__BB20_9;
$L__BB20_10:
	cvta.to.global.u64 	%rd15, %rd4;
	add.s64 	%rd17, %rd15, %rd11;
	st.global.u32 	[%rd17], %r46;
	cvta.to.global.u64 	%rd18, %rd5;
	add.s64 	%rd19, %rd18, %rd11;
	st.global.u32 	[%rd19], %r50;
	cvta.to.global.u64 	%rd20, %rd6;
	add.s64 	%rd21, %rd20, %rd11;
	st.global.u32 	[%rd21], %r56;
	mad.lo.s32 	%r43, %r56, %r24, %r50;
	mad.lo.s32 	%r44, %r43, %r24, %r46;
	cvt.s64.s32 	%rd22, %r44;
	cvta.to.global.u64 	%rd23, %rd7;
	mul.wide.u32 	%rd24, %r1, 8;
	add.s64 	%rd25, %rd23, %rd24;
	st.global.u64 	[%rd25], %rd22;
$L__BB20_11:
	ret;

}
	// .globl	_ZN3cub18CUB_300001_SM_10006detail11EmptyKernelIvEEvv
.visible .entry _ZN3cub18CUB_300001_SM_10006detail11EmptyKernelIvEEvv()
{


	ret;

}
	// .globl	_ZN3cub18CUB_300001_SM_10006detail4scan23DeviceCompactInitKernelINS0_13ScanTileStateIjLb1EEEPjEEvT_iT0_
.visible .entry _ZN3cub18CUB_300001_SM_10006detail4scan23DeviceCompactInitKernelINS0_13ScanTileStateIjLb1EEEPjEEvT_iT0_(
	.param .align 8 .b8 _ZN3cub18CUB_300001_SM_10006detail4scan23DeviceCompactInitKernelINS0_13ScanTileStateIjLb1EEEPjEEvT_iT0__param_0[8],
	.param .u32 _ZN3cub18CUB_300001_SM_10006detail4scan23DeviceCompactInitKernelINS0_13ScanTileStateIjLb1EEEPjEEvT_iT0__param_1,
	.param .u64 .ptr .align 1 _ZN3cub18CUB_300001_SM_10006detail4scan23DeviceCompactInitKernelINS0_13ScanTileStateIjLb1EEEPjEEvT_iT0__param_2
)
{
	.reg .pred 	%p<6>;
	.reg .b32 	%r<12>;
	.reg .b64 	%rd<9>;

	ld.param.u64 	%rd3, [_ZN3cub18CUB_300001_SM_10006detail4scan23DeviceCompactInitKernelINS0_13ScanTileStateIjLb1EEEPjEEvT_iT0__param_0];
	ld.param.u32 	%r4, [_ZN3cub18CUB_300001_SM_10006detail4scan23DeviceCompactInitKernelINS0_13ScanTileStateIjLb1EEEPjEEvT_iT0__param_1];
	ld.param.u64 	%rd2, [_ZN3cub18CUB_300001_SM_10006detail4scan23DeviceCompactInitKernelINS0_13ScanTileStateIjLb1EEEPjEEvT_iT0__param_2];
	cvta.to.global.u64 	%rd1, %rd3;
	mov.u32 	%r1, %ctaid.x;
	mov.u32 	%r5, %ntid.x;
	mov.u32 	%r2, %tid.x;
	mad.lo.s32 	%r3, %r1, %r5, %r2;
	setp.ge.s32 	%p1, %r3, %r4;
	@%p1 bra 	$L__BB22_2;
	mul.wide.s32 	%rd4, %r3, 8;
	add.s64 	%rd5, %rd1, %rd4;
	mov.b32 	%r6, 0;
	mov.b32 	%r7, 99;
	st.global.v2.u32 	[%rd5+256], {%r7, %r6};
$L__BB22_2:
	setp.ne.s32 	%p2, %r1, 0;
	setp.gt.u32 	%p3, %r2, 31;
	or.pred  	%p4, %p2, %p3;
	@%p4 bra 	$L__BB22_4;
	mul.wide.u32 	%rd6, %r2, 8;
	add.s64 	%rd7, %rd1, %rd6;
	mov.b32 	%r9, 0;
	st.global.v2.u32 	[%rd7], {%r9, %r9};
$L__BB22_4:
	or.b32  	%r10, %r1, %r2;
	setp.ne.s32 	%p5, %r10, 0;
	@%p5 bra 	$L__BB22_6;
	cvta.to.global.u64 	%rd8, %rd2;
	mov.b32 	%r11, 0;
	st.global.u32 	[%rd8], %r11;
$L__BB22_6:
	ret;

}
	// .globl	_ZN3cub18CUB_300001_SM_10006detail4scan23DeviceCompactInitKernelINS0_13ScanTileStateIyLb1EEEPmEEvT_iT0_
.visible .entry _ZN3cub18CUB_300001_SM_10006detail4scan23DeviceCompactInitKernelINS0_13ScanTileStateIyLb1EEEPmEEvT_iT0_(
	.param .align 8 .b8 _ZN3cub18CUB_300001_SM_10006detail4scan23DeviceCompactInitKernelINS0_13ScanTileStateIyLb1EEEPmEEvT_iT0__param_0[8],
	.param .u32 _ZN3cub18CUB_300001_SM_10006detail4scan23DeviceCompactInitKernelINS0_13ScanTileStateIyLb1EEEPmEEvT_iT0__param_1,
	.param .u64 .ptr .align 1 _ZN3cub18CUB_300001_SM_10006detail4scan23DeviceCompactInitKernelINS0_13ScanTileStateIyLb1EEEPmEEvT_iT0__param_2
)
{
	.reg .pred 	%p<6>;
	.reg .b32 	%r<8>;
	.reg .b64 	%rd<13>;

	ld.param.u64 	%rd3, [_ZN3cub18CUB_300001_SM_10006detail4scan23DeviceCompactInitKernelINS0_13ScanTileStateIyLb1EEEPmEEvT_iT0__param_0];
	ld.param.u32 	%r4, [_ZN3cub18CUB_300001_SM_10006detail4scan23DeviceCompactInitKernelINS0_13ScanTileStateIyLb1EEEPmEEvT_iT0__param_1];
	ld.param.u64 	%rd2, [_ZN3cub18CUB_300001_SM_10006detail4scan23DeviceCompactInitKernelINS0_13ScanTileStateIyLb1EEEPmEEvT_iT0__param_2];
	cvta.to.global.u64 	%rd1, %rd3;
	mov.u32 	%r1, %ctaid.x;
	mov.u32 	%r5, %ntid.x;
	mov.u32 	%r2, %tid.x;
	mad.lo.s32 	%r3, %r1, %r5, %r2;
	setp.ge.s32 	%p1, %r3, %r4;
	@%p1 bra 	$L__BB23_2;
	mul.wide.s32 	%rd4, %r3, 16;
	add.s64 	%rd5, %rd1, %rd4;
	mov.b64 	%rd6, 0;
	mov.b64 	%rd7, 99;
	st.global.v2.u64 	[%rd5+512], {%rd7, %rd6};
$L__BB23_2:
	setp.ne.s32 	%p2, %r1, 0;
	setp.gt.u32 	%p3, %r2, 31;
	or.pred  	%p4, %p2, %p3;
	@%p4 bra 	$L__BB23_4;
	mul.wide.u32 	%rd8, %r2, 16;
	add.s64 	%rd9, %rd1, %rd8;
	mov.b64 	%rd10, 0;
	st.global.v2.u64 	[%rd9], {%rd10, %rd10};
$L__BB23_4:
	or.b32  	%r7, %r1, %r2;
	setp.ne.s32 	%p5, %r7, 0;
	@%p5 bra 	$L__BB23_6;
	cvta.to.global.u64 	%rd11, %rd2;
	mov.b64 	%rd12, 0;
	st.global.u64 	[%rd11], %rd12;
$L__BB23_6:
	ret;

}
	// .globl	_ZN3cub18CUB_300001_SM_10006detail4scan20DeviceScanInitKernelINS0_13ScanTileStateIiLb1EEEEEvT_i
.visible .entry _ZN3cub18CUB_300001_SM_10006detail4scan20DeviceScanInitKernelINS0_13ScanTileStateIiLb1EEEEEvT_i(
	.param .align 8 .b8 _ZN3cub18CUB_300001_SM_10006detail4scan20DeviceScanInitKernelINS0_13ScanTileStateIiLb1EEEEEvT_i_param_0[8],
	.param .u32 _ZN3cub18CUB_300001_SM_10006detail4scan20DeviceScanInitKernelINS0_13ScanTileStateIiLb1EEEEEvT_i_param_1
)
{
	.reg .pred 	%p<5>;
	.reg .b32 	%r<10>;
	.reg .b64 	%rd<7>;

	ld.param.u64 	%rd2, [_ZN3cub18CUB_300001_SM_10006detail4scan20DeviceScanInitKernelINS0_13ScanTileStateIiLb1EEEEEvT_i_param_0];
	ld.param.u32 	%r4, [_ZN3cub18CUB_300001_SM_10006detail4scan20DeviceScanInitKernelINS0_13ScanTileStateIiLb1EEEEEvT_i_param_1];
	cvta.to.global.u64 	%rd1, %rd2;
	mov.u32 	%r1, %ctaid.x;
	mov.u32 	%r5, %ntid.x;
	mov.u32 	%r2, %tid.x;
	mad.lo.s32 	%r3, %r1, %r5, %r2;
	setp.ge.s32 	%p1, %r3, %r4;
	@%p1 bra 	$L__BB24_2;
	mul.wide.s32 	%rd3, %r3, 8;
	add.s64 	%rd4, %rd1, %rd3;
	mov.b32 	%r6, 0;
	mov.b32 	%r7, 99;
	st.global.v2.u32 	[%rd4+256], {%r7, %r6};
$L__BB24_2:
	setp.ne.s32 	%p2, %r1, 0;
	setp.gt.u32 	%p3, %r2, 31;
	or.pred  	%p4, %p2, %p3;
	@%p4 bra 	$L__BB24_4;
	mul.wide.u32 	%rd5, %r2, 8;
	add.s64 	%rd6, %rd1, %rd5;
	mov.b32 	%r9, 0;
	st.global.v2.u32 	[%rd6], {%r9, %r9};
$L__BB24_4:
	ret;

}
	// .globl	_ZN3cub18CUB_300001_SM_10006detail4scan16DeviceScanKernelINS2_10policy_hubIiiijN4cuda3std3__44plusIvEEE10Policy1000EPiSC_NS0_13ScanTileStateIiLb1EEES9_NS0_8NullTypeEjiLb0ESF_EEvT0_T1_T2_iT3_T4_T5_
.visible .entry _ZN3cub18CUB_300001_SM_10006detail4scan16DeviceScanKernelINS2_10policy_hubIiiijN4cuda3std3__44plusIvEEE10Policy1000EPiSC_NS0_13ScanTileStateIiLb1EEES9_NS0_8NullTypeEjiLb0ESF_EEvT0_T1_T2_iT3_T4_T5_(
	.param .u64 .ptr .align 1 _ZN3cub18CUB_300001_SM_10006detail4scan16DeviceScanKernelINS2_10policy_hubIiiijN4cuda3std3__44plusIvEEE10Policy1000EPiSC_NS0_13ScanTileStateIiLb1EEES9_NS0_8NullTypeEjiLb0ESF_EEvT0_T1_T2_iT3_T4_T5__param_0,
	.param .u64 .ptr .align 1 _ZN3cub18CUB_300001_SM_10006detail4scan16DeviceScanKernelINS2_10policy_hubIiiijN4cuda3std3__44plusIvEEE10Policy1000EPiSC_NS0_13ScanTileStateIiLb1EEES9_NS0_8NullTypeEjiLb0ESF_EEvT0_T1_T2_iT3_T4_T5__param_1,
	.param .align 8 .b8 _ZN3cub18CUB_300001_SM_10006detail4scan16DeviceScanKernelINS2_10policy_hubIiiijN4cuda3std3__44plusIvEEE10Policy1000EPiSC_NS0_13ScanTileStateIiLb1EEES9_NS0_8NullTypeEjiLb0ESF_EEvT0_T1_T2_iT3_T4_T5__param_2[8],
	.param .u32 _ZN3cub18CUB_300001_SM_10006detail4scan16DeviceScanKernelINS2_10policy_hubIiiijN4cuda3std3__44plusIvEEE10Policy1000EPiSC_NS0_13ScanTileStateIiLb1EEES9_NS0_8NullTypeEjiLb0ESF_EEvT0_T1_T2_iT3_T4_T5__param_3,
	.param .align 1 .b8 _ZN3cub18CUB_300001_SM_10006detail4scan16DeviceScanKernelINS2_10policy_hubIiiijN4cuda3std3__44plusIvEEE10Policy1000EPiSC_NS0_13ScanTileStateIiLb1EEES9_NS0_8NullTypeEjiLb0ESF_EEvT0_T1_T2_iT3_T4_T5__param_4[1],
	.param .align 1 .b8 _ZN3cub18CUB_300001_SM_10006detail4scan16DeviceScanKernelINS2_10policy_hubIiiijN4cuda3std3__44plusIvEEE10Policy1000EPiSC_NS0_13ScanTileStateIiLb1EEES9_NS0_8NullTypeEjiLb0ESF_EEvT0_T1_T2_iT3_T4_T5__param_5[1],
	.param .u32 _ZN3cub18CUB_300001_SM_10006detail4scan16DeviceScanKernelINS2_10policy_hubIiiijN4cuda3std3__44plusIvEEE10Policy1000EPiSC_NS0_13ScanTileStateIiLb1EEES9_NS0_8NullTypeEjiLb0ESF_EEvT0_T1_T2_iT3_T4_T5__param_6
)
.maxntid 384
{
	.reg .pred 	%p<160>;
	.reg .b32 	%r<1038>;
	.reg .b64 	%rd<58>;
	// demoted variable
	.shared .align 16 .b8 _ZZN3cub18CUB_300001_SM_10006detail4scan16DeviceScanKernelINS2_10policy_hubIiiijN4cuda3std3__44plusIvEEE10Policy1000EPiSC_NS0_13ScanTileStateIiLb1EEES9_NS0_8NullTypeEjiLb0ESF_EEvT0_T1_T2_iT3_T4_T5_E12temp_storage[33808];
	ld.param.u64 	%rd2, [_ZN3cub18CUB_300001_SM_10006detail4scan16DeviceScanKernelINS2_10policy_hubIiiijN4cuda3std3__44plusIvEEE10Policy1000EPiSC_NS0_13ScanTileStateIiLb1EEES9_NS0_8NullTypeEjiLb0ESF_EEvT0_T1_T2_iT3_T4_T5__param_2];
	ld.param.u64 	%rd13, [_ZN3cub18CUB_300001_SM_10006detail4scan16DeviceScanKernelINS2_10policy_hubIiiijN4cuda3std3__44plusIvEEE10Policy1000EPiSC_NS0_13ScanTileStateIiLb1EEES9_NS0_8NullTypeEjiLb0ESF_EEvT0_T1_T2_iT3_T4_T5__param_0];
	ld.param.u32 	%r235, [_ZN3cub18CUB_300001_SM_10006detail4scan16DeviceScanKernelINS2_10policy_hubIiiijN4cuda3std3__44plusIvEEE10Policy1000EPiSC_NS0_13ScanTileStateIiLb1EEES9_NS0_8NullTypeEjiLb0ESF_EEvT0_T1_T2_iT3_T4_T5__param_3];
	ld.param.u32 	%r236, [_ZN3cub18CUB_300001_SM_10006detail4scan16DeviceScanKernelINS2_10policy_hubIiiijN4cuda3std3__44plusIvEEE10Policy1000EPiSC_NS0_13ScanTileStateIiLb1EEES9_NS0_8NullTypeEjiLb0ESF_EEvT0_T1_T2_iT3_T4_T5__param_6];
	cvta.to.global.u64 	%rd1, %rd13;
	mov.u32 	%r237, %ctaid.x;
	add.s32 	%r986, %r235, %r237;
	mul.lo.s32 	%r2, %r986, 8448;
	sub.s32 	%r3, %r236, %r2;
	setp.lt.u32 	%p1, %r3, 8449;
	@%p1 bra 	$L__BB25_26;
	cvt.u64.u32 	%rd37, %r2;
	mov.u32 	%r4, %tid.x;
	and.b32  	%r630, %r4, 31;
	and.b32  	%r631, %r4, 992;
	mul.lo.s32 	%r632, %r631, 22;
	or.b32  	%r633, %r632, %r630;
	cvt.u64.u32 	%rd38, %r633;
	add.s64 	%rd3, %rd38, %rd37;
	shl.b64 	%rd39, %rd3, 2;
	add.s64 	%rd40, %rd1, %rd39;
	ld.global.u32 	%r634, [%rd40];
	ld.global.u32 	%r635, [%rd40+128];
	ld.global.u32 	%r636, [%rd40+256];
	ld.global.u32 	%r637, [%rd40+384];
	ld.global.u32 	%r638, [%rd40+512];
	ld.global.u32 	%r639, [%rd40+640];
	ld.global.u32 	%r640, [%rd40+768];
	ld.global.u32 	%r641, [%rd40+896];
	ld.global.u32 	%r642, [%rd40+1024];
	ld.global.u32 	%r643, [%rd40+1152];
	ld.global.u32 	%r644, [%rd40+1280];
	ld.global.u32 	%r645, [%rd40+1408];
	ld.global.u32 	%r646, [%rd40+1536];
	ld.global.u32 	%r647, [%rd40+1664];
	ld.global.u32 	%r648, [%rd40+1792];
	ld.global.u32 	%r649, [%rd40+1920];
	ld.global.u32 	%r650, [%rd40+2048];
	ld.global.u32 	%r651, [%rd40+2176];
	ld.global.u32 	%r652, [%rd40+2304];
	ld.global.u32 	%r653, [%rd40+2432];
	ld.global.u32 	%r654, [%rd40+2560];
	ld.global.u32 	%r655, [%rd40+2688];
	// begin inline asm
	mov.u32 %r629, %laneid;
	// end inline asm
	shr.u32 	%r6, %r4, 5;
	mad.lo.s32 	%r656, %r6, 704, %r629;
	shl.b32 	%r657, %r656, 2;
	mov.u32 	%r658, _ZZN3cub18CUB_300001_SM_10006detail4scan16DeviceScanKernelINS2_10policy_hubIiiijN4cuda3std3__44plusIvEEE10Policy1000EPiSC_NS0_13ScanTileStateIiLb1EEES9_NS0_8NullTypeEjiLb0ESF_EEvT0_T1_T2_iT3_T4_T5_E12temp_storage;
	add.s32 	%r7, %r658, %r657;
	st.shared.u32 	[%r7], %r634;
	st.shared.u32 	[%r7+128], %r635;
	st.shared.u32 	[%r7+256], %r636;
	st.shared.u32 	[%r7+384], %r637;
	st.shared.u32 	[%r7+512], %r638;
	st.shared.u32 	[%r7+640], %r639;
	st.shared.u32 	[%r7+768], %r640;
	st.shared.u32 	[%r7+896], %r641;
	st.shared.u32 	[%r7+1024], %r642;
	st.shared.u32 	[%r7+1152], %r643;
	st.shared.u32 	[%r7+1280], %r644;
	st.shared.u32 	[%r7+1408], %r645;
	st.shared.u32 	[%r7+1536], %r646;
	st.shared.u32 	[%r7+1664], %r647;
	st.shared.u32 	[%r7+1792], %r648;
	st.shared.u32 	[%r7+1920], %r649;
	st.shared.u32 	[%r7+2048], %r650;
	st.shared.u32 	[%r7+2176], %r651;
	st.shared.u32 	[%r7+2304], %r652;
	st.shared.u32 	[%r7+2432], %r653;
	st.shared.u32 	[%r7+2560], %r654;
	st.shared.u32 	[%r7+2688], %r655;
	bar.warp.sync 	-1;
	mad.lo.s32 	%r8, %r629, 84, %r7;
	ld.shared.v2.u32 	{%r9, %r10}, [%r8];
	ld.shared.v2.u32 	{%r11, %r12}, [%r8+8];
	ld.shared.v2.u32 	{%r13, %r14}, [%r8+16];
	ld.shared.v2.u32 	{%r15, %r16}, [%r8+24];
	ld.shared.v2.u32 	{%r17, %r18}, [%r8+32];
	ld.shared.v2.u32 	{%r19, %r20}, [%r8+40];
	ld.shared.v2.u32 	{%r21, %r22}, [%r8+48];
	ld.shared.v2.u32 	{%r23, %r24}, [%r8+56];
	ld.shared.v2.u32 	{%r25, %r26}, [%r8+64];
	ld.shared.v2.u32 	{%r27, %r28}, [%r8+72];
	ld.shared.v2.u32 	{%r29, %r30}, [%r8+80];
	bar.sync 	0;
	setp.ne.s32 	%p104, %r986, 0;
	@%p104 bra 	$L__BB25_6;
	add.s32 	%r880, %r10, %r9;
	add.s32 	%r881, %r11, %r880;
	add.s32 	%r882, %r12, %r881;
	add.s32 	%r883, %r13, %r882;
	add.s32 	%r884, %r14, %r883;
	add.s32 	%r885, %r15, %r884;
	add.s32 	%r886, %r16, %r885;
	add.s32 	%r887, %r17, %r886;
	add.s32 	%r888, %r18, %r887;
	add.s32 	%r889, %r19, %r888;
	add.s32 	%r890, %r20, %r889;
	add.s32 	%r891, %r21, %r890;
	add.s32 	%r892, %r22, %r891;
	add.s32 	%r893, %r23, %r892;
	add.s32 	%r894, %r24, %r893;
	add.s32 	%r895, %r25, %r894;
	add.s32 	%r896, %r26, %r895;
	add.s32 	%r897, %r27, %r896;
	add.s32 	%r898, %r28, %r897;
	add.s32 	%r899, %r29, %r898;
	add.s32 	%r854, %r30, %r899;
	mov.b32 	%r852, 1;
	mov.b32 	%r877, 0;
	mov.b32 	%r879, -1;
	// begin inline asm
	{  .reg .s32 r0;  .reg .pred p;  shfl.sync.up.b32 r0|p, %r854, %r852, %r877, %r879;  @p add.s32 r0, r0, %r854;  mov.s32 %r850, r0;}
	// end inline asm
	mov.b32 	%r858, 2;
	// begin inline asm
	{  .reg .s32 r0;  .reg .pred p;  shfl.sync.up.b32 r0|p, %r850, %r858, %r877, %r879;  @p add.s32 r0, r0, %r850;  mov.s32 %r856, r0;}
	// end inline asm
	mov.b32 	%r864, 4;
	// begin inline asm
	{  .reg .s32 r0;  .reg .pred p;  shfl.sync.up.b32 r0|p, %r856, %r864, %r877, %r879;  @p add.s32 r0, r0, %r856;  mov.s32 %r862, r0;}
	// end inline asm
	mov.b32 	%r870, 8;
	// begin inline asm
	{  .reg .s32 r0;  .reg .pred p;  shfl.sync.up.b32 r0|p, %r862, %r870, %r877, %r879;  @p add.s32 r0, r0, %r862;  mov.s32 %r868, r0;}
	// end inline asm
	mov.b32 	%r876, 16;
	// begin inline asm
	{  .reg .s32 r0;  .reg .pred p;  shfl.sync.up.b32 r0|p, %r868, %r876, %r877, %r879;  @p add.s32 r0, r0, %r868;  mov.s32 %r874, r0;}
	// end inline asm
	setp.ne.s32 	%p146, %r629, 31;
	@%p146 bra 	$L__BB25_4;
	shl.b32 	%r900, %r6, 2;
	add.s32 	%r902, %r658, %r900;
	st.shared.u32 	[%r902+16], %r874;
$L__BB25_4:
	sub.s32 	%r903, %r874, %r854;
	bar.sync 	0;
	ld.shared.v4.u32 	{%r904, %r905, %r906, %r907}, [_ZZN3cub18CUB_300001_SM_10006detail4scan16DeviceScanKernelINS2_10policy_hubIiiijN4cuda3std3__44plusIvEEE10Policy1000EPiSC_NS0_13ScanTileStateIiLb1EEES9_NS0_8NullTypeEjiLb0ESF_EEvT0_T1_T2_iT3_T4_T5_E12temp_storage+16];
	add.s32 	%r908, %r905, %r904;
	setp.eq.s32 	%p147, %r6, 2;
	selp.b32 	%r909, %r908, %r904, %p147;
	add.s32 	%r910, %r908, %r906;
	setp.eq.s32 	%p148, %r6, 3;
	selp.b32 	%r911, %r910, %r909, %p148;
	add.s32 	%r912, %r910, %r907;
	setp.eq.s32 	%p149, %r6, 4;
	selp.b32 	%r913, %r912, %r911, %p149;
	ld.shared.v4.u32 	{%r914, %r915, %r916, %r917}, [_ZZN3cub18CUB_300001_SM_10006detail4scan16DeviceScanKernelINS2_10policy_hubIiiijN4cuda3std3__44plusIvEEE10Policy1000EPiSC_NS0_13ScanTileStateIiLb1EEES9_NS0_8NullTypeEjiLb0ESF_EEvT0_T1_T2_iT3_T4_T5_E12temp_storage+32];
	add.s32 	%r918, %r912, %r914;
	setp.eq.s32 	%p150, %r6, 5;
	selp.b32 	%r919, %r918, %r913, %p150;
	add.s32 	%r920, %r918, %r915;
	setp.eq.s32 	%p151, %r6, 6;
	selp.b32 	%r921, %r920, %r919, %p151;
	add.s32 	%r922, %r920, %r916;
	setp.eq.s32 	%p152, %r6, 7;
	selp.b32 	%r923, %r922, %r921, %p152;
	add.s32 	%r924, %r922, %r917;
	setp.eq.s32 	%p153, %r6, 8;
	selp.b32 	%r925, %r924, %r923, %p153;
	ld.shared.v4.u32 	{%r926, %r927, %r928, %r929}, [_ZZN3cub18CUB_300001_SM_10006detail4scan16DeviceScanKernelINS2_10policy_hubIiiijN4cuda3std3__44plusIvEEE10Policy1000EPiSC_NS0_13ScanTileStateIiLb1EEES9_NS0_8NullTypeEjiLb0ESF_EEvT0_T1_T2_iT3_T4_T5_E12temp_storage+48];
	add.s32 	%r930, %r924, %r926;
	setp.eq.s32 	%p154, %r6, 9;
	selp.b32 	%r931, %r930, %r925, %p154;
	add.s32 	%r932, %r930, %r927;
	setp.eq.s32 	%p155, %r6, 10;
	selp.b32 	%r933, %r932, %r931, %p155;
	add.s32 	%r934, %r932, %r928;
	setp.eq.s32 	%p156, %r6, 11;
	selp.b32 	%r935, %r934, %r933, %p156;
	add.s32 	%r33, %r934, %r929;
	setp.lt.u32 	%p157, %r4, 32;
	setp.eq.s32 	%p158, %r629, 0;
	selp.b32 	%r936, 0, %r903, %p158;
	add.s32 	%r937, %r935, %r936;
	selp.b32 	%r1000, %r903, %r937, %p157;
	setp.ne.s32 	%p159, %r4, 0;
	@%p159 bra 	$L__BB25_25;
	add.s64 	%rd52, %rd2, 256;
	mov.b32 	%r938, 101;
	// begin inline asm
	st.relaxed.gpu.v2.u32 [%rd52], {%r938, %r33};
	// end inline asm
	mov.b32 	%r1000, 0;
	bra.uni 	$L__BB25_25;
$L__BB25_6:
	add.s32 	%r689, %r10, %r9;
	add.s32 	%r690, %r11, %r689;
	add.s32 	%r691, %r12, %r690;
	add.s32 	%r692, %r13, %r691;
	add.s32 	%r693, %r14, %r692;
	add.s32 	%r694, %r15, %r693;
	add.s32 	%r695, %r16, %r694;
	add.s32 	%r696, %r17, %r695;
	add.s32 	%r697, %r18, %r696;
	add.s32 	%r698, %r19, %r697;
	add.s32 	%r699, %r20, %r698;
	add.s32 	%r700, %r21, %r699;
	add.s32 	%r701, %r22, %r700;
	add.s32 	%r702, %r23, %r701;
	add.s32 	%r703, %r24, %r702;
	add.s32 	%r704, %r25, %r703;
	add.s32 	%r705, %r26, %r704;
	add.s32 	%r706, %r27, %r705;
	add.s32 	%r707, %r28, %r706;
	add.s32 	%r708, %r29, %r707;
	add.s32 	%r663, %r30, %r708;
	mov.b32 	%r661, 1;
	mov.b32 	%r686, 0;
	mov.b32 	%r688, -1;
	// begin inline asm
	{  .reg .s32 r0;  .reg .pred p;  shfl.sync.up.b32 r0|p, %r663, %r661, %r686, %r688;  @p add.s32 r0, r0, %r663;  mov.s32 %r659, r0;}
	// end inline asm
	mov.b32 	%r667, 2;
	// begin inline asm
	{  .reg .s32 r0;  .reg .pred p;  shfl.sync.up.b32 r0|p, %r659, %r667, %r686, %r688;  @p add.s32 r0, r0, %r659;  mov.s32 %r665, r0;}
	// end inline asm
	mov.b32 	%r673, 4;
	// begin inline asm
	{  .reg .s32 r0;  .reg .pred p;  shfl.sync.up.b32 r0|p, %r665, %r673, %r686, %r688;  @p add.s32 r0, r0, %r665;  mov.s32 %r671, r0;}
	// end inline asm
	mov.b32 	%r679, 8;
	// begin inline asm
	{  .reg .s32 r0;  .reg .pred p;  shfl.sync.up.b32 r0|p, %r671, %r679, %r686, %r688;  @p add.s32 r0, r0, %r671;  mov.s32 %r677, r0;}
	// end inline asm
	mov.b32 	%r685, 16;
	// begin inline asm
	{  .reg .s32 r0;  .reg .pred p;  shfl.sync.up.b32 r0|p, %r677, %r685, %r686, %r688;  @p add.s32 r0, r0, %r677;  mov.s32 %r683, r0;}
	// end inline asm
	setp.ne.s32 	%p105, %r629, 31;
	@%p105 bra 	$L__BB25_8;
	shl.b32 	%r709, %r6, 2;
	add.s32 	%r711, %r658, %r709;
	st.shared.u32 	[%r711+16], %r683;
$L__BB25_8:
	sub.s32 	%r712, %r683, %r663;
	bar.sync 	0;
	ld.shared.v4.u32 	{%r713, %r714, %r715, %r716}, [_ZZN3cub18CUB_300001_SM_10006detail4scan16DeviceScanKernelINS2_10policy_hubIiiijN4cuda3std3__44plusIvEEE10Policy1000EPiSC_NS0_13ScanTileStateIiLb1EEES9_NS0_8NullTypeEjiLb0ESF_EEvT0_T1_T2_iT3_T4_T5_E12temp_storage+16];
	add.s32 	%r717, %r714, %r713;
	setp.eq.s32 	%p106, %r6, 2;
	selp.b32 	%r718, %r717, %r713, %p106;
	add.s32 	%r719, %r717, %r715;
	setp.eq.s32 	%p107, %r6, 3;
	selp.b32 	%r720, %r719, %r718, %p107;
	add.s32 	%r721, %r719, %r716;
	setp.eq.s32 	%p108, %r6, 4;
	selp.b32 	%r722, %r721, %r720, %p108;
	ld.shared.v4.u32 	{%r723, %r724, %r725, %r726}, [_ZZN3cub18CUB_300001_SM_10006detail4scan16DeviceScanKernelINS2_10policy_hubIiiijN4cuda3std3__44plusIvEEE10Policy1000EPiSC_NS0_13ScanTileStateIiLb1EEES9_NS0_8NullTypeEjiLb0ESF_EEvT0_T1_T2_iT3_T4_T5_E12temp_storage+32];
	add.s32 	%r727, %r721, %r723;
	setp.eq.s32 	%p109, %r6, 5;
	selp.b32 	%r728, %r727, %r722, %p109;
	add.s32 	%r729, %r727, %r724;
	setp.eq.s32 	%p110, %r6, 6;
	selp.b32 	%r730, %r729, %r728, %p110;
	add.s32 	%r731, %r729, %r725;
	setp.eq.s32 	%p111, %r6, 7;
	selp.b32 	%r732, %r731, %r730, %p111;
	add.s32 	%r733, %r731, %r726;
	setp.eq.s32 	%p112, %r6, 8;
	selp.b32 	%r734, %r733, %r732, %p112;
	ld.shared.v4.u32 	{%r735, %r736, %r737, %r738}, [_ZZN3cub18CUB_300001_SM_10006detail4scan16DeviceScanKernelINS2_10policy_hubIiiijN4cuda3std3__44plusIvEEE10Policy1000EPiSC_NS0_13ScanTileStateIiLb1EEES9_NS0_8NullTypeEjiLb0ESF_EEvT0_T1_T2_iT3_T4_T5_E12temp_storage+48];
	add.s32 	%r739, %r733, %r735;
	setp.eq.s32 	%p113, %r6, 9;
	selp.b32 	%r740, %r739, %r734, %p113;
	add.s32 	%r741, %r739, %r736;
	setp.eq.s32 	%p114, %r6, 10;
	selp.b32 	%r742, %r741, %r740, %p114;
	add.s32 	%r743, %r741, %r737;
	setp.eq.s32 	%p115, %r6, 11;
	selp.b32 	%r744, %r743, %r742, %p115;
	add.s32 	%r37, %r743, %r738;
	setp.gt.u32 	%p116, %r4, 31;
	setp.lt.u32 	%p117, %r4, 32;
	setp.eq.s32 	%p118, %r629, 0;
	selp.b32 	%r745, 0, %r712, %p118;
	add.s32 	%r999, %r744, %r745;
	selp.b32 	%r39, %r712, %r999, %p117;
	@%p116 bra 	$L__BB25_24;
	setp.ne.s32 	%p119, %r4, 0;
	mul.wide.s32 	%rd41, %r986, 8;
	add.s64 	%rd4, %rd2, %rd41;
	@%p119 bra 	$L__BB25_11;
	st.shared.u32 	[_ZZN3cub18CUB_300001_SM_10006detail4scan16DeviceScanKernelINS2_10policy_hubIiiijN4cuda3std3__44plusIvEEE10Policy1000EPiSC_NS0_13ScanTileStateIiLb1EEES9_NS0_8NullTypeEjiLb0ESF_EEvT0_T1_T2_iT3_T4_T5_E12temp_storage+12], %r37;
	add.s64 	%rd42, %rd4, 256;
	mov.b32 	%r746, 100;
	// begin inline asm
	st.relaxed.gpu.v2.u32 [%rd42], {%r746, %r37};
	// end inline asm
$L__BB25_11:
	not.b32 	%r752, %r4;
	add.s32 	%r994, %r986, %r752;
	mov.b32 	%r748, 830;
	// begin inline asm
	nanosleep.u32 %r748;
	// end inline asm
	mul.wide.s32 	%rd44, %r994, 8;
	add.s64 	%rd45, %rd2, %rd44;
	add.s64 	%rd43, %rd45, 256;
	// begin inline asm
	ld.relaxed.gpu.v2.u32 {%r996, %r988}, [%rd43];
	// end inline asm
	mov.b32 	%r989, 952;
$L__BB25_12:
	setp.eq.s32 	%p120, %r996, 99;
	mov.b32 	%r753, -1;
	vote.sync.any.pred 	%p121, %p120, %r753;
	not.pred 	%p122, %p121;
	@%p122 bra 	$L__BB25_14;
	mul.lo.s32 	%r848, %r986, 16807;
	and.b32  	%r986, %r848, 2147483647;
	add.s32 	%r849, %r989, 1;
	rem.u32 	%r845, %r986, %r849;
	// begin inline asm
	nanosleep.u32 %r845;
	// end inline asm
	shr.u32 	%r989, %r989, 1;
	// begin inline asm
	ld.relaxed.gpu.v2.u32 {%r996, %r988}, [%rd43];
	// end inline asm
	bra.uni 	$L__BB25_12;
$L__BB25_14:
	setp.eq.s32 	%p123, %r996, 101;
	mov.b32 	%r780, -1;
	vote.sync.ballot.b32 	%r782, %p123, %r780;
	// begin inline asm
	mov.u32 %r755, %lanemask_ge;
	// end inline asm
	and.b32  	%r783, %r782, %r755;
	or.b32  	%r784, %r783, -2147483648;
	add.s32 	%r785, %r784, -1;
	not.b32 	%r786, %r784;
	and.b32  	%r787, %r786, %r785;
	popc.b32 	%r759, %r787;
	mov.b32 	%r758, 1;
	// begin inline asm
	shfl.sync.down.b32 %r756, %r988, %r758, %r759, %r780;
	// end inline asm
	setp.lt.s32 	%p125, %r629, %r759;
	selp.b32 	%r788, %r756, 0, %p125;
	add.s32 	%r762, %r788, %r988;
	mov.b32 	%r763, 2;
	// begin inline asm
	shfl.sync.down.b32 %r761, %r762, %r763, %r759, %r780;
	// end inline asm
	add.s32 	%r54, %r629, 2;
	setp.gt.s32 	%p126, %r54, %r759;
	selp.b32 	%r789, 0, %r761, %p126;
	add.s32 	%r767, %r762, %r789;
	mov.b32 	%r768, 4;
	// begin inline asm
	shfl.sync.down.b32 %r766, %r767, %r768, %r759, %r780;
	// end inline asm
	add.s32 	%r55, %r629, 4;
	setp.gt.s32 	%p127, %r55, %r759;
	selp.b32 	%r790, 0, %r766, %p127;
	add.s32 	%r772, %r767, %r790;
	mov.b32 	%r773, 8;
	// begin inline asm
	shfl.sync.down.b32 %r771, %r772, %r773, %r759, %r780;
	// end inline asm
	add.s32 	%r56, %r629, 8;
	setp.gt.s32 	%p128, %r56, %r759;
	selp.b32 	%r791, 0, %r771, %p128;
	add.s32 	%r777, %r772, %r791;
	mov.b32 	%r778, 16;
	// begin inline asm
	shfl.sync.down.b32 %r776, %r777, %r778, %r759, %r780;
	// end inline asm
	add.s32 	%r57, %r629, 16;
	setp.gt.s32 	%p129, %r57, %r759;
	selp.b32 	%r792, 0, %r776, %p129;
	add.s32 	%r993, %r777, %r792;
	add.s64 	%rd6, %rd2, 256;
	mov.b32 	%r990, 952;
$L__BB25_15:
	setp.ne.s32 	%p130, %r996, 101;
	mov.b32 	%r793, -1;
	vote.sync.all.pred 	%p131, %p130, %r793;
	not.pred 	%p132, %p131;
	@%p132 bra 	$L__BB25_20;
	shr.u32 	%r990, %r990, 1;
	mul.wide.s32 	%rd48, %r994, 8;
	add.s64 	%rd49, %rd6, %rd48;
	add.s64 	%rd47, %rd49, -256;
	// begin inline asm
	ld.relaxed.gpu.v2.u32 {%r996, %r997}, [%rd47];
	// end inline asm
	mov.u32 	%r998, %r990;
$L__BB25_17:
	setp.eq.s32 	%p136, %r996, 99;
	mov.b32 	%r801, -1;
	vote.sync.any.pred 	%p137, %p136, %r801;
	not.pred 	%p138, %p137;
	@%p138 bra 	$L__BB25_19;
	mul.lo.s32 	%r843, %r986, 16807;
	and.b32  	%r986, %r843, 2147483647;
	add.s32 	%r844, %r998, 1;
	rem.u32 	%r840, %r986, %r844;
	// begin inline asm
	nanosleep.u32 %r840;
	// end inline asm
	shr.u32 	%r998, %r998, 1;
	// begin inline asm
	ld.relaxed.gpu.v2.u32 {%r996, %r997}, [%rd47];
	// end inline asm
	bra.uni 	$L__BB25_17;
$L__BB25_19:
	setp.eq.s32 	%p139, %r996, 101;
	mov.b32 	%r827, -1;
	vote.sync.ballot.b32 	%r828, %p139, %r827;
	and.b32  	%r829, %r828, %r755;
	or.b32  	%r830, %r829, -2147483648;
	add.s32 	%r831, %r830, -1;
	not.b32 	%r832, %r830;
	and.b32  	%r833, %r832, %r831;
	popc.b32 	%r806, %r833;
	mov.b32 	%r805, 1;
	// begin inline asm
	shfl.sync.down.b32 %r803, %r997, %r805, %r806, %r827;
	// end inline asm
	setp.lt.s32 	%p141, %r629, %r806;
	selp.b32 	%r834, %r803, 0, %p141;
	add.s32 	%r809, %r834, %r997;
	mov.b32 	%r810, 2;
	// begin inline asm
	shfl.sync.down.b32 %r808, %r809, %r810, %r806, %r827;
	// end inline asm
	setp.gt.s32 	%p142, %r54, %r806;
	selp.b32 	%r835, 0, %r808, %p142;
	add.s32 	%r814, %r809, %r835;
	mov.b32 	%r815, 4;
	// begin inline asm
	shfl.sync.down.b32 %r813, %r814, %r815, %r806, %r827;
	// end inline asm
	setp.gt.s32 	%p143, %r55, %r806;
	selp.b32 	%r836, 0, %r813, %p143;
	add.s32 	%r819, %r814, %r836;
	mov.b32 	%r820, 8;
	// begin inline asm
	shfl.sync.down.b32 %r818, %r819, %r820, %r806, %r827;
	// end inline asm
	setp.gt.s32 	%p144, %r56, %r806;
	selp.b32 	%r837, 0, %r818, %p144;
	add.s32 	%r824, %r819, %r837;
	mov.b32 	%r825, 16;
	// begin inline asm
	shfl.sync.down.b32 %r823, %r824, %r825, %r806, %r827;
	// end inline asm
	setp.gt.s32 	%p145, %r57, %r806;
	selp.b32 	%r838, 0, %r823, %p145;
	add.s32 	%r839, %r838, %r993;
	add.s32 	%r993, %r839, %r824;
	add.s32 	%r994, %r994, -32;
	bra.uni 	$L__BB25_15;
$L__BB25_20:
	@%p119 bra 	$L__BB25_22;
	add.s32 	%r796, %r993, %r37;
	add.s64 	%rd46, %rd4, 256;
	mov.b32 	%r795, 101;
	// begin inline asm
	st.relaxed.gpu.v2.u32 [%rd46], {%r795, %r796};
	// end inline asm
	st.shared.u32 	[_ZZN3cub18CUB_300001_SM_10006detail4scan16DeviceScanKernelINS2_10policy_hubIiiijN4cuda3std3__44plusIvEEE10Policy1000EPiSC_NS0_13ScanTileStateIiLb1EEES9_NS0_8NullTypeEjiLb0ESF_EEvT0_T1_T2_iT3_T4_T5_E12temp_storage+4], %r993;
	st.shared.u32 	[_ZZN3cub18CUB_300001_SM_10006detail4scan16DeviceScanKernelINS2_10policy_hubIiiijN4cuda3std3__44plusIvEEE10Policy1000EPiSC_NS0_13ScanTileStateIiLb1EEES9_NS0_8NullTypeEjiLb0ESF_EEvT0_T1_T2_iT3_T4_T5_E12temp_storage+8], %r796;
$L__BB25_22:
	setp.ne.s32 	%p134, %r629, 0;
	mov.u32 	%r999, %r39;
	@%p134 bra 	$L__BB25_24;
	st.shared.u32 	[_ZZN3cub18CUB_300001_SM_10006detail4scan16DeviceScanKernelINS2_10policy_hubIiiijN4cuda3std3__44plusIvEEE10Policy1000EPiSC_NS0_13ScanTileStateIiLb1EEES9_NS0_8NullTypeEjiLb0ESF_EEvT0_T1_T2_iT3_T4_T5_E12temp_storage+76], %r993;
	mov.u32 	%r999, %r993;
$L__BB25_24:
	bar.sync 	0;
	setp.eq.s32 	%p135, %r4, 0;
	ld.shared.u32 	%r797, [_ZZN3cub18CUB_300001_SM_10006detail4scan16DeviceScanKernelINS2_10policy_hubIiiijN4cuda3std3__44plusIvEEE10Policy1000EPiSC_NS0_13ScanTileStateIiLb1EEES9_NS0_8NullTypeEjiLb0ESF_EEvT0_T1_T2_iT3_T4_T5_E12temp_storage+76];
	selp.b32 	%r798, 0, %r797, %p135;
	add.s32 	%r1000, %r798, %r999;
$L__BB25_25:
	ld.param.u64 	%rd57, [_ZN3cub18CUB_300001_SM_10006detail4scan16DeviceScanKernelINS2_10policy_hubIiiijN4cuda3std3__44plusIvEEE10Policy1000EPiSC_NS0_13ScanTileStateIiLb1EEES9_NS0_8NullTypeEjiLb0ESF_EEvT0_T1_T2_iT3_T4_T5__param_1];
	add.s32 	%r941, %r1000, %r9;
	add.s32 	%r942, %r10, %r941;
	add.s32 	%r943, %r11, %r942;
	add.s32 	%r944, %r12, %r943;
	add.s32 	%r945, %r13, %r944;
	add.s32 	%r946, %r14, %r945;
	add.s32 	%r947, %r15, %r946;
	add.s32 	%r948, %r16, %r947;
	add.s32 	%r949, %r17, %r948;
	add.s32 	%r950, %r18, %r949;
	add.s32 	%r951, %r19, %r950;
	add.s32 	%r952, %r20, %r951;
	add.s32 	%r953, %r21, %r952;
	add.s32 	%r954, %r22, %r953;
	add.s32 	%r955, %r23, %r954;
	add.s32 	%r956, %r24, %r955;
	add.s32 	%r957, %r25, %r956;
	add.s32 	%r958, %r26, %r957;
	add.s32 	%r959, %r27, %r958;
	add.s32 	%r960, %r28, %r959;
	add.s32 	%r961, %r29, %r960;
	add.s32 	%r962, %r30, %r961;
	bar.sync 	0;
	st.shared.v2.u32 	[%r8], {%r941, %r942};
	st.shared.v2.u32 	[%r8+8], {%r943, %r944};
	st.shared.v2.u32 	[%r8+16], {%r945, %r946};
	st.shared.v2.u32 	[%r8+24], {%r947, %r948};
	st.shared.v2.u32 	[%r8+32], {%r949, %r950};
	st.shared.v2.u32 	[%r8+40], {%r951, %r952};
	st.shared.v2.u32 	[%r8+48], {%r953, %r954};
	st.shared.v2.u32 	[%r8+56], {%r955, %r956};
	st.shared.v2.u32 	[%r8+64], {%r957, %r958};
	st.shared.v2.u32 	[%r8+72], {%r959, %r960};
	st.shared.v2.u32 	[%r8+80], {%r961, %r962};
	bar.warp.sync 	-1;
	ld.shared.u32 	%r963, [%r7];
	ld.shared.u32 	%r964, [%r7+128];
	ld.shared.u32 	%r965, [%r7+256];
	ld.shared.u32 	%r966, [%r7+384];
	ld.shared.u32 	%r967, [%r7+512];
	ld.shared.u32 	%r968, [%r7+640];
	ld.shared.u32 	%r969, [%r7+768];
	ld.shared.u32 	%r970, [%r7+896];
	ld.shared.u32 	%r971, [%r7+1024];
	ld.shared.u32 	%r972, [%r7+1152];
	ld.shared.u32 	%r973, [%r7+1280];
	ld.shared.u32 	%r974, [%r7+1408];
	ld.shared.u32 	%r975, [%r7+1536];
	ld.shared.u32 	%r976, [%r7+1664];
	ld.shared.u32 	%r977, [%r7+1792];
	ld.shared.u32 	%r978, [%r7+1920];
	ld.shared.u32 	%r979, [%r7+2048];
	ld.shared.u32 	%r980, [%r7+2176];
	ld.shared.u32 	%r981, [%r7+2304];
	ld.shared.u32 	%r982, [%r7+2432];
	ld.shared.u32 	%r983, [%r7+2560];
	ld.shared.u32 	%r984, [%r7+2688];
	cvta.to.global.u64 	%rd53, %rd57;
	add.s64 	%rd55, %rd53, %rd39;
	st.global.u32 	[%rd55], %r963;
	st.global.u32 	[%rd55+128], %r964;
	st.global.u32 	[%rd55+256], %r965;
	st.global.u32 	[%rd55+384], %r966;
	st.global.u32 	[%rd55+512], %r967;
	st.global.u32 	[%rd55+640], %r968;
	st.global.u32 	[%rd55+768], %r969;
	st.global.u32 	[%rd55+896], %r970;
	st.global.u32 	[%rd55+1024], %r971;
	st.global.u32 	[%rd55+1152], %r972;
	st.global.u32 	[%rd55+1280], %r973;
	st.global.u32 	[%rd55+1408], %r974;
	st.global.u32 	[%rd55+1536], %r975;
	st.global.u32 	[%rd55+1664], %r976;
	st.global.u32 	[%rd55+1792], %r977;
	st.global.u32 	[%rd55+1920], %r978;
	st.global.u32 	[%rd55+2048], %r979;
	st.global.u32 	[%rd55+2176], %r980;
	st.global.u32 	[%rd55+2304], %r981;
	st.global.u32 	[%rd55+2432], %r982;
	st.global.u32 	[%rd55+2560], %r983;
	st.global.u32 	[%rd55+2688], %r984;
	bra.uni 	$L__BB25_140;
$L__BB25_26:
	setp.eq.s32 	%p2, %r3, 0;
	@%p2 bra 	$L__BB25_140;
	mul.wide.u32 	%rd14, %r2, 4;
	add.s64 	%rd15, %rd1, %rd14;
	mov.u32 	%r82, %tid.x;
	ld.global.u32 	%r1022, [%rd15];
	and.b32  	%r238, %r82, 31;
	and.b32  	%r239, %r82, 992;
	mul.lo.s32 	%r240, %r239, 22;
	or.b32  	%r84, %r240, %r238;
	setp.ge.u32 	%p3, %r84, %r3;
	shl.b32 	%r241, %r84, 2;
	cvt.u64.u32 	%rd16, %r241;
	add.s64 	%rd8, %rd15, %rd16;
	mov.u32 	%r1001, %r1022;
	@%p3 bra 	$L__BB25_29;
	ld.global.u32 	%r1001, [%rd8];
$L__BB25_29:
	add.s32 	%r242, %r84, 32;
	setp.ge.u32 	%p4, %r242, %r3;
	mov.u32 	%r1002, %r1022;
	@%p4 bra 	$L__BB25_31;
	ld.global.u32 	%r1002, [%rd8+128];
$L__BB25_31:
	add.s32 	%r89, %r84, 64;
	setp.ge.u32 	%p5, %r89, %r3;
	mov.u32 	%r1003, %r1022;
	@%p5 bra 	$L__BB25_33;
	ld.global.u32 	%r1003, [%rd8+256];
$L__BB25_33:
	add.s32 	%r92, %r84, 96;
	setp.ge.u32 	%p6, %r92, %r3;
	mov.u32 	%r1004, %r1022;
	@%p6 bra 	$L__BB25_35;
	ld.global.u32 	%r1004, [%rd8+384];
$L__BB25_35:
	add.s32 	%r95, %r84, 128;
	setp.ge.u32 	%p7, %r95, %r3;
	mov.u32 	%r1005, %r1022;
	@%p7 bra 	$L__BB25_37;
	ld.global.u32 	%r1005, [%rd8+512];
$L__BB25_37:
	add.s32 	%r243, %r84, 160;
	setp.ge.u32 	%p8, %r243, %r3;
	mov.u32 	%r1006, %r1022;
	@%p8 bra 	$L__BB25_39;
	ld.global.u32 	%r1006, [%rd8+640];
$L__BB25_39:
	add.s32 	%r244, %r84, 192;
	setp.ge.u32 	%p9, %r244, %r3;
	mov.u32 	%r1007, %r1022;
	@%p9 bra 	$L__BB25_41;
	ld.global.u32 	%r1007, [%rd8+768];
$L__BB25_41:
	add.s32 	%r102, %r84, 224;
	setp.ge.u32 	%p10, %r102, %r3;
	mov.u32 	%r1008, %r1022;
	@%p10 bra 	$L__BB25_43;
	ld.global.u32 	%r1008, [%rd8+896];
$L__BB25_43:
	add.s32 	%r245, %r84, 256;
	setp.ge.u32 	%p11, %r245, %r3;
	mov.u32 	%r1009, %r1022;
	@%p11 bra 	$L__BB25_45;
	ld.global.u32 	%r1009, [%rd8+1024];
$L__BB25_45:
	add.s32 	%r246, %r84, 288;
	setp.ge.u32 	%p12, %r246, %r3;
	mov.u32 	%r1010, %r1022;
	@%p12 bra 	$L__BB25_47;
	ld.global.u32 	%r1010, [%rd8+1152];
$L__BB25_47:
	add.s32 	%r247, %r84, 320;
	setp.ge.u32 	%p13, %r247, %r3;
	mov.u32 	%r1011, %r1022;
	@%p13 bra 	$L__BB25_49;
	ld.global.u32 	%r1011, [%rd8+1280];
$L__BB25_49:
	add.s32 	%r111, %r84, 352;
	setp.ge.u32 	%p14, %r111, %r3;
	mov.u32 	%r1012, %r1022;
	@%p14 bra 	$L__BB25_51;
	ld.global.u32 	%r1012, [%rd8+1408];
$L__BB25_51:
	add.s32 	%r114, %r84, 384;
	setp.ge.u32 	%p15, %r114, %r3;
	mov.u32 	%r1013, %r1022;
	@%p15 bra 	$L__BB25_53;
	ld.global.u32 	%r1013, [%rd8+1536];
$L__BB25_53:
	add.s32 	%r117, %r84, 416;
	setp.ge.u32 	%p16, %r117, %r3;
	mov.u32 	%r1014, %r1022;
	@%p16 bra 	$L__BB25_55;
	ld.global.u32 	%r1014, [%rd8+1664];
$L__BB25_55:
	add.s32 	%r120, %r84, 448;
	setp.ge.u32 	%p17, %r120, %r3;
	mov.u32 	%r1015, %r1022;
	@%p17 bra 	$L__BB25_57;
	ld.global.u32 	%r1015, [%rd8+1792];
$L__BB25_57:
	add.s32 	%r248, %r84, 480;
	setp.ge.u32 	%p18, %r248, %r3;
	mov.u32 	%r1016, %r1022;
	@%p18 bra 	$L__BB25_59;
	ld.global.u32 	%r1016, [%rd8+1920];
$L__BB25_59:
	add.s32 	%r125, %r84, 512;
	setp.ge.u32 	%p19, %r125, %r3;
	mov.u32 	%r1017, %r1022;
	@%p19 bra 	$L__BB25_61;
	ld.global.u32 	%r1017, [%rd8+2048];
$L__BB25_61:
	add.s32 	%r249, %r84, 544;
	setp.ge.u32 	%p20, %r249, %r3;
	mov.u32 	%r1018, %r1022;
	@%p20 bra 	$L__BB25_63;
	ld.global.u32 	%r1018, [%rd8+2176];
$L__BB25_63:
	add.s32 	%r250, %r84, 576;
	setp.ge.u32 	%p21, %r250, %r3;
	mov.u32 	%r1019, %r1022;
	@%p21 bra 	$L__BB25_65;
	ld.global.u32 	%r1019, [%rd8+2304];
$L__BB25_65:
	add.s32 	%r132, %r84, 608;
	setp.ge.u32 	%p22, %r132, %r3;
	mov.u32 	%r1020, %r1022;
	@%p22 bra 	$L__BB25_67;
	ld.global.u32 	%r1020, [%rd8+2432];
$L__BB25_67:
	add.s32 	%r251, %r84, 640;
	setp.ge.u32 	%p23, %r251, %r3;
	mov.u32 	%r1021, %r1022;
	@%p23 bra 	$L__BB25_69;
	ld.global.u32 	%r1021, [%rd8+2560];
$L__BB25_69:
	add.s32 	%r137, %r84, 672;
	setp.ge.u32 	%p24, %r137, %r3;
	@%p24 bra 	$L__BB25_71;
	ld.global.u32 	%r1022, [%rd8+2688];
$L__BB25_71:
	// begin inline asm
	mov.u32 %r252, %laneid;
	// end inline asm
	shr.u32 	%r141, %r82, 5;
	mad.lo.s32 	%r253, %r141, 704, %r252;
	shl.b32 	%r254, %r253, 2;
	mov.u32 	%r255, _ZZN3cub18CUB_300001_SM_10006detail4scan16DeviceScanKernelINS2_10policy_hubIiiijN4cuda3std3__44plusIvEEE10Policy1000EPiSC_NS0_13ScanTileStateIiLb1EEES9_NS0_8NullTypeEjiLb0ESF_EEvT0_T1_T2_iT3_T4_T5_E12temp_storage;
	add.s32 	%r142, %r255, %r254;
	st.shared.u32 	[%r142], %r1001;
	st.shared.u32 	[%r142+128], %r1002;
	st.shared.u32 	[%r142+256], %r1003;
	st.shared.u32 	[%r142+384], %r1004;
	st.shared.u32 	[%r142+512], %r1005;
	st.shared.u32 	[%r142+640], %r1006;
	st.shared.u32 	[%r142+768], %r1007;
	st.shared.u32 	[%r142+896], %r1008;
	st.shared.u32 	[%r142+1024], %r1009;
	st.shared.u32 	[%r142+1152], %r1010;
	st.shared.u32 	[%r142+1280], %r1011;
	st.shared.u32 	[%r142+1408], %r1012;
	st.shared.u32 	[%r142+1536], %r1013;
	st.shared.u32 	[%r142+1664], %r1014;
	st.shared.u32 	[%r142+1792], %r1015;
	st.shared.u32 	[%r142+1920], %r1016;
	st.shared.u32 	[%r142+2048], %r1017;
	st.shared.u32 	[%r142+2176], %r1018;
	st.shared.u32 	[%r142+2304], %r1019;
	st.shared.u32 	[%r142+2432], %r1020;
	st.shared.u32 	[%r142+2560], %r1021;
	st.shared.u32 	[%r142+2688], %r1022;
	bar.warp.sync 	-1;
	mad.lo.s32 	%r143, %r252, 84, %r142;
	ld.shared.v2.u32 	{%r144, %r145}, [%r143];
	ld.shared.v2.u32 	{%r146, %r147}, [%r143+8];
	ld.shared.v2.u32 	{%r148, %r149}, [%r143+16];
	ld.shared.v2.u32 	{%r150, %r151}, [%r143+24];
	ld.shared.v2.u32 	{%r152, %r153}, [%r143+32];
	ld.shared.v2.u32 	{%r154, %r155}, [%r143+40];
	ld.shared.v2.u32 	{%r156, %r157}, [%r143+48];
	ld.shared.v2.u32 	{%r158, %r159}, [%r143+56];
	ld.shared.v2.u32 	{%r160, %r161}, [%r143+64];
	ld.shared.v2.u32 	{%r162, %r163}, [%r143+72];
	ld.shared.v2.u32 	{%r164, %r165}, [%r143+80];
	bar.sync 	0;
	setp.ne.s32 	%p25, %r986, 0;
	@%p25 bra 	$L__BB25_75;
	add.s32 	%r485, %r145, %r144;
	add.s32 	%r486, %r146, %r485;
	add.s32 	%r487, %r147, %r486;
	add.s32 	%r488, %r148, %r487;
	add.s32 	%r489, %r149, %r488;
	add.s32 	%r490, %r150, %r489;
	add.s32 	%r491, %r151, %r490;
	add.s32 	%r492, %r152, %r491;
	add.s32 	%r493, %r153, %r492;
	add.s32 	%r494, %r154, %r493;
	add.s32 	%r495, %r155, %r494;
	add.s32 	%r496, %r156, %r495;
	add.s32 	%r497, %r157, %r496;
	add.s32 	%r498, %r158, %r497;
	add.s32 	%r499, %r159, %r498;
	add.s32 	%r500, %r160, %r499;
	add.s32 	%r501, %r161, %r500;
	add.s32 	%r502, %r162, %r501;
	add.s32 	%r503, %r163, %r502;
	add.s32 	%r504, %r164, %r503;
	add.s32 	%r459, %r165, %r504;
	mov.b32 	%r457, 1;
	mov.b32 	%r482, 0;
	mov.b32 	%r484, -1;
	// begin inline asm
	{  .reg .s32 r0;  .reg .pred p;  shfl.sync.up.b32 r0|p, %r459, %r457, %r482, %r484;  @p add.s32 r0, r0, %r459;  mov.s32 %r455, r0;}
	// end inline asm
	mov.b32 	%r463, 2;
	// begin inline asm
	{  .reg .s32 r0;  .reg .pred p;  shfl.sync.up.b32 r0|p, %r455, %r463, %r482, %r484;  @p add.s32 r0, r0, %r455;  mov.s32 %r461, r0;}
	// end inline asm
	mov.b32 	%r469, 4;
	// begin inline asm
	{  .reg .s32 r0;  .reg .pred p;  shfl.sync.up.b32 r0|p, %r461, %r469, %r482, %r484;  @p add.s32 r0, r0, %r461;  mov.s32 %r467, r0;}
	// end inline asm
	mov.b32 	%r475, 8;
	// begin inline asm
	{  .reg .s32 r0;  .reg .pred p;  shfl.sync.up.b32 r0|p, %r467, %r475, %r482, %r484;  @p add.s32 r0, r0, %r467;  mov.s32 %r473, r0;}
	// end inline asm
	mov.b32 	%r481, 16;
	// begin inline asm
	{  .reg .s32 r0;  .reg .pred p;  shfl.sync.up.b32 r0|p, %r473, %r481, %r482, %r484;  @p add.s32 r0, r0, %r473;  mov.s32 %r479, r0;}
	// end inline asm
	setp.ne.s32 	%p67, %r252, 31;
	@%p67 bra 	$L__BB25_74;
	shl.b32 	%r505, %r141, 2;
	mov.u32 	%r506, _ZZN3cub18CUB_300001_SM_10006detail4scan16DeviceScanKernelINS2_10policy_hubIiiijN4cuda3std3__44plusIvEEE10Policy1000EPiSC_NS0_13ScanTileStateIiLb1EEES9_NS0_8NullTypeEjiLb0ESF_EEvT0_T1_T2_iT3_T4_T5_E12temp_storage;
	add.s32 	%r507, %r506, %r505;
	st.shared.u32 	[%r507+16], %r479;
$L__BB25_74:
	sub.s32 	%r508, %r479, %r459;
	bar.sync 	0;
	ld.shared.v4.u32 	{%r509, %r510, %r511, %r512}, [_ZZN3cub18CUB_300001_SM_10006detail4scan16DeviceScanKernelINS2_10policy_hubIiiijN4cuda3std3__44plusIvEEE10Policy1000EPiSC_NS0_13ScanTileStateIiLb1EEES9_NS0_8NullTypeEjiLb0ESF_EEvT0_T1_T2_iT3_T4_T5_E12temp_storage+16];
	add.s32 	%r513, %r510, %r509;
	setp.eq.s32 	%p68, %r141, 2;
	selp.b32 	%r514, %r513, %r509, %p68;
	add.s32 	%r515, %r513, %r511;
	setp.eq.s32 	%p69, %r141, 3;
	selp.b32 	%r516, %r515, %r514, %p69;
	add.s32 	%r517, %r515, %r512;
	setp.eq.s32 	%p70, %r141, 4;
	selp.b32 	%r518, %r517, %r516, %p70;
	ld.shared.v4.u32 	{%r519, %r520, %r521, %r522}, [_ZZN3cub18CUB_300001_SM_10006detail4scan16DeviceScanKernelINS2_10policy_hubIiiijN4cuda3std3__44plusIvEEE10Policy1000EPiSC_NS0_13ScanTileStateIiLb1EEES9_NS0_8NullTypeEjiLb0ESF_EEvT0_T1_T2_iT3_T4_T5_E12temp_storage+32];
	add.s32 	%r523, %r517, %r519;
	setp.eq.s32 	%p71, %r141, 5;
	selp.b32 	%r524, %r523, %r518, %p71;
	add.s32 	%r525, %r523, %r520;
	setp.eq.s32 	%p72, %r141, 6;
	selp.b32 	%r526, %r525, %r524, %p72;
	add.s32 	%r527, %r525, %r521;
	setp.eq.s32 	%p73, %r141, 7;
	selp.b32 	%r528, %r527, %r526, %p73;
	add.s32 	%r529, %r527, %r522;
	setp.eq.s32 	%p74, %r141, 8;
	selp.b32 	%r530, %r529, %r528, %p74;
	.pragma "used_bytes_mask 4095";
	ld.shared.v4.u32 	{%r531, %r532, %r533, %r534}, [_ZZN3cub18CUB_300001_SM_10006detail4scan16DeviceScanKernelINS2_10policy_hubIiiijN4cuda3std3__44plusIvEEE10Policy1000EPiSC_NS0_13ScanTileStateIiLb1EEES9_NS0_8NullTypeEjiLb0ESF_EEvT0_T1_T2_iT3_T4_T5_E12temp_storage+48];
	add.s32 	%r535, %r529, %r531;
	setp.eq.s32 	%p75, %r141, 9;
	selp.b32 	%r536, %r535, %r530, %p75;
	add.s32 	%r537, %r535, %r532;
	setp.eq.s32 	%p76, %r141, 10;
	selp.b32 	%r538, %r537, %r536, %p76;
	add.s32 	%r539, %r537, %r533;
	setp.eq.s32 	%p77, %r141, 11;
	selp.b32 	%r540, %r539, %r538, %p77;
	setp.lt.u32 	%p78, %r82, 32;
	setp.eq.s32 	%p79, %r252, 0;
	selp.b32 	%r541, 0, %r508, %p79;
	add.s32 	%r542, %r540, %r541;
	selp.b32 	%r543, %r508, %r542, %p78;
	setp.eq.s32 	%p80, %r82, 0;
	selp.b32 	%r1037, 0, %r543, %p80;
	bra.uni 	$L__BB25_94;
$L__BB25_75:
	add.s32 	%r286, %r145, %r144;
	add.s32 	%r287, %r146, %r286;
	add.s32 	%r288, %r147, %r287;
	add.s32 	%r289, %r148, %r288;
	add.s32 	%r290, %r149, %r289;
	add.s32 	%r291, %r150, %r290;
	add.s32 	%r292, %r151, %r291;
	add.s32 	%r293, %r152, %r292;
	add.s32 	%r294, %r153, %r293;
	add.s32 	%r295, %r154, %r294;
	add.s32 	%r296, %r155, %r295;
	add.s32 	%r297, %r156, %r296;
	add.s32 	%r298, %r157, %r297;
	add.s32 	%r299, %r158, %r298;
	add.s32 	%r300, %r159, %r299;
	add.s32 	%r301, %r160, %r300;
	add.s32 	%r302, %r161, %r301;
	add.s32 	%r303, %r162, %r302;
	add.s32 	%r304, %r163, %r303;
	add.s32 	%r305, %r164, %r304;
	add.s32 	%r260, %r165, %r305;
	mov.b32 	%r258, 1;
	mov.b32 	%r283, 0;
	mov.b32 	%r285, -1;
	// begin inline asm
	{  .reg .s32 r0;  .reg .pred p;  shfl.sync.up.b32 r0|p, %r260, %r258, %r283, %r285;  @p add.s32 r0, r0, %r260;  mov.s32 %r256, r0;}
	// end inline asm
	mov.b32 	%r264, 2;
	// begin inline asm
	{  .reg .s32 r0;  .reg .pred p;  shfl.sync.up.b32 r0|p, %r256, %r264, %r283, %r285;  @p add.s32 r0, r0, %r256;  mov.s32 %r262, r0;}
	// end inline asm
	mov.b32 	%r270, 4;
	// begin inline asm
	{  .reg .s32 r0;  .reg .pred p;  shfl.sync.up.b32 r0|p, %r262, %r270, %r283, %r285;  @p add.s32 r0, r0, %r262;  mov.s32 %r268, r0;}
	// end inline asm
	mov.b32 	%r276, 8;
	// begin inline asm
	{  .reg .s32 r0;  .reg .pred p;  shfl.sync.up.b32 r0|p, %r268, %r276, %r283, %r285;  @p add.s32 r0, r0, %r268;  mov.s32 %r274, r0;}
	// end inline asm
	mov.b32 	%r282, 16;
	// begin inline asm
	{  .reg .s32 r0;  .reg .pred p;  shfl.sync.up.b32 r0|p, %r274, %r282, %r283, %r285;  @p add.s32 r0, r0, %r274;  mov.s32 %r280, r0;}
	// end inline asm
	setp.ne.s32 	%p26, %r252, 31;
	@%p26 bra 	$L__BB25_77;
	shl.b32 	%r306, %r141, 2;
	mov.u32 	%r307, _ZZN3cub18CUB_300001_SM_10006detail4scan16DeviceScanKernelINS2_10policy_hubIiiijN4cuda3std3__44plusIvEEE10Policy1000EPiSC_NS0_13ScanTileStateIiLb1EEES9_NS0_8NullTypeEjiLb0ESF_EEvT0_T1_T2_iT3_T4_T5_E12temp_storage;
	add.s32 	%r308, %r307, %r306;
	st.shared.u32 	[%r308+16], %r280;
$L__BB25_77:
	sub.s32 	%r309, %r280, %r260;
	bar.sync 	0;
	ld.shared.v4.u32 	{%r310, %r311, %r312, %r313}, [_ZZN3cub18CUB_300001_SM_10006detail4scan16DeviceScanKernelINS2_10policy_hubIiiijN4cuda3std3__44plusIvEEE10Policy1000EPiSC_NS0_13ScanTileStateIiLb1EEES9_NS0_8NullTypeEjiLb0ESF_EEvT0_T1_T2_iT3_T4_T5_E12temp_storage+16];
	add.s32 	%r314, %r311, %r310;
	setp.eq.s32 	%p27, %r141, 2;
	selp.b32 	%r315, %r314, %r310, %p27;
	add.s32 	%r316, %r314, %r312;
	setp.eq.s32 	%p28, %r141, 3;
	selp.b32 	%r317, %r316, %r315, %p28;
	add.s32 	%r318, %r316, %r313;
	setp.eq.s32 	%p29, %r141, 4;
	selp.b32 	%r319, %r318, %r317, %p29;
	ld.shared.v4.u32 	{%r320, %r321, %r322, %r323}, [_ZZN3cub18CUB_300001_SM_10006detail4scan16DeviceScanKernelINS2_10policy_hubIiiijN4cuda3std3__44plusIvEEE10Policy1000EPiSC_NS0_13ScanTileStateIiLb1EEES9_NS0_8NullTypeEjiLb0ESF_EEvT0_T1_T2_iT3_T4_T5_E12temp_storage+32];
	add.s32 	%r324, %r318, %r320;
	setp.eq.s32 	%p30, %r141, 5;
	selp.b32 	%r325, %r324, %r319, %p30;
	add.s32 	%r326, %r324, %r321;
	setp.eq.s32 	%p31, %r141, 6;
	selp.b32 	%r327, %r326, %r325, %p31;
	add.s32 	%r328, %r326, %r322;
	setp.eq.s32 	%p32, %r141, 7;
	selp.b32 	%r329, %r328, %r327, %p32;
	add.s32 	%r330, %r328, %r323;
	setp.eq.s32 	%p33, %r141, 8;
	selp.b32 	%r331, %r330, %r329, %p33;
	ld.shared.v4.u32 	{%r332, %r333, %r334, %r335}, [_ZZN3cub18CUB_300001_SM_10006detail4scan16DeviceScanKernelINS2_10policy_hubIiiijN4cuda3std3__44plusIvEEE10Policy1000EPiSC_NS0_13ScanTileStateIiLb1EEES9_NS0_8NullTypeEjiLb0ESF_EEvT0_T1_T2_iT3_T4_T5_E12temp_storage+48];
	add.s32 	%r336, %r330, %r332;
	setp.eq.s32 	%p34, %r141, 9;
	selp.b32 	%r337, %r336, %r331, %p34;
	add.s32 	%r338, %r336, %r333;
	setp.eq.s32 	%p35, %r141, 10;
	selp.b32 	%r339, %r338, %r337, %p35;
	add.s32 	%r340, %r338, %r334;
	setp.eq.s32 	%p36, %r141, 11;
	selp.b32 	%r341, %r340, %r339, %p36;
	add.s32 	%r171, %r340, %r335;
	setp.gt.u32 	%p37, %r82, 31;
	setp.lt.u32 	%p38, %r82, 32;
	setp.eq.s32 	%p39, %r252, 0;
	selp.b32 	%r342, 0, %r309, %p39;
	add.s32 	%r1036, %r341, %r342;
	selp.b32 	%r173, %r309, %r1036, %p38;
	@%p37 bra 	$L__BB25_93;
	setp.ne.s32 	%p40, %r82, 0;
	mul.wide.s32 	%rd17, %r986, 8;
	add.s64 	%rd9, %rd2, %rd17;
	@%p40 bra 	$L__BB25_80;
	st.shared.u32 	[_ZZN3cub18CUB_300001_SM_10006detail4scan16DeviceScanKernelINS2_10policy_hubIiiijN4cuda3std3__44plusIvEEE10Policy1000EPiSC_NS0_13ScanTileStateIiLb1EEES9_NS0_8NullTypeEjiLb0ESF_EEvT0_T1_T2_iT3_T4_T5_E12temp_storage+12], %r171;
	add.s64 	%rd18, %rd9, 256;
	mov.b32 	%r343, 100;
	// begin inline asm
	st.relaxed.gpu.v2.u32 [%rd18], {%r343, %r171};
	// end inline asm
$L__BB25_80:
	not.b32 	%r349, %r82;
	add.s32 	%r1031, %r986, %r349;
	mov.b32 	%r345, 830;
	// begin inline asm
	nanosleep.u32 %r345;
	// end inline asm
	mul.wide.s32 	%rd20, %r1031, 8;
	add.s64 	%rd21, %rd2, %rd20;
	add.s64 	%rd19, %rd21, 256;
	// begin inline asm
	ld.relaxed.gpu.v2.u32 {%r1033, %r1025}, [%rd19];
	// end inline asm
	mov.b32 	%r1026, 952;
$L__BB25_81:
	setp.eq.s32 	%p41, %r1033, 99;
	mov.b32 	%r350, -1;
	vote.sync.any.pred 	%p42, %p41, %r350;
	not.pred 	%p43, %p42;
	@%p43 bra 	$L__BB25_83;
	mul.lo.s32 	%r453, %r986, 16807;
	and.b32  	%r986, %r453, 2147483647;
	add.s32 	%r454, %r1026, 1;
	rem.u32 	%r450, %r986, %r454;
	// begin inline asm
	nanosleep.u32 %r450;
	// end inline asm
	shr.u32 	%r1026, %r1026, 1;
	// begin inline asm
	ld.relaxed.gpu.v2.u32 {%r1033, %r1025}, [%rd19];
	// end inline asm
	bra.uni 	$L__BB25_81;
$L__BB25_83:
	setp.eq.s32 	%p44, %r1033, 101;
	mov.b32 	%r377, -1;
	vote.sync.ballot.b32 	%r379, %p44, %r377;
	// begin inline asm
	mov.u32 %r352, %lanemask_ge;
	// end inline asm
	and.b32  	%r380, %r379, %r352;
	or.b32  	%r381, %r380, -2147483648;
	add.s32 	%r382, %r381, -1;
	not.b32 	%r383, %r381;
	and.b32  	%r384, %r383, %r382;
	popc.b32 	%r356, %r384;
	mov.b32 	%r355, 1;
	// begin inline asm
	shfl.sync.down.b32 %r353, %r1025, %r355, %r356, %r377;
	// end inline asm
	setp.lt.s32 	%p46, %r252, %r356;
	selp.b32 	%r385, %r353, 0, %p46;
	add.s32 	%r359, %r385, %r1025;
	mov.b32 	%r360, 2;
	// begin inline asm
	shfl.sync.down.b32 %r358, %r359, %r360, %r356, %r377;
	// end inline asm
	add.s32 	%r386, %r252, 2;
	setp.gt.s32 	%p47, %r386, %r356;
	selp.b32 	%r387, 0, %r358, %p47;
	add.s32 	%r364, %r359, %r387;
	mov.b32 	%r365, 4;
	// begin inline asm
	shfl.sync.down.b32 %r363, %r364, %r365, %r356, %r377;
	// end inline asm
	add.s32 	%r388, %r252, 4;
	setp.gt.s32 	%p48, %r388, %r356;
	selp.b32 	%r389, 0, %r363, %p48;
	add.s32 	%r369, %r364, %r389;
	mov.b32 	%r370, 8;
	// begin inline asm
	shfl.sync.down.b32 %r368, %r369, %r370, %r356, %r377;
	// end inline asm
	add.s32 	%r390, %r252, 8;
	setp.gt.s32 	%p49, %r390, %r356;
	selp.b32 	%r391, 0, %r368, %p49;
	add.s32 	%r374, %r369, %r391;
	mov.b32 	%r375, 16;
	// begin inline asm
	shfl.sync.down.b32 %r373, %r374, %r375, %r356, %r377;
	// end inline asm
	add.s32 	%r392, %r252, 16;
	setp.gt.s32 	%p50, %r392, %r356;
	selp.b32 	%r393, 0, %r373, %p50;
	add.s32 	%r1029, %r374, %r393;
	add.s64 	%rd10, %rd2, 256;
	mov.b32 	%r1027, 952;
$L__BB25_84:
	setp.ne.s32 	%p51, %r1033, 101;
	mov.b32 	%r394, -1;
	vote.sync.all.pred 	%p52, %p51, %r394;
	not.pred 	%p53, %p52;
	@%p53 bra 	$L__BB25_89;
	shr.u32 	%r1027, %r1027, 1;
	mul.wide.s32 	%rd24, %r1031, 8;
	add.s64 	%rd25, %rd10, %rd24;
	add.s64 	%rd23, %rd25, -256;
	// begin inline asm
	ld.relaxed.gpu.v2.u32 {%r1033, %r1034}, [%rd23];
	// end inline asm
	mov.u32 	%r1035, %r1027;
$L__BB25_86:
	setp.eq.s32 	%p57, %r1033, 99;
	mov.b32 	%r402, -1;
	vote.sync.any.pred 	%p58, %p57, %r402;
	not.pred 	%p59, %p58;
	@%p59 bra 	$L__BB25_88;
	mul.lo.s32 	%r448, %r986, 16807;
	and.b32  	%r986, %r448, 2147483647;
	add.s32 	%r449, %r1035, 1;
	rem.u32 	%r445, %r986, %r449;
	// begin inline asm
	nanosleep.u32 %r445;
	// end inline asm
	shr.u32 	%r1035, %r1035, 1;
	// begin inline asm
	ld.relaxed.gpu.v2.u32 {%r1033, %r1034}, [%rd23];
	// end inline asm
	bra.uni 	$L__BB25_86;
$L__BB25_88:
	setp.eq.s32 	%p60, %r1033, 101;
	mov.b32 	%r428, -1;
	vote.sync.ballot.b32 	%r429, %p60, %r428;
	and.b32  	%r430, %r429, %r352;
	or.b32  	%r431, %r430, -2147483648;
	add.s32 	%r432, %r431, -1;
	not.b32 	%r433, %r431;
	and.b32  	%r434, %r433, %r432;
	popc.b32 	%r407, %r434;
	mov.b32 	%r406, 1;
	// begin inline asm
	shfl.sync.down.b32 %r404, %r1034, %r406, %r407, %r428;
	// end inline asm
	setp.lt.s32 	%p62, %r252, %r407;
	selp.b32 	%r435, %r404, 0, %p62;
	add.s32 	%r410, %r435, %r1034;
	mov.b32 	%r411, 2;
	// begin inline asm
	shfl.sync.down.b32 %r409, %r410, %r411, %r407, %r428;
	// end inline asm
	add.s32 	%r436, %r252, 2;
	setp.gt.s32 	%p63, %r436, %r407;
	selp.b32 	%r437, 0, %r409, %p63;
	add.s32 	%r415, %r410, %r437;
	mov.b32 	%r416, 4;
	// begin inline asm
	shfl.sync.down.b32 %r414, %r415, %r416, %r407, %r428;
	// end inline asm
	add.s32 	%r438, %r252, 4;
	setp.gt.s32 	%p64, %r438, %r407;
	selp.b32 	%r439, 0, %r414, %p64;
	add.s32 	%r420, %r415, %r439;
	mov.b32 	%r421, 8;
	// begin inline asm
	shfl.sync.down.b32 %r419, %r420, %r421, %r407, %r428;
	// end inline asm
	add.s32 	%r440, %r252, 8;
	setp.gt.s32 	%p65, %r440, %r407;
	selp.b32 	%r441, 0, %r419, %p65;
	add.s32 	%r425, %r420, %r441;
	mov.b32 	%r426, 16;
	// begin inline asm
	shfl.sync.down.b32 %r424, %r425, %r426, %r407, %r428;
	// end inline asm
	add.s32 	%r442, %r252, 16;
	setp.gt.s32 	%p66, %r442, %r407;
	selp.b32 	%r443, 0, %r424, %p66;
	add.s32 	%r444, %r443, %r1029;
	add.s32 	%r1029, %r444, %r425;
	add.s32 	%r1031, %r1031, -32;
	bra.uni 	$L__BB25_84;
$L__BB25_89:
	@%p40 bra 	$L__BB25_91;
	add.s32 	%r397, %r1029, %r171;
	add.s64 	%rd22, %rd9, 256;
	mov.b32 	%r396, 101;
	// begin inline asm
	st.relaxed.gpu.v2.u32 [%rd22], {%r396, %r397};
	// end inline asm
	st.shared.u32 	[_ZZN3cub18CUB_300001_SM_10006detail4scan16DeviceScanKernelINS2_10policy_hubIiiijN4cuda3std3__44plusIvEEE10Policy1000EPiSC_NS0_13ScanTileStateIiLb1EEES9_NS0_8NullTypeEjiLb0ESF_EEvT0_T1_T2_iT3_T4_T5_E12temp_storage+4], %r1029;
	st.shared.u32 	[_ZZN3cub18CUB_300001_SM_10006detail4scan16DeviceScanKernelINS2_10policy_hubIiiijN4cuda3std3__44plusIvEEE10Policy1000EPiSC_NS0_13ScanTileStateIiLb1EEES9_NS0_8NullTypeEjiLb0ESF_EEvT0_T1_T2_iT3_T4_T5_E12temp_storage+8], %r397;
$L__BB25_91:
	setp.ne.s32 	%p55, %r252, 0;
	mov.u32 	%r1036, %r173;
	@%p55 bra 	$L__BB25_93;
	st.shared.u32 	[_ZZN3cub18CUB_300001_SM_10006detail4scan16DeviceScanKernelINS2_10policy_hubIiiijN4cuda3std3__44plusIvEEE10Policy1000EPiSC_NS0_13ScanTileStateIiLb1EEES9_NS0_8NullTypeEjiLb0ESF_EEvT0_T1_T2_iT3_T4_T5_E12temp_storage+76], %r1029;
	mov.u32 	%r1036, %r1029;
$L__BB25_93:
	bar.sync 	0;
	setp.eq.s32 	%p56, %r82, 0;
	ld.shared.u32 	%r398, [_ZZN3cub18CUB_300001_SM_10006detail4scan16DeviceScanKernelINS2_10policy_hubIiiijN4cuda3std3__44plusIvEEE10Policy1000EPiSC_NS0_13ScanTileStateIiLb1EEES9_NS0_8NullTypeEjiLb0ESF_EEvT0_T1_T2_iT3_T4_T5_E12temp_storage+76];
	selp.b32 	%r399, 0, %r398, %p56;
	add.s32 	%r1037, %r399, %r1036;
$L__BB25_94:
	add.s32 	%r544, %r1037, %r144;
	add.s32 	%r545, %r145, %r544;
	add.s32 	%r546, %r146, %r545;
	add.s32 	%r547, %r147, %r546;
	add.s32 	%r548, %r148, %r547;
	add.s32 	%r549, %r149, %r548;
	add.s32 	%r550, %r150, %r549;
	add.s32 	%r551, %r151, %r550;
	add.s32 	%r552, %r152, %r551;
	add.s32 	%r553, %r153, %r552;
	add.s32 	%r554, %r154, %r553;
	add.s32 	%r555, %r155, %r554;
	add.s32 	%r556, %r156, %r555;
	add.s32 	%r557, %r157, %r556;
	add.s32 	%r558, %r158, %r557;
	add.s32 	%r559, %r159, %r558;
	add.s32 	%r560, %r160, %r559;
	add.s32 	%r561, %r161, %r560;
	add.s32 	%r562, %r162, %r561;
	add.s32 	%r563, %r163, %r562;
	add.s32 	%r564, %r164, %r563;
	add.s32 	%r565, %r165, %r564;
	bar.sync 	0;
	st.shared.v2.u32 	[%r143], {%r544, %r545};
	st.shared.v2.u32 	[%r143+8], {%r546, %r547};
	st.shared.v2.u32 	[%r143+16], {%r548, %r549};
	st.shared.v2.u32 	[%r143+24], {%r550, %r551};
	st.shared.v2.u32 	[%r143+32], {%r552, %r553};
	st.shared.v2.u32 	[%r143+40], {%r554, %r555};
	st.shared.v2.u32 	[%r143+48], {%r556, %r557};
	st.shared.v2.u32 	[%r143+56], {%r558, %r559};
	st.shared.v2.u32 	[%r143+64], {%r560, %r561};
	st.shared.v2.u32 	[%r143+72], {%r562, %r563};
	st.shared.v2.u32 	[%r143+80], {%r564, %r565};
	bar.warp.sync 	-1;
	ld.shared.u32 	%r212, [%r142];
	ld.shared.u32 	%r213, [%r142+128];
	ld.shared.u32 	%r214, [%r142+256];
	ld.shared.u32 	%r215, [%r142+384];
	ld.shared.u32 	%r216, [%r142+512];
	ld.shared.u32 	%r217, [%r142+640];
	ld.shared.u32 	%r218, [%r142+768];
	ld.shared.u32 	%r219, [%r142+896];
	ld.shared.u32 	%r220, [%r142+1024];
	ld.shared.u32 	%r221, [%r142+1152];
	ld.shared.u32 	%r222, [%r142+1280];
	ld.shared.u32 	%r223, [%r142+1408];
	ld.shared.u32 	%r224, [%r142+1536];
	ld.shared.u32 	%r225, [%r142+1664];
	ld.shared.u32 	%r226, [%r142+1792];
	ld.shared.u32 	%r227, [%r142+1920];
	ld.shared.u32 	%r228, [%r142+2048];
	ld.shared.u32 	%r229, [%r142+2176];
	ld.shared.u32 	%r230, [%r142+2304];
	ld.shared.u32 	%r231, [%r142+2432];
	ld.shared.u32 	%r232, [%r142+2560];
	ld.shared.u32 	%r233, [%r142+2688];
	setp.ne.s32 	%p81, %r82, 0;
	@%p81 bra 	$L__BB25_96;
	st.volatile.shared.u32 	[_ZZN3cub18CUB_300001_SM_10006detail4scan16DeviceScanKernelINS2_10policy_hubIiiijN4cuda3std3__44plusIvEEE10Policy1000EPiSC_NS0_13ScanTileStateIiLb1EEES9_NS0_8NullTypeEjiLb0ESF_EEvT0_T1_T2_iT3_T4_T5_E12temp_storage+33792], %r3;
$L__BB25_96:
	ld.param.u32 	%r985, [_ZN3cub18CUB_300001_SM_10006detail4scan16DeviceScanKernelINS2_10policy_hubIiiijN4cuda3std3__44plusIvEEE10Policy1000EPiSC_NS0_13ScanTileStateIiLb1EEES9_NS0_8NullTypeEjiLb0ESF_EEvT0_T1_T2_iT3_T4_T5__param_3];
	ld.param.u64 	%rd56, [_ZN3cub18CUB_300001_SM_10006detail4scan16DeviceScanKernelINS2_10policy_hubIiiijN4cuda3std3__44plusIvEEE10Policy1000EPiSC_NS0_13ScanTileStateIiLb1EEES9_NS0_8NullTypeEjiLb0ESF_EEvT0_T1_T2_iT3_T4_T5__param_1];
	bar.sync 	0;
	ld.volatile.shared.u32 	%r234, [_ZZN3cub18CUB_300001_SM_10006detail4scan16DeviceScanKernelINS2_10policy_hubIiiijN4cuda3std3__44plusIvEEE10Policy1000EPiSC_NS0_13ScanTileStateIiLb1EEES9_NS0_8NullTypeEjiLb0ESF_EEvT0_T1_T2_iT3_T4_T5_E12temp_storage+33792];
	setp.ge.s32 	%p82, %r84, %r234;
	cvt.u64.u32 	%rd32, %r84;
	mov.u32 	%r566, %ctaid.x;
	add.s32 	%r567, %r985, %r566;
	mul.lo.s32 	%r568, %r567, 8448;
	cvt.u64.u32 	%rd33, %r568;
	add.s64 	%rd34, %rd32, %rd33;
	cvta.to.global.u64 	%rd35, %rd56;
	shl.b64 	%rd36, %rd34, 2;
	add.s64 	%rd11, %rd35, %rd36;
	@%p82 bra 	$L__BB25_98;
	st.global.u32 	[%rd11], %r212;
$L__BB25_98:
	mov.u32 	%r569, %tid.x;
	and.b32  	%r570, %r569, 992;
	mul.lo.s32 	%r571, %r570, 22;
	and.b32  	%r572, %r569, 31;
	or.b32  	%r573, %r571, %r572;
	or.b32  	%r574, %r573, 32;
	setp.ge.s32 	%p83, %r574, %r234;
	@%p83 bra 	$L__BB25_100;
	st.global.u32 	[%rd11+128], %r213;
$L__BB25_100:
	setp.ge.s32 	%p84, %r89, %r234;
	@%p84 bra 	$L__BB25_102;
	st.global.u32 	[%rd11+256], %r214;
$L__BB25_102:
	setp.ge.s32 	%p85, %r92, %r234;
	@%p85 bra 	$L__BB25_104;
	st.global.u32 	[%rd11+384], %r215;
$L__BB25_104:
	setp.ge.s32 	%p86, %r95, %r234;
	@%p86 bra 	$L__BB25_106;
	st.global.u32 	[%rd11+512], %r216;
$L__BB25_106:
	add.s32 	%r580, %r573, 160;
	setp.ge.s32 	%p87, %r580, %r234;
	@%p87 bra 	$L__BB25_108;
	st.global.u32 	[%rd11+640], %r217;
$L__BB25_108:
	add.s32 	%r586, %r573, 192;
	setp.ge.s32 	%p88, %r586, %r234;
	@%p88 bra 	$L__BB25_110;
	st.global.u32 	[%rd11+768], %r218;
$L__BB25_110:
	setp.ge.s32 	%p89, %r102, %r234;
	@%p89 bra 	$L__BB25_112;
	st.global.u32 	[%rd11+896], %r219;
$L__BB25_112:
	add.s32 	%r592, %r573, 256;
	setp.ge.s32 	%p90, %r592, %r234;
	@%p90 bra 	$L__BB25_114;
	st.global.u32 	[%rd11+1024], %r220;
$L__BB25_114:
	add.s32 	%r598, %r573, 288;
	setp.ge.s32 	%p91, %r598, %r234;
	@%p91 bra 	$L__BB25_116;
	st.global.u32 	[%rd11+1152], %r221;
$L__BB25_116:
	add.s32 	%r604, %r573, 320;
	setp.ge.s32 	%p92, %r604, %r234;
	@%p92 bra 	$L__BB25_118;
	st.global.u32 	[%rd11+1280], %r222;
$L__BB25_118:
	setp.ge.s32 	%p93, %r111, %r234;
	@%p93 bra 	$L__BB25_120;
	st.global.u32 	[%rd11+1408], %r223;
$L__BB25_120:
	setp.ge.s32 	%p94, %r114, %r234;
	@%p94 bra 	$L__BB25_122;
	st.global.u32 	[%rd11+1536], %r224;
$L__BB25_122:
	setp.ge.s32 	%p95, %r117, %r234;
	@%p95 bra 	$L__BB25_124;
	st.global.u32 	[%rd11+1664], %r225;
$L__BB25_124:
	setp.ge.s32 	%p96, %r120, %r234;
	@%p96 bra 	$L__BB25_126;
	st.global.u32 	[%rd11+1792], %r226;
$L__BB25_126:
	add.s32 	%r610, %r573, 480;
	setp.ge.s32 	%p97, %r610, %r234;
	@%p97 bra 	$L__BB25_128;
	st.global.u32 	[%rd11+1920], %r227;
$L__BB25_128:
	setp.ge.s32 	%p98, %r125, %r234;
	@%p98 bra 	$L__BB25_130;
	st.global.u32 	[%rd11+2048], %r228;
$L__BB25_130:
	add.s32 	%r616, %r573, 544;
	setp.ge.s32 	%p99, %r616, %r234;
	@%p99 bra 	$L__BB25_132;
	st.global.u32 	[%rd11+2176], %r229;
$L__BB25_132:
	add.s32 	%r622, %r573, 576;
	setp.ge.s32 	%p100, %r622, %r234;
	@%p100 bra 	$L__BB25_134;
	st.global.u32 	[%rd11+2304], %r230;
$L__BB25_134:
	setp.ge.s32 	%p101, %r132, %r234;
	@%p101 bra 	$L__BB25_136;
	st.global.u32 	[%rd11+2432], %r231;
$L__BB25_136:
	add.s32 	%r628, %r573, 640;
	setp.ge.s32 	%p102, %r628, %r234;
	@%p102 bra 	$L__BB25_138;
	st.global.u32 	[%rd11+2560], %r232;
$L__BB25_138:
	setp.ge.s32 	%p103, %r137, %r234;
	@%p103 bra 	$L__BB25_140;
	st.global.u32 	[%rd11+2688], %r233;
$L__BB25_140:
	ret;

}
	// .globl	_ZN3cub18CUB_300001_SM_10006detail4scan16DeviceScanKernelINS2_10policy_hubIiiimN4cuda3std3__44plusIvEEE10Policy1000EPiSC_NS0_13ScanTileStateIiLb1EEES9_NS0_8NullTypeEmiLb0ESF_EEvT0_T1_T2_iT3_T4_T5_
.visible .entry _ZN3cub18CUB_300001_SM_10006detail4scan16DeviceScanKernelINS2_10policy_hubIiiimN4cuda3std3__44plusIvEEE10Policy1000EPiSC_NS0_13ScanTileStateIiLb1EEES9_NS0_8NullTypeEmiLb0ESF_EEvT0_T1_T2_iT3_T4_T5_(
	.param .u64 .ptr .align 1 _ZN3cub18CUB_300001_SM_10006detail4scan16DeviceScanKernelINS2_10policy_hubIiiimN4cuda3std3__44plusIvEEE10Policy1000EPiSC_NS0_13ScanTileStateIiLb1EEES9_NS0_8NullTypeEmiLb0ESF_EEvT0_T1_T2_iT3_T4_T5__param_0,
	.param .u64 .ptr .align 1 _ZN3cub18CUB_300001_SM_10006detail4scan16DeviceScanKernelINS2_10policy_hubIiiimN4cuda3std3__44plusIvEEE10Policy1000EPiSC_NS0_13ScanTileStateIiLb1EEES9_NS0_8NullTypeEmiLb0ESF_EEvT0_T1_T2_iT3_T4_T5__param_1,
	.param .align 8 .b8 _ZN3cub18CUB_300001_SM_10006detail4scan16DeviceScanKernelINS2_10policy_hubIiiimN4cuda3std3__44plusIvEEE10Policy1000EPiSC_NS0_13ScanTileStateIiLb1EEES9_NS0_8NullTypeEmiLb0ESF_EEvT0_T1_T2_iT3_T4_T5__param_2[8],
	.param .u32 _ZN3cub18CUB_300001_SM_10006detail4scan16DeviceScanKernelINS2_10policy_hubIiiimN4cuda3std3__44plusIvEEE10Policy1000EPiSC_NS0_13ScanTileStateIiLb1EEES9_NS0_8NullTypeEmiLb0ESF_EEvT0_T1_T2_iT3_T4_T5__param_3,
	.param .align 1 .b8 _ZN3cub18CUB_300001_SM_10006detail4scan16DeviceScanKernelINS2_10policy_hubIiiimN4cuda3std3__44plusIvEEE10Policy1000EPiSC_NS0_13ScanTileStateIiLb1EEES9_NS0_8NullTypeEmiLb0ESF_EEvT0_T1_T2_iT3_T4_T5__param_4[1],
	.param .align 1 .b8 _ZN3cub18CUB_300001_SM_10006detail4scan16DeviceScanKernelINS2_10policy_hubIiiimN4cuda3std3__44plusIvEEE10Policy1000EPiSC_NS0_13ScanTileStateIiLb1EEES9_NS0_8NullTypeEmiLb0ESF_EEvT0_T1_T2_iT3_T4_T5__param_5[1],
	.param .u64 _ZN3cub18CUB_300001_SM_10006detail4scan16DeviceScanKernelINS2_10policy_hubIiiimN4cuda3std3__44plusIvEEE10Policy1000EPiSC_NS0_13ScanTileStateIiLb1EEES9_NS0_8NullTypeEmiLb0ESF_EEvT0_T1_T2_iT3_T4_T5__param_6
)
.maxntid 416
{
	.reg .pred 	%p<158>;
	.reg .b32 	%r<1017>;
	.reg .b64 	%rd<94>;
	// demoted variable
	.shared .align 16 .b8 _ZZN3cub18CUB_300001_SM_10006detail4scan16DeviceScanKernelINS2_10policy_hubIiiimN4cuda3std3__44plusIvEEE10Policy1000EPiSC_NS0_13ScanTileStateIiLb1EEES9_NS0_8NullTypeEmiLb0ESF_EEvT0_T1_T2_iT3_T4_T5_E12temp_storage[31632];
	ld.param.u64 	%rd14, [_ZN3cub18CUB_300001_SM_10006detail4scan16DeviceScanKernelINS2_10policy_hubIiiimN4cuda3std3__44plusIvEEE10Policy1000EPiSC_NS0_13ScanTileStateIiLb1EEES9_NS0_8NullTypeEmiLb0ESF_EEvT0_T1_T2_iT3_T4_T5__param_0];
	ld.param.u64 	%rd1, [_ZN3cub18CUB_300001_SM_10006detail4scan16DeviceScanKernelINS2_10policy_hubIiiimN4cuda3std3__44plusIvEEE10Policy1000EPiSC_NS0_13ScanTileStateIiLb1EEES9_NS0_8NullTypeEmiLb0ESF_EEvT0_T1_T2_iT3_T4_T5__param_2];
	ld.param.u32 	%r202, [_ZN3cub18CUB_300001_SM_10006detail4scan16DeviceScanKernelINS2_10policy_hubIiiimN4cuda3std3__44plusIvEEE10Policy1000EPiSC_NS0_13ScanTileStateIiLb1EEES9_NS0_8NullTypeEmiLb0ESF_EEvT0_T1_T2_iT3_T4_T5__param_3];
	ld.param.u64 	%rd16, [_ZN3cub18CUB_300001_SM_10006detail4scan16DeviceScanKernelINS2_10policy_hubIiiimN4cuda3std3__44plusIvEEE10Policy1000EPiSC_NS0_13ScanTileStateIiLb1EEES9_NS0_8NullTypeEmiLb0ESF_EEvT0_T1_T2_iT3_T4_T5__param_6];
	mov.u32 	%r203, %ctaid.x;
	add.s32 	%r1, %r202, %r203;
	mul.wide.s32 	%rd2, %r1, 7904;
	sub.s64 	%rd3, %rd16, %rd2;
	setp.lt.u64 	%p1, %rd3, 7905;
	@%p1 bra 	$L__BB26_26;
	mov.u32 	%r2, %tid.x;
	and.b32  	%r652, %r2, 31;
	and.b32  	%r653, %r2, 992;
	mul.lo.s32 	%r654, %r653, 19;
	or.b32  	%r655, %r654, %r652;
	cvt.u64.u32 	%rd75, %r655;
	add.s64 	%rd4, %rd2, %rd75;
	shl.b64 	%rd76, %rd4, 2;
	add.s64 	%rd56, %rd14, %rd76;
	// begin inline asm
	ld.ca.u32 %r632, [%rd56];
	// end inline asm
	add.s64 	%rd57, %rd56, 128;
	// begin inline asm
	ld.ca.u32 %r633, [%rd57];
	// end inline asm
	add.s64 	%rd58, %rd56, 256;
	// begin inline asm
	ld.ca.u32 %r634, [%rd58];
	// end inline asm
	add.s64 	%rd59, %rd56, 384;
	// begin inline asm
	ld.ca.u32 %r635, [%rd59];
	// end inline asm
	add.s64 	%rd60, %rd56, 512;
	// begin inline asm
	ld.ca.u32 %r636, [%rd60];
	// end inline asm
	add.s64 	%rd61, %rd56, 640;
	// begin inline asm
	ld.ca.u32 %r637, [%rd61];
	// end inline asm
	add.s64 	%rd62, %rd56, 768;
	// begin inline asm
	ld.ca.u32 %r638, [%rd62];
	// end inline asm
	add.s64 	%rd63, %rd56, 896;
	// begin inline asm
	ld.ca.u32 %r639, [%rd63];
	// end inline asm
	add.s64 	%rd64, %rd56, 1024;
	// begin inline asm
	ld.ca.u32 %r640, [%rd64];
	// end inline asm
	add.s64 	%rd65, %rd56, 1152;
	// begin inline asm
	ld.ca.u32 %r641, [%rd65];
	// end inline asm
	add.s64 	%rd66, %rd56, 1280;
	// begin inline asm
	ld.ca.u32 %r642, [%rd66];
	// end inline asm
	add.s64 	%rd67, %rd56, 1408;
	// begin inline asm
	ld.ca.u32 %r643, [%rd67];
	// end inline asm
	add.s64 	%rd68, %rd56, 1536;
	// begin inline asm
	ld.ca.u32 %r644, [%rd68];
	// end inline asm
	add.s64 	%rd69, %rd56, 1664;
	// begin inline asm
	ld.ca.u32 %r645, [%rd69];
	// end inline asm
	add.s64 	%rd70, %rd56, 1792;
	// begin inline asm
	ld.ca.u32 %r646, [%rd70];
	// end inline asm
	add.s64 	%rd71, %rd56, 1920;
	// begin inline asm
	ld.ca.u32 %r647, [%rd71];
	// end inline asm
	add.s64 	%rd72, %rd56, 2048;
	// begin inline asm
	ld.ca.u32 %r648, [%rd72];
	// end inline asm
	add.s64 	%rd73, %rd56, 2176;
	// begin inline asm
	ld.ca.u32 %r649, [%rd73];
	// end inline asm
	add.s64 	%rd74, %rd56, 2304;
	// begin inline asm
	ld.ca.u32 %r650, [%rd74];
	// end inline asm
	// begin inline asm
	mov.u32 %r651, %laneid;
	// end inline asm
	shr.u32 	%r4, %r2, 5;
	mad.lo.s32 	%r656, %r4, 608, %r651;
	shl.b32 	%r657, %r656, 2;
	mov.u32 	%r658, _ZZN3cub18CUB_300001_SM_10006detail4scan16DeviceScanKernelINS2_10policy_hubIiiimN4cuda3std3__44plusIvEEE10Policy1000EPiSC_NS0_13ScanTileStateIiLb1EEES9_NS0_8NullTypeEmiLb0ESF_EEvT0_T1_T2_iT3_T4_T5_E12temp_storage;
	add.s32 	%r5, %r658, %r657;
	st.shared.u32 	[%r5], %r632;
	st.shared.u32 	[%r5+128], %r633;
	st.shared.u32 	[%r5+256], %r634;
	st.shared.u32 	[%r5+384], %r635;
	st.shared.u32 	[%r5+512], %r636;
	st.shared.u32 	[%r5+640], %r637;
	st.shared.u32 	[%r5+768], %r638;
	st.shared.u32 	[%r5+896], %r639;
	st.shared.u32 	[%r5+1024], %r640;
	st.shared.u32 	[%r5+1152], %r641;
	st.shared.u32 	[%r5+1280], %r642;
	st.shared.u32 	[%r5+1408], %r643;
	st.shared.u32 	[%r5+1536], %r644;
	st.shared.u32 	[%r5+1664], %r645;
	st.shared.u32 	[%r5+1792], %r646;
	st.shared.u32 	[%r5+1920], %r647;
	st.shared.u32 	[%r5+2048], %r648;
	st.shared.u32 	[%r5+2176], %r649;
	st.shared.u32 	[%r5+2304], %r650;
	bar.warp.sync 	-1;
	mad.lo.s32 	%r6, %r651, 72, %r5;
	ld.shared.u32 	%r7, [%r6];
	ld.shared.u32 	%r8, [%r6+4];
	ld.shared.u32 	%r9, [%r6+8];
	ld.shared.u32 	%r10, [%r6+12];
	ld.shared.u32 	%r11, [%r6+16];
	ld.shared.u32 	%r12, [%r6+20];
	ld.shared.u32 	%r13, [%r6+24];
	ld.shared.u32 	%r14, [%r6+28];
	ld.shared.u32 	%r15, [%r6+32];
	ld.shared.u32 	%r16, [%r6+36];
	ld.shared.u32 	%r17, [%r6+40];
	ld.shared.u32 	%r18, [%r6+44];
	ld.shared.u32 	%r19, [%r6+48];
	ld.shared.u32 	%r20, [%r6+52];
	ld.shared.u32 	%r21, [%r6+56];
	ld.shared.u32 	%r22, [%r6+60];
	ld.shared.u32 	%r23, [%r6+64];
	ld.shared.u32 	%r24, [%r6+68];
	ld.shared.u32 	%r25, [%r6+72];
	bar.sync 	0;
	setp.ne.s32 	%p100, %r1, 0;
	@%p100 bra 	$L__BB26_6;
	add.s32 	%r876, %r8, %r7;
	add.s32 	%r877, %r9, %r876;
	add.s32 	%r878, %r10, %r877;
	add.s32 	%r879, %r11, %r878;
	add.s32 	%r880, %r12, %r879;
	add.s32 	%r881, %r13, %r880;
	add.s32 	%r882, %r14, %r881;
	add.s32 	%r883, %r15, %r882;
	add.s32 	%r884, %r16, %r883;
	add.s32 	%r885, %r17, %r884;
	add.s32 	%r886, %r18, %r885;
	add.s32 	%r887, %r19, %r886;
	add.s32 	%r888, %r20, %r887;
	add.s32 	%r889, %r21, %r888;
	add.s32 	%r890, %r22, %r889;
	add.s32 	%r891, %r23, %r890;
	add.s32 	%r892, %r24, %r891;
	add.s32 	%r850, %r25, %r892;
	mov.b32 	%r848, 1;
	mov.b32 	%r873, 0;
	mov.b32 	%r875, -1;
	// begin inline asm
	{  .reg .s32 r0;  .reg .pred p;  shfl.sync.up.b32 r0|p, %r850, %r848, %r873, %r875;  @p add.s32 r0, r0, %r850;  mov.s32 %r846, r0;}
	// end inline asm
	mov.b32 	%r854, 2;
	// begin inline asm
	{  .reg .s32 r0;  .reg .pred p;  shfl.sync.up.b32 r0|p, %r846, %r854, %r873, %r875;  @p add.s32 r0, r0, %r846;  mov.s32 %r852, r0;}
	// end inline asm
	mov.b32 	%r860, 4;
	// begin inline asm
	{  .reg .s32 r0;  .reg .pred p;  shfl.sync.up.b32 r0|p, %r852, %r860, %r873, %r875;  @p add.s32 r0, r0, %r852;  mov.s32 %r858, r0;}
	// end inline asm
	mov.b32 	%r866, 8;
	// begin inline asm
	{  .reg .s32 r0;  .reg .pred p;  shfl.sync.up.b32 r0|p, %r858, %r866, %r873, %r875;  @p add.s32 r0, r0, %r858;  mov.s32 %r864, r0;}
	// end inline asm
	mov.b32 	%r872, 16;
	// begin inline asm
	{  .reg .s32 r0;  .reg .pred p;  shfl.sync.up.b32 r0|p, %r864, %r872, %r873, %r875;  @p add.s32 r0, r0, %r864;  mov.s32 %r870, r0;}
	// end inline asm
	setp.ne.s32 	%p143, %r651, 31;
	@%p143 bra 	$L__BB26_4;
	shl.b32 	%r893, %r4, 2;
	mov.u32 	%r894, _ZZN3cub18CUB_300001_SM_10006detail4scan16DeviceScanKernelINS2_10policy_hubIiiimN4cuda3std3__44plusIvEEE10Policy1000EPiSC_NS0_13ScanTileStateIiLb1EEES9_NS0_8NullTypeEmiLb0ESF_EEvT0_T1_T2_iT3_T4_T5_E12temp_storage;
	add.s32 	%r895, %r894, %r893;
	st.shared.u32 	[%r895+16], %r870;
$L__BB26_4:
	sub.s32 	%r896, %r870, %r850;
	bar.sync 	0;
	ld.shared.v4.u32 	{%r897, %r898, %r899, %r900}, [_ZZN3cub18CUB_300001_SM_10006detail4scan16DeviceScanKernelINS2_10policy_hubIiiimN4cuda3std3__44plusIvEEE10Policy1000EPiSC_NS0_13ScanTileStateIiLb1EEES9_NS0_8NullTypeEmiLb0ESF_EEvT0_T1_T2_iT3_T4_T5_E12temp_storage+16];
	add.s32 	%r901, %r898, %r897;
	setp.eq.s32 	%p144, %r4, 2;
	selp.b32 	%r902, %r901, %r897, %p144;
	add.s32 	%r903, %r901, %r899;
	setp.eq.s32 	%p145, %r4, 3;
	selp.b32 	%r904, %r903, %r902, %p145;
	add.s32 	%r905, %r903, %r900;
	setp.eq.s32 	%p146, %r4, 4;
	selp.b32 	%r906, %r905, %r904, %p146;
	ld.shared.v4.u32 	{%r907, %r908, %r909, %r910}, [_ZZN3cub18CUB_300001_SM_10006detail4scan16DeviceScanKernelINS2_10policy_hubIiiimN4cuda3std3__44plusIvEEE10Policy1000EPiSC_NS0_13ScanTileStateIiLb1EEES9_NS0_8NullTypeEmiLb0ESF_EEvT0_T1_T2_iT3_T4_T5_E12temp_storage+32];
	add.s32 	%r911, %r905, %r907;
	setp.eq.s32 	%p147, %r4, 5;
	selp.b32 	%r912, %r911, %r906, %p147;
	add.s32 	%r913, %r911, %r908;
	setp.eq.s32 	%p148, %r4, 6;
	selp.b32 	%r914, %r913, %r912, %p148;
	add.s32 	%r915, %r913, %r909;
	setp.eq.s32 	%p149, %r4, 7;
	selp.b32 	%r916, %r915, %r914, %p149;
	add.s32 	%r917, %r915, %r910;
	setp.eq.s32 	%p150, %r4, 8;
	selp.b32 	%r918, %r917, %r916, %p150;
	ld.shared.v4.u32 	{%r919, %r920, %r921, %r922}, [_ZZN3cub18CUB_300001_SM_10006detail4scan16DeviceScanKernelINS2_10policy_hubIiiimN4cuda3std3__44plusIvEEE10Policy1000EPiSC_NS0_13ScanTileStateIiLb1EEES9_NS0_8NullTypeEmiLb0ESF_EEvT0_T1_T2_iT3_T4_T5_E12temp_storage+48];
	add.s32 	%r923, %r917, %r919;
	setp.eq.s32 	%p151, %r4, 9;
	selp.b32 	%r924, %r923, %r918, %p151;
	add.s32 	%r925, %r923, %r920;
	setp.eq.s32 	%p152, %r4, 10;
	selp.b32 	%r926, %r925, %r924, %p152;
	add.s32 	%r927, %r925, %r921;
	setp.eq.s32 	%p153, %r4, 11;
	selp.b32 	%r928, %r927, %r926, %p153;
	add.s32 	%r28, %r927, %r922;
	setp.eq.s32 	%p154, %r4, 12;
	selp.b32 	%r929, %r28, %r928, %p154;
	setp.lt.u32 	%p155, %r2, 32;
	setp.eq.s32 	%p156, %r651, 0;
	selp.b32 	%r930, 0, %r896, %p156;
	add.s32 	%r931, %r929, %r930;
	selp.b32 	%r985, %r896, %r931, %p155;
	setp.ne.s32 	%p157, %r2, 0;
	@%p157 bra 	$L__BB26_25;
	ld.shared.u32 	%r935, [_ZZN3cub18CUB_300001_SM_10006detail4scan16DeviceScanKernelINS2_10policy_hubIiiimN4cuda3std3__44plusIvEEE10Policy1000EPiSC_NS0_13ScanTileStateIiLb1EEES9_NS0_8NullTypeEmiLb0ESF_EEvT0_T1_T2_iT3_T4_T5_E12temp_storage+64];
	add.s64 	%rd88, %rd1, 256;
	add.s32 	%r933, %r28, %r935;
	mov.b32 	%r932, 101;
	// begin inline asm
	st.relaxed.gpu.v2.u32 [%rd88], {%r932, %r933};
	// end inline asm
	mov.b32 	%r985, 0;
	bra.uni 	$L__BB26_25;
$L__BB26_6:
	add.s32 	%r689, %r8, %r7;
	add.s32 	%r690, %r9, %r689;
	add.s32 	%r691, %r10, %r690;
	add.s32 	%r692, %r11, %r691;
	add.s32 	%r693, %r12, %r692;
	add.s32 	%r694, %r13, %r693;
	add.s32 	%r695, %r14, %r694;
	add.s32 	%r696, %r15, %r695;
	add.s32 	%r697, %r16, %r696;
	add.s32 	%r698, %r17, %r697;
	add.s32 	%r699, %r18, %r698;
	add.s32 	%r700, %r19, %r699;
	add.s32 	%r701, %r20, %r700;
	add.s32 	%r702, %r21, %r701;
	add.s32 	%r703, %r22, %r702;
	add.s32 	%r704, %r23, %r703;
	add.s32 	%r705, %r24, %r704;
	add.s32 	%r663, %r25, %r705;
	mov.b32 	%r661, 1;
	mov.b32 	%r686, 0;
	mov.b32 	%r688, -1;
	// begin inline asm
	{  .reg .s32 r0;  .reg .pred p;  shfl.sync.up.b32 r0|p, %r663, %r661, %r686, %r688;  @p add.s32 r0, r0, %r663;  mov.s32 %r659, r0;}
	// end inline asm
	mov.b32 	%r667, 2;
	// begin inline asm
	{  .reg .s32 r0;  .reg .pred p;  shfl.sync.up.b32 r0|p, %r659, %r667, %r686, %r688;  @p add.s32 r0, r0, %r659;  mov.s32 %r665, r0;}
	// end inline asm
	mov.b32 	%r673, 4;
	// begin inline asm
	{  .reg .s32 r0;  .reg .pred p;  shfl.sync.up.b32 r0|p, %r665, %r673, %r686, %r688;  @p add.s32 r0, r0, %r665;  mov.s32 %r671, r0;}
	// end inline asm
	mov.b32 	%r679, 8;
	// begin inline asm
	{  .reg .s32 r0;  .reg .pred p;  shfl.sync.up.b32 r0|p, %r671, %r679, %r686, %r688;  @p add.s32 r0, r0, %r671;  mov.s32 %r677, r0;}
	// end inline asm
	mov.b32 	%r685, 16;
	// begin inline asm
	{  .reg .s32 r0;  .reg .pred p;  shfl.sync.up.b32 r0|p, %r677, %r685, %r686, %r688;  @p add.s32 r0, r0, %r677;  mov.s32 %r683, r0;}
	// end inline asm
	setp.ne.s32 	%p101, %r651, 31;
	@%p101 bra 	$L__BB26_8;
	shl.b32 	%r706, %r4, 2;
	mov.u32 	%r707, _ZZN3cub18CUB_300001_SM_10006detail4scan16DeviceScanKernelINS2_10policy_hubIiiimN4cuda3std3__44plusIvEEE10Policy1000EPiSC_NS0_13ScanTileStateIiLb1EEES9_NS0_8NullTypeEmiLb0ESF_EEvT0_T1_T2_iT3_T4_T5_E12temp_storage;
	add.s32 	%r708, %r707, %r706;
	st.shared.u32 	[%r708+16], %r683;
$L__BB26_8:
	sub.s32 	%r709, %r683, %r663;
	bar.sync 	0;
	ld.shared.v4.u32 	{%r710, %r711, %r712, %r713}, [_ZZN3cub18CUB_300001_SM_10006detail4scan16DeviceScanKernelINS2_10policy_hubIiiimN4cuda3std3__44plusIvEEE10Policy1000EPiSC_NS0_13ScanTileStateIiLb1EEES9_NS0_8NullTypeEmiLb0ESF_EEvT0_T1_T2_iT3_T4_T5_E12temp_storage+16];
	add.s32 	%r714, %r711, %r710;
	setp.eq.s32 	%p102, %r4, 2;
	selp.b32 	%r715, %r714, %r710, %p102;
	add.s32 	%r716, %r714, %r712;
	setp.eq.s32 	%p103, %r4, 3;
	selp.b32 	%r717, %r716, %r715, %p103;
	add.s32 	%r718, %r716, %r713;
	setp.eq.s32 	%p104, %r4, 4;
	selp.b32 	%r719, %r718, %r717, %p104;
	ld.shared.v4.u32 	{%r720, %r721, %r722, %r723}, [_ZZN3cub18CUB_300001_SM_10006detail4scan16DeviceScanKernelINS2_10policy_hubIiiimN4cuda3std3__44plusIvEEE10Policy1000EPiSC_NS0_13ScanTileStateIiLb1EEES9_NS0_8NullTypeEmiLb0ESF_EEvT0_T1_T2_iT3_T4_T5_E12temp_storage+32];
	add.s32 	%r724, %r718, %r720;
	setp.eq.s32 	%p105, %r4, 5;
	selp.b32 	%r725, %r724, %r719, %p105;
	add.s32 	%r726, %r724, %r721;
	setp.eq.s32 	%p106, %r4, 6;
	selp.b32 	%r727, %r726, %r725, %p106;
	add.s32 	%r728, %r726, %r722;
	setp.eq.s32 	%p107, %r4, 7;
	selp.b32 	%r729, %r728, %r727, %p107;
	add.s32 	%r730, %r728, %r723;
	setp.eq.s32 	%p108, %r4, 8;
	selp.b32 	%r731, %r730, %r729, %p108;
	ld.shared.v4.u32 	{%r732, %r733, %r734, %r735}, [_ZZN3cub18CUB_300001_SM_10006detail4scan16DeviceScanKernelINS2_10policy_hubIiiimN4cuda3std3__44plusIvEEE10Policy1000EPiSC_NS0_13ScanTileStateIiLb1EEES9_NS0_8NullTypeEmiLb0ESF_EEvT0_T1_T2_iT3_T4_T5_E12temp_storage+48];
	add.s32 	%r736, %r730, %r732;
	setp.eq.s32 	%p109, %r4, 9;
	selp.b32 	%r737, %r736, %r731, %p109;
	add.s32 	%r738, %r736, %r733;
	setp.eq.s32 	%p110, %r4, 10;
	selp.b32 	%r739, %r738, %r737, %p110;
	add.s32 	%r740, %r738, %r734;
	setp.eq.s32 	%p111, %r4, 11;
	selp.b32 	%r741, %r740, %r739, %p111;
	add.s32 	%r742, %r740, %r735;
	setp.eq.s32 	%p112, %r4, 12;
	selp.b32 	%r743, %r742, %r741, %p112;
	ld.shared.u32 	%r744, [_ZZN3cub18CUB_300001_SM_10006detail4scan16DeviceScanKernelINS2_10policy_hubIiiimN4cuda3std3__44plusIvEEE10Policy1000EPiSC_NS0_13ScanTileStateIiLb1EEES9_NS0_8NullTypeEmiLb0ESF_EEvT0_T1_T2_iT3_T4_T5_E12temp_storage+64];
	add.s32 	%r32, %r742, %r744;
	setp.gt.u32 	%p113, %r2, 31;
	setp.lt.u32 	%p114, %r2, 32;
	setp.eq.s32 	%p115, %r651, 0;
	selp.b32 	%r745, 0, %r709, %p115;
	add.s32 	%r984, %r743, %r745;
	selp.b32 	%r34, %r709, %r984, %p114;
	@%p113 bra 	$L__BB26_24;
	setp.ne.s32 	%p116, %r2, 0;
	mul.wide.s32 	%rd77, %r1, 8;
	add.s64 	%rd5, %rd1, %rd77;
	@%p116 bra 	$L__BB26_11;
	st.shared.u32 	[_ZZN3cub18CUB_300001_SM_10006detail4scan16DeviceScanKernelINS2_10policy_hubIiiimN4cuda3std3__44plusIvEEE10Policy1000EPiSC_NS0_13ScanTileStateIiLb1EEES9_NS0_8NullTypeEmiLb0ESF_EEvT0_T1_T2_iT3_T4_T5_E12temp_storage+12], %r32;
	add.s64 	%rd78, %rd5, 256;
	mov.b32 	%r746, 100;
	// begin inline asm
	st.relaxed.gpu.v2.u32 [%rd78], {%r746, %r32};
	// end inline asm
$L__BB26_11:
	not.b32 	%r752, %r2;
	add.s32 	%r980, %r1, %r752;
	mov.b32 	%r748, 550;
	// begin inline asm
	nanosleep.u32 %r748;
	// end inline asm
	mul.wide.s32 	%rd80, %r980, 8;
	add.s64 	%rd81, %rd1, %rd80;
	add.s64 	%rd79, %rd81, 256;
	// begin inline asm
	ld.relaxed.gpu.v2.u32 {%r981, %r975}, [%rd79];
	// end inline asm
	mov.b32 	%r976, 478;
$L__BB26_12:
	setp.eq.s32 	%p117, %r981, 99;
	mov.b32 	%r753, -1;
	vote.sync.any.pred 	%p118, %p117, %r753;
	not.pred 	%p119, %p118;
	@%p119 bra 	$L__BB26_14;
	// begin inline asm
	nanosleep.u32 %r976;
	// end inline asm
	shr.u32 	%r976, %r976, 1;
	// begin inline asm
	ld.relaxed.gpu.v2.u32 {%r981, %r975}, [%rd79];
	// end inline asm
	bra.uni 	$L__BB26_12;
$L__BB26_14:
	setp.eq.s32 	%p120, %r981, 101;
	mov.b32 	%r780, -1;
	vote.sync.ballot.b32 	%r782, %p120, %r780;
	// begin inline asm
	mov.u32 %r755, %lanemask_ge;
	// end inline asm
	and.b32  	%r783, %r782, %r755;
	or.b32  	%r784, %r783, -2147483648;
	add.s32 	%r785, %r784, -1;
	not.b32 	%r786, %r784;
	and.b32  	%r787, %r786, %r785;
	popc.b32 	%r759, %r787;
	mov.b32 	%r758, 1;
	// begin inline asm
	shfl.sync.down.b32 %r756, %r975, %r758, %r759, %r780;
	// end inline asm
	setp.lt.s32 	%p122, %r651, %r759;
	selp.b32 	%r788, %r756, 0, %p122;
	add.s32 	%r762, %r788, %r975;
	mov.b32 	%r763, 2;
	// begin inline asm
	shfl.sync.down.b32 %r761, %r762, %r763, %r759, %r780;
	// end inline asm
	add.s32 	%r47, %r651, 2;
	setp.gt.s32 	%p123, %r47, %r759;
	selp.b32 	%r789, 0, %r761, %p123;
	add.s32 	%r767, %r762, %r789;
	mov.b32 	%r768, 4;
	// begin inline asm
	shfl.sync.down.b32 %r766, %r767, %r768, %r759, %r780;
	// end inline asm
	add.s32 	%r48, %r651, 4;
	setp.gt.s32 	%p124, %r48, %r759;
	selp.b32 	%r790, 0, %r766, %p124;
	add.s32 	%r772, %r767, %r790;
	mov.b32 	%r773, 8;
	// begin inline asm
	shfl.sync.down.b32 %r771, %r772, %r773, %r759, %r780;
	// end inline asm
	add.s32 	%r49, %r651, 8;
	setp.gt.s32 	%p125, %r49, %r759;
	selp.b32 	%r791, 0, %r771, %p125;
	add.s32 	%r777, %r772, %r791;
	mov.b32 	%r778, 16;
	// begin inline asm
	shfl.sync.down.b32 %r776, %r777, %r778, %r759, %r780;
	// end inline asm
	add.s32 	%r50, %r651, 16;
	setp.gt.s32 	%p126, %r50, %r759;
	selp.b32 	%r792, 0, %r776, %p126;
	add.s32 	%r979, %r777, %r792;
	add.s64 	%rd7, %rd1, 256;
	mov.b32 	%r977, 478;
$L__BB26_15:
	setp.ne.s32 	%p127, %r981, 101;
	mov.b32 	%r793, -1;
	vote.sync.all.pred 	%p128, %p127, %r793;
	not.pred 	%p129, %p128;
	@%p129 bra 	$L__BB26_20;
	shr.u32 	%r977, %r977, 1;
	mul.wide.s32 	%rd84, %r980, 8;
	add.s64 	%rd85, %rd7, %rd84;
	add.s64 	%rd83, %rd85, -256;
	// begin inline asm
	ld.relaxed.gpu.v2.u32 {%r981, %r982}, [%rd83];
	// end inline asm
	mov.u32 	%r983, %r977;
$L__BB26_17:
	setp.eq.s32 	%p133, %r981, 99;
	mov.b32 	%r801, -1;
	vote.sync.any.pred 	%p134, %p133, %r801;
	not.pred 	%p135, %p134;
	@%p135 bra 	$L__BB26_19;
	// begin inline asm
	nanosleep.u32 %r983;
	// end inline asm
	shr.u32 	%r983, %r983, 1;
	// begin inline asm
	ld.relaxed.gpu.v2.u32 {%r981, %r982}, [%rd83];
	// end inline asm
	bra.uni 	$L__BB26_17;
$L__BB26_19:
	setp.eq.s32 	%p136, %r981, 101;
	mov.b32 	%r827, -1;
	vote.sync.ballot.b32 	%r828, %p136, %r827;
	and.b32  	%r829, %r828, %r755;
	or.b32  	%r830, %r829, -2147483648;
	add.s32 	%r831, %r830, -1;
	not.b32 	%r832, %r830;
	and.b32  	%r833, %r832, %r831;
	popc.b32 	%r806, %r833;
	mov.b32 	%r805, 1;
	// begin inline asm
	shfl.sync.down.b32 %r803, %r982, %r805, %r806, %r827;
	// end inline asm
	setp.lt.s32 	%p138, %r651, %r806;
	selp.b32 	%r834, %r803, 0, %p138;
	add.s32 	%r809, %r834, %r982;
	mov.b32 	%r810, 2;
	// begin inline asm
	shfl.sync.down.b32 %r808, %r809, %r810, %r806, %r827;
	// end inline asm
	setp.gt.s32 	%p139, %r47, %r806;
	selp.b32 	%r835, 0, %r808, %p139;
	add.s32 	%r814, %r809, %r835;
	mov.b32 	%r815, 4;
	// begin inline asm
	shfl.sync.down.b32 %r813, %r814, %r815, %r806, %r827;
	// end inline asm
	setp.gt.s32 	%p140, %r48, %r806;
	selp.b32 	%r836, 0, %r813, %p140;
	add.s32 	%r819, %r814, %r836;
	mov.b32 	%r820, 8;
	// begin inline asm
	shfl.sync.down.b32 %r818, %r819, %r820, %r806, %r827;
	// end inline asm
	setp.gt.s32 	%p141, %r49, %r806;
	selp.b32 	%r837, 0, %r818, %p141;
	add.s32 	%r824, %r819, %r837;
	mov.b32 	%r825, 16;
	// begin inline asm
	shfl.sync.down.b32 %r823, %r824, %r825, %r806, %r827;
	// end inline asm
	setp.gt.s32 	%p142, %r50, %r806;
	selp.b32 	%r838, 0, %r823, %p142;
	add.s32 	%r839, %r838, %r979;
	add.s32 	%r979, %r839, %r824;
	add.s32 	%r980, %r980, -32;
	bra.uni 	$L__BB26_15;
$L__BB26_20:
	@%p116 bra 	$L__BB26_22;
	add.s32 	%r796, %r979, %r32;
	add.s64 	%rd82, %rd5, 256;
	mov.b32 	%r795, 101;
	// begin inline asm
	st.relaxed.gpu.v2.u32 [%rd82], {%r795, %r796};
	// end inline asm
	st.shared.u32 	[_ZZN3cub18CUB_300001_SM_10006detail4scan16DeviceScanKernelINS2_10policy_hubIiiimN4cuda3std3__44plusIvEEE10Policy1000EPiSC_NS0_13ScanTileStateIiLb1EEES9_NS0_8NullTypeEmiLb0ESF_EEvT0_T1_T2_iT3_T4_T5_E12temp_storage+4], %r979;
	st.shared.u32 	[_ZZN3cub18CUB_300001_SM_10006detail4scan16DeviceScanKernelINS2_10policy_hubIiiimN4cuda3std3__44plusIvEEE10Policy1000EPiSC_NS0_13ScanTileStateIiLb1EEES9_NS0_8NullTypeEmiLb0ESF_EEvT0_T1_T2_iT3_T4_T5_E12temp_storage+8], %r796;
$L__BB26_22:
	setp.ne.s32 	%p131, %r651, 0;
	mov.u32 	%r984, %r34;
	@%p131 bra 	$L__BB26_24;
	st.shared.u32 	[_ZZN3cub18CUB_300001_SM_10006detail4scan16DeviceScanKernelINS2_10policy_hubIiiimN4cuda3std3__44plusIvEEE10Policy1000EPiSC_NS0_13ScanTileStateIiLb1EEES9_NS0_8NullTypeEmiLb0ESF_EEvT0_T1_T2_iT3_T4_T5_E12temp_storage+84], %r979;
	mov.u32 	%r984, %r979;
$L__BB26_24:
	bar.sync 	0;
	setp.eq.s32 	%p132, %r2, 0;
	ld.shared.u32 	%r797, [_ZZN3cub18CUB_300001_SM_10006detail4scan16DeviceScanKernelINS2_10policy_hubIiiimN4cuda3std3__44plusIvEEE10Policy1000EPiSC_NS0_13ScanTileStateIiLb1EEES9_NS0_8NullTypeEmiLb0ESF_EEvT0_T1_T2_iT3_T4_T5_E12temp_storage+84];
	selp.b32 	%r798, 0, %r797, %p132;
	add.s32 	%r985, %r798, %r984;
$L__BB26_25:
	ld.param.u64 	%rd93, [_ZN3cub18CUB_300001_SM_10006detail4scan16DeviceScanKernelINS2_10policy_hubIiiimN4cuda3std3__44plusIvEEE10Policy1000EPiSC_NS0_13ScanTileStateIiLb1EEES9_NS0_8NullTypeEmiLb0ESF_EEvT0_T1_T2_iT3_T4_T5__param_1];
	add.s32 	%r936, %r985, %r7;
	add.s32 	%r937, %r8, %r936;
	add.s32 	%r938, %r9, %r937;
	add.s32 	%r939, %r10, %r938;
	add.s32 	%r940, %r11, %r939;
	add.s32 	%r941, %r12, %r940;
	add.s32 	%r942, %r13, %r941;
	add.s32 	%r943, %r14, %r942;
	add.s32 	%r944, %r15, %r943;
	add.s32 	%r945, %r16, %r944;
	add.s32 	%r946, %r17, %r945;
	add.s32 	%r947, %r18, %r946;
	add.s32 	%r948, %r19, %r947;
	add.s32 	%r949, %r20, %r948;
	add.s32 	%r950, %r21, %r949;
	add.s32 	%r951, %r22, %r950;
	add.s32 	%r952, %r23, %r951;
	add.s32 	%r953, %r24, %r952;
	add.s32 	%r954, %r25, %r953;
	bar.sync 	0;
	st.shared.u32 	[%r6], %r936;
	st.shared.u32 	[%r6+4], %r937;
	st.shared.u32 	[%r6+8], %r938;
	st.shared.u32 	[%r6+12], %r939;
	st.shared.u32 	[%r6+16], %r940;
	st.shared.u32 	[%r6+20], %r941;
	st.shared.u32 	[%r6+24], %r942;
	st.shared.u32 	[%r6+28], %r943;
	st.shared.u32 	[%r6+32], %r944;
	st.shared.u32 	[%r6+36], %r945;
	st.shared.u32 	[%r6+40], %r946;
	st.shared.u32 	[%r6+44], %r947;
	st.shared.u32 	[%r6+48], %r948;
	st.shared.u32 	[%r6+52], %r949;
	st.shared.u32 	[%r6+56], %r950;
	st.shared.u32 	[%r6+60], %r951;
	st.shared.u32 	[%r6+64], %r952;
	st.shared.u32 	[%r6+68], %r953;
	st.shared.u32 	[%r6+72], %r954;
	bar.warp.sync 	-1;
	ld.shared.u32 	%r955, [%r5];
	ld.shared.u32 	%r956, [%r5+128];
	ld.shared.u32 	%r957, [%r5+256];
	ld.shared.u32 	%r958, [%r5+384];
	ld.shared.u32 	%r959, [%r5+512];
	ld.shared.u32 	%r960, [%r5+640];
	ld.shared.u32 	%r961, [%r5+768];
	ld.shared.u32 	%r962, [%r5+896];
	ld.shared.u32 	%r963, [%r5+1024];
	ld.shared.u32 	%r964, [%r5+1152];
	ld.shared.u32 	%r965, [%r5+1280];
	ld.shared.u32 	%r966, [%r5+1408];
	ld.shared.u32 	%r967, [%r5+1536];
	ld.shared.u32 	%r968, [%r5+1664];
	ld.shared.u32 	%r969, [%r5+1792];
	ld.shared.u32 	%r970, [%r5+1920];
	ld.shared.u32 	%r971, [%r5+2048];
	ld.shared.u32 	%r972, [%r5+2176];
	ld.shared.u32 	%r973, [%r5+2304];
	cvta.to.global.u64 	%rd89, %rd93;
	add.s64 	%rd91, %rd89, %rd76;
	st.global.u32 	[%rd91], %r955;
	st.global.u32 	[%rd91+128], %r956;
	st.global.u32 	[%rd91+256], %r957;
	st.global.u32 	[%rd91+384], %r958;
	st.global.u32 	[%rd91+512], %r959;
	st.global.u32 	[%rd91+640], %r960;
	st.global.u32 	[%rd91+768], %r961;
	st.global.u32 	[%rd91+896], %r962;
	st.global.u32 	[%rd91+1024], %r963;
	st.global.u32 	[%rd91+1152], %r964;
	st.global.u32 	[%rd91+1280], %r965;
	st.global.u32 	[%rd91+1408], %r966;
	st.global.u32 	[%rd91+1536], %r967;
	st.global.u32 	[%rd91+1664], %r968;
	st.global.u32 	[%rd91+1792], %r969;
	st.global.u32 	[%rd91+1920], %r970;
	st.global.u32 	[%rd91+2048], %r971;
	st.global.u32 	[%rd91+2176], %r972;
	st.global.u32 	[%rd91+2304], %r973;
	bra.uni 	$L__BB26_128;
$L__BB26_26:
	setp.eq.s64 	%p2, %rd3, 0;
	@%p2 bra 	$L__BB26_128;
	cvt.u32.u64 	%r72, %rd3;
	shl.b64 	%rd18, %rd2, 2;
	add.s64 	%rd17, %rd14, %rd18;
	// begin inline asm
	ld.ca.u32 %r1004, [%rd17];
	// end inline asm
	mov.u32 	%r74, %tid.x;
	and.b32  	%r205, %r74, 31;
	and.b32  	%r206, %r74, 992;
	mul.lo.s32 	%r207, %r206, 19;
	or.b32  	%r75, %r207, %r205;
	setp.ge.u32 	%p3, %r75, %r72;
	shl.b32 	%r208, %r75, 2;
	cvt.u64.u32 	%rd19, %r208;
	add.s64 	%rd9, %rd17, %rd19;
	mov.u32 	%r986, %r1004;
	@%p3 bra 	$L__BB26_29;
	// begin inline asm
	ld.ca.u32 %r986, [%rd9];
	// end inline asm
$L__BB26_29:
	add.s32 	%r78, %r75, 32;
	setp.ge.u32 	%p4, %r78, %r72;
	mov.u32 	%r987, %r1004;
	@%p4 bra 	$L__BB26_31;
	add.s64 	%rd21, %rd9, 128;
	// begin inline asm
	ld.ca.u32 %r987, [%rd21];
	// end inline asm
$L__BB26_31:
	add.s32 	%r211, %r75, 64;
	setp.ge.u32 	%p5, %r211, %r72;
	mov.u32 	%r988, %r1004;
	@%p5 bra 	$L__BB26_33;
	add.s64 	%rd22, %rd9, 256;
	// begin inline asm
	ld.ca.u32 %r988, [%rd22];
	// end inline asm
$L__BB26_33:
	add.s32 	%r213, %r75, 96;
	setp.ge.u32 	%p6, %r213, %r72;
	mov.u32 	%r989, %r1004;
	@%p6 bra 	$L__BB26_35;
	add.s64 	%rd23, %rd9, 384;
	// begin inline asm
	ld.ca.u32 %r989, [%rd23];
	// end inline asm
$L__BB26_35:
	add.s32 	%r215, %r75, 128;
	setp.ge.u32 	%p7, %r215, %r72;
	mov.u32 	%r990, %r1004;
	@%p7 bra 	$L__BB26_37;
	add.s64 	%rd24, %rd9, 512;
	// begin inline asm
	ld.ca.u32 %r990, [%rd24];
	// end inline asm
$L__BB26_37:
	add.s32 	%r217, %r75, 160;
	setp.ge.u32 	%p8, %r217, %r72;
	mov.u32 	%r991, %r1004;
	@%p8 bra 	$L__BB26_39;
	add.s64 	%rd25, %rd9, 640;
	// begin inline asm
	ld.ca.u32 %r991, [%rd25];
	// end inline asm
$L__BB26_39:
	add.s32 	%r219, %r75, 192;
	setp.ge.u32 	%p9, %r219, %r72;
	mov.u32 	%r992, %r1004;
	@%p9 bra 	$L__BB26_41;
	add.s64 	%rd26, %rd9, 768;
	// begin inline asm
	ld.ca.u32 %r992, [%rd26];
	// end inline asm
$L__BB26_41:
	add.s32 	%r221, %r75, 224;
	setp.ge.u32 	%p10, %r221, %r72;
	mov.u32 	%r993, %r1004;
	@%p10 bra 	$L__BB26_43;
	add.s64 	%rd27, %rd9, 896;
	// begin inline asm
	ld.ca.u32 %r993, [%rd27];
	// end inline asm
$L__BB26_43:
	add.s32 	%r93, %r75, 256;
	setp.ge.u32 	%p11, %r93, %r72;
	mov.u32 	%r994, %r1004;
	@%p11 bra 	$L__BB26_45;
	add.s64 	%rd28, %rd9, 1024;
	// begin inline asm
	ld.ca.u32 %r994, [%rd28];
	// end inline asm
$L__BB26_45:
	add.s32 	%r96, %r75, 288;
	setp.ge.u32 	%p12, %r96, %r72;
	mov.u32 	%r995, %r1004;
	@%p12 bra 	$L__BB26_47;
	add.s64 	%rd29, %rd9, 1152;
	// begin inline asm
	ld.ca.u32 %r995, [%rd29];
	// end inline asm
$L__BB26_47:
	add.s32 	%r225, %r75, 320;
	setp.ge.u32 	%p13, %r225, %r72;
	mov.u32 	%r996, %r1004;
	@%p13 bra 	$L__BB26_49;
	add.s64 	%rd30, %rd9, 1280;
	// begin inline asm
	ld.ca.u32 %r996, [%rd30];
	// end inline asm
$L__BB26_49:
	add.s32 	%r227, %r75, 352;
	setp.ge.u32 	%p14, %r227, %r72;
	mov.u32 	%r997, %r1004;
	@%p14 bra 	$L__BB26_51;
	add.s64 	%rd31, %rd9, 1408;
	// begin inline asm
	ld.ca.u32 %r997, [%rd31];
	// end inline asm
$L__BB26_51:
	add.s32 	%r229, %r75, 384;
	setp.ge.u32 	%p15, %r229, %r72;
	mov.u32 	%r998, %r1004;
	@%p15 bra 	$L__BB26_53;
	add.s64 	%rd32, %rd9, 1536;
	// begin inline asm
	ld.ca.u32 %r998, [%rd32];
	// end inline asm
$L__BB26_53:
	add.s32 	%r231, %r75, 416;
	setp.ge.u32 	%p16, %r231, %r72;
	mov.u32 	%r999, %r1004;
	@%p16 bra 	$L__BB26_55;
	add.s64 	%rd33, %rd9, 1664;
	// begin inline asm
	ld.ca.u32 %r999, [%rd33];
	// end inline asm
$L__BB26_55:
	add.s32 	%r233, %r75, 448;
	setp.ge.u32 	%p17, %r233, %r72;
	mov.u32 	%r1000, %r1004;
	@%p17 bra 	$L__BB26_57;
	add.s64 	%rd34, %rd9, 1792;
	// begin inline asm
	ld.ca.u32 %r1000, [%rd34];
	// end inline asm
$L__BB26_57:
	add.s32 	%r235, %r75, 480;
	setp.ge.u32 	%p18, %r235, %r72;
	mov.u32 	%r1001, %r1004;
	@%p18 bra 	$L__BB26_59;
	add.s64 	%rd35, %rd9, 1920;
	// begin inline asm
	ld.ca.u32 %r1001, [%rd35];
	// end inline asm
$L__BB26_59:
	add.s32 	%r237, %r75, 512;
	setp.ge.u32 	%p19, %r237, %r72;
	mov.u32 	%r1002, %r1004;
	@%p19 bra 	$L__BB26_61;
	add.s64 	%rd36, %rd9, 2048;
	// begin inline asm
	ld.ca.u32 %r1002, [%rd36];
	// end inline asm
$L__BB26_61:
	add.s32 	%r239, %r75, 544;
	setp.ge.u32 	%p20, %r239, %r72;
	mov.u32 	%r1003, %r1004;
	@%p20 bra 	$L__BB26_63;
	add.s64 	%rd37, %rd9, 2176;
	// begin inline asm
	ld.ca.u32 %r1003, [%rd37];
	// end inline asm
$L__BB26_63:
	add.s32 	%r115, %r75, 576;
	setp.ge.u32 	%p21, %r115, %r72;
	@%p21 bra 	$L__BB26_65;
	add.s64 	%rd38, %rd9, 2304;
	// begin inline asm
	ld.ca.u32 %r1004, [%rd38];
	// end inline asm
$L__BB26_65:
	// begin inline asm
	mov.u32 %r242, %laneid;
	// end inline asm
	shr.u32 	%r119, %r74, 5;
	mad.lo.s32 	%r243, %r119, 608, %r242;
	shl.b32 	%r244, %r243, 2;
	mov.u32 	%r245, _ZZN3cub18CUB_300001_SM_10006detail4scan16DeviceScanKernelINS2_10policy_hubIiiimN4cuda3std3__44plusIvEEE10Policy1000EPiSC_NS0_13ScanTileStateIiLb1EEES9_NS0_8NullTypeEmiLb0ESF_EEvT0_T1_T2_iT3_T4_T5_E12temp_storage;
	add.s32 	%r120, %r245, %r244;
	st.shared.u32 	[%r120], %r986;
	st.shared.u32 	[%r120+128], %r987;
	st.shared.u32 	[%r120+256], %r988;
	st.shared.u32 	[%r120+384], %r989;
	st.shared.u32 	[%r120+512], %r990;
	st.shared.u32 	[%r120+640], %r991;
	st.shared.u32 	[%r120+768], %r992;
	st.shared.u32 	[%r120+896], %r993;
	st.shared.u32 	[%r120+1024], %r994;
	st.shared.u32 	[%r120+1152], %r995;
	st.shared.u32 	[%r120+1280], %r996;
	st.shared.u32 	[%r120+1408], %r997;
	st.shared.u32 	[%r120+1536], %r998;
	st.shared.u32 	[%r120+1664], %r999;
	st.shared.u32 	[%r120+1792], %r1000;
	st.shared.u32 	[%r120+1920], %r1001;
	st.shared.u32 	[%r120+2048], %r1002;
	st.shared.u32 	[%r120+2176], %r1003;
	st.shared.u32 	[%r120+2304], %r1004;
	bar.warp.sync 	-1;
	mad.lo.s32 	%r121, %r242, 72, %r120;
	ld.shared.u32 	%r122, [%r121];
	ld.shared.u32 	%r123, [%r121+4];
	ld.shared.u32 	%r124, [%r121+8];
	ld.shared.u32 	%r125, [%r121+12];
	ld.shared.u32 	%r126, [%r121+16];
	ld.shared.u32 	%r127, [%r121+20];
	ld.shared.u32 	%r128, [%r121+24];
	ld.shared.u32 	%r129, [%r121+28];
	ld.shared.u32 	%r130, [%r121+32];
	ld.shared.u32 	%r131, [%r121+36];
	ld.shared.u32 	%r132, [%r121+40];
	ld.shared.u32 	%r133, [%r121+44];
	ld.shared.u32 	%r134, [%r121+48];
	ld.shared.u32 	%r135, [%r121+52];
	ld.shared.u32 	%r136, [%r121+56];
	ld.shared.u32 	%r137, [%r121+60];
	ld.shared.u32 	%r138, [%r121+64];
	ld.shared.u32 	%r139, [%r121+68];
	ld.shared.u32 	%r140, [%r121+72];
	bar.sync 	0;
	setp.ne.s32 	%p22, %r1, 0;
	@%p22 bra 	$L__BB26_69;
	add.s32 	%r471, %r123, %r122;
	add.s32 	%r472, %r124, %r471;
	add.s32 	%r473, %r125, %r472;
	add.s32 	%r474, %r126, %r473;
	add.s32 	%r475, %r127, %r474;
	add.s32 	%r476, %r128, %r475;
	add.s32 	%r477, %r129, %r476;
	add.s32 	%r478, %r130, %r477;
	add.s32 	%r479, %r131, %r478;
	add.s32 	%r480, %r132, %r479;
	add.s32 	%r481, %r133, %r480;
	add.s32 	%r482, %r134, %r481;
	add.s32 	%r483, %r135, %r482;
	add.s32 	%r484, %r136, %r483;
	add.s32 	%r485, %r137, %r484;
	add.s32 	%r486, %r138, %r485;
	add.s32 	%r487, %r139, %r486;
	add.s32 	%r445, %r140, %r487;
	mov.b32 	%r443, 1;
	mov.b32 	%r468, 0;
	mov.b32 	%r470, -1;
	// begin inline asm
	{  .reg .s32 r0;  .reg .pred p;  shfl.sync.up.b32 r0|p, %r445, %r443, %r468, %r470;  @p add.s32 r0, r0, %r445;  mov.s32 %r441, r0;}
	// end inline asm
	mov.b32 	%r449, 2;
	// begin inline asm
	{  .reg .s32 r0;  .reg .pred p;  shfl.sync.up.b32 r0|p, %r441, %r449, %r468, %r470;  @p add.s32 r0, r0, %r441;  mov.s32 %r447, r0;}
	// end inline asm
	mov.b32 	%r455, 4;
	// begin inline asm
	{  .reg .s32 r0;  .reg .pred p;  shfl.sync.up.b32 r0|p, %r447, %r455, %r468, %r470;  @p add.s32 r0, r0, %r447;  mov.s32 %r453, r0;}
	// end inline asm
	mov.b32 	%r461, 8;
	// begin inline asm
	{  .reg .s32 r0;  .reg .pred p;  shfl.sync.up.b32 r0|p, %r453, %r461, %r468, %r470;  @p add.s32 r0, r0, %r453;  mov.s32 %r459, r0;}
	// end inline asm
	mov.b32 	%r467, 16;
	// begin inline asm
	{  .reg .s32 r0;  .reg .pred p;  shfl.sync.up.b32 r0|p, %r459, %r467, %r468, %r470;  @p add.s32 r0, r0, %r459;  mov.s32 %r465, r0;}
	// end inline asm
	setp.ne.s32 	%p65, %r242, 31;
	@%p65 bra 	$L__BB26_68;
	shl.b32 	%r488, %r119, 2;
	mov.u32 	%r489, _ZZN3cub18CUB_300001_SM_10006detail4scan16DeviceScanKernelINS2_10policy_hubIiiimN4cuda3std3__44plusIvEEE10Policy1000EPiSC_NS0_13ScanTileStateIiLb1EEES9_NS0_8NullTypeEmiLb0ESF_EEvT0_T1_T2_iT3_T4_T5_E12temp_storage;
	add.s32 	%r490, %r489, %r488;
	st.shared.u32 	[%r490+16], %r465;
$L__BB26_68:
	sub.s32 	%r491, %r465, %r445;
	bar.sync 	0;
	ld.shared.v4.u32 	{%r492, %r493, %r494, %r495}, [_ZZN3cub18CUB_300001_SM_10006detail4scan16DeviceScanKernelINS2_10policy_hubIiiimN4cuda3std3__44plusIvEEE10Policy1000EPiSC_NS0_13ScanTileStateIiLb1EEES9_NS0_8NullTypeEmiLb0ESF_EEvT0_T1_T2_iT3_T4_T5_E12temp_storage+16];
	add.s32 	%r496, %r493, %r492;
	setp.eq.s32 	%p66, %r119, 2;
	selp.b32 	%r497, %r496, %r492, %p66;
	add.s32 	%r498, %r496, %r494;
	setp.eq.s32 	%p67, %r119, 3;
	selp.b32 	%r499, %r498, %r497, %p67;
	add.s32 	%r500, %r498, %r495;
	setp.eq.s32 	%p68, %r119, 4;
	selp.b32 	%r501, %r500, %r499, %p68;
	ld.shared.v4.u32 	{%r502, %r503, %r504, %r505}, [_ZZN3cub18CUB_300001_SM_10006detail4scan16DeviceScanKernelINS2_10policy_hubIiiimN4cuda3std3__44plusIvEEE10Policy1000EPiSC_NS0_13ScanTileStateIiLb1EEES9_NS0_8NullTypeEmiLb0ESF_EEvT0_T1_T2_iT3_T4_T5_E12temp_storage+32];
	add.s32 	%r506, %r500, %r502;
	setp.eq.s32 	%p69, %r119, 5;
	selp.b32 	%r507, %r506, %r501, %p69;
	add.s32 	%r508, %r506, %r503;
	setp.eq.s32 	%p70, %r119, 6;
	selp.b32 	%r509, %r508, %r507, %p70;
	add.s32 	%r510, %r508, %r504;
	setp.eq.s32 	%p71, %r119, 7;
	selp.b32 	%r511, %r510, %r509, %p71;
	add.s32 	%r512, %r510, %r505;
	setp.eq.s32 	%p72, %r119, 8;
	selp.b32 	%r513, %r512, %r511, %p72;
	ld.shared.v4.u32 	{%r514, %r515, %r516, %r517}, [_ZZN3cub18CUB_300001_SM_10006detail4scan16DeviceScanKernelINS2_10policy_hubIiiimN4cuda3std3__44plusIvEEE10Policy1000EPiSC_NS0_13ScanTileStateIiLb1EEES9_NS0_8NullTypeEmiLb0ESF_EEvT0_T1_T2_iT3_T4_T5_E12temp_storage+48];
	add.s32 	%r518, %r512, %r514;
	setp.eq.s32 	%p73, %r119, 9;
	selp.b32 	%r519, %r518, %r513, %p73;
	add.s32 	%r520, %r518, %r515;
	setp.eq.s32 	%p74, %r119, 10;
	selp.b32 	%r521, %r520, %r519, %p74;
	add.s32 	%r522, %r520, %r516;
	setp.eq.s32 	%p75, %r119, 11;
	selp.b32 	%r523, %r522, %r521, %p75;
	add.s32 	%r524, %r522, %r517;
	setp.eq.s32 	%p76, %r119, 12;
	selp.b32 	%r525, %r524, %r523, %p76;
	setp.lt.u32 	%p77, %r74, 32;
	setp.eq.s32 	%p78, %r242, 0;
	selp.b32 	%r526, 0, %r491, %p78;
	add.s32 	%r527, %r525, %r526;
	selp.b32 	%r528, %r491, %r527, %p77;
	setp.eq.s32 	%p79, %r74, 0;
	selp.b32 	%r1016, 0, %r528, %p79;
	bra.uni 	$L__BB26_88;
$L__BB26_69:
	add.s32 	%r276, %r123, %r122;
	add.s32 	%r277, %r124, %r276;
	add.s32 	%r278, %r125, %r277;
	add.s32 	%r279, %r126, %r278;
	add.s32 	%r280, %r127, %r279;
	add.s32 	%r281, %r128, %r280;
	add.s32 	%r282, %r129, %r281;
	add.s32 	%r283, %r130, %r282;
	add.s32 	%r284, %r131, %r283;
	add.s32 	%r285, %r132, %r284;
	add.s32 	%r286, %r133, %r285;
	add.s32 	%r287, %r134, %r286;
	add.s32 	%r288, %r135, %r287;
	add.s32 	%r289, %r136, %r288;
	add.s32 	%r290, %r137, %r289;
	add.s32 	%r291, %r138, %r290;
	add.s32 	%r292, %r139, %r291;
	add.s32 	%r250, %r140, %r292;
	mov.b32 	%r248, 1;
	mov.b32 	%r273, 0;
	mov.b32 	%r275, -1;
	// begin inline asm
	{  .reg .s32 r0;  .reg .pred p;  shfl.sync.up.b32 r0|p, %r250, %r248, %r273, %r275;  @p add.s32 r0, r0, %r250;  mov.s32 %r246, r0;}
	// end inline asm
	mov.b32 	%r254, 2;
	// begin inline asm
	{  .reg .s32 r0;  .reg .pred p;  shfl.sync.up.b32 r0|p, %r246, %r254, %r273, %r275;  @p add.s32 r0, r0, %r246;  mov.s32 %r252, r0;}
	// end inline asm
	mov.b32 	%r260, 4;
	// begin inline asm
	{  .reg .s32 r0;  .reg .pred p;  shfl.sync.up.b32 r0|p, %r252, %r260, %r273, %r275;  @p add.s32 r0, r0, %r252;  mov.s32 %r258, r0;}
	// end inline asm
	mov.b32 	%r266, 8;
	// begin inline asm
	{  .reg .s32 r0;  .reg .pred p;  shfl.sync.up.b32 r0|p, %r258, %r266, %r273, %r275;  @p add.s32 r0, r0, %r258;  mov.s32 %r264, r0;}
	// end inline asm
	mov.b32 	%r272, 16;
	// begin inline asm
	{  .reg .s32 r0;  .reg .pred p;  shfl.sync.up.b32 r0|p, %r264, %r272, %r273, %r275;  @p add.s32 r0, r0, %r264;  mov.s32 %r270, r0;}
	// end inline asm
	setp.ne.s32 	%p23, %r242, 31;
	@%p23 bra 	$L__BB26_71;
	shl.b32 	%r293, %r119, 2;
	mov.u32 	%r294, _ZZN3cub18CUB_300001_SM_10006detail4scan16DeviceScanKernelINS2_10policy_hubIiiimN4cuda3std3__44plusIvEEE10Policy1000EPiSC_NS0_13ScanTileStateIiLb1EEES9_NS0_8NullTypeEmiLb0ESF_EEvT0_T1_T2_iT3_T4_T5_E12temp_storage;
	add.s32 	%r295, %r294, %r293;
	st.shared.u32 	[%r295+16], %r270;
$L__BB26_71:
	sub.s32 	%r296, %r270, %r250;
	bar.sync 	0;
	ld.shared.v4.u32 	{%r297, %r298, %r299, %r300}, [_ZZN3cub18CUB_300001_SM_10006detail4scan16DeviceScanKernelINS2_10policy_hubIiiimN4cuda3std3__44plusIvEEE10Policy1000EPiSC_NS0_13ScanTileStateIiLb1EEES9_NS0_8NullTypeEmiLb0ESF_EEvT0_T1_T2_iT3_T4_T5_E12temp_storage+16];
	add.s32 	%r301, %r298, %r297;
	setp.eq.s32 	%p24, %r119, 2;
	selp.b32 	%r302, %r301, %r297, %p24;
	add.s32 	%r303, %r301, %r299;
	setp.eq.s32 	%p25, %r119, 3;
	selp.b32 	%r304, %r303, %r302, %p25;
	add.s32 	%r305, %r303, %r300;
	setp.eq.s32 	%p26, %r119, 4;
	selp.b32 	%r306, %r305, %r304, %p26;
	ld.shared.v4.u32 	{%r307, %r308, %r309, %r310}, [_ZZN3cub18CUB_300001_SM_10006detail4scan16DeviceScanKernelINS2_10policy_hubIiiimN4cuda3std3__44plusIvEEE10Policy1000EPiSC_NS0_13ScanTileStateIiLb1EEES9_NS0_8NullTypeEmiLb0ESF_EEvT0_T1_T2_iT3_T4_T5_E12temp_storage+32];
	add.s32 	%r311, %r305, %r307;
	setp.eq.s32 	%p27, %r119, 5;
	selp.b32 	%r312, %r311, %r306, %p27;
	add.s32 	%r313, %r311, %r308;
	setp.eq.s32 	%p28, %r119, 6;
	selp.b32 	%r314, %r313, %r312, %p28;
	add.s32 	%r315, %r313, %r309;
	setp.eq.s32 	%p29, %r119, 7;
	selp.b32 	%r316, %r315, %r314, %p29;
	add.s32 	%r317, %r315, %r310;
	setp.eq.s32 	%p30, %r119, 8;
	selp.b32 	%r318, %r317, %r316, %p30;
	ld.shared.v4.u32 	{%r319, %r320, %r321, %r322}, [_ZZN3cub18CUB_300001_SM_10006detail4scan16DeviceScanKernelINS2_10policy_hubIiiimN4cuda3std3__44plusIvEEE10Policy1000EPiSC_NS0_13ScanTileStateIiLb1EEES9_NS0_8NullTypeEmiLb0ESF_EEvT0_T1_T2_iT3_T4_T5_E12temp_storage+48];
	add.s32 	%r323, %r317, %r319;
	setp.eq.s32 	%p31, %r119, 9;
	selp.b32 	%r324, %r323, %r318, %p31;
	add.s32 	%r325, %r323, %r320;
	setp.eq.s32 	%p32, %r119, 10;
	selp.b32 	%r326, %r325, %r324, %p32;
	add.s32 	%r327, %r325, %r321;
	setp.eq.s32 	%p33, %r119, 11;
	selp.b32 	%r328, %r327, %r326, %p33;
	add.s32 	%r329, %r327, %r322;
	setp.eq.s32 	%p34, %r119, 12;
	selp.b32 	%r330, %r329, %r328, %p34;
	ld.shared.u32 	%r331, [_ZZN3cub18CUB_300001_SM_10006detail4scan16DeviceScanKernelINS2_10policy_hubIiiimN4cuda3std3__44plusIvEEE10Policy1000EPiSC_NS0_13ScanTileStateIiLb1EEES9_NS0_8NullTypeEmiLb0ESF_EEvT0_T1_T2_iT3_T4_T5_E12temp_storage+64];
	add.s32 	%r146, %r329, %r331;
	setp.gt.u32 	%p35, %r74, 31;
	setp.lt.u32 	%p36, %r74, 32;
	setp.eq.s32 	%p37, %r242, 0;
	selp.b32 	%r332, 0, %r296, %p37;
	add.s32 	%r1015, %r330, %r332;
	selp.b32 	%r148, %r296, %r1015, %p36;
	@%p35 bra 	$L__BB26_87;
	setp.ne.s32 	%p38, %r74, 0;
	mul.wide.s32 	%rd39, %r1, 8;
	add.s64 	%rd10, %rd1, %rd39;
	@%p38 bra 	$L__BB26_74;
	st.shared.u32 	[_ZZN3cub18CUB_300001_SM_10006detail4scan16DeviceScanKernelINS2_10policy_hubIiiimN4cuda3std3__44plusIvEEE10Policy1000EPiSC_NS0_13ScanTileStateIiLb1EEES9_NS0_8NullTypeEmiLb0ESF_EEvT0_T1_T2_iT3_T4_T5_E12temp_storage+12], %r146;
	add.s64 	%rd40, %rd10, 256;
	mov.b32 	%r333, 100;
	// begin inline asm
	st.relaxed.gpu.v2.u32 [%rd40], {%r333, %r146};
	// end inline asm
$L__BB26_74:
	not.b32 	%r339, %r74;
	add.s32 	%r1011, %r1, %r339;
	mov.b32 	%r335, 550;
	// begin inline asm
	nanosleep.u32 %r335;
	// end inline asm
	mul.wide.s32 	%rd42, %r1011, 8;
	add.s64 	%rd43, %rd1, %rd42;
	add.s64 	%rd41, %rd43, 256;
	// begin inline asm
	ld.relaxed.gpu.v2.u32 {%r1012, %r1006}, [%rd41];
	// end inline asm
	mov.b32 	%r1007, 478;
$L__BB26_75:
	setp.eq.s32 	%p39, %r1012, 99;
	mov.b32 	%r340, -1;
	vote.sync.any.pred 	%p40, %p39, %r340;
	not.pred 	%p41, %p40;
	@%p41 bra 	$L__BB26_77;
	// begin inline asm
	nanosleep.u32 %r1007;
	// end inline asm
	shr.u32 	%r1007, %r1007, 1;
	// begin inline asm
	ld.relaxed.gpu.v2.u32 {%r1012, %r1006}, [%rd41];
	// end inline asm
	bra.uni 	$L__BB26_75;
$L__BB26_77:
	setp.eq.s32 	%p42, %r1012, 101;
	mov.b32 	%r367, -1;
	vote.sync.ballot.b32 	%r369, %p42, %r367;
	// begin inline asm
	mov.u32 %r342, %lanemask_ge;
	// end inline asm
	and.b32  	%r370, %r369, %r342;
	or.b32  	%r371, %r370, -2147483648;
	add.s32 	%r372, %r371, -1;
	not.b32 	%r373, %r371;
	and.b32  	%r374, %r373, %r372;
	popc.b32 	%r346, %r374;
	mov.b32 	%r345, 1;
	// begin inline asm
	shfl.sync.down.b32 %r343, %r1006, %r345, %r346, %r367;
	// end inline asm
	setp.lt.s32 	%p44, %r242, %r346;
	selp.b32 	%r375, %r343, 0, %p44;
	add.s32 	%r349, %r375, %r1006;
	mov.b32 	%r350, 2;
	// begin inline asm
	shfl.sync.down.b32 %r348, %r349, %r350, %r346, %r367;
	// end inline asm
	add.s32 	%r376, %r242, 2;
	setp.gt.s32 	%p45, %r376, %r346;
	selp.b32 	%r377, 0, %r348, %p45;
	add.s32 	%r354, %r349, %r377;
	mov.b32 	%r355, 4;
	// begin inline asm
	shfl.sync.down.b32 %r353, %r354, %r355, %r346, %r367;
	// end inline asm
	add.s32 	%r378, %r242, 4;
	setp.gt.s32 	%p46, %r378, %r346;
	selp.b32 	%r379, 0, %r353, %p46;
	add.s32 	%r359, %r354, %r379;
	mov.b32 	%r360, 8;
	// begin inline asm
	shfl.sync.down.b32 %r358, %r359, %r360, %r346, %r367;
	// end inline asm
	add.s32 	%r380, %r242, 8;
	setp.gt.s32 	%p47, %r380, %r346;
	selp.b32 	%r381, 0, %r358, %p47;
	add.s32 	%r364, %r359, %r381;
	mov.b32 	%r365, 16;
	// begin inline asm
	shfl.sync.down.b32 %r363, %r364, %r365, %r346, %r367;
	// end inline asm
	add.s32 	%r382, %r242, 16;
	setp.gt.s32 	%p48, %r382, %r346;
	selp.b32 	%r383, 0, %r363, %p48;
	add.s32 	%r1008, %r364, %r383;
	add.s64 	%rd11, %rd1, 256;
	mov.b32 	%r1009, 478;
$L__BB26_78:
	setp.ne.s32 	%p49, %r1012, 101;
	mov.b32 	%r384, -1;
	vote.sync.all.pred 	%p50, %p49, %r384;
	not.pred 	%p51, %p50;
	@%p51 bra 	$L__BB26_83;
	shr.u32 	%r1009, %r1009, 1;
	mul.wide.s32 	%rd46, %r1011, 8;
	add.s64 	%rd47, %rd11, %rd46;
	add.s64 	%rd45, %rd47, -256;
	// begin inline asm
	ld.relaxed.gpu.v2.u32 {%r1012, %r1013}, [%rd45];
	// end inline asm
	mov.u32 	%r1014, %r1009;
$L__BB26_80:
	setp.eq.s32 	%p55, %r1012, 99;
	mov.b32 	%r392, -1;
	vote.sync.any.pred 	%p56, %p55, %r392;
	not.pred 	%p57, %p56;
	@%p57 bra 	$L__BB26_82;
	// begin inline asm
	nanosleep.u32 %r1014;
	// end inline asm
	shr.u32 	%r1014, %r1014, 1;
	// begin inline asm
	ld.relaxed.gpu.v2.u32 {%r1012, %r1013}, [%rd45];
	// end inline asm
	bra.uni 	$L__BB26_80;
$L__BB26_82:
	setp.eq.s32 	%p58, %r1012, 101;
	mov.b32 	%r418, -1;
	vote.sync.ballot.b32 	%r419, %p58, %r418;
	and.b32  	%r420, %r419, %r342;
	or.b32  	%r421, %r420, -2147483648;
	add.s32 	%r422, %r421, -1;
	not.b32 	%r423, %r421;
	and.b32  	%r424, %r423, %r422;
	popc.b32 	%r397, %r424;
	mov.b32 	%r396, 1;
	// begin inline asm
	shfl.sync.down.b32 %r394, %r1013, %r396, %r397, %r418;
	// end inline asm
	setp.lt.s32 	%p60, %r242, %r397;
	selp.b32 	%r425, %r394, 0, %p60;
	add.s32 	%r400, %r425, %r1013;
	mov.b32 	%r401, 2;
	// begin inline asm
	shfl.sync.down.b32 %r399, %r400, %r401, %r397, %r418;
	// end inline asm
	add.s32 	%r426, %r242, 2;
	setp.gt.s32 	%p61, %r426, %r397;
	selp.b32 	%r427, 0, %r399, %p61;
	add.s32 	%r405, %r400, %r427;
	mov.b32 	%r406, 4;
	// begin inline asm
	shfl.sync.down.b32 %r404, %r405, %r406, %r397, %r418;
	// end inline asm
	add.s32 	%r428, %r242, 4;
	setp.gt.s32 	%p62, %r428, %r397;
	selp.b32 	%r429, 0, %r404, %p62;
	add.s32 	%r410, %r405, %r429;
	mov.b32 	%r411, 8;
	// begin inline asm
	shfl.sync.down.b32 %r409, %r410, %r411, %r397, %r418;
	// end inline asm
	add.s32 	%r430, %r242, 8;
	setp.gt.s32 	%p63, %r430, %r397;
	selp.b32 	%r431, 0, %r409, %p63;
	add.s32 	%r415, %r410, %r431;
	mov.b32 	%r416, 16;
	// begin inline asm
	shfl.sync.down.b32 %r414, %r415, %r416, %r397, %r418;
	// end inline asm
	add.s32 	%r432, %r242, 16;
	setp.gt.s32 	%p64, %r432, %r397;
	selp.b32 	%r433, 0, %r414, %p64;
	add.s32 	%r434, %r433, %r1008;
	add.s32 	%r1008, %r434, %r415;
	add.s32 	%r1011, %r1011, -32;
	bra.uni 	$L__BB26_78;
$L__BB26_83:
	@%p38 bra 	$L__BB26_85;
	add.s32 	%r387, %r1008, %r146;
	add.s64 	%rd44, %rd10, 256;
	mov.b32 	%r386, 101;
	// begin inline asm
	st.relaxed.gpu.v2.u32 [%rd44], {%r386, %r387};
	// end inline asm
	st.shared.u32 	[_ZZN3cub18CUB_300001_SM_10006detail4scan16DeviceScanKernelINS2_10policy_hubIiiimN4cuda3std3__44plusIvEEE10Policy1000EPiSC_NS0_13ScanTileStateIiLb1EEES9_NS0_8NullTypeEmiLb0ESF_EEvT0_T1_T2_iT3_T4_T5_E12temp_storage+4], %r1008;
	st.shared.u32 	[_ZZN3cub18CUB_300001_SM_10006detail4scan16DeviceScanKernelINS2_10policy_hubIiiimN4cuda3std3__44plusIvEEE10Policy1000EPiSC_NS0_13ScanTileStateIiLb1EEES9_NS0_8NullTypeEmiLb0ESF_EEvT0_T1_T2_iT3_T4_T5_E12temp_storage+8], %r387;
$L__BB26_85:
	setp.ne.s32 	%p53, %r242, 0;
	mov.u32 	%r1015, %r148;
	@%p53 bra 	$L__BB26_87;
	st.shared.u32 	[_ZZN3cub18CUB_300001_SM_10006detail4scan16DeviceScanKernelINS2_10policy_hubIiiimN4cuda3std3__44plusIvEEE10Policy1000EPiSC_NS0_13ScanTileStateIiLb1EEES9_NS0_8NullTypeEmiLb0ESF_EEvT0_T1_T2_iT3_T4_T5_E12temp_storage+84], %r1008;
	mov.u32 	%r1015, %r1008;
$L__BB26_87:
	bar.sync 	0;
	setp.eq.s32 	%p54, %r74, 0;
	ld.shared.u32 	%r388, [_ZZN3cub18CUB_300001_SM_10006detail4scan16DeviceScanKernelINS2_10policy_hubIiiimN4cuda3std3__44plusIvEEE10Policy1000EPiSC_NS0_13ScanTileStateIiLb1EEES9_NS0_8NullTypeEmiLb0ESF_EEvT0_T1_T2_iT3_T4_T5_E12temp_storage+84];
	selp.b32 	%r389, 0, %r388, %p54;
	add.s32 	%r1016, %r389, %r1015;
$L__BB26_88:
	add.s32 	%r529, %r1016, %r122;
	add.s32 	%r530, %r123, %r529;
	add.s32 	%r531, %r124, %r530;
	add.s32 	%r532, %r125, %r531;
	add.s32 	%r533, %r126, %r532;
	add.s32 	%r534, %r127, %r533;
	add.s32 	%r535, %r128, %r534;
	add.s32 	%r536, %r129, %r535;
	add.s32 	%r537, %r130, %r536;
	add.s32 	%r538, %r131, %r537;
	add.s32 	%r539, %r132, %r538;
	add.s32 	%r540, %r133, %r539;
	add.s32 	%r541, %r134, %r540;
	add.s32 	%r542, %r135, %r541;
	add.s32 	%r543, %r136, %r542;
	add.s32 	%r544, %r137, %r543;
	add.s32 	%r545, %r138, %r544;
	add.s32 	%r546, %r139, %r545;
	add.s32 	%r547, %r140, %r546;
	bar.sync 	0;
	st.shared.u32 	[%r121], %r529;
	st.shared.u32 	[%r121+4], %r530;
	st.shared.u32 	[%r121+8], %r531;
	st.shared.u32 	[%r121+12], %r532;
	st.shared.u32 	[%r121+16], %r533;
	st.shared.u32 	[%r121+20], %r534;
	st.shared.u32 	[%r121+24], %r535;
	st.shared.u32 	[%r121+28], %r536;
	st.shared.u32 	[%r121+32], %r537;
	st.shared.u32 	[%r121+36], %r538;
	st.shared.u32 	[%r121+40], %r539;
	st.shared.u32 	[%r121+44], %r540;
	st.shared.u32 	[%r121+48], %r541;
	st.shared.u32 	[%r121+52], %r542;
	st.shared.u32 	[%r121+56], %r543;
	st.shared.u32 	[%r121+60], %r544;
	st.shared.u32 	[%r121+64], %r545;
	st.shared.u32 	[%r121+68], %r546;
	st.shared.u32 	[%r121+72], %r547;
	bar.warp.sync 	-1;
	ld.shared.u32 	%r182, [%r120];
	ld.shared.u32 	%r183, [%r120+128];
	ld.shared.u32 	%r184, [%r120+256];
	ld.shared.u32 	%r185, [%r120+384];
	ld.shared.u32 	%r186, [%r120+512];
	ld.shared.u32 	%r187, [%r120+640];
	ld.shared.u32 	%r188, [%r120+768];
	ld.shared.u32 	%r189, [%r120+896];
	ld.shared.u32 	%r190, [%r120+1024];
	ld.shared.u32 	%r191, [%r120+1152];
	ld.shared.u32 	%r192, [%r120+1280];
	ld.shared.u32 	%r193, [%r120+1408];
	ld.shared.u32 	%r194, [%r120+1536];
	ld.shared.u32 	%r195, [%r120+1664];
	ld.shared.u32 	%r196, [%r120+1792];
	ld.shared.u32 	%r197, [%r120+1920];
	ld.shared.u32 	%r198, [%r120+2048];
	ld.shared.u32 	%r199, [%r120+2176];
	ld.shared.u32 	%r200, [%r120+2304];
	setp.ne.s32 	%p80, %r74, 0;
	@%p80 bra 	$L__BB26_90;
	st.volatile.shared.u32 	[_ZZN3cub18CUB_300001_SM_10006detail4scan16DeviceScanKernelINS2_10policy_hubIiiimN4cuda3std3__44plusIvEEE10Policy1000EPiSC_NS0_13ScanTileStateIiLb1EEES9_NS0_8NullTypeEmiLb0ESF_EEvT0_T1_T2_iT3_T4_T5_E12temp_storage+31616], %r72;
$L__BB26_90:
	ld.param.u64 	%rd92, [_ZN3cub18CUB_300001_SM_10006detail4scan16DeviceScanKernelINS2_10policy_hubIiiimN4cuda3std3__44plusIvEEE10Policy1000EPiSC_NS0_13ScanTileStateIiLb1EEES9_NS0_8NullTypeEmiLb0ESF_EEvT0_T1_T2_iT3_T4_T5__param_1];
	bar.sync 	0;
	ld.volatile.shared.u32 	%r201, [_ZZN3cub18CUB_300001_SM_10006detail4scan16DeviceScanKernelINS2_10policy_hubIiiimN4cuda3std3__44plusIvEEE10Policy1000EPiSC_NS0_13ScanTileStateIiLb1EEES9_NS0_8NullTypeEmiLb0ESF_EEvT0_T1_T2_iT3_T4_T5_E12temp_storage+31616];
	setp.ge.s32 	%p81, %r75, %r201;
	cvt.u64.u32 	%rd52, %r75;
	add.s64 	%rd53, %rd2, %rd52;
	cvta.to.global.u64 	%rd54, %rd92;
	shl.b64 	%rd55, %rd53, 2;
	add.s64 	%rd13, %rd54, %rd55;
	@%p81 bra 	$L__BB26_92;
	st.global.u32 	[%rd13], %r182;
$L__BB26_92:
	setp.ge.s32 	%p82, %r78, %r201;
	@%p82 bra 	$L__BB26_94;
	st.global.u32 	[%rd13+128], %r183;
$L__BB26_94:
	mov.u32 	%r548, %tid.x;
	and.b32  	%r549, %r548, 992;
	mul.lo.s32 	%r550, %r549, 19;
	and.b32  	%r551, %r548, 31;
	or.b32  	%r552, %r550, %r551;
	add.s32 	%r553, %r552, 64;
	setp.ge.s32 	%p83, %r553, %r201;
	@%p83 bra 	$L__BB26_96;
	st.global.u32 	[%rd13+256], %r184;
$L__BB26_96:
	add.s32 	%r559, %r552, 96;
	setp.ge.s32 	%p84, %r559, %r201;
	@%p84 bra 	$L__BB26_98;
	st.global.u32 	[%rd13+384], %r185;
$L__BB26_98:
	add.s32 	%r565, %r552, 128;
	setp.ge.s32 	%p85, %r565, %r201;
	@%p85 bra 	$L__BB26_100;
	st.global.u32 	[%rd13+512], %r186;
$L__BB26_100:
	add.s32 	%r571, %r552, 160;
	setp.ge.s32 	%p86, %r571, %r201;
	@%p86 bra 	$L__BB26_102;
	st.global.u32 	[%rd13+640], %r187;
$L__BB26_102:
	add.s32 	%r577, %r552, 192;
	setp.ge.s32 	%p87, %r577, %r201;
	@%p87 bra 	$L__BB26_104;
	st.global.u32 	[%rd13+768], %r188;
$L__BB26_104:
	add.s32 	%r583, %r552, 224;
	setp.ge.s32 	%p88, %r583, %r201;
	@%p88 bra 	$L__BB26_106;
	st.global.u32 	[%rd13+896], %r189;
$L__BB26_106:
	setp.ge.s32 	%p89, %r93, %r201;
	@%p89 bra 	$L__BB26_108;
	st.global.u32 	[%rd13+1024], %r190;
$L__BB26_108:
	setp.ge.s32 	%p90, %r96, %r201;
	@%p90 bra 	$L__BB26_110;
	st.global.u32 	[%rd13+1152], %r191;
$L__BB26_110:
	add.s32 	%r589, %r552, 320;
	setp.ge.s32 	%p91, %r589, %r201;
	@%p91 bra 	$L__BB26_112;
	st.global.u32 	[%rd13+1280], %r192;
$L__BB26_112:
	add.s32 	%r595, %r552, 352;
	setp.ge.s32 	%p92, %r595, %r201;
	@%p92 bra 	$L__BB26_114;
	st.global.u32 	[%rd13+1408], %r193;
$L__BB26_114:
	add.s32 	%r601, %r552, 384;
	setp.ge.s32 	%p93, %r601, %r201;
	@%p93 bra 	$L__BB26_116;
	st.global.u32 	[%rd13+1536], %r194;
$L__BB26_116:
	add.s32 	%r607, %r552, 416;
	setp.ge.s32 	%p94, %r607, %r201;
	@%p94 bra 	$L__BB26_118;
	st.global.u32 	[%rd13+1664], %r195;
$L__BB26_118:
	add.s32 	%r613, %r552, 448;
	setp.ge.s32 	%p95, %r613, %r201;
	@%p95 bra 	$L__BB26_120;
	st.global.u32 	[%rd13+1792], %r196;
$L__BB26_120:
	add.s32 	%r619, %r552, 480;
	setp.ge.s32 	%p96, %r619, %r201;
	@%p96 bra 	$L__BB26_122;
	st.global.u32 	[%rd13+1920], %r197;
$L__BB26_122:
	add.s32 	%r625, %r552, 512;
	setp.ge.s32 	%p97, %r625, %r201;
	@%p97 bra 	$L__BB26_124;
	st.global.u32 	[%rd13+2048], %r198;
$L__BB26_124:
	add.s32 	%r631, %r552, 544;
	setp.ge.s32 	%p98, %r631, %r201;
	@%p98 bra 	$L__BB26_126;
	st.global.u32 	[%rd13+2176], %r199;
$L__BB26_126:
	setp.ge.s32 	%p99, %r115, %r201;
	@%p99 bra 	$L__BB26_128;
	st.global.u32 	[%rd13+2304], %r200;
$L__BB26_128:
	ret;

}
	// .globl	_ZN3cub18CUB_300001_SM_10006detail13unique_by_key28DeviceUniqueByKeySweepKernelINS2_10policy_hubIxiE10Policy1000EPxPiS7_S8_PjNS0_13ScanTileStateIjLb1EEEN4cuda3std3__48equal_toIxEEjNS2_11VSMemHelperEEEvT0_T1_T2_T3_T4_T5_T6_T7_iNS1_7vsmem_tE
.visible .entry _ZN3cub18CUB_300001_SM_10006detail13unique_by_key28DeviceUniqueByKeySweepKernelINS2_10policy_hubIxiE10Policy1000EPxPiS7_S8_PjNS0_13ScanTileStateIjLb1EEEN4cuda3std3__48equal_toIxEEjNS2_11VSMemHelperEEEvT0_T1_T2_T3_T4_T5_T6_T7_iNS1_7vsmem_tE(
	.param .u64 .ptr .align 1 _ZN3cub18CUB_300001_SM_10006detail13unique_by_key28DeviceUniqueByKeySweepKernelINS2_10policy_hubIxiE10Policy1000EPxPiS7_S8_PjNS0_13ScanTileStateIjLb1EEEN4cuda3std3__48equal_toIxEEjNS2_11VSMemHelperEEEvT0_T1_T2_T3_T4_T5_T6_T7_iNS1_7vsmem_tE_param_0,
	.param .u64 .ptr .align 1 _ZN3cub18CUB_300001_SM_10006detail13unique_by_key28DeviceUniqueByKeySweepKernelINS2_10policy_hubIxiE10Policy1000EPxPiS7_S8_PjNS0_13ScanTileStateIjLb1EEEN4cuda3std3__48equal_toIxEEjNS2_11VSMemHelperEEEvT0_T1_T2_T3_T4_T5_T6_T7_iNS1_7vsmem_tE_param_1,
	.param .u64 .ptr .align 1 _ZN3cub18CUB_300001_SM_10006detail13unique_by_key28DeviceUniqueByKeySweepKernelINS2_10policy_hubIxiE10Policy1000EPxPiS7_S8_PjNS0_13ScanTileStateIjLb1EEEN4cuda3std3__48equal_toIxEEjNS2_11VSMemHelperEEEvT0_T1_T2_T3_T4_T5_T6_T7_iNS1_7vsmem_tE_param_2,
	.param .u64 .ptr .align 1 _ZN3cub18CUB_300001_SM_10006detail13unique_by_key28DeviceUniqueByKeySweepKernelINS2_10policy_hubIxiE10Policy1000EPxPiS7_S8_PjNS0_13ScanTileStateIjLb1EEEN4cuda3std3__48equal_toIxEEjNS2_11VSMemHelperEEEvT0_T1_T2_T3_T4_T5_T6_T7_iNS1_7vsmem_tE_param_3,
	.param .u64 .ptr .align 1 _ZN3cub18CUB_300001_SM_10006detail13unique_by_key28DeviceUniqueByKeySweepKernelINS2_10policy_hubIxiE10Policy1000EPxPiS7_S8_PjNS0_13ScanTileStateIjLb1EEEN4cuda3std3__48equal_toIxEEjNS2_11VSMemHelperEEEvT0_T1_T2_T3_T4_T5_T6_T7_iNS1_7vsmem_tE_param_4,
	.param .align 8 .b8 _ZN3cub18CUB_300001_SM_10006detail13unique_by_key28DeviceUniqueByKeySweepKernelINS2_10policy_hubIxiE10Policy1000EPxPiS7_S8_PjNS0_13ScanTileStateIjLb1EEEN4cuda3std3__48equal_toIxEEjNS2_11VSMemHelperEEEvT0_T1_T2_T3_T4_T5_T6_T7_iNS1_7vsmem_tE_param_5[8],
	.param .align 1 .b8 _ZN3cub18CUB_300001_SM_10006detail13unique_by_key28DeviceUniqueByKeySweepKernelINS2_10policy_hubIxiE10Policy1000EPxPiS7_S8_PjNS0_13ScanTileStateIjLb1EEEN4cuda3std3__48equal_toIxEEjNS2_11VSMemHelperEEEvT0_T1_T2_T3_T4_T5_T6_T7_iNS1_7vsmem_tE_param_6[1],
	.param .u32 _ZN3cub18CUB_300001_SM_10006detail13unique_by_key28DeviceUniqueByKeySweepKernelINS2_10policy_hubIxiE10Policy1000EPxPiS7_S8_PjNS0_13ScanTileStateIjLb1EEEN4cuda3std3__48equal_toIxEEjNS2_11VSMemHelperEEEvT0_T1_T2_T3_T4_T5_T6_T7_iNS1_7vsmem_tE_param_7,
	.param .u32 _ZN3cub18CUB_300001_SM_10006detail13unique_by_key28DeviceUniqueByKeySweepKernelINS2_10policy_hubIxiE10Policy1000EPxPiS7_S8_PjNS0_13ScanTileStateIjLb1EEEN4cuda3std3__48equal_toIxEEjNS2_11VSMemHelperEEEvT0_T1_T2_T3_T4_T5_T6_T7_iNS1_7vsmem_tE_param_8,
	.param .align 8 .b8 _ZN3cub18CUB_300001_SM_10006detail13unique_by_key28DeviceUniqueByKeySweepKernelINS2_10policy_hubIxiE10Policy1000EPxPiS7_S8_PjNS0_13ScanTileStateIjLb1EEEN4cuda3std3__48equal_toIxEEjNS2_11VSMemHelperEEEvT0_T1_T2_T3_T4_T5_T6_T7_iNS1_7vsmem_tE_param_9[8]
)
.maxntid 384
{
	.reg .pred 	%p<342>;
	.reg .b32 	%r<1291>;
	.reg .b64 	%rd<217>;
	// demoted variable
	.shared .align 16 .b8 _ZZN3cub18CUB_300001_SM_10006detail13unique_by_key28DeviceUniqueByKeySweepKernelINS2_10policy_hubIxiE10Policy1000EPxPiS7_S8_PjNS0_13ScanTileStateIjLb1EEEN4cuda3std3__48equal_toIxEEjNS2_11VSMemHelperEEEvT0_T1_T2_T3_T4_T5_T6_T7_iNS1_7vsmem_tEE19static_temp_storage[30720];
	ld.param.u64 	%rd3, [_ZN3cub18CUB_300001_SM_10006detail13unique_by_key28DeviceUniqueByKeySweepKernelINS2_10policy_hubIxiE10Policy1000EPxPiS7_S8_PjNS0_13ScanTileStateIjLb1EEEN4cuda3std3__48equal_toIxEEjNS2_11VSMemHelperEEEvT0_T1_T2_T3_T4_T5_T6_T7_iNS1_7vsmem_tE_param_5];
	ld.param.u64 	%rd101, [_ZN3cub18CUB_300001_SM_10006detail13unique_by_key28DeviceUniqueByKeySweepKernelINS2_10policy_hubIxiE10Policy1000EPxPiS7_S8_PjNS0_13ScanTileStateIjLb1EEEN4cuda3std3__48equal_toIxEEjNS2_11VSMemHelperEEEvT0_T1_T2_T3_T4_T5_T6_T7_iNS1_7vsmem_tE_param_0];
	ld.param.u64 	%rd102, [_ZN3cub18CUB_300001_SM_10006detail13unique_by_key28DeviceUniqueByKeySweepKernelINS2_10policy_hubIxiE10Policy1000EPxPiS7_S8_PjNS0_13ScanTileStateIjLb1EEEN4cuda3std3__48equal_toIxEEjNS2_11VSMemHelperEEEvT0_T1_T2_T3_T4_T5_T6_T7_iNS1_7vsmem_tE_param_1];
	ld.param.u32 	%r346, [_ZN3cub18CUB_300001_SM_10006detail13unique_by_key28DeviceUniqueByKeySweepKernelINS2_10policy_hubIxiE10Policy1000EPxPiS7_S8_PjNS0_13ScanTileStateIjLb1EEEN4cuda3std3__48equal_toIxEEjNS2_11VSMemHelperEEEvT0_T1_T2_T3_T4_T5_T6_T7_iNS1_7vsmem_tE_param_7];
	ld.param.u32 	%r347, [_ZN3cub18CUB_300001_SM_10006detail13unique_by_key28DeviceUniqueByKeySweepKernelINS2_10policy_hubIxiE10Policy1000EPxPiS7_S8_PjNS0_13ScanTileStateIjLb1EEEN4cuda3std3__48equal_toIxEEjNS2_11VSMemHelperEEEvT0_T1_T2_T3_T4_T5_T6_T7_iNS1_7vsmem_tE_param_8];
	cvta.to.global.u64 	%rd1, %rd102;
	cvta.to.global.u64 	%rd2, %rd101;
	mov.u32 	%r348, %ctaid.x;
	mov.u32 	%r349, %nctaid.y;
	mov.u32 	%r350, %ctaid.y;
	mad.lo.s32 	%r1225, %r348, %r349, %r350;
	mul.lo.s32 	%r2, %r1225, 3840;
	add.s32 	%r351, %r347, -1;
	setp.ge.s32 	%p20, %r1225, %r351;
	@%p20 bra 	$L__BB27_122;
	setp.ne.s32 	%p207, %r1225, 0;
	@%p207 bra 	$L__BB27_55;
	mov.u32 	%r1224, %tid.x;
	mad.lo.s32 	%r1043, %r1224, 10, %r2;
	mul.wide.u32 	%rd171, %r1043, 8;
	add.s64 	%rd172, %rd2, %rd171;
	ld.global.u64 	%rd4, [%rd172];
	ld.global.u64 	%rd5, [%rd172+8];
	ld.global.u64 	%rd6, [%rd172+16];
	ld.global.u64 	%rd7, [%rd172+24];
	ld.global.u64 	%rd8, [%rd172+32];
	ld.global.u64 	%rd9, [%rd172+40];
	ld.global.u64 	%rd10, [%rd172+48];
	ld.global.u64 	%rd11, [%rd172+56];
	ld.global.u64 	%rd12, [%rd172+64];
	ld.global.u64 	%rd13, [%rd172+72];
	bar.sync 	0;
	mul.wide.u32 	%rd173, %r1043, 4;
	add.s64 	%rd174, %rd1, %rd173;
	ld.global.u32 	%r4, [%rd174];
	ld.global.u32 	%r5, [%rd174+4];
	ld.global.u32 	%r6, [%rd174+8];
	ld.global.u32 	%r7, [%rd174+12];
	ld.global.u32 	%r8, [%rd174+16];
	ld.global.u32 	%r9, [%rd174+20];
	ld.global.u32 	%r10, [%rd174+24];
	ld.global.u32 	%r11, [%rd174+28];
	ld.global.u32 	%r12, [%rd174+32];
	ld.global.u32 	%r13, [%rd174+36];
	bar.sync 	0;
	shl.b32 	%r1044, %r1224, 3;
	mov.u32 	%r1045, _ZZN3cub18CUB_300001_SM_10006detail13unique_by_key28DeviceUniqueByKeySweepKernelINS2_10policy_hubIxiE10Policy1000EPxPiS7_S8_PjNS0_13ScanTileStateIjLb1EEEN4cuda3std3__48equal_toIxEEjNS2_11VSMemHelperEEEvT0_T1_T2_T3_T4_T5_T6_T7_iNS1_7vsmem_tEE19static_temp_storage;
	add.s32 	%r1046, %r1045, %r1044;
	add.s32 	%r14, %r1046, 3152;
	st.shared.u64 	[%r1046+3152], %rd13;
	bar.sync 	0;
	setp.eq.s32 	%p293, %r1224, 0;
	mov.b32 	%r1220, 1;
	@%p293 bra 	$L__BB27_4;
	ld.shared.u64 	%rd175, [%r14+-8];
	setp.ne.s64 	%p294, %rd175, %rd4;
	selp.u32 	%r1220, 1, 0, %p294;
$L__BB27_4:
	setp.ne.s64 	%p295, %rd4, %rd5;
	selp.u32 	%r17, 1, 0, %p295;
	setp.ne.s64 	%p296, %rd5, %rd6;
	selp.u32 	%r1078, 1, 0, %p296;
	setp.ne.s64 	%p297, %rd6, %rd7;
	selp.u32 	%r18, 1, 0, %p297;
	setp.ne.s64 	%p298, %rd7, %rd8;
	selp.u32 	%r1079, 1, 0, %p298;
	setp.ne.s64 	%p299, %rd8, %rd9;
	selp.u32 	%r1080, 1, 0, %p299;
	setp.ne.s64 	%p300, %rd9, %rd10;
	selp.u32 	%r1081, 1, 0, %p300;
	setp.ne.s64 	%p301, %rd10, %rd11;
	selp.u32 	%r1082, 1, 0, %p301;
	setp.ne.s64 	%p302, %rd11, %rd12;
	selp.u32 	%r1083, 1, 0, %p302;
	setp.ne.s64 	%p303, %rd12, %rd13;
	selp.u32 	%r1084, 1, 0, %p303;
	bar.sync 	0;
	add.s32 	%r19, %r1220, %r17;
	add.s32 	%r20, %r19, %r1078;
	add.s32 	%r21, %r20, %r18;
	add.s32 	%r22, %r21, %r1079;
	add.s32 	%r23, %r22, %r1080;
	add.s32 	%r24, %r23, %r1081;
	add.s32 	%r25, %r24, %r1082;
	add.s32 	%r26, %r25, %r1083;
	add.s32 	%r1052, %r26, %r1084;
	// begin inline asm
	mov.u32 %r1047, %laneid;
	// end inline asm
	mov.b32 	%r1050, 1;
	mov.b32 	%r1075, 0;
	mov.b32 	%r1077, -1;
	// begin inline asm
	{  .reg .u32 r0;  .reg .pred p;  shfl.sync.up.b32 r0|p, %r1052, %r1050, %r1075, %r1077;  @p add.u32 r0, r0, %r1052;  mov.u32 %r1048, r0;}
	// end inline asm
	mov.b32 	%r1056, 2;
	// begin inline asm
	{  .reg .u32 r0;  .reg .pred p;  shfl.sync.up.b32 r0|p, %r1048, %r1056, %r1075, %r1077;  @p add.u32 r0, r0, %r1048;  mov.u32 %r1054, r0;}
	// end inline asm
	mov.b32 	%r1062, 4;
	// begin inline asm
	{  .reg .u32 r0;  .reg .pred p;  shfl.sync.up.b32 r0|p, %r1054, %r1062, %r1075, %r1077;  @p add.u32 r0, r0, %r1054;  mov.u32 %r1060, r0;}
	// end inline asm
	mov.b32 	%r1068, 8;
	// begin inline asm
	{  .reg .u32 r0;  .reg .pred p;  shfl.sync.up.b32 r0|p, %r1060, %r1068, %r1075, %r1077;  @p add.u32 r0, r0, %r1060;  mov.u32 %r1066, r0;}
	// end inline asm
	mov.b32 	%r1074, 16;
	// begin inline asm
	{  .reg .u32 r0;  .reg .pred p;  shfl.sync.up.b32 r0|p, %r1066, %r1074, %r1075, %r1077;  @p add.u32 r0, r0, %r1066;  mov.u32 %r1072, r0;}
	// end inline asm
	setp.ne.s32 	%p304, %r1047, 31;
	@%p304 bra 	$L__BB27_6;
	shr.u32 	%r1085, %r1224, 3;
	and.b32  	%r1086, %r1085, 124;
	mov.u32 	%r1087, _ZZN3cub18CUB_300001_SM_10006detail13unique_by_key28DeviceUniqueByKeySweepKernelINS2_10policy_hubIxiE10Policy1000EPxPiS7_S8_PjNS0_13ScanTileStateIjLb1EEEN4cuda3std3__48equal_toIxEEjNS2_11VSMemHelperEEEvT0_T1_T2_T3_T4_T5_T6_T7_iNS1_7vsmem_tEE19static_temp_storage;
	add.s32 	%r1088, %r1087, %r1086;
	st.shared.u32 	[%r1088], %r1072;
$L__BB27_6:
	setp.ne.s32 	%p305, %r1224, 0;
	bar.sync 	0;
	ld.shared.v4.u32 	{%r1089, %r1090, %r1091, %r1092}, [_ZZN3cub18CUB_300001_SM_10006detail13unique_by_key28DeviceUniqueByKeySweepKernelINS2_10policy_hubIxiE10Policy1000EPxPiS7_S8_PjNS0_13ScanTileStateIjLb1EEEN4cuda3std3__48equal_toIxEEjNS2_11VSMemHelperEEEvT0_T1_T2_T3_T4_T5_T6_T7_iNS1_7vsmem_tEE19static_temp_storage];
	shr.u32 	%r1093, %r1224, 5;
	add.s32 	%r1094, %r1090, %r1089;
	setp.eq.s32 	%p306, %r1093, 2;
	selp.b32 	%r1095, %r1094, %r1089, %p306;
	add.s32 	%r1096, %r1094, %r1091;
	setp.eq.s32 	%p307, %r1093, 3;
	selp.b32 	%r1097, %r1096, %r1095, %p307;
	add.s32 	%r1098, %r1096, %r1092;
	setp.eq.s32 	%p308, %r1093, 4;
	selp.b32 	%r1099, %r1098, %r1097, %p308;
	ld.shared.v4.u32 	{%r1100, %r1101, %r1102, %r1103}, [_ZZN3cub18CUB_300001_SM_10006detail13unique_by_key28DeviceUniqueByKeySweepKernelINS2_10policy_hubIxiE10Policy1000EPxPiS7_S8_PjNS0_13ScanTileStateIjLb1EEEN4cuda3std3__48equal_toIxEEjNS2_11VSMemHelperEEEvT0_T1_T2_T3_T4_T5_T6_T7_iNS1_7vsmem_tEE19static_temp_storage+16];
	add.s32 	%r1104, %r1098, %r1100;
	setp.eq.s32 	%p309, %r1093, 5;
	selp.b32 	%r1105, %r1104, %r1099, %p309;
	add.s32 	%r1106, %r1104, %r1101;
	setp.eq.s32 	%p310, %r1093, 6;
	selp.b32 	%r1107, %r1106, %r1105, %p310;
	add.s32 	%r1108, %r1106, %r1102;
	setp.eq.s32 	%p311, %r1093, 7;
	selp.b32 	%r1109, %r1108, %r1107, %p311;
	add.s32 	%r1110, %r1108, %r1103;
	setp.eq.s32 	%p312, %r1093, 8;
	selp.b32 	%r1111, %r1110, %r1109, %p312;
	ld.shared.v4.u32 	{%r1112, %r1113, %r1114, %r1115}, [_ZZN3cub18CUB_300001_SM_10006detail13unique_by_key28DeviceUniqueByKeySweepKernelINS2_10policy_hubIxiE10Policy1000EPxPiS7_S8_PjNS0_13ScanTileStateIjLb1EEEN4cuda3std3__48equal_toIxEEjNS2_11VSMemHelperEEEvT0_T1_T2_T3_T4_T5_T6_T7_iNS1_7vsmem_tEE19static_temp_storage+32];
	add.s32 	%r1116, %r1110, %r1112;
	setp.eq.s32 	%p313, %r1093, 9;
	selp.b32 	%r1117, %r1116, %r1111, %p313;
	add.s32 	%r1118, %r1116, %r1113;
	setp.eq.s32 	%p314, %r1093, 10;
	selp.b32 	%r1119, %r1118, %r1117, %p314;
	add.s32 	%r1120, %r1118, %r1114;
	setp.eq.s32 	%p315, %r1093, 11;
	selp.b32 	%r1121, %r1120, %r1119, %p315;
	add.s32 	%r30, %r1120, %r1115;
	setp.lt.u32 	%p316, %r1224, 32;
	selp.b32 	%r1122, 0, %r1121, %p316;
	setp.eq.s32 	%p317, %r1047, 0;
	sub.s32 	%r1123, %r1072, %r1052;
	selp.b32 	%r1124, 0, %r1123, %p317;
	add.s32 	%r31, %r1122, %r1124;
	@%p305 bra 	$L__BB27_8;
	add.s64 	%rd176, %rd3, 256;
	mov.b32 	%r1125, 101;
	// begin inline asm
	st.relaxed.gpu.v2.u32 [%rd176], {%r1125, %r30};
	// end inline asm
$L__BB27_8:
	bar.sync 	0;
	setp.eq.s32 	%p318, %r1220, 0;
	shl.b32 	%r1127, %r31, 3;
	mov.u32 	%r1128, _ZZN3cub18CUB_300001_SM_10006detail13unique_by_key28DeviceUniqueByKeySweepKernelINS2_10policy_hubIxiE10Policy1000EPxPiS7_S8_PjNS0_13ScanTileStateIjLb1EEEN4cuda3std3__48equal_toIxEEjNS2_11VSMemHelperEEEvT0_T1_T2_T3_T4_T5_T6_T7_iNS1_7vsmem_tEE19static_temp_storage;
	add.s32 	%r32, %r1128, %r1127;
	@%p318 bra 	$L__BB27_10;
	st.shared.u64 	[%r32], %rd4;
$L__BB27_10:
	setp.eq.s64 	%p319, %rd4, %rd5;
	shl.b32 	%r1129, %r1220, 3;
	add.s32 	%r33, %r32, %r1129;
	@%p319 bra 	$L__BB27_12;
	st.shared.u64 	[%r33], %rd5;
$L__BB27_12:
	setp.eq.s64 	%p320, %rd5, %rd6;
	shl.b32 	%r1130, %r1220, 3;
	add.s32 	%r1131, %r32, %r1130;
	shl.b32 	%r1132, %r17, 3;
	add.s32 	%r34, %r1131, %r1132;
	@%p320 bra 	$L__BB27_14;
	st.shared.u64 	[%r34], %rd6;
$L__BB27_14:
	setp.eq.s64 	%p321, %rd6, %rd7;
	@%p321 bra 	$L__BB27_16;
	shl.b32 	%r1133, %r20, 3;
	add.s32 	%r1134, %r32, %r1133;
	st.shared.u64 	[%r1134], %rd7;
$L__BB27_16:
	setp.eq.s64 	%p322, %rd7, %rd8;
	shl.b32 	%r1135, %r20, 3;
	add.s32 	%r1136, %r32, %r1135;
	shl.b32 	%r1137, %r18, 3;
	add.s32 	%r35, %r1136, %r1137;
	@%p322 bra 	$L__BB27_18;
	st.shared.u64 	[%r35], %rd8;
$L__BB27_18:
	setp.eq.s64 	%p323, %rd8, %rd9;
	@%p323 bra 	$L__BB27_20;
	shl.b32 	%r1138, %r22, 3;
	add.s32 	%r1139, %r32, %r1138;
	st.shared.u64 	[%r1139], %rd9;
$L__BB27_20:
	setp.eq.s64 	%p324, %rd9, %rd10;
	@%p324 bra 	$L__BB27_22;
	shl.b32 	%r1140, %r23, 3;
	add.s32 	%r1141, %r32, %r1140;
	st.shared.u64 	[%r1141], %rd10;
$L__BB27_22:
	setp.eq.s64 	%p325, %rd10, %rd11;
	@%p325 bra 	$L__BB27_24;
	shl.b32 	%r1142, %r24, 3;
	add.s32 	%r1143, %r32, %r1142;
	st.shared.u64 	[%r1143], %rd11;
$L__BB27_24:
	setp.eq.s64 	%p326, %rd11, %rd12;
	@%p326 bra 	$L__BB27_26;
	shl.b32 	%r1144, %r25, 3;
	add.s32 	%r1145, %r32, %r1144;
	st.shared.u64 	[%r1145], %rd12;
$L__BB27_26:
	setp.eq.s64 	%p327, %rd12, %rd13;
	@%p327 bra 	$L__BB27_28;
	shl.b32 	%r1146, %r26, 3;
	add.s32 	%r1147, %r32, %r1146;
	st.shared.u64 	[%r1147], %rd13;
$L__BB27_28:
	bar.sync 	0;
	setp.ge.s32 	%p328, %r1224, %r30;
	@%p328 bra 	$L__BB27_31;
	ld.param.u64 	%rd185, [_ZN3cub18CUB_300001_SM_10006detail13unique_by_key28DeviceUniqueByKeySweepKernelINS2_10policy_hubIxiE10Policy1000EPxPiS7_S8_PjNS0_13ScanTileStateIjLb1EEEN4cuda3std3__48equal_toIxEEjNS2_11VSMemHelperEEEvT0_T1_T2_T3_T4_T5_T6_T7_iNS1_7vsmem_tE_param_2];
	mul.wide.u32 	%rd177, %r1224, 8;
	cvta.to.global.u64 	%rd178, %rd185;
	add.s64 	%rd191, %rd178, %rd177;
	shl.b32 	%r1148, %r1224, 3;
	mov.u32 	%r1149, _ZZN3cub18CUB_300001_SM_10006detail13unique_by_key28DeviceUniqueByKeySweepKernelINS2_10policy_hubIxiE10Policy1000EPxPiS7_S8_PjNS0_13ScanTileStateIjLb1EEEN4cuda3std3__48equal_toIxEEjNS2_11VSMemHelperEEEvT0_T1_T2_T3_T4_T5_T6_T7_iNS1_7vsmem_tEE19static_temp_storage;
	add.s32 	%r1221, %r1149, %r1148;
	mov.u32 	%r1222, %r1224;
$L__BB27_30:
	.pragma "nounroll";
	ld.shared.u64 	%rd179, [%r1221];
	st.global.u64 	[%rd191], %rd179;
	add.s32 	%r1222, %r1222, 384;
	add.s64 	%rd191, %rd191, 3072;
	add.s32 	%r1221, %r1221, 3072;
	setp.lt.s32 	%p329, %r1222, %r30;
	@%p329 bra 	$L__BB27_30;
$L__BB27_31:
	bar.sync 	0;
	bar.sync 	0;
	@%p318 bra 	$L__BB27_33;
	shl.b32 	%r1150, %r31, 3;
	mov.u32 	%r1151, _ZZN3cub18CUB_300001_SM_10006detail13unique_by_key28DeviceUniqueByKeySweepKernelINS2_10policy_hubIxiE10Policy1000EPxPiS7_S8_PjNS0_13ScanTileStateIjLb1EEEN4cuda3std3__48equal_toIxEEjNS2_11VSMemHelperEEEvT0_T1_T2_T3_T4_T5_T6_T7_iNS1_7vsmem_tEE19static_temp_storage;
	add.s32 	%r1152, %r1151, %r1150;
	shl.b32 	%r1153, %r31, 2;
	sub.s32 	%r1154, %r1152, %r1153;
	st.shared.u32 	[%r1154], %r4;
$L__BB27_33:
	@%p319 bra 	$L__BB27_35;
	add.s32 	%r1155, %r31, %r1220;
	shl.b32 	%r1156, %r31, 3;
	mov.u32 	%r1157, _ZZN3cub18CUB_300001_SM_10006detail13unique_by_key28DeviceUniqueByKeySweepKernelINS2_10policy_hubIxiE10Policy1000EPxPiS7_S8_PjNS0_13ScanTileStateIjLb1EEEN4cuda3std3__48equal_toIxEEjNS2_11VSMemHelperEEEvT0_T1_T2_T3_T4_T5_T6_T7_iNS1_7vsmem_tEE19static_temp_storage;
	add.s32 	%r1158, %r1157, %r1156;
	shl.b32 	%r1159, %r1220, 3;
	add.s32 	%r1160, %r1158, %r1159;
	shl.b32 	%r1161, %r1155, 2;
	sub.s32 	%r1162, %r1160, %r1161;
	st.shared.u32 	[%r1162], %r5;
$L__BB27_35:
	@%p320 bra 	$L__BB27_37;
	add.s32 	%r1163, %r19, %r31;
	shl.b32 	%r1164, %r1163, 2;
	sub.s32 	%r1165, %r34, %r1164;
	st.shared.u32 	[%r1165], %r6;
$L__BB27_37:
	@%p321 bra 	$L__BB27_39;
	add.s32 	%r1166, %r20, %r31;
	shl.b32 	%r1167, %r31, 3;
	mov.u32 	%r1168, _ZZN3cub18CUB_300001_SM_10006detail13unique_by_key28DeviceUniqueByKeySweepKernelINS2_10policy_hubIxiE10Policy1000EPxPiS7_S8_PjNS0_13ScanTileStateIjLb1EEEN4cuda3std3__48equal_toIxEEjNS2_11VSMemHelperEEEvT0_T1_T2_T3_T4_T5_T6_T7_iNS1_7vsmem_tEE19static_temp_storage;
	add.s32 	%r1169, %r1168, %r1167;
	shl.b32 	%r1170, %r20, 3;
	add.s32 	%r1171, %r1169, %r1170;
	shl.b32 	%r1172, %r1166, 2;
	sub.s32 	%r1173, %r1171, %r1172;
	st.shared.u32 	[%r1173], %r7;
$L__BB27_39:
	setp.eq.s64 	%p334, %rd7, %rd8;
	@%p334 bra 	$L__BB27_41;
	add.s32 	%r1174, %r21, %r31;
	shl.b32 	%r1175, %r1174, 2;
	sub.s32 	%r1176, %r35, %r1175;
	st.shared.u32 	[%r1176], %r8;
$L__BB27_41:
	setp.eq.s64 	%p335, %rd8, %rd9;
	@%p335 bra 	$L__BB27_43;
	add.s32 	%r1177, %r22, %r31;
	shl.b32 	%r1178, %r31, 3;
	mov.u32 	%r1179, _ZZN3cub18CUB_300001_SM_10006detail13unique_by_key28DeviceUniqueByKeySweepKernelINS2_10policy_hubIxiE10Policy1000EPxPiS7_S8_PjNS0_13ScanTileStateIjLb1EEEN4cuda3std3__48equal_toIxEEjNS2_11VSMemHelperEEEvT0_T1_T2_T3_T4_T5_T6_T7_iNS1_7vsmem_tEE19static_temp_storage;
	add.s32 	%r1180, %r1179, %r1178;
	shl.b32 	%r1181, %r22, 3;
	add.s32 	%r1182, %r1180, %r1181;
	shl.b32 	%r1183, %r1177, 2;
	sub.s32 	%r1184, %r1182, %r1183;
	st.shared.u32 	[%r1184], %r9;
$L__BB27_43:
	setp.eq.s64 	%p336, %rd9, %rd10;
	@%p336 bra 	$L__BB27_45;
	add.s32 	%r1185, %r23, %r31;
	shl.b32 	%r1186, %r31, 3;
	mov.u32 	%r1187, _ZZN3cub18CUB_300001_SM_10006detail13unique_by_key28DeviceUniqueByKeySweepKernelINS2_10policy_hubIxiE10Policy1000EPxPiS7_S8_PjNS0_13ScanTileStateIjLb1EEEN4cuda3std3__48equal_toIxEEjNS2_11VSMemHelperEEEvT0_T1_T2_T3_T4_T5_T6_T7_iNS1_7vsmem_tEE19static_temp_storage;
	add.s32 	%r1188, %r1187, %r1186;
	shl.b32 	%r1189, %r23, 3;
	add.s32 	%r1190, %r1188, %r1189;
	shl.b32 	%r1191, %r1185, 2;
	sub.s32 	%r1192, %r1190, %r1191;
	st.shared.u32 	[%r1192], %r10;
$L__BB27_45:
	setp.eq.s64 	%p337, %rd10, %rd11;
	@%p337 bra 	$L__BB27_47;
	add.s32 	%r1193, %r24, %r31;
	shl.b32 	%r1194, %r31, 3;
	mov.u32 	%r1195, _ZZN3cub18CUB_300001_SM_10006detail13unique_by_key28DeviceUniqueByKeySweepKernelINS2_10policy_hubIxiE10Policy1000EPxPiS7_S8_PjNS0_13ScanTileStateIjLb1EEEN4cuda3std3__48equal_toIxEEjNS2_11VSMemHelperEEEvT0_T1_T2_T3_T4_T5_T6_T7_iNS1_7vsmem_tEE19static_temp_storage;
	add.s32 	%r1196, %r1195, %r1194;
	shl.b32 	%r1197, %r24, 3;
	add.s32 	%r1198, %r1196, %r1197;
	shl.b32 	%r1199, %r1193, 2;
	sub.s32 	%r1200, %r1198, %r1199;
	st.shared.u32 	[%r1200], %r11;
$L__BB27_47:
	setp.eq.s64 	%p338, %rd11, %rd12;
	@%p338 bra 	$L__BB27_49;
	add.s32 	%r1201, %r25, %r31;
	shl.b32 	%r1202, %r31, 3;
	mov.u32 	%r1203, _ZZN3cub18CUB_300001_SM_10006detail13unique_by_key28DeviceUniqueByKeySweepKernelINS2_10policy_hubIxiE10Policy1000EPxPiS7_S8_PjNS0_13ScanTileStateIjLb1EEEN4cuda3std3__48equal_toIxEEjNS2_11VSMemHelperEEEvT0_T1_T2_T3_T4_T5_T6_T7_iNS1_7vsmem_tEE19static_temp_storage;
	add.s32 	%r1204, %r1203, %r1202;
	shl.b32 	%r1205, %r25, 3;
	add.s32 	%r1206, %r1204, %r1205;
	shl.b32 	%r1207, %r1201, 2;
	sub.s32 	%r1208, %r1206, %r1207;
	st.shared.u32 	[%r1208], %r12;
$L__BB27_49:
	setp.eq.s64 	%p339, %rd12, %rd13;
	@%p339 bra 	$L__BB27_51;
	add.s32 	%r1209, %r26, %r31;
	shl.b32 	%r1210, %r31, 3;
	mov.u32 	%r1211, _ZZN3cub18CUB_300001_SM_10006detail13unique_by_key28DeviceUniqueByKeySweepKernelINS2_10policy_hubIxiE10Policy1000EPxPiS7_S8_PjNS0_13ScanTileStateIjLb1EEEN4cuda3std3__48equal_toIxEEjNS2_11VSMemHelperEEEvT0_T1_T2_T3_T4_T5_T6_T7_iNS1_7vsmem_tEE19static_temp_storage;
	add.s32 	%r1212, %r1211, %r1210;
	shl.b32 	%r1213, %r26, 3;
	add.s32 	%r1214, %r1212, %r1213;
	shl.b32 	%r1215, %r1209, 2;
	sub.s32 	%r1216, %r1214, %r1215;
	st.shared.u32 	[%r1216], %r13;
$L__BB27_51:
	setp.ge.s32 	%p340, %r1224, %r30;
	bar.sync 	0;
	@%p340 bra 	$L__BB27_54;
	ld.param.u64 	%rd189, [_ZN3cub18CUB_300001_SM_10006detail13unique_by_key28DeviceUniqueByKeySweepKernelINS2_10policy_hubIxiE10Policy1000EPxPiS7_S8_PjNS0_13ScanTileStateIjLb1EEEN4cuda3std3__48equal_toIxEEjNS2_11VSMemHelperEEEvT0_T1_T2_T3_T4_T5_T6_T7_iNS1_7vsmem_tE_param_3];
	mul.wide.u32 	%rd180, %r1224, 4;
	cvta.to.global.u64 	%rd181, %rd189;
	add.s64 	%rd192, %rd181, %rd180;
	shl.b32 	%r1217, %r1224, 2;
	mov.u32 	%r1218, _ZZN3cub18CUB_300001_SM_10006detail13unique_by_key28DeviceUniqueByKeySweepKernelINS2_10policy_hubIxiE10Policy1000EPxPiS7_S8_PjNS0_13ScanTileStateIjLb1EEEN4cuda3std3__48equal_toIxEEjNS2_11VSMemHelperEEEvT0_T1_T2_T3_T4_T5_T6_T7_iNS1_7vsmem_tEE19static_temp_storage;
	add.s32 	%r1223, %r1218, %r1217;
$L__BB27_53:
	.pragma "nounroll";
	ld.shared.u32 	%r1219, [%r1223];
	st.global.u32 	[%rd192], %r1219;
	add.s32 	%r1224, %r1224, 384;
	add.s64 	%rd192, %rd192, 1536;
	add.s32 	%r1223, %r1223, 1536;
	setp.lt.s32 	%p341, %r1224, %r30;
	@%p341 bra 	$L__BB27_53;
$L__BB27_54:
	bar.sync 	0;
	bra.uni 	$L__BB27_323;
$L__BB27_55:
	cvt.u64.u32 	%rd144, %r2;
	mov.u32 	%r1244, %tid.x;
	mul.lo.s32 	%r749, %r1244, 10;
	cvt.u64.u32 	%rd145, %r749;
	add.s64 	%rd146, %rd145, %rd144;
	shl.b64 	%rd147, %rd146, 3;
	add.s64 	%rd148, %rd2, %rd147;
	ld.global.u64 	%rd20, [%rd148];
	ld.global.u64 	%rd21, [%rd148+8];
	ld.global.u64 	%rd22, [%rd148+16];
	ld.global.u64 	%rd23, [%rd148+24];
	ld.global.u64 	%rd24, [%rd148+32];
	ld.global.u64 	%rd25, [%rd148+40];
	ld.global.u64 	%rd26, [%rd148+48];
	ld.global.u64 	%rd27, [%rd148+56];
	ld.global.u64 	%rd28, [%rd148+64];
	ld.global.u64 	%rd29, [%rd148+72];
	bar.sync 	0;
	shl.b64 	%rd149, %rd146, 2;
	add.s64 	%rd150, %rd1, %rd149;
	ld.global.u32 	%r47, [%rd150];
	ld.global.u32 	%r48, [%rd150+4];
	ld.global.u32 	%r49, [%rd150+8];
	ld.global.u32 	%r50, [%rd150+12];
	ld.global.u32 	%r51, [%rd150+16];
	ld.global.u32 	%r52, [%rd150+20];
	ld.global.u32 	%r53, [%rd150+24];
	ld.global.u32 	%r54, [%rd150+28];
	ld.global.u32 	%r55, [%rd150+32];
	ld.global.u32 	%r56, [%rd150+36];
	bar.sync 	0;
	add.s32 	%r750, %r2, -1;
	mul.wide.u32 	%rd151, %r750, 8;
	add.s64 	%rd152, %rd2, %rd151;
	ld.global.u64 	%rd193, [%rd152];
	shl.b32 	%r751, %r1244, 3;
	mov.u32 	%r752, _ZZN3cub18CUB_300001_SM_10006detail13unique_by_key28DeviceUniqueByKeySweepKernelINS2_10policy_hubIxiE10Policy1000EPxPiS7_S8_PjNS0_13ScanTileStateIjLb1EEEN4cuda3std3__48equal_toIxEEjNS2_11VSMemHelperEEEvT0_T1_T2_T3_T4_T5_T6_T7_iNS1_7vsmem_tEE19static_temp_storage;
	add.s32 	%r753, %r752, %r751;
	add.s32 	%r57, %r753, 3152;
	st.shared.u64 	[%r753+3152], %rd29;
	bar.sync 	0;
	setp.eq.s32 	%p208, %r1244, 0;
	@%p208 bra 	$L__BB27_57;
	ld.shared.u64 	%rd193, [%r57+-8];
$L__BB27_57:
	setp.ne.s64 	%p209, %rd193, %rd20;
	selp.u32 	%r785, 1, 0, %p209;
	setp.ne.s64 	%p210, %rd20, %rd21;
	selp.u32 	%r786, 1, 0, %p210;
	setp.ne.s64 	%p211, %rd21, %rd22;
	selp.u32 	%r787, 1, 0, %p211;
	setp.ne.s64 	%p212, %rd22, %rd23;
	selp.u32 	%r788, 1, 0, %p212;
	setp.ne.s64 	%p213, %rd23, %rd24;
	selp.u32 	%r789, 1, 0, %p213;
	setp.ne.s64 	%p214, %rd24, %rd25;
	selp.u32 	%r790, 1, 0, %p214;
	setp.ne.s64 	%p215, %rd25, %rd26;
	selp.u32 	%r791, 1, 0, %p215;
	setp.ne.s64 	%p216, %rd26, %rd27;
	selp.u32 	%r792, 1, 0, %p216;
	setp.ne.s64 	%p217, %rd27, %rd28;
	selp.u32 	%r793, 1, 0, %p217;
	setp.ne.s64 	%p218, %rd28, %rd29;
	selp.u32 	%r794, 1, 0, %p218;
	bar.sync 	0;
	add.s32 	%r795, %r786, %r785;
	add.s32 	%r796, %r795, %r787;
	add.s32 	%r797, %r796, %r788;
	add.s32 	%r798, %r797, %r789;
	add.s32 	%r799, %r798, %r790;
	add.s32 	%r800, %r799, %r791;
	add.s32 	%r801, %r800, %r792;
	add.s32 	%r802, %r801, %r793;
	add.s32 	%r759, %r802, %r794;
	// begin inline asm
	mov.u32 %r754, %laneid;
	// end inline asm
	mov.b32 	%r757, 1;
	mov.b32 	%r782, 0;
	mov.b32 	%r784, -1;
	// begin inline asm
	{  .reg .u32 r0;  .reg .pred p;  shfl.sync.up.b32 r0|p, %r759, %r757, %r782, %r784;  @p add.u32 r0, r0, %r759;  mov.u32 %r755, r0;}
	// end inline asm
	mov.b32 	%r763, 2;
	// begin inline asm
	{  .reg .u32 r0;  .reg .pred p;  shfl.sync.up.b32 r0|p, %r755, %r763, %r782, %r784;  @p add.u32 r0, r0, %r755;  mov.u32 %r761, r0;}
	// end inline asm
	mov.b32 	%r769, 4;
	// begin inline asm
	{  .reg .u32 r0;  .reg .pred p;  shfl.sync.up.b32 r0|p, %r761, %r769, %r782, %r784;  @p add.u32 r0, r0, %r761;  mov.u32 %r767, r0;}
	// end inline asm
	mov.b32 	%r775, 8;
	// begin inline asm
	{  .reg .u32 r0;  .reg .pred p;  shfl.sync.up.b32 r0|p, %r767, %r775, %r782, %r784;  @p add.u32 r0, r0, %r767;  mov.u32 %r773, r0;}
	// end inline asm
	mov.b32 	%r781, 16;
	// begin inline asm
	{  .reg .u32 r0;  .reg .pred p;  shfl.sync.up.b32 r0|p, %r773, %r781, %r782, %r784;  @p add.u32 r0, r0, %r773;  mov.u32 %r779, r0;}
	// end inline asm
	setp.ne.s32 	%p219, %r754, 31;
	@%p219 bra 	$L__BB27_59;
	shr.u32 	%r803, %r1244, 3;
	and.b32  	%r804, %r803, 124;
	mov.u32 	%r805, _ZZN3cub18CUB_300001_SM_10006detail13unique_by_key28DeviceUniqueByKeySweepKernelINS2_10policy_hubIxiE10Policy1000EPxPiS7_S8_PjNS0_13ScanTileStateIjLb1EEEN4cuda3std3__48equal_toIxEEjNS2_11VSMemHelperEEEvT0_T1_T2_T3_T4_T5_T6_T7_iNS1_7vsmem_tEE19static_temp_storage;
	add.s32 	%r806, %r805, %r804;
	st.shared.u32 	[%r806], %r779;
$L__BB27_59:
	sub.s32 	%r807, %r779, %r759;
	bar.sync 	0;
	ld.shared.v4.u32 	{%r808, %r809, %r810, %r811}, [_ZZN3cub18CUB_300001_SM_10006detail13unique_by_key28DeviceUniqueByKeySweepKernelINS2_10policy_hubIxiE10Policy1000EPxPiS7_S8_PjNS0_13ScanTileStateIjLb1EEEN4cuda3std3__48equal_toIxEEjNS2_11VSMemHelperEEEvT0_T1_T2_T3_T4_T5_T6_T7_iNS1_7vsmem_tEE19static_temp_storage];
	shr.u32 	%r812, %r1244, 5;
	add.s32 	%r813, %r809, %r808;
	setp.eq.s32 	%p220, %r812, 2;
	selp.b32 	%r814, %r813, %r808, %p220;
	add.s32 	%r815, %r813, %r810;
	setp.eq.s32 	%p221, %r812, 3;
	selp.b32 	%r816, %r815, %r814, %p221;
	add.s32 	%r817, %r815, %r811;
	setp.eq.s32 	%p222, %r812, 4;
	selp.b32 	%r818, %r817, %r816, %p222;
	ld.shared.v4.u32 	{%r819, %r820, %r821, %r822}, [_ZZN3cub18CUB_300001_SM_10006detail13unique_by_key28DeviceUniqueByKeySweepKernelINS2_10policy_hubIxiE10Policy1000EPxPiS7_S8_PjNS0_13ScanTileStateIjLb1EEEN4cuda3std3__48equal_toIxEEjNS2_11VSMemHelperEEEvT0_T1_T2_T3_T4_T5_T6_T7_iNS1_7vsmem_tEE19static_temp_storage+16];
	add.s32 	%r823, %r817, %r819;
	setp.eq.s32 	%p223, %r812, 5;
	selp.b32 	%r824, %r823, %r818, %p223;
	add.s32 	%r825, %r823, %r820;
	setp.eq.s32 	%p224, %r812, 6;
	selp.b32 	%r826, %r825, %r824, %p224;
	add.s32 	%r827, %r825, %r821;
	setp.eq.s32 	%p225, %r812, 7;
	selp.b32 	%r828, %r827, %r826, %p225;
	add.s32 	%r829, %r827, %r822;
	setp.eq.s32 	%p226, %r812, 8;
	selp.b32 	%r830, %r829, %r828, %p226;
	ld.shared.v4.u32 	{%r831, %r832, %r833, %r834}, [_ZZN3cub18CUB_300001_SM_10006detail13unique_by_key28DeviceUniqueByKeySweepKernelINS2_10policy_hubIxiE10Policy1000EPxPiS7_S8_PjNS0_13ScanTileStateIjLb1EEEN4cuda3std3__48equal_toIxEEjNS2_11VSMemHelperEEEvT0_T1_T2_T3_T4_T5_T6_T7_iNS1_7vsmem_tEE19static_temp_storage+32];
	add.s32 	%r835, %r829, %r831;
	setp.eq.s32 	%p227, %r812, 9;
	selp.b32 	%r836, %r835, %r830, %p227;
	add.s32 	%r837, %r835, %r832;
	setp.eq.s32 	%p228, %r812, 10;
	selp.b32 	%r838, %r837, %r836, %p228;
	add.s32 	%r839, %r837, %r833;
	setp.eq.s32 	%p229, %r812, 11;
	selp.b32 	%r840, %r839, %r838, %p229;
	add.s32 	%r61, %r839, %r834;
	setp.gt.u32 	%p230, %r1244, 31;
	setp.lt.u32 	%p231, %r1244, 32;
	setp.eq.s32 	%p232, %r754, 0;
	selp.b32 	%r841, 0, %r807, %p232;
	add.s32 	%r1238, %r840, %r841;
	selp.b32 	%r63, %r807, %r1238, %p231;
	@%p230 bra 	$L__BB27_75;
	setp.ne.s32 	%p233, %r1244, 0;
	mul.wide.s32 	%rd153, %r1225, 8;
	add.s64 	%rd33, %rd3, %rd153;
	@%p233 bra 	$L__BB27_62;
	st.shared.u32 	[_ZZN3cub18CUB_300001_SM_10006detail13unique_by_key28DeviceUniqueByKeySweepKernelINS2_10policy_hubIxiE10Policy1000EPxPiS7_S8_PjNS0_13ScanTileStateIjLb1EEEN4cuda3std3__48equal_toIxEEjNS2_11VSMemHelperEEEvT0_T1_T2_T3_T4_T5_T6_T7_iNS1_7vsmem_tEE19static_temp_storage+76], %r61;
	add.s64 	%rd154, %rd33, 256;
	mov.b32 	%r842, 100;
	// begin inline asm
	st.relaxed.gpu.v2.u32 [%rd154], {%r842, %r61};
	// end inline asm
$L__BB27_62:
	not.b32 	%r848, %r1244;
	add.s32 	%r1233, %r1225, %r848;
	mov.b32 	%r844, 665;
	// begin inline asm
	nanosleep.u32 %r844;
	// end inline asm
	mul.wide.s32 	%rd156, %r1233, 8;
	add.s64 	%rd157, %rd3, %rd156;
	add.s64 	%rd155, %rd157, 256;
	// begin inline asm
	ld.relaxed.gpu.v2.u32 {%r1235, %r1227}, [%rd155];
	// end inline asm
	mov.b32 	%r1228, 386;
$L__BB27_63:
	setp.eq.s32 	%p234, %r1235, 99;
	mov.b32 	%r849, -1;
	vote.sync.any.pred 	%p235, %p234, %r849;
	not.pred 	%p236, %p235;
	@%p236 bra 	$L__BB27_65;
	shr.u32 	%r73, %r1228, 1;
	mul.lo.s32 	%r1038, %r1225, 16807;
	and.b32  	%r1225, %r1038, 2147483647;
	sub.s32 	%r1039, %r1228, %r73;
	add.s32 	%r1040, %r1039, 1;
	rem.u32 	%r1041, %r1225, %r1040;
	add.s32 	%r1035, %r1041, %r73;
	// begin inline asm
	nanosleep.u32 %r1035;
	// end inline asm
	// begin inline asm
	ld.relaxed.gpu.v2.u32 {%r1235, %r1227}, [%rd155];
	// end inline asm
	mov.u32 	%r1228, %r73;
	bra.uni 	$L__BB27_63;
$L__BB27_65:
	setp.eq.s32 	%p237, %r1235, 101;
	mov.b32 	%r876, -1;
	vote.sync.ballot.b32 	%r878, %p237, %r876;
	// begin inline asm
	mov.u32 %r851, %lanemask_ge;
	// end inline asm
	and.b32  	%r879, %r878, %r851;
	or.b32  	%r880, %r879, -2147483648;
	add.s32 	%r881, %r880, -1;
	not.b32 	%r882, %r880;
	and.b32  	%r883, %r882, %r881;
	popc.b32 	%r855, %r883;
	mov.b32 	%r854, 1;
	// begin inline asm
	shfl.sync.down.b32 %r852, %r1227, %r854, %r855, %r876;
	// end inline asm
	setp.lt.s32 	%p239, %r754, %r855;
	selp.b32 	%r884, %r852, 0, %p239;
	add.s32 	%r858, %r884, %r1227;
	mov.b32 	%r859, 2;
	// begin inline asm
	shfl.sync.down.b32 %r857, %r858, %r859, %r855, %r876;
	// end inline asm
	add.s32 	%r78, %r754, 2;
	setp.gt.s32 	%p240, %r78, %r855;
	selp.b32 	%r885, 0, %r857, %p240;
	add.s32 	%r863, %r858, %r885;
	mov.b32 	%r864, 4;
	// begin inline asm
	shfl.sync.down.b32 %r862, %r863, %r864, %r855, %r876;
	// end inline asm
	add.s32 	%r79, %r754, 4;
	setp.gt.s32 	%p241, %r79, %r855;
	selp.b32 	%r886, 0, %r862, %p241;
	add.s32 	%r868, %r863, %r886;
	mov.b32 	%r869, 8;
	// begin inline asm
	shfl.sync.down.b32 %r867, %r868, %r869, %r855, %r876;
	// end inline asm
	add.s32 	%r80, %r754, 8;
	setp.gt.s32 	%p242, %r80, %r855;
	selp.b32 	%r887, 0, %r867, %p242;
	add.s32 	%r873, %r868, %r887;
	mov.b32 	%r874, 16;
	// begin inline asm
	shfl.sync.down.b32 %r872, %r873, %r874, %r855, %r876;
	// end inline asm
	add.s32 	%r81, %r754, 16;
	setp.gt.s32 	%p243, %r81, %r855;
	selp.b32 	%r888, 0, %r872, %p243;
	add.s32 	%r1231, %r873, %r888;
	add.s64 	%rd35, %rd3, 256;
	mov.b32 	%r1229, 386;
$L__BB27_66:
	setp.ne.s32 	%p244, %r1235, 101;
	mov.b32 	%r889, -1;
	vote.sync.all.pred 	%p245, %p244, %r889;
	not.pred 	%p246, %p245;
	@%p246 bra 	$L__BB27_71;
	shr.u32 	%r1229, %r1229, 1;
	mul.wide.s32 	%rd167, %r1233, 8;
	add.s64 	%rd168, %rd35, %rd167;
	add.s64 	%rd166, %rd168, -256;
	// begin inline asm
	ld.relaxed.gpu.v2.u32 {%r1235, %r1236}, [%rd166];
	// end inline asm
	mov.u32 	%r1237, %r1229;
$L__BB27_68:
	setp.eq.s32 	%p283, %r1235, 99;
	mov.b32 	%r989, -1;
	vote.sync.any.pred 	%p284, %p283, %r989;
	not.pred 	%p285, %p284;
	@%p285 bra 	$L__BB27_70;
	shr.u32 	%r97, %r1237, 1;
	mul.lo.s32 	%r1031, %r1225, 16807;
	and.b32  	%r1225, %r1031, 2147483647;
	sub.s32 	%r1032, %r1237, %r97;
	add.s32 	%r1033, %r1032, 1;
	rem.u32 	%r1034, %r1225, %r1033;
	add.s32 	%r1028, %r1034, %r97;
	// begin inline asm
	nanosleep.u32 %r1028;
	// end inline asm
	// begin inline asm
	ld.relaxed.gpu.v2.u32 {%r1235, %r1236}, [%rd166];
	// end inline asm
	mov.u32 	%r1237, %r97;
	bra.uni 	$L__BB27_68;
$L__BB27_70:
	setp.eq.s32 	%p286, %r1235, 101;
	mov.b32 	%r1015, -1;
	vote.sync.ballot.b32 	%r1016, %p286, %r1015;
	and.b32  	%r1017, %r1016, %r851;
	or.b32  	%r1018, %r1017, -2147483648;
	add.s32 	%r1019, %r1018, -1;
	not.b32 	%r1020, %r1018;
	and.b32  	%r1021, %r1020, %r1019;
	popc.b32 	%r994, %r1021;
	mov.b32 	%r993, 1;
	// begin inline asm
	shfl.sync.down.b32 %r991, %r1236, %r993, %r994, %r1015;
	// end inline asm
	setp.lt.s32 	%p288, %r754, %r994;
	selp.b32 	%r1022, %r991, 0, %p288;
	add.s32 	%r997, %r1022, %r1236;
	mov.b32 	%r998, 2;
	// begin inline asm
	shfl.sync.down.b32 %r996, %r997, %r998, %r994, %r1015;
	// end inline asm
	setp.gt.s32 	%p289, %r78, %r994;
	selp.b32 	%r1023, 0, %r996, %p289;
	add.s32 	%r1002, %r997, %r1023;
	mov.b32 	%r1003, 4;
	// begin inline asm
	shfl.sync.down.b32 %r1001, %r1002, %r1003, %r994, %r1015;
	// end inline asm
	setp.gt.s32 	%p290, %r79, %r994;
	selp.b32 	%r1024, 0, %r1001, %p290;
	add.s32 	%r1007, %r1002, %r1024;
	mov.b32 	%r1008, 8;
	// begin inline asm
	shfl.sync.down.b32 %r1006, %r1007, %r1008, %r994, %r1015;
	// end inline asm
	setp.gt.s32 	%p291, %r80, %r994;
	selp.b32 	%r1025, 0, %r1006, %p291;
	add.s32 	%r1012, %r1007, %r1025;
	mov.b32 	%r1013, 16;
	// begin inline asm
	shfl.sync.down.b32 %r1011, %r1012, %r1013, %r994, %r1015;
	// end inline asm
	setp.gt.s32 	%p292, %r81, %r994;
	selp.b32 	%r1026, 0, %r1011, %p292;
	add.s32 	%r1027, %r1026, %r1231;
	add.s32 	%r1231, %r1027, %r1012;
	add.s32 	%r1233, %r1233, -32;
	bra.uni 	$L__BB27_66;
$L__BB27_71:
	@%p233 bra 	$L__BB27_73;
	add.s32 	%r892, %r1231, %r61;
	add.s64 	%rd158, %rd33, 256;
	mov.b32 	%r891, 101;
	// begin inline asm
	st.relaxed.gpu.v2.u32 [%rd158], {%r891, %r892};
	// end inline asm
	st.shared.u32 	[_ZZN3cub18CUB_300001_SM_10006detail13unique_by_key28DeviceUniqueByKeySweepKernelINS2_10policy_hubIxiE10Policy1000EPxPiS7_S8_PjNS0_13ScanTileStateIjLb1EEEN4cuda3std3__48equal_toIxEEjNS2_11VSMemHelperEEEvT0_T1_T2_T3_T4_T5_T6_T7_iNS1_7vsmem_tEE19static_temp_storage+68], %r1231;
	st.shared.u32 	[_ZZN3cub18CUB_300001_SM_10006detail13unique_by_key28DeviceUniqueByKeySweepKernelINS2_10policy_hubIxiE10Policy1000EPxPiS7_S8_PjNS0_13ScanTileStateIjLb1EEEN4cuda3std3__48equal_toIxEEjNS2_11VSMemHelperEEEvT0_T1_T2_T3_T4_T5_T6_T7_iNS1_7vsmem_tEE19static_temp_storage+72], %r892;
$L__BB27_73:
	setp.ne.s32 	%p248, %r754, 0;
	mov.u32 	%r1238, %r63;
	@%p248 bra 	$L__BB27_75;
	st.shared.u32 	[_ZZN3cub18CUB_300001_SM_10006detail13unique_by_key28DeviceUniqueByKeySweepKernelINS2_10policy_hubIxiE10Policy1000EPxPiS7_S8_PjNS0_13ScanTileStateIjLb1EEEN4cuda3std3__48equal_toIxEEjNS2_11VSMemHelperEEEvT0_T1_T2_T3_T4_T5_T6_T7_iNS1_7vsmem_tEE19static_temp_storage+60], %r1231;
	mov.u32 	%r1238, %r1231;
$L__BB27_75:
	setp.eq.s64 	%p249, %rd193, %rd20;
	setp.ne.s64 	%p250, %rd193, %rd20;
	bar.sync 	0;
	mov.u32 	%r893, _ZZN3cub18CUB_300001_SM_10006detail13unique_by_key28DeviceUniqueByKeySweepKernelINS2_10policy_hubIxiE10Policy1000EPxPiS7_S8_PjNS0_13ScanTileStateIjLb1EEEN4cuda3std3__48equal_toIxEEjNS2_11VSMemHelperEEEvT0_T1_T2_T3_T4_T5_T6_T7_iNS1_7vsmem_tEE19static_temp_storage;
	ld.shared.u32 	%r894, [_ZZN3cub18CUB_300001_SM_10006detail13unique_by_key28DeviceUniqueByKeySweepKernelINS2_10policy_hubIxiE10Policy1000EPxPiS7_S8_PjNS0_13ScanTileStateIjLb1EEEN4cuda3std3__48equal_toIxEEjNS2_11VSMemHelperEEEvT0_T1_T2_T3_T4_T5_T6_T7_iNS1_7vsmem_tEE19static_temp_storage+60];
	.pragma "used_bytes_mask 61680";
	ld.shared.v4.u32 	{%r895, %r104, %r896, %r105}, [_ZZN3cub18CUB_300001_SM_10006detail13unique_by_key28DeviceUniqueByKeySweepKernelINS2_10policy_hubIxiE10Policy1000EPxPiS7_S8_PjNS0_13ScanTileStateIjLb1EEEN4cuda3std3__48equal_toIxEEjNS2_11VSMemHelperEEEvT0_T1_T2_T3_T4_T5_T6_T7_iNS1_7vsmem_tEE19static_temp_storage+64];
	selp.b32 	%r897, 0, %r894, %p208;
	add.s32 	%r898, %r897, %r1238;
	selp.u32 	%r899, 1, 0, %p250;
	add.s32 	%r106, %r898, %r899;
	setp.ne.s64 	%p252, %rd20, %rd21;
	selp.u32 	%r900, 1, 0, %p252;
	add.s32 	%r901, %r900, %r899;
	add.s32 	%r107, %r901, %r898;
	setp.ne.s64 	%p253, %rd21, %rd22;
	selp.u32 	%r902, 1, 0, %p253;
	add.s32 	%r108, %r107, %r902;
	setp.ne.s64 	%p254, %rd22, %rd23;
	selp.u32 	%r903, 1, 0, %p254;
	add.s32 	%r109, %r108, %r903;
	setp.ne.s64 	%p255, %rd23, %rd24;
	selp.u32 	%r904, 1, 0, %p255;
	add.s32 	%r110, %r109, %r904;
	setp.ne.s64 	%p256, %rd24, %rd25;
	selp.u32 	%r905, 1, 0, %p256;
	add.s32 	%r111, %r110, %r905;
	setp.ne.s64 	%p257, %rd25, %rd26;
	selp.u32 	%r906, 1, 0, %p257;
	add.s32 	%r112, %r111, %r906;
	setp.ne.s64 	%p258, %rd26, %rd27;
	selp.u32 	%r907, 1, 0, %p258;
	add.s32 	%r113, %r112, %r907;
	setp.ne.s64 	%p259, %rd27, %rd28;
	selp.u32 	%r908, 1, 0, %p259;
	add.s32 	%r114, %r113, %r908;
	bar.sync 	0;
	sub.s32 	%r115, %r898, %r104;
	shl.b32 	%r909, %r115, 3;
	add.s32 	%r116, %r893, %r909;
	@%p249 bra 	$L__BB27_77;
	st.shared.u64 	[%r116], %rd20;
$L__BB27_77:
	setp.eq.s64 	%p260, %rd20, %rd21;
	sub.s32 	%r117, %r106, %r104;
	@%p260 bra 	$L__BB27_79;
	shl.b32 	%r910, %r117, 3;
	mov.u32 	%r911, _ZZN3cub18CUB_300001_SM_10006detail13unique_by_key28DeviceUniqueByKeySweepKernelINS2_10policy_hubIxiE10Policy1000EPxPiS7_S8_PjNS0_13ScanTileStateIjLb1EEEN4cuda3std3__48equal_toIxEEjNS2_11VSMemHelperEEEvT0_T1_T2_T3_T4_T5_T6_T7_iNS1_7vsmem_tEE19static_temp_storage;
	add.s32 	%r912, %r911, %r910;
	st.shared.u64 	[%r912], %rd21;
$L__BB27_79:
	setp.eq.s64 	%p261, %rd21, %rd22;
	sub.s32 	%r118, %r107, %r104;
	@%p261 bra 	$L__BB27_81;
	shl.b32 	%r913, %r118, 3;
	mov.u32 	%r914, _ZZN3cub18CUB_300001_SM_10006detail13unique_by_key28DeviceUniqueByKeySweepKernelINS2_10policy_hubIxiE10Policy1000EPxPiS7_S8_PjNS0_13ScanTileStateIjLb1EEEN4cuda3std3__48equal_toIxEEjNS2_11VSMemHelperEEEvT0_T1_T2_T3_T4_T5_T6_T7_iNS1_7vsmem_tEE19static_temp_storage;
	add.s32 	%r915, %r914, %r913;
	st.shared.u64 	[%r915], %rd22;
$L__BB27_81:
	setp.eq.s64 	%p262, %rd22, %rd23;
	sub.s32 	%r119, %r108, %r104;
	@%p262 bra 	$L__BB27_83;
	shl.b32 	%r916, %r119, 3;
	mov.u32 	%r917, _ZZN3cub18CUB_300001_SM_10006detail13unique_by_key28DeviceUniqueByKeySweepKernelINS2_10policy_hubIxiE10Policy1000EPxPiS7_S8_PjNS0_13ScanTileStateIjLb1EEEN4cuda3std3__48equal_toIxEEjNS2_11VSMemHelperEEEvT0_T1_T2_T3_T4_T5_T6_T7_iNS1_7vsmem_tEE19static_temp_storage;
	add.s32 	%r918, %r917, %r916;
	st.shared.u64 	[%r918], %rd23;
$L__BB27_83:
	setp.eq.s64 	%p263, %rd23, %rd24;
	sub.s32 	%r120, %r109, %r104;
	@%p263 bra 	$L__BB27_85;
	shl.b32 	%r919, %r120, 3;
	mov.u32 	%r920, _ZZN3cub18CUB_300001_SM_10006detail13unique_by_key28DeviceUniqueByKeySweepKernelINS2_10policy_hubIxiE10Policy1000EPxPiS7_S8_PjNS0_13ScanTileStateIjLb1EEEN4cuda3std3__48equal_toIxEEjNS2_11VSMemHelperEEEvT0_T1_T2_T3_T4_T5_T6_T7_iNS1_7vsmem_tEE19static_temp_storage;
	add.s32 	%r921, %r920, %r919;
	st.shared.u64 	[%r921], %rd24;
$L__BB27_85:
	setp.eq.s64 	%p264, %rd24, %rd25;
	sub.s32 	%r121, %r110, %r104;
	shl.b32 	%r922, %r121, 3;
	mov.u32 	%r923, _ZZN3cub18CUB_300001_SM_10006detail13unique_by_key28DeviceUniqueByKeySweepKernelINS2_10policy_hubIxiE10Policy1000EPxPiS7_S8_PjNS0_13ScanTileStateIjLb1EEEN4cuda3std3__48equal_toIxEEjNS2_11VSMemHelperEEEvT0_T1_T2_T3_T4_T5_T6_T7_iNS1_7vsmem_tEE19static_temp_storage;
	add.s32 	%r122, %r923, %r922;
	@%p264 bra 	$L__BB27_87;
	st.shared.u64 	[%r122], %rd25;
$L__BB27_87:
	setp.eq.s64 	%p265, %rd25, %rd26;
	sub.s32 	%r123, %r111, %r104;
	shl.b32 	%r924, %r123, 3;
	mov.u32 	%r925, _ZZN3cub18CUB_300001_SM_10006detail13unique_by_key28DeviceUniqueByKeySweepKernelINS2_10policy_hubIxiE10Policy1000EPxPiS7_S8_PjNS0_13ScanTileStateIjLb1EEEN4cuda3std3__48equal_toIxEEjNS2_11VSMemHelperEEEvT0_T1_T2_T3_T4_T5_T6_T7_iNS1_7vsmem_tEE19static_temp_storage;
	add.s32 	%r124, %r925, %r924;
	@%p265 bra 	$L__BB27_89;
	st.shared.u64 	[%r124], %rd26;
$L__BB27_89:
	setp.eq.s64 	%p266, %rd26, %rd27;
	sub.s32 	%r125, %r112, %r104;
	shl.b32 	%r926, %r125, 3;
	mov.u32 	%r927, _ZZN3cub18CUB_300001_SM_10006detail13unique_by_key28DeviceUniqueByKeySweepKernelINS2_10policy_hubIxiE10Policy1000EPxPiS7_S8_PjNS0_13ScanTileStateIjLb1EEEN4cuda3std3__48equal_toIxEEjNS2_11VSMemHelperEEEvT0_T1_T2_T3_T4_T5_T6_T7_iNS1_7vsmem_tEE19static_temp_storage;
	add.s32 	%r126, %r927, %r926;
	@%p266 bra 	$L__BB27_91;
	st.shared.u64 	[%r126], %rd27;
$L__BB27_91:
	setp.eq.s64 	%p267, %rd27, %rd28;
	sub.s32 	%r127, %r113, %r104;
	shl.b32 	%r928, %r127, 3;
	mov.u32 	%r929, _ZZN3cub18CUB_300001_SM_10006detail13unique_by_key28DeviceUniqueByKeySweepKernelINS2_10policy_hubIxiE10Policy1000EPxPiS7_S8_PjNS0_13ScanTileStateIjLb1EEEN4cuda3std3__48equal_toIxEEjNS2_11VSMemHelperEEEvT0_T1_T2_T3_T4_T5_T6_T7_iNS1_7vsmem_tEE19static_temp_storage;
	add.s32 	%r128, %r929, %r928;
	@%p267 bra 	$L__BB27_93;
	st.shared.u64 	[%r128], %rd28;
$L__BB27_93:
	setp.eq.s64 	%p268, %rd28, %rd29;
	sub.s32 	%r129, %r114, %r104;
	shl.b32 	%r930, %r129, 3;
	mov.u32 	%r931, _ZZN3cub18CUB_300001_SM_10006detail13unique_by_key28DeviceUniqueByKeySweepKernelINS2_10policy_hubIxiE10Policy1000EPxPiS7_S8_PjNS0_13ScanTileStateIjLb1EEEN4cuda3std3__48equal_toIxEEjNS2_11VSMemHelperEEEvT0_T1_T2_T3_T4_T5_T6_T7_iNS1_7vsmem_tEE19static_temp_storage;
	add.s32 	%r130, %r931, %r930;
	@%p268 bra 	$L__BB27_95;
	st.shared.u64 	[%r130], %rd29;
$L__BB27_95:
	bar.sync 	0;
	setp.ge.s32 	%p269, %r1244, %r105;
	@%p269 bra 	$L__BB27_98;
	add.s32 	%r1240, %r104, %r1244;
	shl.b32 	%r932, %r1244, 3;
	mov.u32 	%r933, _ZZN3cub18CUB_300001_SM_10006detail13unique_by_key28DeviceUniqueByKeySweepKernelINS2_10policy_hubIxiE10Policy1000EPxPiS7_S8_PjNS0_13ScanTileStateIjLb1EEEN4cuda3std3__48equal_toIxEEjNS2_11VSMemHelperEEEvT0_T1_T2_T3_T4_T5_T6_T7_iNS1_7vsmem_tEE19static_temp_storage;
	add.s32 	%r1239, %r933, %r932;
	mov.u32 	%r1241, %r1244;
$L__BB27_97:
	.pragma "nounroll";
	ld.param.u64 	%rd184, [_ZN3cub18CUB_300001_SM_10006detail13unique_by_key28DeviceUniqueByKeySweepKernelINS2_10policy_hubIxiE10Policy1000EPxPiS7_S8_PjNS0_13ScanTileStateIjLb1EEEN4cuda3std3__48equal_toIxEEjNS2_11VSMemHelperEEEvT0_T1_T2_T3_T4_T5_T6_T7_iNS1_7vsmem_tE_param_2];
	ld.shared.u64 	%rd159, [%r1239];
	cvta.to.global.u64 	%rd160, %rd184;
	mul.wide.u32 	%rd161, %r1240, 8;
	add.s64 	%rd162, %rd160, %rd161;
	st.global.u64 	[%rd162], %rd159;
	add.s32 	%r1241, %r1241, 384;
	add.s32 	%r1240, %r1240, 384;
	add.s32 	%r1239, %r1239, 3072;
	setp.lt.s32 	%p270, %r1241, %r105;
	@%p270 bra 	$L__BB27_97;
$L__BB27_98:
	bar.sync 	0;
	bar.sync 	0;
	@%p249 bra 	$L__BB27_100;
	shl.b32 	%r934, %r115, 3;
	mov.u32 	%r935, _ZZN3cub18CUB_300001_SM_10006detail13unique_by_key28DeviceUniqueByKeySweepKernelINS2_10policy_hubIxiE10Policy1000EPxPiS7_S8_PjNS0_13ScanTileStateIjLb1EEEN4cuda3std3__48equal_toIxEEjNS2_11VSMemHelperEEEvT0_T1_T2_T3_T4_T5_T6_T7_iNS1_7vsmem_tEE19static_temp_storage;
	add.s32 	%r936, %r935, %r934;
	shl.b32 	%r937, %r115, 2;
	sub.s32 	%r938, %r936, %r937;
	st.shared.u32 	[%r938], %r47;
$L__BB27_100:
	@%p260 bra 	$L__BB27_102;
	shl.b32 	%r939, %r117, 3;
	mov.u32 	%r940, _ZZN3cub18CUB_300001_SM_10006detail13unique_by_key28DeviceUniqueByKeySweepKernelINS2_10policy_hubIxiE10Policy1000EPxPiS7_S8_PjNS0_13ScanTileStateIjLb1EEEN4cuda3std3__48equal_toIxEEjNS2_11VSMemHelperEEEvT0_T1_T2_T3_T4_T5_T6_T7_iNS1_7vsmem_tEE19static_temp_storage;
	add.s32 	%r941, %r940, %r939;
	shl.b32 	%r942, %r117, 2;
	sub.s32 	%r943, %r941, %r942;
	st.shared.u32 	[%r943], %r48;
$L__BB27_102:
	@%p261 bra 	$L__BB27_104;
	shl.b32 	%r944, %r118, 3;
	mov.u32 	%r945, _ZZN3cub18CUB_300001_SM_10006detail13unique_by_key28DeviceUniqueByKeySweepKernelINS2_10policy_hubIxiE10Policy1000EPxPiS7_S8_PjNS0_13ScanTileStateIjLb1EEEN4cuda3std3__48equal_toIxEEjNS2_11VSMemHelperEEEvT0_T1_T2_T3_T4_T5_T6_T7_iNS1_7vsmem_tEE19static_temp_storage;
	add.s32 	%r946, %r945, %r944;
	shl.b32 	%r947, %r118, 2;
	sub.s32 	%r948, %r946, %r947;
	st.shared.u32 	[%r948], %r49;
$L__BB27_104:
	@%p262 bra 	$L__BB27_106;
	shl.b32 	%r949, %r119, 3;
	mov.u32 	%r950, _ZZN3cub18CUB_300001_SM_10006detail13unique_by_key28DeviceUniqueByKeySweepKernelINS2_10policy_hubIxiE10Policy1000EPxPiS7_S8_PjNS0_13ScanTileStateIjLb1EEEN4cuda3std3__48equal_toIxEEjNS2_11VSMemHelperEEEvT0_T1_T2_T3_T4_T5_T6_T7_iNS1_7vsmem_tEE19static_temp_storage;
	add.s32 	%r951, %r950, %r949;
	shl.b32 	%r952, %r119, 2;
	sub.s32 	%r953, %r951, %r952;
	st.shared.u32 	[%r953], %r50;
$L__BB27_106:
	setp.eq.s64 	%p275, %rd23, %rd24;
	@%p275 bra 	$L__BB27_108;
	shl.b32 	%r954, %r120, 3;
	mov.u32 	%r955, _ZZN3cub18CUB_300001_SM_10006detail13unique_by_key28DeviceUniqueByKeySweepKernelINS2_10policy_hubIxiE10Policy1000EPxPiS7_S8_PjNS0_13ScanTileStateIjLb1EEEN4cuda3std3__48equal_toIxEEjNS2_11VSMemHelperEEEvT0_T1_T2_T3_T4_T5_T6_T7_iNS1_7vsmem_tEE19static_temp_storage;
	add.s32 	%r956, %r955, %r954;
	shl.b32 	%r957, %r120, 2;
	sub.s32 	%r958, %r956, %r957;
	st.shared.u32 	[%r958], %r51;
$L__BB27_108:
	setp.eq.s64 	%p276, %rd24, %rd25;
	@%p276 bra 	$L__BB27_110;
	shl.b32 	%r959, %r121, 3;
	mov.u32 	%r960, _ZZN3cub18CUB_300001_SM_10006detail13unique_by_key28DeviceUniqueByKeySweepKernelINS2_10policy_hubIxiE10Policy1000EPxPiS7_S8_PjNS0_13ScanTileStateIjLb1EEEN4cuda3std3__48equal_toIxEEjNS2_11VSMemHelperEEEvT0_T1_T2_T3_T4_T5_T6_T7_iNS1_7vsmem_tEE19static_temp_storage;
	add.s32 	%r961, %r960, %r959;
	shl.b32 	%r962, %r121, 2;
	sub.s32 	%r963, %r961, %r962;
	st.shared.u32 	[%r963], %r52;
$L__BB27_110:
	setp.eq.s64 	%p277, %rd25, %rd26;
	@%p277 bra 	$L__BB27_112;
	shl.b32 	%r964, %r123, 3;
	mov.u32 	%r965, _ZZN3cub18CUB_300001_SM_10006detail13unique_by_key28DeviceUniqueByKeySweepKernelINS2_10policy_hubIxiE10Policy1000EPxPiS7_S8_PjNS0_13ScanTileStateIjLb1EEEN4cuda3std3__48equal_toIxEEjNS2_11VSMemHelperEEEvT0_T1_T2_T3_T4_T5_T6_T7_iNS1_7vsmem_tEE19static_temp_storage;
	add.s32 	%r966, %r965, %r964;
	shl.b32 	%r967, %r123, 2;
	sub.s32 	%r968, %r966, %r967;
	st.shared.u32 	[%r968], %r53;
$L__BB27_112:
	setp.eq.s64 	%p278, %rd26, %rd27;
	@%p278 bra 	$L__BB27_114;
	shl.b32 	%r969, %r125, 3;
	mov.u32 	%r970, _ZZN3cub18CUB_300001_SM_10006detail13unique_by_key28DeviceUniqueByKeySweepKernelINS2_10policy_hubIxiE10Policy1000EPxPiS7_S8_PjNS0_13ScanTileStateIjLb1EEEN4cuda3std3__48equal_toIxEEjNS2_11VSMemHelperEEEvT0_T1_T2_T3_T4_T5_T6_T7_iNS1_7vsmem_tEE19static_temp_storage;
	add.s32 	%r971, %r970, %r969;
	shl.b32 	%r972, %r125, 2;
	sub.s32 	%r973, %r971, %r972;
	st.shared.u32 	[%r973], %r54;
$L__BB27_114:
	setp.eq.s64 	%p279, %rd27, %rd28;
	@%p279 bra 	$L__BB27_116;
	shl.b32 	%r974, %r127, 3;
	mov.u32 	%r975, _ZZN3cub18CUB_300001_SM_10006detail13unique_by_key28DeviceUniqueByKeySweepKernelINS2_10policy_hubIxiE10Policy1000EPxPiS7_S8_PjNS0_13ScanTileStateIjLb1EEEN4cuda3std3__48equal_toIxEEjNS2_11VSMemHelperEEEvT0_T1_T2_T3_T4_T5_T6_T7_iNS1_7vsmem_tEE19static_temp_storage;
	add.s32 	%r976, %r975, %r974;
	shl.b32 	%r977, %r127, 2;
	sub.s32 	%r978, %r976, %r977;
	st.shared.u32 	[%r978], %r55;
$L__BB27_116:
	setp.eq.s64 	%p280, %rd28, %rd29;
	@%p280 bra 	$L__BB27_118;
	shl.b32 	%r979, %r129, 3;
	mov.u32 	%r980, _ZZN3cub18CUB_300001_SM_10006detail13unique_by_key28DeviceUniqueByKeySweepKernelINS2_10policy_hubIxiE10Policy1000EPxPiS7_S8_PjNS0_13ScanTileStateIjLb1EEEN4cuda3std3__48equal_toIxEEjNS2_11VSMemHelperEEEvT0_T1_T2_T3_T4_T5_T6_T7_iNS1_7vsmem_tEE19static_temp_storage;
	add.s32 	%r981, %r980, %r979;
	shl.b32 	%r982, %r129, 2;
	sub.s32 	%r983, %r981, %r982;
	st.shared.u32 	[%r983], %r56;
$L__BB27_118:
	setp.ge.s32 	%p281, %r1244, %r105;
	bar.sync 	0;
	@%p281 bra 	$L__BB27_121;
	add.s32 	%r1243, %r104, %r1244;
	shl.b32 	%r984, %r1244, 2;
	mov.u32 	%r985, _ZZN3cub18CUB_300001_SM_10006detail13unique_by_key28DeviceUniqueByKeySweepKernelINS2_10policy_hubIxiE10Policy1000EPxPiS7_S8_PjNS0_13ScanTileStateIjLb1EEEN4cuda3std3__48equal_toIxEEjNS2_11VSMemHelperEEEvT0_T1_T2_T3_T4_T5_T6_T7_iNS1_7vsmem_tEE19static_temp_storage;
	add.s32 	%r1242, %r985, %r984;
$L__BB27_120:
	.pragma "nounroll";
	ld.param.u64 	%rd188, [_ZN3cub18CUB_300001_SM_10006detail13unique_by_key28DeviceUniqueByKeySweepKernelINS2_10policy_hubIxiE10Policy1000EPxPiS7_S8_PjNS0_13ScanTileStateIjLb1EEEN4cuda3std3__48equal_toIxEEjNS2_11VSMemHelperEEEvT0_T1_T2_T3_T4_T5_T6_T7_iNS1_7vsmem_tE_param_3];
	ld.shared.u32 	%r986, [%r1242];
	cvta.to.global.u64 	%rd163, %rd188;
	mul.wide.u32 	%rd164, %r1243, 4;
	add.s64 	%rd165, %rd163, %rd164;
	st.global.u32 	[%rd165], %r986;
	add.s32 	%r1244, %r1244, 384;
	add.s32 	%r1243, %r1243, 384;
	add.s32 	%r1242, %r1242, 1536;
	setp.lt.s32 	%p282, %r1244, %r105;
	@%p282 bra 	$L__BB27_120;
$L__BB27_121:
	bar.sync 	0;
	bra.uni 	$L__BB27_323;
$L__BB27_122:
	sub.s32 	%r147, %r346, %r2;
	setp.ne.s32 	%p21, %r1225, 0;
	@%p21 bra 	$L__BB27_214;
	mul.wide.u32 	%rd129, %r2, 8;
	add.s64 	%rd37, %rd2, %rd129;
	mov.u32 	%r1259, %tid.x;
	ld.global.u64 	%rd203, [%rd37];
	mul.lo.s32 	%r149, %r1259, 10;
	setp.ge.s32 	%p128, %r149, %r147;
	mov.u64 	%rd194, %rd203;
	@%p128 bra 	$L__BB27_125;
	add.s32 	%r614, %r149, %r2;
	mul.wide.u32 	%rd130, %r614, 8;
	add.s64 	%rd131, %rd2, %rd130;
	ld.global.u64 	%rd194, [%rd131];
$L__BB27_125:
	add.s32 	%r150, %r149, 1;
	setp.ge.s32 	%p129, %r150, %r147;
	mul.lo.s32 	%r615, %r1259, 80;
	cvt.u64.u32 	%rd132, %r615;
	add.s64 	%rd41, %rd37, %rd132;
	mov.u64 	%rd195, %rd203;
	@%p129 bra 	$L__BB27_127;
	ld.global.u64 	%rd195, [%rd41+8];
$L__BB27_127:
	add.s32 	%r151, %r149, 2;
	setp.ge.s32 	%p130, %r151, %r147;
	mov.u64 	%rd196, %rd203;
	@%p130 bra 	$L__BB27_129;
	ld.global.u64 	%rd196, [%rd41+16];
$L__BB27_129:
	add.s32 	%r152, %r149, 3;
	setp.ge.s32 	%p131, %r152, %r147;
	mov.u64 	%rd197, %rd203;
	@%p131 bra 	$L__BB27_131;
	ld.global.u64 	%rd197, [%rd41+24];
$L__BB27_131:
	add.s32 	%r153, %r149, 4;
	setp.ge.s32 	%p132, %r153, %r147;
	mov.u64 	%rd198, %rd203;
	@%p132 bra 	$L__BB27_133;
	ld.global.u64 	%rd198, [%rd41+32];
$L__BB27_133:
	add.s32 	%r154, %r149, 5;
	setp.ge.s32 	%p133, %r154, %r147;
	mov.u64 	%rd199, %rd203;
	@%p133 bra 	$L__BB27_135;
	ld.global.u64 	%rd199, [%rd41+40];
$L__BB27_135:
	add.s32 	%r155, %r149, 6;
	setp.ge.s32 	%p134, %r155, %r147;
	mov.u64 	%rd200, %rd203;
	@%p134 bra 	$L__BB27_137;
	ld.global.u64 	%rd200, [%rd41+48];
$L__BB27_137:
	add.s32 	%r156, %r149, 7;
	setp.ge.s32 	%p135, %r156, %r147;
	mov.u64 	%rd201, %rd203;
	@%p135 bra 	$L__BB27_139;
	ld.global.u64 	%rd201, [%rd41+56];
$L__BB27_139:
	add.s32 	%r157, %r149, 8;
	setp.ge.s32 	%p136, %r157, %r147;
	mov.u64 	%rd202, %rd203;
	@%p136 bra 	$L__BB27_141;
	ld.global.u64 	%rd202, [%rd41+64];
$L__BB27_141:
	add.s32 	%r158, %r149, 9;
	setp.ge.s32 	%p137, %r158, %r147;
	@%p137 bra 	$L__BB27_143;
	ld.global.u64 	%rd203, [%rd41+72];
$L__BB27_143:
	setp.ge.s32 	%p138, %r149, %r147;
	bar.sync 	0;
	mul.wide.u32 	%rd133, %r2, 4;
	add.s64 	%rd60, %rd1, %rd133;
	ld.global.u32 	%r1254, [%rd60];
	mov.u32 	%r1245, %r1254;
	@%p138 bra 	$L__BB27_145;
	add.s32 	%r616, %r149, %r2;
	mul.wide.u32 	%rd134, %r616, 4;
	add.s64 	%rd135, %rd1, %rd134;
	ld.global.u32 	%r1245, [%rd135];
$L__BB27_145:
	setp.ge.s32 	%p139, %r150, %r147;
	mul.lo.s32 	%r617, %r1259, 40;
	cvt.u64.u32 	%rd136, %r617;
	add.s64 	%rd61, %rd60, %rd136;
	mov.u32 	%r1246, %r1254;
	@%p139 bra 	$L__BB27_147;
	ld.global.u32 	%r1246, [%rd61+4];
$L__BB27_147:
	setp.ge.s32 	%p140, %r151, %r147;
	mov.u32 	%r1247, %r1254;
	@%p140 bra 	$L__BB27_149;
	ld.global.u32 	%r1247, [%rd61+8];
$L__BB27_149:
	setp.ge.s32 	%p141, %r152, %r147;
	mov.u32 	%r1248, %r1254;
	@%p141 bra 	$L__BB27_151;
	ld.global.u32 	%r1248, [%rd61+12];
$L__BB27_151:
	setp.ge.s32 	%p142, %r153, %r147;
	mov.u32 	%r1249, %r1254;
	@%p142 bra 	$L__BB27_153;
	ld.global.u32 	%r1249, [%rd61+16];
$L__BB27_153:
	setp.ge.s32 	%p143, %r154, %r147;
	mov.u32 	%r1250, %r1254;
	@%p143 bra 	$L__BB27_155;
	ld.global.u32 	%r1250, [%rd61+20];
$L__BB27_155:
	setp.ge.s32 	%p144, %r155, %r147;
	mov.u32 	%r1251, %r1254;
	@%p144 bra 	$L__BB27_157;
	ld.global.u32 	%r1251, [%rd61+24];
$L__BB27_157:
	mov.u32 	%r1252, %r1254;
	@%p135 bra 	$L__BB27_159;
	ld.global.u32 	%r1252, [%rd61+28];
$L__BB27_159:
	mov.u32 	%r1253, %r1254;
	@%p136 bra 	$L__BB27_161;
	ld.global.u32 	%r1253, [%rd61+32];
$L__BB27_161:
	@%p137 bra 	$L__BB27_163;
	ld.global.u32 	%r1254, [%rd61+36];
$L__BB27_163:
	bar.sync 	0;
	shl.b32 	%r619, %r1259, 3;
	mov.u32 	%r620, _ZZN3cub18CUB_300001_SM_10006detail13unique_by_key28DeviceUniqueByKeySweepKernelINS2_10policy_hubIxiE10Policy1000EPxPiS7_S8_PjNS0_13ScanTileStateIjLb1EEEN4cuda3std3__48equal_toIxEEjNS2_11VSMemHelperEEEvT0_T1_T2_T3_T4_T5_T6_T7_iNS1_7vsmem_tEE19static_temp_storage;
	add.s32 	%r621, %r620, %r619;
	add.s32 	%r180, %r621, 3152;
	st.shared.u64 	[%r621+3152], %rd203;
	bar.sync 	0;
	setp.eq.s32 	%p148, %r1259, 0;
	mov.b32 	%r1255, 1;
	@%p148 bra 	$L__BB27_165;
	ld.shared.u64 	%rd137, [%r180+-8];
	setp.ne.s64 	%p149, %rd137, %rd194;
	selp.u32 	%r1255, 1, 0, %p149;
$L__BB27_165:
	setp.ne.s64 	%p150, %rd194, %rd195;
	setp.ne.s64 	%p151, %rd195, %rd196;
	setp.ne.s64 	%p152, %rd196, %rd197;
	setp.ne.s64 	%p153, %rd197, %rd198;
	setp.ne.s64 	%p154, %rd198, %rd199;
	setp.ne.s64 	%p155, %rd199, %rd200;
	setp.ne.s64 	%p156, %rd200, %rd201;
	setp.ne.s64 	%p157, %rd201, %rd202;
	setp.ne.s64 	%p158, %rd202, %rd203;
	setp.lt.u32 	%p159, %r149, %r147;
	selp.b32 	%r183, %r1255, 1, %p159;
	setp.ge.u32 	%p160, %r150, %r147;
	or.pred  	%p1, %p160, %p150;
	selp.u32 	%r184, 1, 0, %p1;
	setp.ge.u32 	%p161, %r151, %r147;
	or.pred  	%p2, %p161, %p151;
	selp.u32 	%r653, 1, 0, %p2;
	setp.ge.u32 	%p162, %r152, %r147;
	or.pred  	%p3, %p162, %p152;
	selp.u32 	%r654, 1, 0, %p3;
	setp.ge.u32 	%p163, %r153, %r147;
	or.pred  	%p4, %p163, %p153;
	selp.u32 	%r655, 1, 0, %p4;
	setp.ge.u32 	%p164, %r154, %r147;
	or.pred  	%p5, %p164, %p154;
	selp.u32 	%r656, 1, 0, %p5;
	setp.ge.u32 	%p165, %r155, %r147;
	or.pred  	%p6, %p165, %p155;
	selp.u32 	%r657, 1, 0, %p6;
	setp.ge.u32 	%p166, %r156, %r147;
	or.pred  	%p7, %p166, %p156;
	selp.u32 	%r658, 1, 0, %p7;
	setp.ge.u32 	%p167, %r157, %r147;
	or.pred  	%p8, %p167, %p157;
	selp.u32 	%r659, 1, 0, %p8;
	setp.ge.u32 	%p168, %r158, %r147;
	or.pred  	%p9, %p168, %p158;
	selp.u32 	%r660, 1, 0, %p9;
	bar.sync 	0;
	add.s32 	%r185, %r183, %r184;
	add.s32 	%r186, %r185, %r653;
	add.s32 	%r187, %r186, %r654;
	add.s32 	%r188, %r187, %r655;
	add.s32 	%r189, %r188, %r656;
	add.s32 	%r190, %r189, %r657;
	add.s32 	%r191, %r190, %r658;
	add.s32 	%r192, %r191, %r659;
	add.s32 	%r627, %r192, %r660;
	// begin inline asm
	mov.u32 %r622, %laneid;
	// end inline asm
	mov.b32 	%r625, 1;
	mov.b32 	%r650, 0;
	mov.b32 	%r652, -1;
	// begin inline asm
	{  .reg .u32 r0;  .reg .pred p;  shfl.sync.up.b32 r0|p, %r627, %r625, %r650, %r652;  @p add.u32 r0, r0, %r627;  mov.u32 %r623, r0;}
	// end inline asm
	mov.b32 	%r631, 2;
	// begin inline asm
	{  .reg .u32 r0;  .reg .pred p;  shfl.sync.up.b32 r0|p, %r623, %r631, %r650, %r652;  @p add.u32 r0, r0, %r623;  mov.u32 %r629, r0;}
	// end inline asm
	mov.b32 	%r637, 4;
	// begin inline asm
	{  .reg .u32 r0;  .reg .pred p;  shfl.sync.up.b32 r0|p, %r629, %r637, %r650, %r652;  @p add.u32 r0, r0, %r629;  mov.u32 %r635, r0;}
	// end inline asm
	mov.b32 	%r643, 8;
	// begin inline asm
	{  .reg .u32 r0;  .reg .pred p;  shfl.sync.up.b32 r0|p, %r635, %r643, %r650, %r652;  @p add.u32 r0, r0, %r635;  mov.u32 %r641, r0;}
	// end inline asm
	mov.b32 	%r649, 16;
	// begin inline asm
	{  .reg .u32 r0;  .reg .pred p;  shfl.sync.up.b32 r0|p, %r641, %r649, %r650, %r652;  @p add.u32 r0, r0, %r641;  mov.u32 %r647, r0;}
	// end inline asm
	setp.ne.s32 	%p169, %r622, 31;
	@%p169 bra 	$L__BB27_167;
	shr.u32 	%r661, %r1259, 3;
	and.b32  	%r662, %r661, 124;
	mov.u32 	%r663, _ZZN3cub18CUB_300001_SM_10006detail13unique_by_key28DeviceUniqueByKeySweepKernelINS2_10policy_hubIxiE10Policy1000EPxPiS7_S8_PjNS0_13ScanTileStateIjLb1EEEN4cuda3std3__48equal_toIxEEjNS2_11VSMemHelperEEEvT0_T1_T2_T3_T4_T5_T6_T7_iNS1_7vsmem_tEE19static_temp_storage;
	add.s32 	%r664, %r663, %r662;
	st.shared.u32 	[%r664], %r647;
$L__BB27_167:
	bar.sync 	0;
	mov.u32 	%r665, _ZZN3cub18CUB_300001_SM_10006detail13unique_by_key28DeviceUniqueByKeySweepKernelINS2_10policy_hubIxiE10Policy1000EPxPiS7_S8_PjNS0_13ScanTileStateIjLb1EEEN4cuda3std3__48equal_toIxEEjNS2_11VSMemHelperEEEvT0_T1_T2_T3_T4_T5_T6_T7_iNS1_7vsmem_tEE19static_temp_storage;
	ld.shared.v4.u32 	{%r666, %r667, %r668, %r669}, [_ZZN3cub18CUB_300001_SM_10006detail13unique_by_key28DeviceUniqueByKeySweepKernelINS2_10policy_hubIxiE10Policy1000EPxPiS7_S8_PjNS0_13ScanTileStateIjLb1EEEN4cuda3std3__48equal_toIxEEjNS2_11VSMemHelperEEEvT0_T1_T2_T3_T4_T5_T6_T7_iNS1_7vsmem_tEE19static_temp_storage];
	shr.u32 	%r670, %r1259, 5;
	add.s32 	%r671, %r667, %r666;
	setp.eq.s32 	%p170, %r670, 2;
	selp.b32 	%r672, %r671, %r666, %p170;
	add.s32 	%r673, %r671, %r668;
	setp.eq.s32 	%p171, %r670, 3;
	selp.b32 	%r674, %r673, %r672, %p171;
	add.s32 	%r675, %r673, %r669;
	setp.eq.s32 	%p172, %r670, 4;
	selp.b32 	%r676, %r675, %r674, %p172;
	ld.shared.v4.u32 	{%r677, %r678, %r679, %r680}, [_ZZN3cub18CUB_300001_SM_10006detail13unique_by_key28DeviceUniqueByKeySweepKernelINS2_10policy_hubIxiE10Policy1000EPxPiS7_S8_PjNS0_13ScanTileStateIjLb1EEEN4cuda3std3__48equal_toIxEEjNS2_11VSMemHelperEEEvT0_T1_T2_T3_T4_T5_T6_T7_iNS1_7vsmem_tEE19static_temp_storage+16];
	add.s32 	%r681, %r675, %r677;
	setp.eq.s32 	%p173, %r670, 5;
	selp.b32 	%r682, %r681, %r676, %p173;
	add.s32 	%r683, %r681, %r678;
	setp.eq.s32 	%p174, %r670, 6;
	selp.b32 	%r684, %r683, %r682, %p174;
	add.s32 	%r685, %r683, %r679;
	setp.eq.s32 	%p175, %r670, 7;
	selp.b32 	%r686, %r685, %r684, %p175;
	add.s32 	%r687, %r685, %r680;
	setp.eq.s32 	%p176, %r670, 8;
	selp.b32 	%r688, %r687, %r686, %p176;
	ld.shared.v4.u32 	{%r689, %r690, %r691, %r692}, [_ZZN3cub18CUB_300001_SM_10006detail13unique_by_key28DeviceUniqueByKeySweepKernelINS2_10policy_hubIxiE10Policy1000EPxPiS7_S8_PjNS0_13ScanTileStateIjLb1EEEN4cuda3std3__48equal_toIxEEjNS2_11VSMemHelperEEEvT0_T1_T2_T3_T4_T5_T6_T7_iNS1_7vsmem_tEE19static_temp_storage+32];
	add.s32 	%r693, %r687, %r689;
	setp.eq.s32 	%p177, %r670, 9;
	selp.b32 	%r694, %r693, %r688, %p177;
	add.s32 	%r695, %r693, %r690;
	setp.eq.s32 	%p178, %r670, 10;
	selp.b32 	%r696, %r695, %r694, %p178;
	add.s32 	%r697, %r695, %r691;
	setp.eq.s32 	%p179, %r670, 11;
	selp.b32 	%r698, %r697, %r696, %p179;
	setp.lt.u32 	%p180, %r1259, 32;
	selp.b32 	%r699, 0, %r698, %p180;
	setp.eq.s32 	%p181, %r622, 0;
	sub.s32 	%r700, %r647, %r627;
	selp.b32 	%r701, 0, %r700, %p181;
	add.s32 	%r196, %r699, %r701;
	add.s32 	%r702, %r147, %r692;
	add.s32 	%r703, %r702, %r697;
	add.s32 	%r1290, %r703, -3840;
	bar.sync 	0;
	setp.eq.s32 	%p182, %r183, 0;
	shl.b32 	%r704, %r196, 3;
	add.s32 	%r198, %r665, %r704;
	@%p182 bra 	$L__BB27_169;
	st.shared.u64 	[%r198], %rd194;
$L__BB27_169:
	shl.b32 	%r705, %r183, 3;
	add.s32 	%r199, %r198, %r705;
	not.pred 	%p183, %p1;
	@%p183 bra 	$L__BB27_171;
	st.shared.u64 	[%r199], %rd195;
$L__BB27_171:
	shl.b32 	%r706, %r184, 3;
	add.s32 	%r200, %r199, %r706;
	not.pred 	%p184, %p2;
	@%p184 bra 	$L__BB27_173;
	st.shared.u64 	[%r200], %rd196;
$L__BB27_173:
	shl.b32 	%r707, %r186, 3;
	add.s32 	%r201, %r198, %r707;
	not.pred 	%p185, %p3;
	@%p185 bra 	$L__BB27_175;
	st.shared.u64 	[%r201], %rd197;
$L__BB27_175:
	shl.b32 	%r708, %r187, 3;
	add.s32 	%r202, %r198, %r708;
	not.pred 	%p186, %p4;
	@%p186 bra 	$L__BB27_177;
	st.shared.u64 	[%r202], %rd198;
$L__BB27_177:
	shl.b32 	%r709, %r188, 3;
	add.s32 	%r203, %r198, %r709;
	not.pred 	%p187, %p5;
	@%p187 bra 	$L__BB27_179;
	st.shared.u64 	[%r203], %rd199;
$L__BB27_179:
	shl.b32 	%r710, %r189, 3;
	add.s32 	%r204, %r198, %r710;
	not.pred 	%p188, %p6;
	@%p188 bra 	$L__BB27_181;
	st.shared.u64 	[%r204], %rd200;
$L__BB27_181:
	shl.b32 	%r711, %r190, 3;
	add.s32 	%r205, %r198, %r711;
	not.pred 	%p189, %p7;
	@%p189 bra 	$L__BB27_183;
	st.shared.u64 	[%r205], %rd201;
$L__BB27_183:
	shl.b32 	%r712, %r191, 3;
	add.s32 	%r206, %r198, %r712;
	not.pred 	%p190, %p8;
	@%p190 bra 	$L__BB27_185;
	st.shared.u64 	[%r206], %rd202;
$L__BB27_185:
	shl.b32 	%r713, %r192, 3;
	add.s32 	%r207, %r198, %r713;
	not.pred 	%p191, %p9;
	@%p191 bra 	$L__BB27_187;
	st.shared.u64 	[%r207], %rd203;
$L__BB27_187:
	bar.sync 	0;
	setp.ge.s32 	%p192, %r1259, %r1290;
	@%p192 bra 	$L__BB27_190;
	ld.param.u64 	%rd183, [_ZN3cub18CUB_300001_SM_10006detail13unique_by_key28DeviceUniqueByKeySweepKernelINS2_10policy_hubIxiE10Policy1000EPxPiS7_S8_PjNS0_13ScanTileStateIjLb1EEEN4cuda3std3__48equal_toIxEEjNS2_11VSMemHelperEEEvT0_T1_T2_T3_T4_T5_T6_T7_iNS1_7vsmem_tE_param_2];
	mul.wide.u32 	%rd138, %r1259, 8;
	cvta.to.global.u64 	%rd139, %rd183;
	add.s64 	%rd204, %rd139, %rd138;
	shl.b32 	%r714, %r1259, 3;
	mov.u32 	%r715, _ZZN3cub18CUB_300001_SM_10006detail13unique_by_key28DeviceUniqueByKeySweepKernelINS2_10policy_hubIxiE10Policy1000EPxPiS7_S8_PjNS0_13ScanTileStateIjLb1EEEN4cuda3std3__48equal_toIxEEjNS2_11VSMemHelperEEEvT0_T1_T2_T3_T4_T5_T6_T7_iNS1_7vsmem_tEE19static_temp_storage;
	add.s32 	%r1256, %r715, %r714;
	mov.u32 	%r1257, %r1259;
$L__BB27_189:
	.pragma "nounroll";
	ld.shared.u64 	%rd140, [%r1256];
	st.global.u64 	[%rd204], %rd140;
	add.s32 	%r1257, %r1257, 384;
	add.s64 	%rd204, %rd204, 3072;
	add.s32 	%r1256, %r1256, 3072;
	setp.lt.s32 	%p193, %r1257, %r1290;
	@%p193 bra 	$L__BB27_189;
$L__BB27_190:
	setp.eq.s32 	%p194, %r183, 0;
	bar.sync 	0;
	bar.sync 	0;
	@%p194 bra 	$L__BB27_192;
	shl.b32 	%r716, %r196, 2;
	sub.s32 	%r717, %r198, %r716;
	st.shared.u32 	[%r717], %r1245;
$L__BB27_192:
	not.pred 	%p195, %p1;
	@%p195 bra 	$L__BB27_194;
	add.s32 	%r718, %r196, %r183;
	shl.b32 	%r719, %r718, 2;
	sub.s32 	%r720, %r199, %r719;
	st.shared.u32 	[%r720], %r1246;
$L__BB27_194:
	not.pred 	%p196, %p2;
	@%p196 bra 	$L__BB27_196;
	add.s32 	%r721, %r185, %r196;
	shl.b32 	%r722, %r721, 2;
	sub.s32 	%r723, %r200, %r722;
	st.shared.u32 	[%r723], %r1247;
$L__BB27_196:
	not.pred 	%p197, %p3;
	@%p197 bra 	$L__BB27_198;
	add.s32 	%r724, %r186, %r196;
	shl.b32 	%r725, %r724, 2;
	sub.s32 	%r726, %r201, %r725;
	st.shared.u32 	[%r726], %r1248;
$L__BB27_198:
	not.pred 	%p198, %p4;
	@%p198 bra 	$L__BB27_200;
	add.s32 	%r727, %r187, %r196;
	shl.b32 	%r728, %r727, 2;
	sub.s32 	%r729, %r202, %r728;
	st.shared.u32 	[%r729], %r1249;
$L__BB27_200:
	not.pred 	%p199, %p5;
	@%p199 bra 	$L__BB27_202;
	add.s32 	%r730, %r188, %r196;
	shl.b32 	%r731, %r730, 2;
	sub.s32 	%r732, %r203, %r731;
	st.shared.u32 	[%r732], %r1250;
$L__BB27_202:
	not.pred 	%p200, %p6;
	@%p200 bra 	$L__BB27_204;
	add.s32 	%r733, %r189, %r196;
	shl.b32 	%r734, %r733, 2;
	sub.s32 	%r735, %r204, %r734;
	st.shared.u32 	[%r735], %r1251;
$L__BB27_204:
	not.pred 	%p201, %p7;
	@%p201 bra 	$L__BB27_206;
	add.s32 	%r736, %r190, %r196;
	shl.b32 	%r737, %r736, 2;
	sub.s32 	%r738, %r205, %r737;
	st.shared.u32 	[%r738], %r1252;
$L__BB27_206:
	not.pred 	%p202, %p8;
	@%p202 bra 	$L__BB27_208;
	add.s32 	%r739, %r191, %r196;
	shl.b32 	%r740, %r739, 2;
	sub.s32 	%r741, %r206, %r740;
	st.shared.u32 	[%r741], %r1253;
$L__BB27_208:
	not.pred 	%p203, %p9;
	@%p203 bra 	$L__BB27_210;
	add.s32 	%r742, %r192, %r196;
	shl.b32 	%r743, %r742, 2;
	sub.s32 	%r744, %r207, %r743;
	st.shared.u32 	[%r744], %r1254;
$L__BB27_210:
	setp.ge.s32 	%p204, %r1259, %r1290;
	bar.sync 	0;
	@%p204 bra 	$L__BB27_213;
	ld.param.u64 	%rd187, [_ZN3cub18CUB_300001_SM_10006detail13unique_by_key28DeviceUniqueByKeySweepKernelINS2_10policy_hubIxiE10Policy1000EPxPiS7_S8_PjNS0_13ScanTileStateIjLb1EEEN4cuda3std3__48equal_toIxEEjNS2_11VSMemHelperEEEvT0_T1_T2_T3_T4_T5_T6_T7_iNS1_7vsmem_tE_param_3];
	mul.wide.u32 	%rd141, %r1259, 4;
	cvta.to.global.u64 	%rd142, %rd187;
	add.s64 	%rd205, %rd142, %rd141;
	shl.b32 	%r745, %r1259, 2;
	mov.u32 	%r746, _ZZN3cub18CUB_300001_SM_10006detail13unique_by_key28DeviceUniqueByKeySweepKernelINS2_10policy_hubIxiE10Policy1000EPxPiS7_S8_PjNS0_13ScanTileStateIjLb1EEEN4cuda3std3__48equal_toIxEEjNS2_11VSMemHelperEEEvT0_T1_T2_T3_T4_T5_T6_T7_iNS1_7vsmem_tEE19static_temp_storage;
	add.s32 	%r1258, %r746, %r745;
$L__BB27_212:
	.pragma "nounroll";
	ld.shared.u32 	%r747, [%r1258];
	st.global.u32 	[%rd205], %r747;
	add.s32 	%r1259, %r1259, 384;
	add.s64 	%rd205, %rd205, 1536;
	add.s32 	%r1258, %r1258, 1536;
	setp.lt.s32 	%p205, %r1259, %r1290;
	@%p205 bra 	$L__BB27_212;
$L__BB27_213:
	bar.sync 	0;
	bra.uni 	$L__BB27_321;
$L__BB27_214:
	mul.wide.u32 	%rd103, %r2, 8;
	add.s64 	%rd104, %rd2, %rd103;
	mov.u32 	%r1289, %tid.x;
	ld.global.u64 	%rd215, [%rd104];
	mul.lo.s32 	%r219, %r1289, 10;
	setp.ge.s32 	%p22, %r219, %r147;
	mul.lo.s32 	%r352, %r1289, 80;
	cvt.u64.u32 	%rd105, %r352;
	add.s64 	%rd69, %rd104, %rd105;
	mov.u64 	%rd206, %rd215;
	@%p22 bra 	$L__BB27_216;
	ld.global.u64 	%rd206, [%rd69];
$L__BB27_216:
	add.s32 	%r220, %r219, 1;
	setp.ge.s32 	%p23, %r220, %r147;
	mov.u64 	%rd207, %rd215;
	@%p23 bra 	$L__BB27_218;
	ld.global.u64 	%rd207, [%rd69+8];
$L__BB27_218:
	add.s32 	%r221, %r219, 2;
	setp.ge.s32 	%p24, %r221, %r147;
	mov.u64 	%rd208, %rd215;
	@%p24 bra 	$L__BB27_220;
	ld.global.u64 	%rd208, [%rd69+16];
$L__BB27_220:
	add.s32 	%r222, %r219, 3;
	setp.ge.s32 	%p25, %r222, %r147;
	mov.u64 	%rd209, %rd215;
	@%p25 bra 	$L__BB27_222;
	ld.global.u64 	%rd209, [%rd69+24];
$L__BB27_222:
	add.s32 	%r223, %r219, 4;
	setp.ge.s32 	%p26, %r223, %r147;
	mov.u64 	%rd210, %rd215;
	@%p26 bra 	$L__BB27_224;
	ld.global.u64 	%rd210, [%rd69+32];
$L__BB27_224:
	add.s32 	%r224, %r219, 5;
	setp.ge.s32 	%p27, %r224, %r147;
	mov.u64 	%rd211, %rd215;
	@%p27 bra 	$L__BB27_226;
	ld.global.u64 	%rd211, [%rd69+40];
$L__BB27_226:
	add.s32 	%r225, %r219, 6;
	setp.ge.s32 	%p28, %r225, %r147;
	mov.u64 	%rd212, %rd215;
	@%p28 bra 	$L__BB27_228;
	ld.global.u64 	%rd212, [%rd69+48];
$L__BB27_228:
	add.s32 	%r226, %r219, 7;
	setp.ge.s32 	%p29, %r226, %r147;
	mov.u64 	%rd213, %rd215;
	@%p29 bra 	$L__BB27_230;
	ld.global.u64 	%rd213, [%rd69+56];
$L__BB27_230:
	add.s32 	%r227, %r219, 8;
	setp.ge.s32 	%p30, %r227, %r147;
	mov.u64 	%rd214, %rd215;
	@%p30 bra 	$L__BB27_232;
	ld.global.u64 	%rd214, [%rd69+64];
$L__BB27_232:
	add.s32 	%r228, %r219, 9;
	setp.ge.s32 	%p31, %r228, %r147;
	@%p31 bra 	$L__BB27_234;
	ld.global.u64 	%rd215, [%rd69+72];
$L__BB27_234:
	setp.ge.s32 	%p32, %r219, %r147;
	bar.sync 	0;
	mul.wide.u32 	%rd106, %r2, 4;
	add.s64 	%rd107, %rd1, %rd106;
	ld.global.u32 	%r1269, [%rd107];
	mul.lo.s32 	%r353, %r1289, 40;
	cvt.u64.u32 	%rd108, %r353;
	add.s64 	%rd90, %rd107, %rd108;
	mov.u32 	%r1260, %r1269;
	@%p32 bra 	$L__BB27_236;
	ld.global.u32 	%r1260, [%rd90];
$L__BB27_236:
	setp.ge.s32 	%p33, %r220, %r147;
	mov.u32 	%r1261, %r1269;
	@%p33 bra 	$L__BB27_238;
	ld.global.u32 	%r1261, [%rd90+4];
$L__BB27_238:
	setp.ge.s32 	%p34, %r221, %r147;
	mov.u32 	%r1262, %r1269;
	@%p34 bra 	$L__BB27_240;
	ld.global.u32 	%r1262, [%rd90+8];
$L__BB27_240:
	setp.ge.s32 	%p35, %r222, %r147;
	mov.u32 	%r1263, %r1269;
	@%p35 bra 	$L__BB27_242;
	ld.global.u32 	%r1263, [%rd90+12];
$L__BB27_242:
	setp.ge.s32 	%p36, %r223, %r147;
	mov.u32 	%r1264, %r1269;
	@%p36 bra 	$L__BB27_244;
	ld.global.u32 	%r1264, [%rd90+16];
$L__BB27_244:
	mov.u32 	%r1265, %r1269;
	@%p27 bra 	$L__BB27_246;
	ld.global.u32 	%r1265, [%rd90+20];
$L__BB27_246:
	mov.u32 	%r1266, %r1269;
	@%p28 bra 	$L__BB27_248;
	ld.global.u32 	%r1266, [%rd90+24];
$L__BB27_248:
	mov.u32 	%r1267, %r1269;
	@%p29 bra 	$L__BB27_250;
	ld.global.u32 	%r1267, [%rd90+28];
$L__BB27_250:
	mov.u32 	%r1268, %r1269;
	@%p30 bra 	$L__BB27_252;
	ld.global.u32 	%r1268, [%rd90+32];
$L__BB27_252:
	@%p31 bra 	$L__BB27_254;
	ld.global.u32 	%r1269, [%rd90+36];
$L__BB27_254:
	bar.sync 	0;
	add.s32 	%r354, %r2, -1;
	mul.wide.u32 	%rd109, %r354, 8;
	add.s64 	%rd110, %rd2, %rd109;
	ld.global.u64 	%rd216, [%rd110];
	shl.b32 	%r355, %r1289, 3;
	mov.u32 	%r356, _ZZN3cub18CUB_300001_SM_10006detail13unique_by_key28DeviceUniqueByKeySweepKernelINS2_10policy_hubIxiE10Policy1000EPxPiS7_S8_PjNS0_13ScanTileStateIjLb1EEEN4cuda3std3__48equal_toIxEEjNS2_11VSMemHelperEEEvT0_T1_T2_T3_T4_T5_T6_T7_iNS1_7vsmem_tEE19static_temp_storage;
	add.s32 	%r357, %r356, %r355;
	add.s32 	%r250, %r357, 3152;
	st.shared.u64 	[%r357+3152], %rd215;
	bar.sync 	0;
	setp.eq.s32 	%p42, %r1289, 0;
	@%p42 bra 	$L__BB27_256;
	ld.shared.u64 	%rd216, [%r250+-8];
$L__BB27_256:
	setp.ne.s64 	%p43, %rd216, %rd206;
	setp.ne.s64 	%p44, %rd206, %rd207;
	setp.ne.s64 	%p45, %rd207, %rd208;
	setp.ne.s64 	%p46, %rd208, %rd209;
	setp.ne.s64 	%p47, %rd209, %rd210;
	setp.ne.s64 	%p48, %rd210, %rd211;
	setp.ne.s64 	%p49, %rd211, %rd212;
	setp.ne.s64 	%p50, %rd212, %rd213;
	setp.ne.s64 	%p51, %rd213, %rd214;
	setp.ne.s64 	%p52, %rd214, %rd215;
	setp.ge.u32 	%p53, %r219, %r147;
	or.pred  	%p10, %p53, %p43;
	selp.u32 	%r389, 1, 0, %p10;
	setp.ge.u32 	%p54, %r220, %r147;
	or.pred  	%p11, %p54, %p44;
	selp.u32 	%r390, 1, 0, %p11;
	setp.ge.u32 	%p55, %r221, %r147;
	or.pred  	%p12, %p55, %p45;
	selp.u32 	%r391, 1, 0, %p12;
	setp.ge.u32 	%p56, %r222, %r147;
	or.pred  	%p13, %p56, %p46;
	selp.u32 	%r392, 1, 0, %p13;
	setp.ge.u32 	%p57, %r223, %r147;
	or.pred  	%p14, %p57, %p47;
	selp.u32 	%r393, 1, 0, %p14;
	setp.ge.u32 	%p58, %r224, %r147;
	or.pred  	%p15, %p58, %p48;
	selp.u32 	%r394, 1, 0, %p15;
	setp.ge.u32 	%p59, %r225, %r147;
	or.pred  	%p16, %p59, %p49;
	selp.u32 	%r395, 1, 0, %p16;
	setp.ge.u32 	%p60, %r226, %r147;
	or.pred  	%p17, %p60, %p50;
	selp.u32 	%r396, 1, 0, %p17;
	setp.ge.u32 	%p61, %r227, %r147;
	or.pred  	%p18, %p61, %p51;
	selp.u32 	%r397, 1, 0, %p18;
	setp.ge.u32 	%p62, %r228, %r147;
	or.pred  	%p19, %p62, %p52;
	selp.u32 	%r398, 1, 0, %p19;
	bar.sync 	0;
	add.s32 	%r399, %r390, %r389;
	add.s32 	%r400, %r399, %r391;
	add.s32 	%r401, %r400, %r392;
	add.s32 	%r402, %r401, %r393;
	add.s32 	%r403, %r402, %r394;
	add.s32 	%r404, %r403, %r395;
	add.s32 	%r405, %r404, %r396;
	add.s32 	%r406, %r405, %r397;
	add.s32 	%r363, %r406, %r398;
	// begin inline asm
	mov.u32 %r358, %laneid;
	// end inline asm
	mov.b32 	%r361, 1;
	mov.b32 	%r386, 0;
	mov.b32 	%r388, -1;
	// begin inline asm
	{  .reg .u32 r0;  .reg .pred p;  shfl.sync.up.b32 r0|p, %r363, %r361, %r386, %r388;  @p add.u32 r0, r0, %r363;  mov.u32 %r359, r0;}
	// end inline asm
	mov.b32 	%r367, 2;
	// begin inline asm
	{  .reg .u32 r0;  .reg .pred p;  shfl.sync.up.b32 r0|p, %r359, %r367, %r386, %r388;  @p add.u32 r0, r0, %r359;  mov.u32 %r365, r0;}
	// end inline asm
	mov.b32 	%r373, 4;
	// begin inline asm
	{  .reg .u32 r0;  .reg .pred p;  shfl.sync.up.b32 r0|p, %r365, %r373, %r386, %r388;  @p add.u32 r0, r0, %r365;  mov.u32 %r371, r0;}
	// end inline asm
	mov.b32 	%r379, 8;
	// begin inline asm
	{  .reg .u32 r0;  .reg .pred p;  shfl.sync.up.b32 r0|p, %r371, %r379, %r386, %r388;  @p add.u32 r0, r0, %r371;  mov.u32 %r377, r0;}
	// end inline asm
	mov.b32 	%r385, 16;
	// begin inline asm
	{  .reg .u32 r0;  .reg .pred p;  shfl.sync.up.b32 r0|p, %r377, %r385, %r386, %r388;  @p add.u32 r0, r0, %r377;  mov.u32 %r383, r0;}
	// end inline asm
	setp.ne.s32 	%p63, %r358, 31;
	@%p63 bra 	$L__BB27_258;
	shr.u32 	%r407, %r1289, 3;
	and.b32  	%r408, %r407, 124;
	mov.u32 	%r409, _ZZN3cub18CUB_300001_SM_10006detail13unique_by_key28DeviceUniqueByKeySweepKernelINS2_10policy_hubIxiE10Policy1000EPxPiS7_S8_PjNS0_13ScanTileStateIjLb1EEEN4cuda3std3__48equal_toIxEEjNS2_11VSMemHelperEEEvT0_T1_T2_T3_T4_T5_T6_T7_iNS1_7vsmem_tEE19static_temp_storage;
	add.s32 	%r410, %r409, %r408;
	st.shared.u32 	[%r410], %r383;
$L__BB27_258:
	sub.s32 	%r411, %r383, %r363;
	bar.sync 	0;
	ld.shared.v4.u32 	{%r412, %r413, %r414, %r415}, [_ZZN3cub18CUB_300001_SM_10006detail13unique_by_key28DeviceUniqueByKeySweepKernelINS2_10policy_hubIxiE10Policy1000EPxPiS7_S8_PjNS0_13ScanTileStateIjLb1EEEN4cuda3std3__48equal_toIxEEjNS2_11VSMemHelperEEEvT0_T1_T2_T3_T4_T5_T6_T7_iNS1_7vsmem_tEE19static_temp_storage];
	shr.u32 	%r416, %r1289, 5;
	add.s32 	%r417, %r413, %r412;
	setp.eq.s32 	%p64, %r416, 2;
	selp.b32 	%r418, %r417, %r412, %p64;
	add.s32 	%r419, %r417, %r414;
	setp.eq.s32 	%p65, %r416, 3;
	selp.b32 	%r420, %r419, %r418, %p65;
	add.s32 	%r421, %r419, %r415;
	setp.eq.s32 	%p66, %r416, 4;
	selp.b32 	%r422, %r421, %r420, %p66;
	ld.shared.v4.u32 	{%r423, %r424, %r425, %r426}, [_ZZN3cub18CUB_300001_SM_10006detail13unique_by_key28DeviceUniqueByKeySweepKernelINS2_10policy_hubIxiE10Policy1000EPxPiS7_S8_PjNS0_13ScanTileStateIjLb1EEEN4cuda3std3__48equal_toIxEEjNS2_11VSMemHelperEEEvT0_T1_T2_T3_T4_T5_T6_T7_iNS1_7vsmem_tEE19static_temp_storage+16];
	add.s32 	%r427, %r421, %r423;
	setp.eq.s32 	%p67, %r416, 5;
	selp.b32 	%r428, %r427, %r422, %p67;
	add.s32 	%r429, %r427, %r424;
	setp.eq.s32 	%p68, %r416, 6;
	selp.b32 	%r430, %r429, %r428, %p68;
	add.s32 	%r431, %r429, %r425;
	setp.eq.s32 	%p69, %r416, 7;
	selp.b32 	%r432, %r431, %r430, %p69;
	add.s32 	%r433, %r431, %r426;
	setp.eq.s32 	%p70, %r416, 8;
	selp.b32 	%r434, %r433, %r432, %p70;
	ld.shared.v4.u32 	{%r435, %r436, %r437, %r438}, [_ZZN3cub18CUB_300001_SM_10006detail13unique_by_key28DeviceUniqueByKeySweepKernelINS2_10policy_hubIxiE10Policy1000EPxPiS7_S8_PjNS0_13ScanTileStateIjLb1EEEN4cuda3std3__48equal_toIxEEjNS2_11VSMemHelperEEEvT0_T1_T2_T3_T4_T5_T6_T7_iNS1_7vsmem_tEE19static_temp_storage+32];
	add.s32 	%r439, %r433, %r435;
	setp.eq.s32 	%p71, %r416, 9;
	selp.b32 	%r440, %r439, %r434, %p71;
	add.s32 	%r441, %r439, %r436;
	setp.eq.s32 	%p72, %r416, 10;
	selp.b32 	%r442, %r441, %r440, %p72;
	add.s32 	%r443, %r441, %r437;
	setp.eq.s32 	%p73, %r416, 11;
	selp.b32 	%r444, %r443, %r442, %p73;
	add.s32 	%r254, %r443, %r438;
	setp.gt.u32 	%p74, %r1289, 31;
	setp.lt.u32 	%p75, %r1289, 32;
	setp.eq.s32 	%p76, %r358, 0;
	selp.b32 	%r445, 0, %r411, %p76;
	add.s32 	%r1283, %r444, %r445;
	selp.b32 	%r256, %r411, %r1283, %p75;
	@%p74 bra 	$L__BB27_274;
	setp.ne.s32 	%p77, %r1289, 0;
	mul.wide.s32 	%rd111, %r1225, 8;
	add.s64 	%rd94, %rd3, %rd111;
	@%p77 bra 	$L__BB27_261;
	st.shared.u32 	[_ZZN3cub18CUB_300001_SM_10006detail13unique_by_key28DeviceUniqueByKeySweepKernelINS2_10policy_hubIxiE10Policy1000EPxPiS7_S8_PjNS0_13ScanTileStateIjLb1EEEN4cuda3std3__48equal_toIxEEjNS2_11VSMemHelperEEEvT0_T1_T2_T3_T4_T5_T6_T7_iNS1_7vsmem_tEE19static_temp_storage+76], %r254;
	add.s64 	%rd112, %rd94, 256;
	mov.b32 	%r446, 100;
	// begin inline asm
	st.relaxed.gpu.v2.u32 [%rd112], {%r446, %r254};
	// end inline asm
$L__BB27_261:
	not.b32 	%r452, %r1289;
	add.s32 	%r1278, %r1225, %r452;
	mov.b32 	%r448, 665;
	// begin inline asm
	nanosleep.u32 %r448;
	// end inline asm
	mul.wide.s32 	%rd114, %r1278, 8;
	add.s64 	%rd115, %rd3, %rd114;
	add.s64 	%rd113, %rd115, 256;
	// begin inline asm
	ld.relaxed.gpu.v2.u32 {%r1280, %r1272}, [%rd113];
	// end inline asm
	mov.b32 	%r1273, 386;
$L__BB27_262:
	setp.eq.s32 	%p78, %r1280, 99;
	mov.b32 	%r453, -1;
	vote.sync.any.pred 	%p79, %p78, %r453;
	not.pred 	%p80, %p79;
	@%p80 bra 	$L__BB27_264;
	shr.u32 	%r266, %r1273, 1;
	mul.lo.s32 	%r610, %r1225, 16807;
	and.b32  	%r1225, %r610, 2147483647;
	sub.s32 	%r611, %r1273, %r266;
	add.s32 	%r612, %r611, 1;
	rem.u32 	%r613, %r1225, %r612;
	add.s32 	%r607, %r613, %r266;
	// begin inline asm
	nanosleep.u32 %r607;
	// end inline asm
	// begin inline asm
	ld.relaxed.gpu.v2.u32 {%r1280, %r1272}, [%rd113];
	// end inline asm
	mov.u32 	%r1273, %r266;
	bra.uni 	$L__BB27_262;
$L__BB27_264:
	setp.eq.s32 	%p81, %r1280, 101;
	mov.b32 	%r480, -1;
	vote.sync.ballot.b32 	%r482, %p81, %r480;
	// begin inline asm
	mov.u32 %r455, %lanemask_ge;
	// end inline asm
	and.b32  	%r483, %r482, %r455;
	or.b32  	%r484, %r483, -2147483648;
	add.s32 	%r485, %r484, -1;
	not.b32 	%r486, %r484;
	and.b32  	%r487, %r486, %r485;
	popc.b32 	%r459, %r487;
	mov.b32 	%r458, 1;
	// begin inline asm
	shfl.sync.down.b32 %r456, %r1272, %r458, %r459, %r480;
	// end inline asm
	setp.lt.s32 	%p83, %r358, %r459;
	selp.b32 	%r488, %r456, 0, %p83;
	add.s32 	%r462, %r488, %r1272;
	mov.b32 	%r463, 2;
	// begin inline asm
	shfl.sync.down.b32 %r461, %r462, %r463, %r459, %r480;
	// end inline asm
	add.s32 	%r271, %r358, 2;
	setp.gt.s32 	%p84, %r271, %r459;
	selp.b32 	%r489, 0, %r461, %p84;
	add.s32 	%r467, %r462, %r489;
	mov.b32 	%r468, 4;
	// begin inline asm
	shfl.sync.down.b32 %r466, %r467, %r468, %r459, %r480;
	// end inline asm
	add.s32 	%r272, %r358, 4;
	setp.gt.s32 	%p85, %r272, %r459;
	selp.b32 	%r490, 0, %r466, %p85;
	add.s32 	%r472, %r467, %r490;
	mov.b32 	%r473, 8;
	// begin inline asm
	shfl.sync.down.b32 %r471, %r472, %r473, %r459, %r480;
	// end inline asm
	add.s32 	%r273, %r358, 8;
	setp.gt.s32 	%p86, %r273, %r459;
	selp.b32 	%r491, 0, %r471, %p86;
	add.s32 	%r477, %r472, %r491;
	mov.b32 	%r478, 16;
	// begin inline asm
	shfl.sync.down.b32 %r476, %r477, %r478, %r459, %r480;
	// end inline asm
	add.s32 	%r274, %r358, 16;
	setp.gt.s32 	%p87, %r274, %r459;
	selp.b32 	%r492, 0, %r476, %p87;
	add.s32 	%r1276, %r477, %r492;
	add.s64 	%rd96, %rd3, 256;
	mov.b32 	%r1274, 386;
$L__BB27_265:
	setp.ne.s32 	%p88, %r1280, 101;
	mov.b32 	%r493, -1;
	vote.sync.all.pred 	%p89, %p88, %r493;
	not.pred 	%p90, %p89;
	@%p90 bra 	$L__BB27_270;
	shr.u32 	%r1274, %r1274, 1;
	mul.wide.s32 	%rd125, %r1278, 8;
	add.s64 	%rd126, %rd96, %rd125;
	add.s64 	%rd124, %rd126, -256;
	// begin inline asm
	ld.relaxed.gpu.v2.u32 {%r1280, %r1281}, [%rd124];
	// end inline asm
	mov.u32 	%r1282, %r1274;
$L__BB27_267:
	setp.eq.s32 	%p118, %r1280, 99;
	mov.b32 	%r561, -1;
	vote.sync.any.pred 	%p119, %p118, %r561;
	not.pred 	%p120, %p119;
	@%p120 bra 	$L__BB27_269;
	shr.u32 	%r290, %r1282, 1;
	mul.lo.s32 	%r603, %r1225, 16807;
	and.b32  	%r1225, %r603, 2147483647;
	sub.s32 	%r604, %r1282, %r290;
	add.s32 	%r605, %r604, 1;
	rem.u32 	%r606, %r1225, %r605;
	add.s32 	%r600, %r606, %r290;
	// begin inline asm
	nanosleep.u32 %r600;
	// end inline asm
	// begin inline asm
	ld.relaxed.gpu.v2.u32 {%r1280, %r1281}, [%rd124];
	// end inline asm
	mov.u32 	%r1282, %r290;
	bra.uni 	$L__BB27_267;
$L__BB27_269:
	setp.eq.s32 	%p121, %r1280, 101;
	mov.b32 	%r587, -1;
	vote.sync.ballot.b32 	%r588, %p121, %r587;
	and.b32  	%r589, %r588, %r455;
	or.b32  	%r590, %r589, -2147483648;
	add.s32 	%r591, %r590, -1;
	not.b32 	%r592, %r590;
	and.b32  	%r593, %r592, %r591;
	popc.b32 	%r566, %r593;
	mov.b32 	%r565, 1;
	// begin inline asm
	shfl.sync.down.b32 %r563, %r1281, %r565, %r566, %r587;
	// end inline asm
	setp.lt.s32 	%p123, %r358, %r566;
	selp.b32 	%r594, %r563, 0, %p123;
	add.s32 	%r569, %r594, %r1281;
	mov.b32 	%r570, 2;
	// begin inline asm
	shfl.sync.down.b32 %r568, %r569, %r570, %r566, %r587;
	// end inline asm
	setp.gt.s32 	%p124, %r271, %r566;
	selp.b32 	%r595, 0, %r568, %p124;
	add.s32 	%r574, %r569, %r595;
	mov.b32 	%r575, 4;
	// begin inline asm
	shfl.sync.down.b32 %r573, %r574, %r575, %r566, %r587;
	// end inline asm
	setp.gt.s32 	%p125, %r272, %r566;
	selp.b32 	%r596, 0, %r573, %p125;
	add.s32 	%r579, %r574, %r596;
	mov.b32 	%r580, 8;
	// begin inline asm
	shfl.sync.down.b32 %r578, %r579, %r580, %r566, %r587;
	// end inline asm
	setp.gt.s32 	%p126, %r273, %r566;
	selp.b32 	%r597, 0, %r578, %p126;
	add.s32 	%r584, %r579, %r597;
	mov.b32 	%r585, 16;
	// begin inline asm
	shfl.sync.down.b32 %r583, %r584, %r585, %r566, %r587;
	// end inline asm
	setp.gt.s32 	%p127, %r274, %r566;
	selp.b32 	%r598, 0, %r583, %p127;
	add.s32 	%r599, %r598, %r1276;
	add.s32 	%r1276, %r599, %r584;
	add.s32 	%r1278, %r1278, -32;
	bra.uni 	$L__BB27_265;
$L__BB27_270:
	setp.ne.s32 	%p91, %r1289, 0;
	@%p91 bra 	$L__BB27_272;
	add.s32 	%r496, %r1276, %r254;
	add.s64 	%rd116, %rd94, 256;
	mov.b32 	%r495, 101;
	// begin inline asm
	st.relaxed.gpu.v2.u32 [%rd116], {%r495, %r496};
	// end inline asm
	st.shared.u32 	[_ZZN3cub18CUB_300001_SM_10006detail13unique_by_key28DeviceUniqueByKeySweepKernelINS2_10policy_hubIxiE10Policy1000EPxPiS7_S8_PjNS0_13ScanTileStateIjLb1EEEN4cuda3std3__48equal_toIxEEjNS2_11VSMemHelperEEEvT0_T1_T2_T3_T4_T5_T6_T7_iNS1_7vsmem_tEE19static_temp_storage+68], %r1276;
	st.shared.u32 	[_ZZN3cub18CUB_300001_SM_10006detail13unique_by_key28DeviceUniqueByKeySweepKernelINS2_10policy_hubIxiE10Policy1000EPxPiS7_S8_PjNS0_13ScanTileStateIjLb1EEEN4cuda3std3__48equal_toIxEEjNS2_11VSMemHelperEEEvT0_T1_T2_T3_T4_T5_T6_T7_iNS1_7vsmem_tEE19static_temp_storage+72], %r496;
$L__BB27_272:
	setp.ne.s32 	%p92, %r358, 0;
	mov.u32 	%r1283, %r256;
	@%p92 bra 	$L__BB27_274;
	st.shared.u32 	[_ZZN3cub18CUB_300001_SM_10006detail13unique_by_key28DeviceUniqueByKeySweepKernelINS2_10policy_hubIxiE10Policy1000EPxPiS7_S8_PjNS0_13ScanTileStateIjLb1EEEN4cuda3std3__48equal_toIxEEjNS2_11VSMemHelperEEEvT0_T1_T2_T3_T4_T5_T6_T7_iNS1_7vsmem_tEE19static_temp_storage+60], %r1276;
	mov.u32 	%r1283, %r1276;
$L__BB27_274:
	setp.eq.s32 	%p93, %r1289, 0;
	bar.sync 	0;
	mov.u32 	%r497, _ZZN3cub18CUB_300001_SM_10006detail13unique_by_key28DeviceUniqueByKeySweepKernelINS2_10policy_hubIxiE10Policy1000EPxPiS7_S8_PjNS0_13ScanTileStateIjLb1EEEN4cuda3std3__48equal_toIxEEjNS2_11VSMemHelperEEEvT0_T1_T2_T3_T4_T5_T6_T7_iNS1_7vsmem_tEE19static_temp_storage;
	ld.shared.u32 	%r498, [_ZZN3cub18CUB_300001_SM_10006detail13unique_by_key28DeviceUniqueByKeySweepKernelINS2_10policy_hubIxiE10Policy1000EPxPiS7_S8_PjNS0_13ScanTileStateIjLb1EEEN4cuda3std3__48equal_toIxEEjNS2_11VSMemHelperEEEvT0_T1_T2_T3_T4_T5_T6_T7_iNS1_7vsmem_tEE19static_temp_storage+60];
	.pragma "used_bytes_mask 65520";
	ld.shared.v4.u32 	{%r499, %r297, %r500, %r501}, [_ZZN3cub18CUB_300001_SM_10006detail13unique_by_key28DeviceUniqueByKeySweepKernelINS2_10policy_hubIxiE10Policy1000EPxPiS7_S8_PjNS0_13ScanTileStateIjLb1EEEN4cuda3std3__48equal_toIxEEjNS2_11VSMemHelperEEEvT0_T1_T2_T3_T4_T5_T6_T7_iNS1_7vsmem_tEE19static_temp_storage+64];
	selp.b32 	%r502, 0, %r498, %p93;
	add.s32 	%r503, %r502, %r1283;
	selp.u32 	%r504, 1, 0, %p10;
	add.s32 	%r298, %r503, %r504;
	selp.u32 	%r505, 1, 0, %p11;
	add.s32 	%r506, %r505, %r504;
	add.s32 	%r299, %r506, %r503;
	selp.u32 	%r507, 1, 0, %p12;
	add.s32 	%r300, %r299, %r507;
	selp.u32 	%r508, 1, 0, %p13;
	add.s32 	%r301, %r300, %r508;
	selp.u32 	%r509, 1, 0, %p14;
	add.s32 	%r302, %r301, %r509;
	selp.u32 	%r510, 1, 0, %p15;
	add.s32 	%r303, %r302, %r510;
	selp.u32 	%r511, 1, 0, %p16;
	add.s32 	%r304, %r303, %r511;
	selp.u32 	%r512, 1, 0, %p17;
	add.s32 	%r305, %r304, %r512;
	selp.u32 	%r513, 1, 0, %p18;
	add.s32 	%r306, %r305, %r513;
	sub.s32 	%r514, 3840, %r147;
	sub.s32 	%r307, %r501, %r514;
	sub.s32 	%r1290, %r500, %r514;
	bar.sync 	0;
	sub.s32 	%r309, %r503, %r297;
	shl.b32 	%r515, %r309, 3;
	add.s32 	%r310, %r497, %r515;
	not.pred 	%p94, %p10;
	@%p94 bra 	$L__BB27_276;
	st.shared.u64 	[%r310], %rd206;
$L__BB27_276:
	sub.s32 	%r311, %r298, %r297;
	shl.b32 	%r516, %r311, 3;
	mov.u32 	%r517, _ZZN3cub18CUB_300001_SM_10006detail13unique_by_key28DeviceUniqueByKeySweepKernelINS2_10policy_hubIxiE10Policy1000EPxPiS7_S8_PjNS0_13ScanTileStateIjLb1EEEN4cuda3std3__48equal_toIxEEjNS2_11VSMemHelperEEEvT0_T1_T2_T3_T4_T5_T6_T7_iNS1_7vsmem_tEE19static_temp_storage;
	add.s32 	%r312, %r517, %r516;
	not.pred 	%p95, %p11;
	@%p95 bra 	$L__BB27_278;
	st.shared.u64 	[%r312], %rd207;
$L__BB27_278:
	sub.s32 	%r313, %r299, %r297;
	shl.b32 	%r518, %r313, 3;
	mov.u32 	%r519, _ZZN3cub18CUB_300001_SM_10006detail13unique_by_key28DeviceUniqueByKeySweepKernelINS2_10policy_hubIxiE10Policy1000EPxPiS7_S8_PjNS0_13ScanTileStateIjLb1EEEN4cuda3std3__48equal_toIxEEjNS2_11VSMemHelperEEEvT0_T1_T2_T3_T4_T5_T6_T7_iNS1_7vsmem_tEE19static_temp_storage;
	add.s32 	%r314, %r519, %r518;
	not.pred 	%p96, %p12;
	@%p96 bra 	$L__BB27_280;
	st.shared.u64 	[%r314], %rd208;
$L__BB27_280:
	sub.s32 	%r315, %r300, %r297;
	shl.b32 	%r520, %r315, 3;
	mov.u32 	%r521, _ZZN3cub18CUB_300001_SM_10006detail13unique_by_key28DeviceUniqueByKeySweepKernelINS2_10policy_hubIxiE10Policy1000EPxPiS7_S8_PjNS0_13ScanTileStateIjLb1EEEN4cuda3std3__48equal_toIxEEjNS2_11VSMemHelperEEEvT0_T1_T2_T3_T4_T5_T6_T7_iNS1_7vsmem_tEE19static_temp_storage;
	add.s32 	%r316, %r521, %r520;
	not.pred 	%p97, %p13;
	@%p97 bra 	$L__BB27_282;
	st.shared.u64 	[%r316], %rd209;
$L__BB27_282:
	sub.s32 	%r317, %r301, %r297;
	shl.b32 	%r522, %r317, 3;
	mov.u32 	%r523, _ZZN3cub18CUB_300001_SM_10006detail13unique_by_key28DeviceUniqueByKeySweepKernelINS2_10policy_hubIxiE10Policy1000EPxPiS7_S8_PjNS0_13ScanTileStateIjLb1EEEN4cuda3std3__48equal_toIxEEjNS2_11VSMemHelperEEEvT0_T1_T2_T3_T4_T5_T6_T7_iNS1_7vsmem_tEE19static_temp_storage;
	add.s32 	%r318, %r523, %r522;
	not.pred 	%p98, %p14;
	@%p98 bra 	$L__BB27_284;
	st.shared.u64 	[%r318], %rd210;
$L__BB27_284:
	sub.s32 	%r319, %r302, %r297;
	shl.b32 	%r524, %r319, 3;
	mov.u32 	%r525, _ZZN3cub18CUB_300001_SM_10006detail13unique_by_key28DeviceUniqueByKeySweepKernelINS2_10policy_hubIxiE10Policy1000EPxPiS7_S8_PjNS0_13ScanTileStateIjLb1EEEN4cuda3std3__48equal_toIxEEjNS2_11VSMemHelperEEEvT0_T1_T2_T3_T4_T5_T6_T7_iNS1_7vsmem_tEE19static_temp_storage;
	add.s32 	%r320, %r525, %r524;
	not.pred 	%p99, %p15;
	@%p99 bra 	$L__BB27_286;
	st.shared.u64 	[%r320], %rd211;
$L__BB27_286:
	sub.s32 	%r321, %r303, %r297;
	shl.b32 	%r526, %r321, 3;
	mov.u32 	%r527, _ZZN3cub18CUB_300001_SM_10006detail13unique_by_key28DeviceUniqueByKeySweepKernelINS2_10policy_hubIxiE10Policy1000EPxPiS7_S8_PjNS0_13ScanTileStateIjLb1EEEN4cuda3std3__48equal_toIxEEjNS2_11VSMemHelperEEEvT0_T1_T2_T3_T4_T5_T6_T7_iNS1_7vsmem_tEE19static_temp_storage;
	add.s32 	%r322, %r527, %r526;
	not.pred 	%p100, %p16;
	@%p100 bra 	$L__BB27_288;
	st.shared.u64 	[%r322], %rd212;
$L__BB27_288:
	sub.s32 	%r323, %r304, %r297;
	shl.b32 	%r528, %r323, 3;
	mov.u32 	%r529, _ZZN3cub18CUB_300001_SM_10006detail13unique_by_key28DeviceUniqueByKeySweepKernelINS2_10policy_hubIxiE10Policy1000EPxPiS7_S8_PjNS0_13ScanTileStateIjLb1EEEN4cuda3std3__48equal_toIxEEjNS2_11VSMemHelperEEEvT0_T1_T2_T3_T4_T5_T6_T7_iNS1_7vsmem_tEE19static_temp_storage;
	add.s32 	%r324, %r529, %r528;
	not.pred 	%p101, %p17;
	@%p101 bra 	$L__BB27_290;
	st.shared.u64 	[%r324], %rd213;
$L__BB27_290:
	sub.s32 	%r325, %r305, %r297;
	shl.b32 	%r530, %r325, 3;
	mov.u32 	%r531, _ZZN3cub18CUB_300001_SM_10006detail13unique_by_key28DeviceUniqueByKeySweepKernelINS2_10policy_hubIxiE10Policy1000EPxPiS7_S8_PjNS0_13ScanTileStateIjLb1EEEN4cuda3std3__48equal_toIxEEjNS2_11VSMemHelperEEEvT0_T1_T2_T3_T4_T5_T6_T7_iNS1_7vsmem_tEE19static_temp_storage;
	add.s32 	%r326, %r531, %r530;
	not.pred 	%p102, %p18;
	@%p102 bra 	$L__BB27_292;
	st.shared.u64 	[%r326], %rd214;
$L__BB27_292:
	sub.s32 	%r327, %r306, %r297;
	shl.b32 	%r532, %r327, 3;
	mov.u32 	%r533, _ZZN3cub18CUB_300001_SM_10006detail13unique_by_key28DeviceUniqueByKeySweepKernelINS2_10policy_hubIxiE10Policy1000EPxPiS7_S8_PjNS0_13ScanTileStateIjLb1EEEN4cuda3std3__48equal_toIxEEjNS2_11VSMemHelperEEEvT0_T1_T2_T3_T4_T5_T6_T7_iNS1_7vsmem_tEE19static_temp_storage;
	add.s32 	%r328, %r533, %r532;
	not.pred 	%p103, %p19;
	@%p103 bra 	$L__BB27_294;
	st.shared.u64 	[%r328], %rd215;
$L__BB27_294:
	bar.sync 	0;
	setp.ge.s32 	%p104, %r1289, %r307;
	@%p104 bra 	$L__BB27_297;
	add.s32 	%r1285, %r297, %r1289;
	shl.b32 	%r534, %r1289, 3;
	mov.u32 	%r535, _ZZN3cub18CUB_300001_SM_10006detail13unique_by_key28DeviceUniqueByKeySweepKernelINS2_10policy_hubIxiE10Policy1000EPxPiS7_S8_PjNS0_13ScanTileStateIjLb1EEEN4cuda3std3__48equal_toIxEEjNS2_11VSMemHelperEEEvT0_T1_T2_T3_T4_T5_T6_T7_iNS1_7vsmem_tEE19static_temp_storage;
	add.s32 	%r1284, %r535, %r534;
	mov.u32 	%r1286, %r1289;
$L__BB27_296:
	.pragma "nounroll";
	ld.param.u64 	%rd182, [_ZN3cub18CUB_300001_SM_10006detail13unique_by_key28DeviceUniqueByKeySweepKernelINS2_10policy_hubIxiE10Policy1000EPxPiS7_S8_PjNS0_13ScanTileStateIjLb1EEEN4cuda3std3__48equal_toIxEEjNS2_11VSMemHelperEEEvT0_T1_T2_T3_T4_T5_T6_T7_iNS1_7vsmem_tE_param_2];
	ld.shared.u64 	%rd117, [%r1284];
	cvta.to.global.u64 	%rd118, %rd182;
	mul.wide.u32 	%rd119, %r1285, 8;
	add.s64 	%rd120, %rd118, %rd119;
	st.global.u64 	[%rd120], %rd117;
	add.s32 	%r1286, %r1286, 384;
	add.s32 	%r1285, %r1285, 384;
	add.s32 	%r1284, %r1284, 3072;
	setp.lt.s32 	%p105, %r1286, %r307;
	@%p105 bra 	$L__BB27_296;
$L__BB27_297:
	bar.sync 	0;
	bar.sync 	0;
	not.pred 	%p106, %p10;
	@%p106 bra 	$L__BB27_299;
	shl.b32 	%r536, %r309, 2;
	sub.s32 	%r537, %r310, %r536;
	st.shared.u32 	[%r537], %r1260;
$L__BB27_299:
	not.pred 	%p107, %p11;
	@%p107 bra 	$L__BB27_301;
	shl.b32 	%r538, %r311, 2;
	sub.s32 	%r539, %r312, %r538;
	st.shared.u32 	[%r539], %r1261;
$L__BB27_301:
	not.pred 	%p108, %p12;
	@%p108 bra 	$L__BB27_303;
	shl.b32 	%r540, %r313, 2;
	sub.s32 	%r541, %r314, %r540;
	st.shared.u32 	[%r541], %r1262;
$L__BB27_303:
	not.pred 	%p109, %p13;
	@%p109 bra 	$L__BB27_305;
	shl.b32 	%r542, %r315, 2;
	sub.s32 	%r543, %r316, %r542;
	st.shared.u32 	[%r543], %r1263;
$L__BB27_305:
	not.pred 	%p110, %p14;
	@%p110 bra 	$L__BB27_307;
	shl.b32 	%r544, %r317, 2;
	sub.s32 	%r545, %r318, %r544;
	st.shared.u32 	[%r545], %r1264;
$L__BB27_307:
	not.pred 	%p111, %p15;
	@%p111 bra 	$L__BB27_309;
	shl.b32 	%r546, %r319, 2;
	sub.s32 	%r547, %r320, %r546;
	st.shared.u32 	[%r547], %r1265;
$L__BB27_309:
	not.pred 	%p112, %p16;
	@%p112 bra 	$L__BB27_311;
	shl.b32 	%r548, %r321, 2;
	sub.s32 	%r549, %r322, %r548;
	st.shared.u32 	[%r549], %r1266;
$L__BB27_311:
	not.pred 	%p113, %p17;
	@%p113 bra 	$L__BB27_313;
	shl.b32 	%r550, %r323, 2;
	sub.s32 	%r551, %r324, %r550;
	st.shared.u32 	[%r551], %r1267;
$L__BB27_313:
	not.pred 	%p114, %p18;
	@%p114 bra 	$L__BB27_315;
	shl.b32 	%r552, %r325, 2;
	sub.s32 	%r553, %r326, %r552;
	st.shared.u32 	[%r553], %r1268;
$L__BB27_315:
	not.pred 	%p115, %p19;
	@%p115 bra 	$L__BB27_317;
	shl.b32 	%r554, %r327, 2;
	sub.s32 	%r555, %r328, %r554;
	st.shared.u32 	[%r555], %r1269;
$L__BB27_317:
	setp.ge.s32 	%p116, %r1289, %r307;
	bar.sync 	0;
	@%p116 bra 	$L__BB27_320;
	add.s32 	%r1288, %r297, %r1289;
	shl.b32 	%r556, %r1289, 2;
	mov.u32 	%r557, _ZZN3cub18CUB_300001_SM_10006detail13unique_by_key28DeviceUniqueByKeySweepKernelINS2_10policy_hubIxiE10Policy1000EPxPiS7_S8_PjNS0_13ScanTileStateIjLb1EEEN4cuda3std3__48equal_toIxEEjNS2_11VSMemHelperEEEvT0_T1_T2_T3_T4_T5_T6_T7_iNS1_7vsmem_tEE19static_temp_storage;
	add.s32 	%r1287, %r557, %r556;
$L__BB27_319:
	.pragma "nounroll";
	ld.param.u64 	%rd186, [_ZN3cub18CUB_300001_SM_10006detail13unique_by_key28DeviceUniqueByKeySweepKernelINS2_10policy_hubIxiE10Policy1000EPxPiS7_S8_PjNS0_13ScanTileStateIjLb1EEEN4cuda3std3__48equal_toIxEEjNS2_11VSMemHelperEEEvT0_T1_T2_T3_T4_T5_T6_T7_iNS1_7vsmem_tE_param_3];
	ld.shared.u32 	%r558, [%r1287];
	cvta.to.global.u64 	%rd121, %rd186;
	mul.wide.u32 	%rd122, %r1288, 4;
	add.s64 	%rd123, %rd121, %rd122;
	st.global.u32 	[%rd123], %r558;
	add.s32 	%r1289, %r1289, 384;
	add.s32 	%r1288, %r1288, 384;
	add.s32 	%r1287, %r1287, 1536;
	setp.lt.s32 	%p117, %r1289, %r307;
	@%p117 bra 	$L__BB27_319;
$L__BB27_320:
	bar.sync 	0;
$L__BB27_321:
	mov.u32 	%r748, %tid.x;
	setp.ne.s32 	%p206, %r748, 0;
	@%p206 bra 	$L__BB27_323;
	ld.param.u64 	%rd190, [_ZN3cub18CUB_300001_SM_10006detail13unique_by_key28DeviceUniqueByKeySweepKernelINS2_10policy_hubIxiE10Policy1000EPxPiS7_S8_PjNS0_13ScanTileStateIjLb1EEEN4cuda3std3__48equal_toIxEEjNS2_11VSMemHelperEEEvT0_T1_T2_T3_T4_T5_T6_T7_iNS1_7vsmem_tE_param_4];
	cvta.to.global.u64 	%rd143, %rd190;
	st.global.u32 	[%rd143], %r1290;
$L__BB27_323:
	ret;

}
	// .globl	_ZN3cub18CUB_300001_SM_10006detail13unique_by_key28DeviceUniqueByKeySweepKernelINS2_10policy_hubIxiE10Policy1000EPxPiS7_S8_PmNS0_13ScanTileStateIyLb1EEEN4cuda3std3__48equal_toIxEEyNS2_11VSMemHelperEEEvT0_T1_T2_T3_T4_T5_T6_T7_iNS1_7vsmem_tE
.visible .entry _ZN3cub18CUB_300001_SM_10006detail13unique_by_key28DeviceUniqueByKeySweepKernelINS2_10policy_hubIxiE10Policy1000EPxPiS7_S8_PmNS0_13ScanTileStateIyLb1EEEN4cuda3std3__48equal_toIxEEyNS2_11VSMemHelperEEEvT0_T1_T2_T3_T4_T5_T6_T7_iNS1_7vsmem_tE(
	.param .u64 .ptr .align 1 _ZN3cub18CUB_300001_SM_10006detail13unique_by_key28DeviceUniqueByKeySweepKernelINS2_10policy_hubIxiE10Policy1000EPxPiS7_S8_PmNS0_13ScanTileStateIyLb1EEEN4cuda3std3__48equal_toIxEEyNS2_11VSMemHelperEEEvT0_T1_T2_T3_T4_T5_T6_T7_iNS1_7vsmem_tE_param_0,
	.param .u64 .ptr .align 1 _ZN3cub18CUB_300001_SM_10006detail13unique_by_key28DeviceUniqueByKeySweepKernelINS2_10policy_hubIxiE10Policy1000EPxPiS7_S8_PmNS0_13ScanTileStateIyLb1EEEN4cuda3std3__48equal_toIxEEyNS2_11VSMemHelperEEEvT0_T1_T2_T3_T4_T5_T6_T7_iNS1_7vsmem_tE_param_1,
	.param .u64 .ptr .align 1 _ZN3cub18CUB_300001_SM_10006detail13unique_by_key28DeviceUniqueByKeySweepKernelINS2_10policy_hubIxiE10Policy1000EPxPiS7_S8_PmNS0_13ScanTileStateIyLb1EEEN4cuda3std3__48equal_toIxEEyNS2_11VSMemHelperEEEvT0_T1_T2_T3_T4_T5_T6_T7_iNS1_7vsmem_tE_param_2,
	.param .u64 .ptr .align 1 _ZN3cub18CUB_300001_SM_10006detail13unique_by_key28DeviceUniqueByKeySweepKernelINS2_10policy_hubIxiE10Policy1000EPxPiS7_S8_PmNS0_13ScanTileStateIyLb1EEEN4cuda3std3__48equal_toIxEEyNS2_11VSMemHelperEEEvT0_T1_T2_T3_T4_T5_T6_T7_iNS1_7vsmem_tE_param_3,
	.param .u64 .ptr .align 1 _ZN3cub18CUB_300001_SM_10006detail13unique_by_key28DeviceUniqueByKeySweepKernelINS2_10policy_hubIxiE10Policy1000EPxPiS7_S8_PmNS0_13ScanTileStateIyLb1EEEN4cuda3std3__48equal_toIxEEyNS2_11VSMemHelperEEEvT0_T1_T2_T3_T4_T5_T6_T7_iNS1_7vsmem_tE_param_4,
	.param .align 8 .b8 _ZN3cub18CUB_300001_SM_10006detail13unique_by_key28DeviceUniqueByKeySweepKernelINS2_10policy_hubIxiE10Policy1000EPxPiS7_S8_PmNS0_13ScanTileStateIyLb1EEEN4cuda3std3__48equal_toIxEEyNS2_11VSMemHelperEEEvT0_T1_T2_T3_T4_T5_T6_T7_iNS1_7vsmem_tE_param_5[8],
	.param .align 1 .b8 _ZN3cub18CUB_300001_SM_10006detail13unique_by_key28DeviceUniqueByKeySweepKernelINS2_10policy_hubIxiE10Policy1000EPxPiS7_S8_PmNS0_13ScanTileStateIyLb1EEEN4cuda3std3__48equal_toIxEEyNS2_11VSMemHelperEEEvT0_T1_T2_T3_T4_T5_T6_T7_iNS1_7vsmem_tE_param_6[1],
	.param .u64 _ZN3cub18CUB_300001_SM_10006detail13unique_by_key28DeviceUniqueByKeySweepKernelINS2_10policy_hubIxiE10Policy1000EPxPiS7_S8_PmNS0_13ScanTileStateIyLb1EEEN4cuda3std3__48equal_toIxEEyNS2_11VSMemHelperEEEvT0_T1_T2_T3_T4_T5_T6_T7_iNS1_7vsmem_tE_param_7,
	.param .u32 _ZN3cub18CUB_300001_SM_10006detail13unique_by_key28DeviceUniqueByKeySweepKernelINS2_10policy_hubIxiE10Policy1000EPxPiS7_S8_PmNS0_13ScanTileStateIyLb1EEEN4cuda3std3__48equal_toIxEEyNS2_11VSMemHelperEEEvT0_T1_T2_T3_T4_T5_T6_T7_iNS1_7vsmem_tE_param_8,
	.param .align 8 .b8 _ZN3cub18CUB_300001_SM_10006detail13unique_by_key28DeviceUniqueByKeySweepKernelINS2_10policy_hubIxiE10Policy1000EPxPiS7_S8_PmNS0_13ScanTileStateIyLb1EEEN4cuda3std3__48equal_toIxEEyNS2_11VSMemHelperEEEvT0_T1_T2_T3_T4_T5_T6_T7_iNS1_7vsmem_tE_param_9[8]
)
.maxntid 384
{
	.reg .pred 	%p<334>;
	.reg .b32 	%r<941>;
	.reg .b64 	%rd<744>;
	// demoted variable
	.shared .align 16 .b8 _ZZN3cub18CUB_300001_SM_10006detail13unique_by_key28DeviceUniqueByKeySweepKernelINS2_10policy_hubIxiE10Policy1000EPxPiS7_S8_PmNS0_13ScanTileStateIyLb1EEEN4cuda3std3__48equal_toIxEEyNS2_11VSMemHelperEEEvT0_T1_T2_T3_T4_T5_T6_T7_iNS1_7vsmem_tEE19static_temp_storage[30720];
	ld.param.u64 	%rd5, [_ZN3cub18CUB_300001_SM_10006detail13unique_by_key28DeviceUniqueByKeySweepKernelINS2_10policy_hubIxiE10Policy1000EPxPiS7_S8_PmNS0_13ScanTileStateIyLb1EEEN4cuda3std3__48equal_toIxEEyNS2_11VSMemHelperEEEvT0_T1_T2_T3_T4_T5_T6_T7_iNS1_7vsmem_tE_param_5];
	ld.param.u64 	%rd268, [_ZN3cub18CUB_300001_SM_10006detail13unique_by_key28DeviceUniqueByKeySweepKernelINS2_10policy_hubIxiE10Policy1000EPxPiS7_S8_PmNS0_13ScanTileStateIyLb1EEEN4cuda3std3__48equal_toIxEEyNS2_11VSMemHelperEEEvT0_T1_T2_T3_T4_T5_T6_T7_iNS1_7vsmem_tE_param_0];
	ld.param.u64 	%rd269, [_ZN3cub18CUB_300001_SM_10006detail13unique_by_key28DeviceUniqueByKeySweepKernelINS2_10policy_hubIxiE10Policy1000EPxPiS7_S8_PmNS0_13ScanTileStateIyLb1EEEN4cuda3std3__48equal_toIxEEyNS2_11VSMemHelperEEEvT0_T1_T2_T3_T4_T5_T6_T7_iNS1_7vsmem_tE_param_1];
	ld.param.u64 	%rd264, [_ZN3cub18CUB_300001_SM_10006detail13unique_by_key28DeviceUniqueByKeySweepKernelINS2_10policy_hubIxiE10Policy1000EPxPiS7_S8_PmNS0_13ScanTileStateIyLb1EEEN4cuda3std3__48equal_toIxEEyNS2_11VSMemHelperEEEvT0_T1_T2_T3_T4_T5_T6_T7_iNS1_7vsmem_tE_param_2];
	ld.param.u64 	%rd265, [_ZN3cub18CUB_300001_SM_10006detail13unique_by_key28DeviceUniqueByKeySweepKernelINS2_10policy_hubIxiE10Policy1000EPxPiS7_S8_PmNS0_13ScanTileStateIyLb1EEEN4cuda3std3__48equal_toIxEEyNS2_11VSMemHelperEEEvT0_T1_T2_T3_T4_T5_T6_T7_iNS1_7vsmem_tE_param_3];
	ld.param.u64 	%rd267, [_ZN3cub18CUB_300001_SM_10006detail13unique_by_key28DeviceUniqueByKeySweepKernelINS2_10policy_hubIxiE10Policy1000EPxPiS7_S8_PmNS0_13ScanTileStateIyLb1EEEN4cuda3std3__48equal_toIxEEyNS2_11VSMemHelperEEEvT0_T1_T2_T3_T4_T5_T6_T7_iNS1_7vsmem_tE_param_7];
	ld.param.u32 	%r183, [_ZN3cub18CUB_300001_SM_10006detail13unique_by_key28DeviceUniqueByKeySweepKernelINS2_10policy_hubIxiE10Policy1000EPxPiS7_S8_PmNS0_13ScanTileStateIyLb1EEEN4cuda3std3__48equal_toIxEEyNS2_11VSMemHelperEEEvT0_T1_T2_T3_T4_T5_T6_T7_iNS1_7vsmem_tE_param_8];
	cvta.to.global.u64 	%rd1, %rd264;
	cvta.to.global.u64 	%rd2, %rd265;
	cvta.to.global.u64 	%rd3, %rd269;
	cvta.to.global.u64 	%rd4, %rd268;
	mov.u32 	%r184, %ctaid.x;
	mov.u32 	%r185, %nctaid.y;
	mov.u32 	%r186, %ctaid.y;
	mad.lo.s32 	%r895, %r184, %r185, %r186;
	mul.wide.s32 	%rd6, %r895, 3840;
	add.s32 	%r187, %r183, -1;
	setp.ge.s32 	%p20, %r895, %r187;
	@%p20 bra 	$L__BB28_122;
	setp.ne.s32 	%p207, %r895, 0;
	@%p207 bra 	$L__BB28_55;
	mov.u32 	%r894, %tid.x;
	mul.lo.s32 	%r783, %r894, 10;
	cvt.u64.u32 	%rd622, %r783;
	add.s64 	%rd623, %rd6, %rd622;
	shl.b64 	%rd624, %rd623, 3;
	add.s64 	%rd625, %rd4, %rd624;
	ld.global.u64 	%rd7, [%rd625];
	ld.global.u64 	%rd8, [%rd625+8];
	ld.global.u64 	%rd9, [%rd625+16];
	ld.global.u64 	%rd10, [%rd625+24];
	ld.global.u64 	%rd11, [%rd625+32];
	ld.global.u64 	%rd12, [%rd625+40];
	ld.global.u64 	%rd13, [%rd625+48];
	ld.global.u64 	%rd14, [%rd625+56];
	ld.global.u64 	%rd15, [%rd625+64];
	ld.global.u64 	%rd16, [%rd625+72];
	bar.sync 	0;
	shl.b64 	%rd626, %rd623, 2;
	add.s64 	%rd627, %rd3, %rd626;
	ld.global.u32 	%r3, [%rd627];
	ld.global.u32 	%r4, [%rd627+4];
	ld.global.u32 	%r5, [%rd627+8];
	ld.global.u32 	%r6, [%rd627+12];
	ld.global.u32 	%r7, [%rd627+16];
	ld.global.u32 	%r8, [%rd627+20];
	ld.global.u32 	%r9, [%rd627+24];
	ld.global.u32 	%r10, [%rd627+28];
	ld.global.u32 	%r11, [%rd627+32];
	ld.global.u32 	%r12, [%rd627+36];
	bar.sync 	0;
	shl.b32 	%r784, %r894, 3;
	mov.u32 	%r785, _ZZN3cub18CUB_300001_SM_10006detail13unique_by_key28DeviceUniqueByKeySweepKernelINS2_10policy_hubIxiE10Policy1000EPxPiS7_S8_PmNS0_13ScanTileStateIyLb1EEEN4cuda3std3__48equal_toIxEEyNS2_11VSMemHelperEEEvT0_T1_T2_T3_T4_T5_T6_T7_iNS1_7vsmem_tEE19static_temp_storage;
	add.s32 	%r786, %r785, %r784;
	add.s32 	%r13, %r786, 3232;
	st.shared.u64 	[%r786+3232], %rd16;
	bar.sync 	0;
	setp.eq.s32 	%p285, %r894, 0;
	mov.b64 	%rd697, 1;
	@%p285 bra 	$L__BB28_4;
	ld.shared.u64 	%rd628, [%r13+-8];
	setp.ne.s64 	%p286, %rd628, %rd7;
	selp.u64 	%rd697, 1, 0, %p286;
$L__BB28_4:
	setp.ne.s64 	%p287, %rd7, %rd8;
	selp.u64 	%rd644, 1, 0, %p287;
	setp.ne.s64 	%p288, %rd8, %rd9;
	selp.u64 	%rd645, 1, 0, %p288;
	setp.ne.s64 	%p289, %rd9, %rd10;
	selp.u64 	%rd646, 1, 0, %p289;
	setp.ne.s64 	%p290, %rd10, %rd11;
	selp.u64 	%rd647, 1, 0, %p290;
	setp.ne.s64 	%p291, %rd11, %rd12;
	selp.u64 	%rd648, 1, 0, %p291;
	setp.ne.s64 	%p292, %rd12, %rd13;
	selp.u64 	%rd649, 1, 0, %p292;
	setp.ne.s64 	%p293, %rd13, %rd14;
	selp.u64 	%rd650, 1, 0, %p293;
	setp.ne.s64 	%p294, %rd14, %rd15;
	selp.u64 	%rd651, 1, 0, %p294;
	setp.ne.s64 	%p295, %rd15, %rd16;
	selp.u64 	%rd652, 1, 0, %p295;
	bar.sync 	0;
	add.s64 	%rd19, %rd697, %rd644;
	add.s64 	%rd20, %rd19, %rd645;
	add.s64 	%rd21, %rd20, %rd646;
	add.s64 	%rd22, %rd21, %rd647;
	add.s64 	%rd23, %rd22, %rd648;
	add.s64 	%rd24, %rd23, %rd649;
	add.s64 	%rd25, %rd24, %rd650;
	add.s64 	%rd26, %rd25, %rd651;
	add.s64 	%rd631, %rd26, %rd652;
	shr.u32 	%r14, %r894, 5;
	// begin inline asm
	mov.u32 %r787, %laneid;
	// end inline asm
	mov.b32 	%r788, 1;
	mov.b32 	%r801, 0;
	mov.b32 	%r802, -1;
	// begin inline asm
	{  .reg .u64 r0;  .reg .u32 lo;  .reg .u32 hi;  .reg .pred p;  mov.b64 {lo, hi}, %rd631;  shfl.sync.up.b32 lo|p, lo, %r788, %r801, %r802;  shfl.sync.up.b32 hi|p, hi, %r788, %r801, %r802;  mov.b64 r0, {lo, hi};  @p add.u64 r0, r0, %rd631;  mov.u64 %rd629, r0;}
	// end inline asm
	mov.b32 	%r791, 2;
	// begin inline asm
	{  .reg .u64 r0;  .reg .u32 lo;  .reg .u32 hi;  .reg .pred p;  mov.b64 {lo, hi}, %rd629;  shfl.sync.up.b32 lo|p, lo, %r791, %r801, %r802;  shfl.sync.up.b32 hi|p, hi, %r791, %r801, %r802;  mov.b64 r0, {lo, hi};  @p add.u64 r0, r0, %rd629;  mov.u64 %rd632, r0;}
	// end inline asm
	mov.b32 	%r794, 4;
	// begin inline asm
	{  .reg .u64 r0;  .reg .u32 lo;  .reg .u32 hi;  .reg .pred p;  mov.b64 {lo, hi}, %rd632;  shfl.sync.up.b32 lo|p, lo, %r794, %r801, %r802;  shfl.sync.up.b32 hi|p, hi, %r794, %r801, %r802;  mov.b64 r0, {lo, hi};  @p add.u64 r0, r0, %rd632;  mov.u64 %rd635, r0;}
	// end inline asm
	mov.b32 	%r797, 8;
	// begin inline asm
	{  .reg .u64 r0;  .reg .u32 lo;  .reg .u32 hi;  .reg .pred p;  mov.b64 {lo, hi}, %rd635;  shfl.sync.up.b32 lo|p, lo, %r797, %r801, %r802;  shfl.sync.up.b32 hi|p, hi, %r797, %r801, %r802;  mov.b64 r0, {lo, hi};  @p add.u64 r0, r0, %rd635;  mov.u64 %rd638, r0;}
	// end inline asm
	mov.b32 	%r800, 16;
	// begin inline asm
	{  .reg .u64 r0;  .reg .u32 lo;  .reg .u32 hi;  .reg .pred p;  mov.b64 {lo, hi}, %rd638;  shfl.sync.up.b32 lo|p, lo, %r800, %r801, %r802;  shfl.sync.up.b32 hi|p, hi, %r800, %r801, %r802;  mov.b64 r0, {lo, hi};  @p add.u64 r0, r0, %rd638;  mov.u64 %rd641, r0;}
	// end inline asm
	setp.ne.s32 	%p296, %r787, 31;
	@%p296 bra 	$L__BB28_6;
	shl.b32 	%r803, %r14, 3;
	mov.u32 	%r804, _ZZN3cub18CUB_300001_SM_10006detail13unique_by_key28DeviceUniqueByKeySweepKernelINS2_10policy_hubIxiE10Policy1000EPxPiS7_S8_PmNS0_13ScanTileStateIyLb1EEEN4cuda3std3__48equal_toIxEEyNS2_11VSMemHelperEEEvT0_T1_T2_T3_T4_T5_T6_T7_iNS1_7vsmem_tEE19static_temp_storage;
	add.s32 	%r805, %r804, %r803;
	st.shared.u64 	[%r805], %rd641;
$L__BB28_6:
	setp.ne.s32 	%p297, %r894, 0;
	bar.sync 	0;
	ld.shared.v2.u64 	{%rd653, %rd654}, [_ZZN3cub18CUB_300001_SM_10006detail13unique_by_key28DeviceUniqueByKeySweepKernelINS2_10policy_hubIxiE10Policy1000EPxPiS7_S8_PmNS0_13ScanTileStateIyLb1EEEN4cuda3std3__48equal_toIxEEyNS2_11VSMemHelperEEEvT0_T1_T2_T3_T4_T5_T6_T7_iNS1_7vsmem_tEE19static_temp_storage];
	add.s64 	%rd655, %rd654, %rd653;
	setp.eq.s32 	%p298, %r14, 2;
	selp.b64 	%rd656, %rd655, %rd653, %p298;
	ld.shared.v2.u64 	{%rd657, %rd658}, [_ZZN3cub18CUB_300001_SM_10006detail13unique_by_key28DeviceUniqueByKeySweepKernelINS2_10policy_hubIxiE10Policy1000EPxPiS7_S8_PmNS0_13ScanTileStateIyLb1EEEN4cuda3std3__48equal_toIxEEyNS2_11VSMemHelperEEEvT0_T1_T2_T3_T4_T5_T6_T7_iNS1_7vsmem_tEE19static_temp_storage+16];
	add.s64 	%rd659, %rd655, %rd657;
	setp.eq.s32 	%p299, %r14, 3;
	selp.b64 	%rd660, %rd659, %rd656, %p299;
	add.s64 	%rd661, %rd659, %rd658;
	setp.eq.s32 	%p300, %r14, 4;
	selp.b64 	%rd662, %rd661, %rd660, %p300;
	ld.shared.v2.u64 	{%rd663, %rd664}, [_ZZN3cub18CUB_300001_SM_10006detail13unique_by_key28DeviceUniqueByKeySweepKernelINS2_10policy_hubIxiE10Policy1000EPxPiS7_S8_PmNS0_13ScanTileStateIyLb1EEEN4cuda3std3__48equal_toIxEEyNS2_11VSMemHelperEEEvT0_T1_T2_T3_T4_T5_T6_T7_iNS1_7vsmem_tEE19static_temp_storage+32];
	add.s64 	%rd665, %rd661, %rd663;
	setp.eq.s32 	%p301, %r14, 5;
	selp.b64 	%rd666, %rd665, %rd662, %p301;
	add.s64 	%rd667, %rd665, %rd664;
	setp.eq.s32 	%p302, %r14, 6;
	selp.b64 	%rd668, %rd667, %rd666, %p302;
	ld.shared.v2.u64 	{%rd669, %rd670}, [_ZZN3cub18CUB_300001_SM_10006detail13unique_by_key28DeviceUniqueByKeySweepKernelINS2_10policy_hubIxiE10Policy1000EPxPiS7_S8_PmNS0_13ScanTileStateIyLb1EEEN4cuda3std3__48equal_toIxEEyNS2_11VSMemHelperEEEvT0_T1_T2_T3_T4_T5_T6_T7_iNS1_7vsmem_tEE19static_temp_storage+48];
	add.s64 	%rd671, %rd667, %rd669;
	setp.eq.s32 	%p303, %r14, 7;
	selp.b64 	%rd672, %rd671, %rd668, %p303;
	add.s64 	%rd673, %rd671, %rd670;
	setp.eq.s32 	%p304, %r14, 8;
	selp.b64 	%rd674, %rd673, %rd672, %p304;
	ld.shared.v2.u64 	{%rd675, %rd676}, [_ZZN3cub18CUB_300001_SM_10006detail13unique_by_key28DeviceUniqueByKeySweepKernelINS2_10policy_hubIxiE10Policy1000EPxPiS7_S8_PmNS0_13ScanTileStateIyLb1EEEN4cuda3std3__48equal_toIxEEyNS2_11VSMemHelperEEEvT0_T1_T2_T3_T4_T5_T6_T7_iNS1_7vsmem_tEE19static_temp_storage+64];
	add.s64 	%rd677, %rd673, %rd675;
	setp.eq.s32 	%p305, %r14, 9;
	selp.b64 	%rd678, %rd677, %rd674, %p305;
	add.s64 	%rd679, %rd677, %rd676;
	setp.eq.s32 	%p306, %r14, 10;
	selp.b64 	%rd680, %rd679, %rd678, %p306;
	ld.shared.v2.u64 	{%rd681, %rd682}, [_ZZN3cub18CUB_300001_SM_10006detail13unique_by_key28DeviceUniqueByKeySweepKernelINS2_10policy_hubIxiE10Policy1000EPxPiS7_S8_PmNS0_13ScanTileStateIyLb1EEEN4cuda3std3__48equal_toIxEEyNS2_11VSMemHelperEEEvT0_T1_T2_T3_T4_T5_T6_T7_iNS1_7vsmem_tEE19static_temp_storage+80];
	add.s64 	%rd683, %rd679, %rd681;
	setp.eq.s32 	%p307, %r14, 11;
	selp.b64 	%rd684, %rd683, %rd680, %p307;
	add.s64 	%rd29, %rd683, %rd682;
	setp.lt.u32 	%p308, %r894, 32;
	selp.b64 	%rd685, 0, %rd684, %p308;
	setp.eq.s32 	%p309, %r787, 0;
	sub.s64 	%rd686, %rd641, %rd631;
	selp.b64 	%rd687, 0, %rd686, %p309;
	add.s64 	%rd30, %rd685, %rd687;
	add.s64 	%rd31, %rd30, %rd697;
	add.s64 	%rd32, %rd19, %rd30;
	add.s64 	%rd33, %rd20, %rd30;
	add.s64 	%rd34, %rd21, %rd30;
	add.s64 	%rd35, %rd22, %rd30;
	add.s64 	%rd36, %rd23, %rd30;
	add.s64 	%rd37, %rd24, %rd30;
	add.s64 	%rd38, %rd25, %rd30;
	add.s64 	%rd39, %rd26, %rd30;
	@%p297 bra 	$L__BB28_8;
	add.s64 	%rd688, %rd5, 512;
	mov.b64 	%rd689, 101;
	// begin inline asm
	st.relaxed.gpu.v2.u64 [%rd688], {%rd689, %rd29};
	// end inline asm
$L__BB28_8:
	bar.sync 	0;
	cvt.u32.u64 	%r16, %rd29;
	setp.eq.s64 	%p310, %rd697, 0;
	@%p310 bra 	$L__BB28_10;
	cvt.u32.u64 	%r806, %rd30;
	shl.b32 	%r807, %r806, 3;
	mov.u32 	%r808, _ZZN3cub18CUB_300001_SM_10006detail13unique_by_key28DeviceUniqueByKeySweepKernelINS2_10policy_hubIxiE10Policy1000EPxPiS7_S8_PmNS0_13ScanTileStateIyLb1EEEN4cuda3std3__48equal_toIxEEyNS2_11VSMemHelperEEEvT0_T1_T2_T3_T4_T5_T6_T7_iNS1_7vsmem_tEE19static_temp_storage;
	add.s32 	%r809, %r808, %r807;
	st.shared.u64 	[%r809], %rd7;
$L__BB28_10:
	setp.eq.s64 	%p311, %rd7, %rd8;
	@%p311 bra 	$L__BB28_12;
	cvt.u32.u64 	%r810, %rd31;
	shl.b32 	%r811, %r810, 3;
	mov.u32 	%r812, _ZZN3cub18CUB_300001_SM_10006detail13unique_by_key28DeviceUniqueByKeySweepKernelINS2_10policy_hubIxiE10Policy1000EPxPiS7_S8_PmNS0_13ScanTileStateIyLb1EEEN4cuda3std3__48equal_toIxEEyNS2_11VSMemHelperEEEvT0_T1_T2_T3_T4_T5_T6_T7_iNS1_7vsmem_tEE19static_temp_storage;
	add.s32 	%r813, %r812, %r811;
	st.shared.u64 	[%r813], %rd8;
$L__BB28_12:
	setp.eq.s64 	%p312, %rd8, %rd9;
	@%p312 bra 	$L__BB28_14;
	cvt.u32.u64 	%r814, %rd32;
	shl.b32 	%r815, %r814, 3;
	mov.u32 	%r816, _ZZN3cub18CUB_300001_SM_10006detail13unique_by_key28DeviceUniqueByKeySweepKernelINS2_10policy_hubIxiE10Policy1000EPxPiS7_S8_PmNS0_13ScanTileStateIyLb1EEEN4cuda3std3__48equal_toIxEEyNS2_11VSMemHelperEEEvT0_T1_T2_T3_T4_T5_T6_T7_iNS1_7vsmem_tEE19static_temp_storage;
	add.s32 	%r817, %r816, %r815;
	st.shared.u64 	[%r817], %rd9;
$L__BB28_14:
	setp.eq.s64 	%p313, %rd9, %rd10;
	@%p313 bra 	$L__BB28_16;
	cvt.u32.u64 	%r818, %rd33;
	shl.b32 	%r819, %r818, 3;
	mov.u32 	%r820, _ZZN3cub18CUB_300001_SM_10006detail13unique_by_key28DeviceUniqueByKeySweepKernelINS2_10policy_hubIxiE10Policy1000EPxPiS7_S8_PmNS0_13ScanTileStateIyLb1EEEN4cuda3std3__48equal_toIxEEyNS2_11VSMemHelperEEEvT0_T1_T2_T3_T4_T5_T6_T7_iNS1_7vsmem_tEE19static_temp_storage;
	add.s32 	%r821, %r820, %r819;
	st.shared.u64 	[%r821], %rd10;
$L__BB28_16:
	setp.eq.s64 	%p314, %rd10, %rd11;
	@%p314 bra 	$L__BB28_18;
	cvt.u32.u64 	%r822, %rd34;
	shl.b32 	%r823, %r822, 3;
	mov.u32 	%r824, _ZZN3cub18CUB_300001_SM_10006detail13unique_by_key28DeviceUniqueByKeySweepKernelINS2_10policy_hubIxiE10Policy1000EPxPiS7_S8_PmNS0_13ScanTileStateIyLb1EEEN4cuda3std3__48equal_toIxEEyNS2_11VSMemHelperEEEvT0_T1_T2_T3_T4_T5_T6_T7_iNS1_7vsmem_tEE19static_temp_storage;
	add.s32 	%r825, %r824, %r823;
	st.shared.u64 	[%r825], %rd11;
$L__BB28_18:
	setp.eq.s64 	%p315, %rd11, %rd12;
	@%p315 bra 	$L__BB28_20;
	cvt.u32.u64 	%r826, %rd35;
	shl.b32 	%r827, %r826, 3;
	mov.u32 	%r828, _ZZN3cub18CUB_300001_SM_10006detail13unique_by_key28DeviceUniqueByKeySweepKernelINS2_10policy_hubIxiE10Policy1000EPxPiS7_S8_PmNS0_13ScanTileStateIyLb1EEEN4cuda3std3__48equal_toIxEEyNS2_11VSMemHelperEEEvT0_T1_T2_T3_T4_T5_T6_T7_iNS1_7vsmem_tEE19static_temp_storage;
	add.s32 	%r829, %r828, %r827;
	st.shared.u64 	[%r829], %rd12;
$L__BB28_20:
	setp.eq.s64 	%p316, %rd12, %rd13;
	@%p316 bra 	$L__BB28_22;
	cvt.u32.u64 	%r830, %rd36;
	shl.b32 	%r831, %r830, 3;
	mov.u32 	%r832, _ZZN3cub18CUB_300001_SM_10006detail13unique_by_key28DeviceUniqueByKeySweepKernelINS2_10policy_hubIxiE10Policy1000EPxPiS7_S8_PmNS0_13ScanTileStateIyLb1EEEN4cuda3std3__48equal_toIxEEyNS2_11VSMemHelperEEEvT0_T1_T2_T3_T4_T5_T6_T7_iNS1_7vsmem_tEE19static_temp_storage;
	add.s32 	%r833, %r832, %r831;
	st.shared.u64 	[%r833], %rd13;
$L__BB28_22:
	setp.eq.s64 	%p317, %rd13, %rd14;
	@%p317 bra 	$L__BB28_24;
	cvt.u32.u64 	%r834, %rd37;
	shl.b32 	%r835, %r834, 3;
	mov.u32 	%r836, _ZZN3cub18CUB_300001_SM_10006detail13unique_by_key28DeviceUniqueByKeySweepKernelINS2_10policy_hubIxiE10Policy1000EPxPiS7_S8_PmNS0_13ScanTileStateIyLb1EEEN4cuda3std3__48equal_toIxEEyNS2_11VSMemHelperEEEvT0_T1_T2_T3_T4_T5_T6_T7_iNS1_7vsmem_tEE19static_temp_storage;
	add.s32 	%r837, %r836, %r835;
	st.shared.u64 	[%r837], %rd14;
$L__BB28_24:
	setp.eq.s64 	%p318, %rd14, %rd15;
	@%p318 bra 	$L__BB28_26;
	cvt.u32.u64 	%r838, %rd38;
	shl.b32 	%r839, %r838, 3;
	mov.u32 	%r840, _ZZN3cub18CUB_300001_SM_10006detail13unique_by_key28DeviceUniqueByKeySweepKernelINS2_10policy_hubIxiE10Policy1000EPxPiS7_S8_PmNS0_13ScanTileStateIyLb1EEEN4cuda3std3__48equal_toIxEEyNS2_11VSMemHelperEEEvT0_T1_T2_T3_T4_T5_T6_T7_iNS1_7vsmem_tEE19static_temp_storage;
	add.s32 	%r841, %r840, %r839;
	st.shared.u64 	[%r841], %rd15;
$L__BB28_26:
	setp.eq.s64 	%p319, %rd15, %rd16;
	@%p319 bra 	$L__BB28_28;
	cvt.u32.u64 	%r842, %rd39;
	shl.b32 	%r843, %r842, 3;
	mov.u32 	%r844, _ZZN3cub18CUB_300001_SM_10006detail13unique_by_key28DeviceUniqueByKeySweepKernelINS2_10policy_hubIxiE10Policy1000EPxPiS7_S8_PmNS0_13ScanTileStateIyLb1EEEN4cuda3std3__48equal_toIxEEyNS2_11VSMemHelperEEEvT0_T1_T2_T3_T4_T5_T6_T7_iNS1_7vsmem_tEE19static_temp_storage;
	add.s32 	%r845, %r844, %r843;
	st.shared.u64 	[%r845], %rd16;
$L__BB28_28:
	bar.sync 	0;
	setp.ge.s32 	%p320, %r894, %r16;
	@%p320 bra 	$L__BB28_31;
	mul.wide.u32 	%rd691, %r894, 8;
	add.s64 	%rd698, %rd1, %rd691;
	shl.b32 	%r846, %r894, 3;
	mov.u32 	%r847, _ZZN3cub18CUB_300001_SM_10006detail13unique_by_key28DeviceUniqueByKeySweepKernelINS2_10policy_hubIxiE10Policy1000EPxPiS7_S8_PmNS0_13ScanTileStateIyLb1EEEN4cuda3std3__48equal_toIxEEyNS2_11VSMemHelperEEEvT0_T1_T2_T3_T4_T5_T6_T7_iNS1_7vsmem_tEE19static_temp_storage;
	add.s32 	%r891, %r847, %r846;
	mov.u32 	%r892, %r894;
$L__BB28_30:
	.pragma "nounroll";
	ld.shared.u64 	%rd692, [%r891];
	st.global.u64 	[%rd698], %rd692;
	add.s32 	%r892, %r892, 384;
	add.s64 	%rd698, %rd698, 3072;
	add.s32 	%r891, %r891, 3072;
	setp.lt.s32 	%p321, %r892, %r16;
	@%p321 bra 	$L__BB28_30;
$L__BB28_31:
	bar.sync 	0;
	bar.sync 	0;
	@%p310 bra 	$L__BB28_33;
	cvt.u32.u64 	%r848, %rd30;
	shl.b32 	%r849, %r848, 2;
	mov.u32 	%r850, _ZZN3cub18CUB_300001_SM_10006detail13unique_by_key28DeviceUniqueByKeySweepKernelINS2_10policy_hubIxiE10Policy1000EPxPiS7_S8_PmNS0_13ScanTileStateIyLb1EEEN4cuda3std3__48equal_toIxEEyNS2_11VSMemHelperEEEvT0_T1_T2_T3_T4_T5_T6_T7_iNS1_7vsmem_tEE19static_temp_storage;
	add.s32 	%r851, %r850, %r849;
	st.shared.u32 	[%r851], %r3;
$L__BB28_33:
	@%p311 bra 	$L__BB28_35;
	cvt.u32.u64 	%r852, %rd31;
	shl.b32 	%r853, %r852, 2;
	mov.u32 	%r854, _ZZN3cub18CUB_300001_SM_10006detail13unique_by_key28DeviceUniqueByKeySweepKernelINS2_10policy_hubIxiE10Policy1000EPxPiS7_S8_PmNS0_13ScanTileStateIyLb1EEEN4cuda3std3__48equal_toIxEEyNS2_11VSMemHelperEEEvT0_T1_T2_T3_T4_T5_T6_T7_iNS1_7vsmem_tEE19static_temp_storage;
	add.s32 	%r855, %r854, %r853;
	st.shared.u32 	[%r855], %r4;
$L__BB28_35:
	@%p312 bra 	$L__BB28_37;
	cvt.u32.u64 	%r856, %rd32;
	shl.b32 	%r857, %r856, 2;
	mov.u32 	%r858, _ZZN3cub18CUB_300001_SM_10006detail13unique_by_key28DeviceUniqueByKeySweepKernelINS2_10policy_hubIxiE10Policy1000EPxPiS7_S8_PmNS0_13ScanTileStateIyLb1EEEN4cuda3std3__48equal_toIxEEyNS2_11VSMemHelperEEEvT0_T1_T2_T3_T4_T5_T6_T7_iNS1_7vsmem_tEE19static_temp_storage;
	add.s32 	%r859, %r858, %r857;
	st.shared.u32 	[%r859], %r5;
$L__BB28_37:
	setp.eq.s64 	%p325, %rd9, %rd10;
	@%p325 bra 	$L__BB28_39;
	cvt.u32.u64 	%r860, %rd33;
	shl.b32 	%r861, %r860, 2;
	mov.u32 	%r862, _ZZN3cub18CUB_300001_SM_10006detail13unique_by_key28DeviceUniqueByKeySweepKernelINS2_10policy_hubIxiE10Policy1000EPxPiS7_S8_PmNS0_13ScanTileStateIyLb1EEEN4cuda3std3__48equal_toIxEEyNS2_11VSMemHelperEEEvT0_T1_T2_T3_T4_T5_T6_T7_iNS1_7vsmem_tEE19static_temp_storage;
	add.s32 	%r863, %r862, %r861;
	st.shared.u32 	[%r863], %r6;
$L__BB28_39:
	setp.eq.s64 	%p326, %rd10, %rd11;
	@%p326 bra 	$L__BB28_41;
	cvt.u32.u64 	%r864, %rd34;
	shl.b32 	%r865, %r864, 2;
	mov.u32 	%r866, _ZZN3cub18CUB_300001_SM_10006detail13unique_by_key28DeviceUniqueByKeySweepKernelINS2_10policy_hubIxiE10Policy1000EPxPiS7_S8_PmNS0_13ScanTileStateIyLb1EEEN4cuda3std3__48equal_toIxEEyNS2_11VSMemHelperEEEvT0_T1_T2_T3_T4_T5_T6_T7_iNS1_7vsmem_tEE19static_temp_storage;
	add.s32 	%r867, %r866, %r865;
	st.shared.u32 	[%r867], %r7;
$L__BB28_41:
	setp.eq.s64 	%p327, %rd11, %rd12;
	@%p327 bra 	$L__BB28_43;
	cvt.u32.u64 	%r868, %rd35;
	shl.b32 	%r869, %r868, 2;
	mov.u32 	%r870, _ZZN3cub18CUB_300001_SM_10006detail13unique_by_key28DeviceUniqueByKeySweepKernelINS2_10policy_hubIxiE10Policy1000EPxPiS7_S8_PmNS0_13ScanTileStateIyLb1EEEN4cuda3std3__48equal_toIxEEyNS2_11VSMemHelperEEEvT0_T1_T2_T3_T4_T5_T6_T7_iNS1_7vsmem_tEE19static_temp_storage;
	add.s32 	%r871, %r870, %r869;
	st.shared.u32 	[%r871], %r8;
$L__BB28_43:
	setp.eq.s64 	%p328, %rd12, %rd13;
	@%p328 bra 	$L__BB28_45;
	cvt.u32.u64 	%r872, %rd36;
	shl.b32 	%r873, %r872, 2;
	mov.u32 	%r874, _ZZN3cub18CUB_300001_SM_10006detail13unique_by_key28DeviceUniqueByKeySweepKernelINS2_10policy_hubIxiE10Policy1000EPxPiS7_S8_PmNS0_13ScanTileStateIyLb1EEEN4cuda3std3__48equal_toIxEEyNS2_11VSMemHelperEEEvT0_T1_T2_T3_T4_T5_T6_T7_iNS1_7vsmem_tEE19static_temp_storage;
	add.s32 	%r875, %r874, %r873;
	st.shared.u32 	[%r875], %r9;
$L__BB28_45:
	setp.eq.s64 	%p329, %rd13, %rd14;
	@%p329 bra 	$L__BB28_47;
	cvt.u32.u64 	%r876, %rd37;
	shl.b32 	%r877, %r876, 2;
	mov.u32 	%r878, _ZZN3cub18CUB_300001_SM_10006detail13unique_by_key28DeviceUniqueByKeySweepKernelINS2_10policy_hubIxiE10Policy1000EPxPiS7_S8_PmNS0_13ScanTileStateIyLb1EEEN4cuda3std3__48equal_toIxEEyNS2_11VSMemHelperEEEvT0_T1_T2_T3_T4_T5_T6_T7_iNS1_7vsmem_tEE19static_temp_storage;
	add.s32 	%r879, %r878, %r877;
	st.shared.u32 	[%r879], %r10;
$L__BB28_47:
	setp.eq.s64 	%p330, %rd14, %rd15;
	@%p330 bra 	$L__BB28_49;
	cvt.u32.u64 	%r880, %rd38;
	shl.b32 	%r881, %r880, 2;
	mov.u32 	%r882, _ZZN3cub18CUB_300001_SM_10006detail13unique_by_key28DeviceUniqueByKeySweepKernelINS2_10policy_hubIxiE10Policy1000EPxPiS7_S8_PmNS0_13ScanTileStateIyLb1EEEN4cuda3std3__48equal_toIxEEyNS2_11VSMemHelperEEEvT0_T1_T2_T3_T4_T5_T6_T7_iNS1_7vsmem_tEE19static_temp_storage;
	add.s32 	%r883, %r882, %r881;
	st.shared.u32 	[%r883], %r11;
$L__BB28_49:
	setp.eq.s64 	%p331, %rd15, %rd16;
	@%p331 bra 	$L__BB28_51;
	cvt.u32.u64 	%r884, %rd39;
	shl.b32 	%r885, %r884, 2;
	mov.u32 	%r886, _ZZN3cub18CUB_300001_SM_10006detail13unique_by_key28DeviceUniqueByKeySweepKernelINS2_10policy_hubIxiE10Policy1000EPxPiS7_S8_PmNS0_13ScanTileStateIyLb1EEEN4cuda3std3__48equal_toIxEEyNS2_11VSMemHelperEEEvT0_T1_T2_T3_T4_T5_T6_T7_iNS1_7vsmem_tEE19static_temp_storage;
	add.s32 	%r887, %r886, %r885;
	st.shared.u32 	[%r887], %r12;
$L__BB28_51:
	setp.ge.s32 	%p332, %r894, %r16;
	bar.sync 	0;
	@%p332 bra 	$L__BB28_54;
	mul.wide.u32 	%rd693, %r894, 4;
	add.s64 	%rd699, %rd2, %rd693;
	shl.b32 	%r888, %r894, 2;
	mov.u32 	%r889, _ZZN3cub18CUB_300001_SM_10006detail13unique_by_key28DeviceUniqueByKeySweepKernelINS2_10policy_hubIxiE10Policy1000EPxPiS7_S8_PmNS0_13ScanTileStateIyLb1EEEN4cuda3std3__48equal_toIxEEyNS2_11VSMemHelperEEEvT0_T1_T2_T3_T4_T5_T6_T7_iNS1_7vsmem_tEE19static_temp_storage;
	add.s32 	%r893, %r889, %r888;
$L__BB28_53:
	.pragma "nounroll";
	ld.shared.u32 	%r890, [%r893];
	st.global.u32 	[%rd699], %r890;
	add.s32 	%r894, %r894, 384;
	add.s64 	%rd699, %rd699, 1536;
	add.s32 	%r893, %r893, 1536;
	setp.lt.s32 	%p333, %r894, %r16;
	@%p333 bra 	$L__BB28_53;
$L__BB28_54:
	bar.sync 	0;
	bra.uni 	$L__BB28_323;
$L__BB28_55:
	mov.u32 	%r905, %tid.x;
	mul.lo.s32 	%r542, %r905, 10;
	cvt.u64.u32 	%rd489, %r542;
	add.s64 	%rd490, %rd6, %rd489;
	shl.b64 	%rd491, %rd490, 3;
	add.s64 	%rd492, %rd4, %rd491;
	ld.global.u64 	%rd46, [%rd492];
	ld.global.u64 	%rd47, [%rd492+8];
	ld.global.u64 	%rd48, [%rd492+16];
	ld.global.u64 	%rd49, [%rd492+24];
	ld.global.u64 	%rd50, [%rd492+32];
	ld.global.u64 	%rd51, [%rd492+40];
	ld.global.u64 	%rd52, [%rd492+48];
	ld.global.u64 	%rd53, [%rd492+56];
	ld.global.u64 	%rd54, [%rd492+64];
	ld.global.u64 	%rd55, [%rd492+72];
	bar.sync 	0;
	shl.b64 	%rd493, %rd490, 2;
	add.s64 	%rd494, %rd3, %rd493;
	ld.global.u32 	%r28, [%rd494];
	ld.global.u32 	%r29, [%rd494+4];
	ld.global.u32 	%r30, [%rd494+8];
	ld.global.u32 	%r31, [%rd494+12];
	ld.global.u32 	%r32, [%rd494+16];
	ld.global.u32 	%r33, [%rd494+20];
	ld.global.u32 	%r34, [%rd494+24];
	ld.global.u32 	%r35, [%rd494+28];
	ld.global.u32 	%r36, [%rd494+32];
	ld.global.u32 	%r37, [%rd494+36];
	bar.sync 	0;
	shl.b64 	%rd495, %rd6, 3;
	add.s64 	%rd496, %rd4, %rd495;
	ld.global.u64 	%rd700, [%rd496+-8];
	shl.b32 	%r543, %r905, 3;
	mov.u32 	%r544, _ZZN3cub18CUB_300001_SM_10006detail13unique_by_key28DeviceUniqueByKeySweepKernelINS2_10policy_hubIxiE10Policy1000EPxPiS7_S8_PmNS0_13ScanTileStateIyLb1EEEN4cuda3std3__48equal_toIxEEyNS2_11VSMemHelperEEEvT0_T1_T2_T3_T4_T5_T6_T7_iNS1_7vsmem_tEE19static_temp_storage;
	add.s32 	%r545, %r544, %r543;
	add.s32 	%r38, %r545, 3232;
	st.shared.u64 	[%r545+3232], %rd55;
	bar.sync 	0;
	setp.eq.s32 	%p208, %r905, 0;
	@%p208 bra 	$L__BB28_57;
	ld.shared.u64 	%rd700, [%r38+-8];
$L__BB28_57:
	setp.ne.s64 	%p209, %rd700, %rd46;
	selp.u64 	%rd512, 1, 0, %p209;
	setp.ne.s64 	%p210, %rd46, %rd47;
	selp.u64 	%rd513, 1, 0, %p210;
	setp.ne.s64 	%p211, %rd47, %rd48;
	selp.u64 	%rd514, 1, 0, %p211;
	setp.ne.s64 	%p212, %rd48, %rd49;
	selp.u64 	%rd515, 1, 0, %p212;
	setp.ne.s64 	%p213, %rd49, %rd50;
	selp.u64 	%rd516, 1, 0, %p213;
	setp.ne.s64 	%p214, %rd50, %rd51;
	selp.u64 	%rd517, 1, 0, %p214;
	setp.ne.s64 	%p215, %rd51, %rd52;
	selp.u64 	%rd518, 1, 0, %p215;
	setp.ne.s64 	%p216, %rd52, %rd53;
	selp.u64 	%rd519, 1, 0, %p216;
	setp.ne.s64 	%p217, %rd53, %rd54;
	selp.u64 	%rd520, 1, 0, %p217;
	setp.ne.s64 	%p218, %rd54, %rd55;
	selp.u64 	%rd521, 1, 0, %p218;
	bar.sync 	0;
	add.s64 	%rd59, %rd513, %rd512;
	add.s64 	%rd60, %rd59, %rd514;
	add.s64 	%rd61, %rd60, %rd515;
	add.s64 	%rd62, %rd61, %rd516;
	add.s64 	%rd63, %rd62, %rd517;
	add.s64 	%rd64, %rd63, %rd518;
	add.s64 	%rd65, %rd64, %rd519;
	add.s64 	%rd66, %rd65, %rd520;
	add.s64 	%rd499, %rd66, %rd521;
	shr.u32 	%r39, %r905, 5;
	// begin inline asm
	mov.u32 %r546, %laneid;
	// end inline asm
	mov.b32 	%r547, 1;
	mov.b32 	%r560, 0;
	mov.b32 	%r561, -1;
	// begin inline asm
	{  .reg .u64 r0;  .reg .u32 lo;  .reg .u32 hi;  .reg .pred p;  mov.b64 {lo, hi}, %rd499;  shfl.sync.up.b32 lo|p, lo, %r547, %r560, %r561;  shfl.sync.up.b32 hi|p, hi, %r547, %r560, %r561;  mov.b64 r0, {lo, hi};  @p add.u64 r0, r0, %rd499;  mov.u64 %rd497, r0;}
	// end inline asm
	mov.b32 	%r550, 2;
	// begin inline asm
	{  .reg .u64 r0;  .reg .u32 lo;  .reg .u32 hi;  .reg .pred p;  mov.b64 {lo, hi}, %rd497;  shfl.sync.up.b32 lo|p, lo, %r550, %r560, %r561;  shfl.sync.up.b32 hi|p, hi, %r550, %r560, %r561;  mov.b64 r0, {lo, hi};  @p add.u64 r0, r0, %rd497;  mov.u64 %rd500, r0;}
	// end inline asm
	mov.b32 	%r553, 4;
	// begin inline asm
	{  .reg .u64 r0;  .reg .u32 lo;  .reg .u32 hi;  .reg .pred p;  mov.b64 {lo, hi}, %rd500;  shfl.sync.up.b32 lo|p, lo, %r553, %r560, %r561;  shfl.sync.up.b32 hi|p, hi, %r553, %r560, %r561;  mov.b64 r0, {lo, hi};  @p add.u64 r0, r0, %rd500;  mov.u64 %rd503, r0;}
	// end inline asm
	mov.b32 	%r556, 8;
	// begin inline asm
	{  .reg .u64 r0;  .reg .u32 lo;  .reg .u32 hi;  .reg .pred p;  mov.b64 {lo, hi}, %rd503;  shfl.sync.up.b32 lo|p, lo, %r556, %r560, %r561;  shfl.sync.up.b32 hi|p, hi, %r556, %r560, %r561;  mov.b64 r0, {lo, hi};  @p add.u64 r0, r0, %rd503;  mov.u64 %rd506, r0;}
	// end inline asm
	mov.b32 	%r559, 16;
	// begin inline asm
	{  .reg .u64 r0;  .reg .u32 lo;  .reg .u32 hi;  .reg .pred p;  mov.b64 {lo, hi}, %rd506;  shfl.sync.up.b32 lo|p, lo, %r559, %r560, %r561;  shfl.sync.up.b32 hi|p, hi, %r559, %r560, %r561;  mov.b64 r0, {lo, hi};  @p add.u64 r0, r0, %rd506;  mov.u64 %rd509, r0;}
	// end inline asm
	setp.ne.s32 	%p219, %r546, 31;
	@%p219 bra 	$L__BB28_59;
	shl.b32 	%r562, %r39, 3;
	mov.u32 	%r563, _ZZN3cub18CUB_300001_SM_10006detail13unique_by_key28DeviceUniqueByKeySweepKernelINS2_10policy_hubIxiE10Policy1000EPxPiS7_S8_PmNS0_13ScanTileStateIyLb1EEEN4cuda3std3__48equal_toIxEEyNS2_11VSMemHelperEEEvT0_T1_T2_T3_T4_T5_T6_T7_iNS1_7vsmem_tEE19static_temp_storage;
	add.s32 	%r564, %r563, %r562;
	st.shared.u64 	[%r564], %rd509;
$L__BB28_59:
	sub.s64 	%rd522, %rd509, %rd499;
	bar.sync 	0;
	ld.shared.v2.u64 	{%rd523, %rd524}, [_ZZN3cub18CUB_300001_SM_10006detail13unique_by_key28DeviceUniqueByKeySweepKernelINS2_10policy_hubIxiE10Policy1000EPxPiS7_S8_PmNS0_13ScanTileStateIyLb1EEEN4cuda3std3__48equal_toIxEEyNS2_11VSMemHelperEEEvT0_T1_T2_T3_T4_T5_T6_T7_iNS1_7vsmem_tEE19static_temp_storage];
	add.s64 	%rd525, %rd524, %rd523;
	setp.eq.s32 	%p220, %r39, 2;
	selp.b64 	%rd526, %rd525, %rd523, %p220;
	ld.shared.v2.u64 	{%rd527, %rd528}, [_ZZN3cub18CUB_300001_SM_10006detail13unique_by_key28DeviceUniqueByKeySweepKernelINS2_10policy_hubIxiE10Policy1000EPxPiS7_S8_PmNS0_13ScanTileStateIyLb1EEEN4cuda3std3__48equal_toIxEEyNS2_11VSMemHelperEEEvT0_T1_T2_T3_T4_T5_T6_T7_iNS1_7vsmem_tEE19static_temp_storage+16];
	add.s64 	%rd529, %rd525, %rd527;
	setp.eq.s32 	%p221, %r39, 3;
	selp.b64 	%rd530, %rd529, %rd526, %p221;
	add.s64 	%rd531, %rd529, %rd528;
	setp.eq.s32 	%p222, %r39, 4;
	selp.b64 	%rd532, %rd531, %rd530, %p222;
	ld.shared.v2.u64 	{%rd533, %rd534}, [_ZZN3cub18CUB_300001_SM_10006detail13unique_by_key28DeviceUniqueByKeySweepKernelINS2_10policy_hubIxiE10Policy1000EPxPiS7_S8_PmNS0_13ScanTileStateIyLb1EEEN4cuda3std3__48equal_toIxEEyNS2_11VSMemHelperEEEvT0_T1_T2_T3_T4_T5_T6_T7_iNS1_7vsmem_tEE19static_temp_storage+32];
	add.s64 	%rd535, %rd531, %rd533;
	setp.eq.s32 	%p223, %r39, 5;
	selp.b64 	%rd536, %rd535, %rd532, %p223;
	add.s64 	%rd537, %rd535, %rd534;
	setp.eq.s32 	%p224, %r39, 6;
	selp.b64 	%rd538, %rd537, %rd536, %p224;
	ld.shared.v2.u64 	{%rd539, %rd540}, [_ZZN3cub18CUB_300001_SM_10006detail13unique_by_key28DeviceUniqueByKeySweepKernelINS2_10policy_hubIxiE10Policy1000EPxPiS7_S8_PmNS0_13ScanTileStateIyLb1EEEN4cuda3std3__48equal_toIxEEyNS2_11VSMemHelperEEEvT0_T1_T2_T3_T4_T5_T6_T7_iNS1_7vsmem_tEE19static_temp_storage+48];
	add.s64 	%rd541, %rd537, %rd539;
	setp.eq.s32 	%p225, %r39, 7;
	selp.b64 	%rd542, %rd541, %rd538, %p225;
	add.s64 	%rd543, %rd541, %rd540;
	setp.eq.s32 	%p226, %r39, 8;
	selp.b64 	%rd544, %rd543, %rd542, %p226;
	ld.shared.v2.u64 	{%rd545, %rd546}, [_ZZN3cub18CUB_300001_SM_10006detail13unique_by_key28DeviceUniqueByKeySweepKernelINS2_10policy_hubIxiE10Policy1000EPxPiS7_S8_PmNS0_13ScanTileStateIyLb1EEEN4cuda3std3__48equal_toIxEEyNS2_11VSMemHelperEEEvT0_T1_T2_T3_T4_T5_T6_T7_iNS1_7vsmem_tEE19static_temp_storage+64];
	add.s64 	%rd547, %rd543, %rd545;
	setp.eq.s32 	%p227, %r39, 9;
	selp.b64 	%rd548, %rd547, %rd544, %p227;
	add.s64 	%rd549, %rd547, %rd546;
	setp.eq.s32 	%p228, %r39, 10;
	selp.b64 	%rd550, %rd549, %rd548, %p228;
	ld.shared.v2.u64 	{%rd551, %rd552}, [_ZZN3cub18CUB_300001_SM_10006detail13unique_by_key28DeviceUniqueByKeySweepKernelINS2_10policy_hubIxiE10Policy1000EPxPiS7_S8_PmNS0_13ScanTileStateIyLb1EEEN4cuda3std3__48equal_toIxEEyNS2_11VSMemHelperEEEvT0_T1_T2_T3_T4_T5_T6_T7_iNS1_7vsmem_tEE19static_temp_storage+80];
	add.s64 	%rd553, %rd549, %rd551;
	setp.eq.s32 	%p229, %r39, 11;
	selp.b64 	%rd554, %rd553, %rd550, %p229;
	add.s64 	%rd69, %rd553, %rd552;
	setp.gt.u32 	%p230, %r905, 31;
	setp.lt.u32 	%p231, %r905, 32;
	setp.eq.s32 	%p232, %r546, 0;
	selp.b64 	%rd555, 0, %rd522, %p232;
	add.s64 	%rd707, %rd554, %rd555;
	selp.b64 	%rd71, %rd522, %rd707, %p231;
	@%p230 bra 	$L__BB28_75;
	setp.ne.s32 	%p233, %r905, 0;
	mul.wide.s32 	%rd556, %r895, 16;
	add.s64 	%rd72, %rd5, %rd556;
	@%p233 bra 	$L__BB28_62;
	st.shared.u64 	[_ZZN3cub18CUB_300001_SM_10006detail13unique_by_key28DeviceUniqueByKeySweepKernelINS2_10policy_hubIxiE10Policy1000EPxPiS7_S8_PmNS0_13ScanTileStateIyLb1EEEN4cuda3std3__48equal_toIxEEyNS2_11VSMemHelperEEEvT0_T1_T2_T3_T4_T5_T6_T7_iNS1_7vsmem_tEE19static_temp_storage+152], %rd69;
	add.s64 	%rd557, %rd72, 512;
	mov.b64 	%rd558, 100;
	// begin inline asm
	st.relaxed.gpu.v2.u64 [%rd557], {%rd558, %rd69};
	// end inline asm
$L__BB28_62:
	not.b32 	%r567, %r905;
	add.s32 	%r899, %r895, %r567;
	mov.b32 	%r565, 665;
	// begin inline asm
	nanosleep.u32 %r565;
	// end inline asm
	mul.wide.s32 	%rd563, %r899, 16;
	add.s64 	%rd564, %rd5, %rd563;
	add.s64 	%rd562, %rd564, 512;
	// begin inline asm
	ld.relaxed.gpu.v2.u64 {%rd705, %rd702}, [%rd562];
	// end inline asm
	mov.b32 	%r896, 386;
$L__BB28_63:
	setp.eq.s64 	%p234, %rd705, 99;
	mov.b32 	%r568, -1;
	vote.sync.any.pred 	%p235, %p234, %r568;
	not.pred 	%p236, %p235;
	@%p236 bra 	$L__BB28_65;
	shr.u32 	%r44, %r896, 1;
	mul.lo.s32 	%r779, %r895, 16807;
	and.b32  	%r895, %r779, 2147483647;
	sub.s32 	%r780, %r896, %r44;
	add.s32 	%r781, %r780, 1;
	rem.u32 	%r782, %r895, %r781;
	add.s32 	%r778, %r782, %r44;
	// begin inline asm
	nanosleep.u32 %r778;
	// end inline asm
	// begin inline asm
	ld.relaxed.gpu.v2.u64 {%rd705, %rd702}, [%rd562];
	// end inline asm
	mov.u32 	%r896, %r44;
	bra.uni 	$L__BB28_63;
$L__BB28_65:
	setp.eq.s64 	%p237, %rd705, 101;
	mov.b32 	%r620, -1;
	vote.sync.ballot.b32 	%r622, %p237, %r620;
	// begin inline asm
	mov.u32 %r570, %lanemask_ge;
	// end inline asm
	and.b32  	%r623, %r622, %r570;
	or.b32  	%r624, %r623, -2147483648;
	add.s32 	%r625, %r624, -1;
	not.b32 	%r626, %r624;
	and.b32  	%r627, %r626, %r625;
	popc.b32 	%r574, %r627;
	mov.b64 	{%r572, %r577}, %rd702;
	mov.b32 	%r578, 1;
	// begin inline asm
	shfl.sync.down.b32 %r571, %r572, %r578, %r574, %r620;
	// end inline asm
	// begin inline asm
	shfl.sync.down.b32 %r576, %r577, %r578, %r574, %r620;
	// end inline asm
	mov.b64 	%rd565, {%r571, %r576};
	setp.lt.s32 	%p239, %r546, %r574;
	selp.b64 	%rd566, %rd565, 0, %p239;
	add.s64 	%rd567, %rd566, %rd702;
	mov.b64 	{%r582, %r587}, %rd567;
	mov.b32 	%r588, 2;
	// begin inline asm
	shfl.sync.down.b32 %r581, %r582, %r588, %r574, %r620;
	// end inline asm
	// begin inline asm
	shfl.sync.down.b32 %r586, %r587, %r588, %r574, %r620;
	// end inline asm
	mov.b64 	%rd568, {%r581, %r586};
	add.s32 	%r47, %r546, 2;
	setp.gt.s32 	%p240, %r47, %r574;
	selp.b64 	%rd569, 0, %rd568, %p240;
	add.s64 	%rd570, %rd569, %rd567;
	mov.b64 	{%r592, %r597}, %rd570;
	mov.b32 	%r598, 4;
	// begin inline asm
	shfl.sync.down.b32 %r591, %r592, %r598, %r574, %r620;
	// end inline asm
	// begin inline asm
	shfl.sync.down.b32 %r596, %r597, %r598, %r574, %r620;
	// end inline asm
	mov.b64 	%rd571, {%r591, %r596};
	add.s32 	%r48, %r546, 4;
	setp.gt.s32 	%p241, %r48, %r574;
	selp.b64 	%rd572, 0, %rd571, %p241;
	add.s64 	%rd573, %rd572, %rd570;
	mov.b64 	{%r602, %r607}, %rd573;
	mov.b32 	%r608, 8;
	// begin inline asm
	shfl.sync.down.b32 %r601, %r602, %r608, %r574, %r620;
	// end inline asm
	// begin inline asm
	shfl.sync.down.b32 %r606, %r607, %r608, %r574, %r620;
	// end inline asm
	mov.b64 	%rd574, {%r601, %r606};
	add.s32 	%r49, %r546, 8;
	setp.gt.s32 	%p242, %r49, %r574;
	selp.b64 	%rd575, 0, %rd574, %p242;
	add.s64 	%rd576, %rd575, %rd573;
	mov.b64 	{%r612, %r617}, %rd576;
	mov.b32 	%r618, 16;
	// begin inline asm
	shfl.sync.down.b32 %r611, %r612, %r618, %r574, %r620;
	// end inline asm
	// begin inline asm
	shfl.sync.down.b32 %r616, %r617, %r618, %r574, %r620;
	// end inline asm
	mov.b64 	%rd577, {%r611, %r616};
	add.s32 	%r50, %r546, 16;
	setp.gt.s32 	%p243, %r50, %r574;
	selp.b64 	%rd578, 0, %rd577, %p243;
	add.s64 	%rd703, %rd578, %rd576;
	add.s64 	%rd83, %rd5, 512;
	mov.b32 	%r897, 386;
$L__BB28_66:
	setp.ne.s64 	%p244, %rd705, 101;
	mov.b32 	%r628, -1;
	vote.sync.all.pred 	%p245, %p244, %r628;
	not.pred 	%p246, %p245;
	@%p246 bra 	$L__BB28_71;
	shr.u32 	%r897, %r897, 1;
	mul.wide.s32 	%rd598, %r899, 16;
	add.s64 	%rd599, %rd83, %rd598;
	add.s64 	%rd597, %rd599, -512;
	// begin inline asm
	ld.relaxed.gpu.v2.u64 {%rd705, %rd706}, [%rd597];
	// end inline asm
	mov.u32 	%r901, %r897;
$L__BB28_68:
	setp.eq.s64 	%p275, %rd705, 99;
	mov.b32 	%r715, -1;
	vote.sync.any.pred 	%p276, %p275, %r715;
	not.pred 	%p277, %p276;
	@%p277 bra 	$L__BB28_70;
	shr.u32 	%r57, %r901, 1;
	mul.lo.s32 	%r774, %r895, 16807;
	and.b32  	%r895, %r774, 2147483647;
	sub.s32 	%r775, %r901, %r57;
	add.s32 	%r776, %r775, 1;
	rem.u32 	%r777, %r895, %r776;
	add.s32 	%r773, %r777, %r57;
	// begin inline asm
	nanosleep.u32 %r773;
	// end inline asm
	// begin inline asm
	ld.relaxed.gpu.v2.u64 {%rd705, %rd706}, [%rd597];
	// end inline asm
	mov.u32 	%r901, %r57;
	bra.uni 	$L__BB28_68;
$L__BB28_70:
	setp.eq.s64 	%p278, %rd705, 101;
	mov.b32 	%r766, -1;
	vote.sync.ballot.b32 	%r767, %p278, %r766;
	and.b32  	%r768, %r767, %r570;
	or.b32  	%r769, %r768, -2147483648;
	add.s32 	%r770, %r769, -1;
	not.b32 	%r771, %r769;
	and.b32  	%r772, %r771, %r770;
	popc.b32 	%r720, %r772;
	mov.b64 	{%r718, %r723}, %rd706;
	mov.b32 	%r724, 1;
	// begin inline asm
	shfl.sync.down.b32 %r717, %r718, %r724, %r720, %r766;
	// end inline asm
	// begin inline asm
	shfl.sync.down.b32 %r722, %r723, %r724, %r720, %r766;
	// end inline asm
	mov.b64 	%rd600, {%r717, %r722};
	setp.lt.s32 	%p280, %r546, %r720;
	selp.b64 	%rd601, %rd600, 0, %p280;
	add.s64 	%rd602, %rd601, %rd706;
	mov.b64 	{%r728, %r733}, %rd602;
	mov.b32 	%r734, 2;
	// begin inline asm
	shfl.sync.down.b32 %r727, %r728, %r734, %r720, %r766;
	// end inline asm
	// begin inline asm
	shfl.sync.down.b32 %r732, %r733, %r734, %r720, %r766;
	// end inline asm
	mov.b64 	%rd603, {%r727, %r732};
	setp.gt.s32 	%p281, %r47, %r720;
	selp.b64 	%rd604, 0, %rd603, %p281;
	add.s64 	%rd605, %rd602, %rd604;
	mov.b64 	{%r738, %r743}, %rd605;
	mov.b32 	%r744, 4;
	// begin inline asm
	shfl.sync.down.b32 %r737, %r738, %r744, %r720, %r766;
	// end inline asm
	// begin inline asm
	shfl.sync.down.b32 %r742, %r743, %r744, %r720, %r766;
	// end inline asm
	mov.b64 	%rd606, {%r737, %r742};
	setp.gt.s32 	%p282, %r48, %r720;
	selp.b64 	%rd607, 0, %rd606, %p282;
	add.s64 	%rd608, %rd607, %rd605;
	mov.b64 	{%r748, %r753}, %rd608;
	mov.b32 	%r754, 8;
	// begin inline asm
	shfl.sync.down.b32 %r747, %r748, %r754, %r720, %r766;
	// end inline asm
	// begin inline asm
	shfl.sync.down.b32 %r752, %r753, %r754, %r720, %r766;
	// end inline asm
	mov.b64 	%rd609, {%r747, %r752};
	setp.gt.s32 	%p283, %r49, %r720;
	selp.b64 	%rd610, 0, %rd609, %p283;
	add.s64 	%rd611, %rd610, %rd608;
	mov.b64 	{%r758, %r763}, %rd611;
	mov.b32 	%r764, 16;
	// begin inline asm
	shfl.sync.down.b32 %r757, %r758, %r764, %r720, %r766;
	// end inline asm
	// begin inline asm
	shfl.sync.down.b32 %r762, %r763, %r764, %r720, %r766;
	// end inline asm
	mov.b64 	%rd612, {%r757, %r762};
	setp.gt.s32 	%p284, %r50, %r720;
	selp.b64 	%rd613, 0, %rd612, %p284;
	add.s64 	%rd614, %rd611, %rd703;
	add.s64 	%rd703, %rd614, %rd613;
	add.s32 	%r899, %r899, -32;
	bra.uni 	$L__BB28_66;
$L__BB28_71:
	@%p233 bra 	$L__BB28_73;
	add.s64 	%rd581, %rd703, %rd69;
	add.s64 	%rd579, %rd72, 512;
	mov.b64 	%rd580, 101;
	// begin inline asm
	st.relaxed.gpu.v2.u64 [%rd579], {%rd580, %rd581};
	// end inline asm
	st.shared.u64 	[_ZZN3cub18CUB_300001_SM_10006detail13unique_by_key28DeviceUniqueByKeySweepKernelINS2_10policy_hubIxiE10Policy1000EPxPiS7_S8_PmNS0_13ScanTileStateIyLb1EEEN4cuda3std3__48equal_toIxEEyNS2_11VSMemHelperEEEvT0_T1_T2_T3_T4_T5_T6_T7_iNS1_7vsmem_tEE19static_temp_storage+136], %rd703;
	st.shared.u64 	[_ZZN3cub18CUB_300001_SM_10006detail13unique_by_key28DeviceUniqueByKeySweepKernelINS2_10policy_hubIxiE10Policy1000EPxPiS7_S8_PmNS0_13ScanTileStateIyLb1EEEN4cuda3std3__48equal_toIxEEyNS2_11VSMemHelperEEEvT0_T1_T2_T3_T4_T5_T6_T7_iNS1_7vsmem_tEE19static_temp_storage+144], %rd581;
$L__BB28_73:
	setp.ne.s32 	%p248, %r546, 0;
	mov.u64 	%rd707, %rd71;
	@%p248 bra 	$L__BB28_75;
	st.shared.u64 	[_ZZN3cub18CUB_300001_SM_10006detail13unique_by_key28DeviceUniqueByKeySweepKernelINS2_10policy_hubIxiE10Policy1000EPxPiS7_S8_PmNS0_13ScanTileStateIyLb1EEEN4cuda3std3__48equal_toIxEEyNS2_11VSMemHelperEEEvT0_T1_T2_T3_T4_T5_T6_T7_iNS1_7vsmem_tEE19static_temp_storage+112], %rd703;
	mov.u64 	%rd707, %rd703;
$L__BB28_75:
	setp.eq.s64 	%p249, %rd700, %rd46;
	setp.ne.s64 	%p250, %rd700, %rd46;
	setp.eq.s32 	%p251, %r905, 0;
	bar.sync 	0;
	ld.shared.u64 	%rd582, [_ZZN3cub18CUB_300001_SM_10006detail13unique_by_key28DeviceUniqueByKeySweepKernelINS2_10policy_hubIxiE10Policy1000EPxPiS7_S8_PmNS0_13ScanTileStateIyLb1EEEN4cuda3std3__48equal_toIxEEyNS2_11VSMemHelperEEEvT0_T1_T2_T3_T4_T5_T6_T7_iNS1_7vsmem_tEE19static_temp_storage+112];
	selp.b64 	%rd583, 0, %rd582, %p251;
	add.s64 	%rd584, %rd583, %rd707;
	selp.u64 	%rd585, 1, 0, %p250;
	add.s64 	%rd97, %rd584, %rd585;
	add.s64 	%rd98, %rd59, %rd584;
	add.s64 	%rd99, %rd60, %rd584;
	add.s64 	%rd100, %rd61, %rd584;
	add.s64 	%rd101, %rd62, %rd584;
	add.s64 	%rd102, %rd63, %rd584;
	add.s64 	%rd103, %rd64, %rd584;
	add.s64 	%rd104, %rd65, %rd584;
	add.s64 	%rd105, %rd66, %rd584;
	ld.shared.u32 	%r60, [_ZZN3cub18CUB_300001_SM_10006detail13unique_by_key28DeviceUniqueByKeySweepKernelINS2_10policy_hubIxiE10Policy1000EPxPiS7_S8_PmNS0_13ScanTileStateIyLb1EEEN4cuda3std3__48equal_toIxEEyNS2_11VSMemHelperEEEvT0_T1_T2_T3_T4_T5_T6_T7_iNS1_7vsmem_tEE19static_temp_storage+152];
	ld.shared.u64 	%rd106, [_ZZN3cub18CUB_300001_SM_10006detail13unique_by_key28DeviceUniqueByKeySweepKernelINS2_10policy_hubIxiE10Policy1000EPxPiS7_S8_PmNS0_13ScanTileStateIyLb1EEEN4cuda3std3__48equal_toIxEEyNS2_11VSMemHelperEEEvT0_T1_T2_T3_T4_T5_T6_T7_iNS1_7vsmem_tEE19static_temp_storage+136];
	bar.sync 	0;
	sub.s64 	%rd107, %rd584, %rd106;
	@%p249 bra 	$L__BB28_77;
	cvt.u32.u64 	%r630, %rd107;
	shl.b32 	%r631, %r630, 3;
	mov.u32 	%r632, _ZZN3cub18CUB_300001_SM_10006detail13unique_by_key28DeviceUniqueByKeySweepKernelINS2_10policy_hubIxiE10Policy1000EPxPiS7_S8_PmNS0_13ScanTileStateIyLb1EEEN4cuda3std3__48equal_toIxEEyNS2_11VSMemHelperEEEvT0_T1_T2_T3_T4_T5_T6_T7_iNS1_7vsmem_tEE19static_temp_storage;
	add.s32 	%r633, %r632, %r631;
	st.shared.u64 	[%r633], %rd46;
$L__BB28_77:
	setp.eq.s64 	%p252, %rd46, %rd47;
	sub.s64 	%rd108, %rd97, %rd106;
	@%p252 bra 	$L__BB28_79;
	cvt.u32.u64 	%r634, %rd108;
	shl.b32 	%r635, %r634, 3;
	mov.u32 	%r636, _ZZN3cub18CUB_300001_SM_10006detail13unique_by_key28DeviceUniqueByKeySweepKernelINS2_10policy_hubIxiE10Policy1000EPxPiS7_S8_PmNS0_13ScanTileStateIyLb1EEEN4cuda3std3__48equal_toIxEEyNS2_11VSMemHelperEEEvT0_T1_T2_T3_T4_T5_T6_T7_iNS1_7vsmem_tEE19static_temp_storage;
	add.s32 	%r637, %r636, %r635;
	st.shared.u64 	[%r637], %rd47;
$L__BB28_79:
	setp.eq.s64 	%p253, %rd47, %rd48;
	sub.s64 	%rd109, %rd98, %rd106;
	@%p253 bra 	$L__BB28_81;
	cvt.u32.u64 	%r638, %rd109;
	shl.b32 	%r639, %r638, 3;
	mov.u32 	%r640, _ZZN3cub18CUB_300001_SM_10006detail13unique_by_key28DeviceUniqueByKeySweepKernelINS2_10policy_hubIxiE10Policy1000EPxPiS7_S8_PmNS0_13ScanTileStateIyLb1EEEN4cuda3std3__48equal_toIxEEyNS2_11VSMemHelperEEEvT0_T1_T2_T3_T4_T5_T6_T7_iNS1_7vsmem_tEE19static_temp_storage;
	add.s32 	%r641, %r640, %r639;
	st.shared.u64 	[%r641], %rd48;
$L__BB28_81:
	setp.eq.s64 	%p254, %rd48, %rd49;
	sub.s64 	%rd110, %rd99, %rd106;
	@%p254 bra 	$L__BB28_83;
	cvt.u32.u64 	%r642, %rd110;
	shl.b32 	%r643, %r642, 3;
	mov.u32 	%r644, _ZZN3cub18CUB_300001_SM_10006detail13unique_by_key28DeviceUniqueByKeySweepKernelINS2_10policy_hubIxiE10Policy1000EPxPiS7_S8_PmNS0_13ScanTileStateIyLb1EEEN4cuda3std3__48equal_toIxEEyNS2_11VSMemHelperEEEvT0_T1_T2_T3_T4_T5_T6_T7_iNS1_7vsmem_tEE19static_temp_storage;
	add.s32 	%r645, %r644, %r643;
	st.shared.u64 	[%r645], %rd49;
$L__BB28_83:
	setp.eq.s64 	%p255, %rd49, %rd50;
	sub.s64 	%rd111, %rd100, %rd106;
	@%p255 bra 	$L__BB28_85;
	cvt.u32.u64 	%r646, %rd111;
	shl.b32 	%r647, %r646, 3;
	mov.u32 	%r648, _ZZN3cub18CUB_300001_SM_10006detail13unique_by_key28DeviceUniqueByKeySweepKernelINS2_10policy_hubIxiE10Policy1000EPxPiS7_S8_PmNS0_13ScanTileStateIyLb1EEEN4cuda3std3__48equal_toIxEEyNS2_11VSMemHelperEEEvT0_T1_T2_T3_T4_T5_T6_T7_iNS1_7vsmem_tEE19static_temp_storage;
	add.s32 	%r649, %r648, %r647;
	st.shared.u64 	[%r649], %rd50;
$L__BB28_85:
	setp.eq.s64 	%p256, %rd50, %rd51;
	sub.s64 	%rd112, %rd101, %rd106;
	@%p256 bra 	$L__BB28_87;
	cvt.u32.u64 	%r650, %rd112;
	shl.b32 	%r651, %r650, 3;
	mov.u32 	%r652, _ZZN3cub18CUB_300001_SM_10006detail13unique_by_key28DeviceUniqueByKeySweepKernelINS2_10policy_hubIxiE10Policy1000EPxPiS7_S8_PmNS0_13ScanTileStateIyLb1EEEN4cuda3std3__48equal_toIxEEyNS2_11VSMemHelperEEEvT0_T1_T2_T3_T4_T5_T6_T7_iNS1_7vsmem_tEE19static_temp_storage;
	add.s32 	%r653, %r652, %r651;
	st.shared.u64 	[%r653], %rd51;
$L__BB28_87:
	setp.eq.s64 	%p257, %rd51, %rd52;
	sub.s64 	%rd113, %rd102, %rd106;
	@%p257 bra 	$L__BB28_89;
	cvt.u32.u64 	%r654, %rd113;
	shl.b32 	%r655, %r654, 3;
	mov.u32 	%r656, _ZZN3cub18CUB_300001_SM_10006detail13unique_by_key28DeviceUniqueByKeySweepKernelINS2_10policy_hubIxiE10Policy1000EPxPiS7_S8_PmNS0_13ScanTileStateIyLb1EEEN4cuda3std3__48equal_toIxEEyNS2_11VSMemHelperEEEvT0_T1_T2_T3_T4_T5_T6_T7_iNS1_7vsmem_tEE19static_temp_storage;
	add.s32 	%r657, %r656, %r655;
	st.shared.u64 	[%r657], %rd52;
$L__BB28_89:
	setp.eq.s64 	%p258, %rd52, %rd53;
	sub.s64 	%rd114, %rd103, %rd106;
	@%p258 bra 	$L__BB28_91;
	cvt.u32.u64 	%r658, %rd114;
	shl.b32 	%r659, %r658, 3;
	mov.u32 	%r660, _ZZN3cub18CUB_300001_SM_10006detail13unique_by_key28DeviceUniqueByKeySweepKernelINS2_10policy_hubIxiE10Policy1000EPxPiS7_S8_PmNS0_13ScanTileStateIyLb1EEEN4cuda3std3__48equal_toIxEEyNS2_11VSMemHelperEEEvT0_T1_T2_T3_T4_T5_T6_T7_iNS1_7vsmem_tEE19static_temp_storage;
	add.s32 	%r661, %r660, %r659;
	st.shared.u64 	[%r661], %rd53;
$L__BB28_91:
	setp.eq.s64 	%p259, %rd53, %rd54;
	sub.s64 	%rd115, %rd104, %rd106;
	@%p259 bra 	$L__BB28_93;
	cvt.u32.u64 	%r662, %rd115;
	shl.b32 	%r663, %r662, 3;
	mov.u32 	%r664, _ZZN3cub18CUB_300001_SM_10006detail13unique_by_key28DeviceUniqueByKeySweepKernelINS2_10policy_hubIxiE10Policy1000EPxPiS7_S8_PmNS0_13ScanTileStateIyLb1EEEN4cuda3std3__48equal_toIxEEyNS2_11VSMemHelperEEEvT0_T1_T2_T3_T4_T5_T6_T7_iNS1_7vsmem_tEE19static_temp_storage;
	add.s32 	%r665, %r664, %r663;
	st.shared.u64 	[%r665], %rd54;
$L__BB28_93:
	setp.eq.s64 	%p260, %rd54, %rd55;
	sub.s64 	%rd116, %rd105, %rd106;
	@%p260 bra 	$L__BB28_95;
	cvt.u32.u64 	%r666, %rd116;
	shl.b32 	%r667, %r666, 3;
	mov.u32 	%r668, _ZZN3cub18CUB_300001_SM_10006detail13unique_by_key28DeviceUniqueByKeySweepKernelINS2_10policy_hubIxiE10Policy1000EPxPiS7_S8_PmNS0_13ScanTileStateIyLb1EEEN4cuda3std3__48equal_toIxEEyNS2_11VSMemHelperEEEvT0_T1_T2_T3_T4_T5_T6_T7_iNS1_7vsmem_tEE19static_temp_storage;
	add.s32 	%r669, %r668, %r667;
	st.shared.u64 	[%r669], %rd55;
$L__BB28_95:
	bar.sync 	0;
	setp.ge.s32 	%p261, %r905, %r60;
	@%p261 bra 	$L__BB28_98;
	ld.param.u64 	%rd694, [_ZN3cub18CUB_300001_SM_10006detail13unique_by_key28DeviceUniqueByKeySweepKernelINS2_10policy_hubIxiE10Policy1000EPxPiS7_S8_PmNS0_13ScanTileStateIyLb1EEEN4cuda3std3__48equal_toIxEEyNS2_11VSMemHelperEEEvT0_T1_T2_T3_T4_T5_T6_T7_iNS1_7vsmem_tE_param_2];
	cvt.u64.u32 	%rd586, %r905;
	add.s64 	%rd587, %rd106, %rd586;
	shl.b64 	%rd588, %rd587, 3;
	cvta.to.global.u64 	%rd589, %rd694;
	add.s64 	%rd708, %rd589, %rd588;
	shl.b32 	%r670, %r905, 3;
	mov.u32 	%r671, _ZZN3cub18CUB_300001_SM_10006detail13unique_by_key28DeviceUniqueByKeySweepKernelINS2_10policy_hubIxiE10Policy1000EPxPiS7_S8_PmNS0_13ScanTileStateIyLb1EEEN4cuda3std3__48equal_toIxEEyNS2_11VSMemHelperEEEvT0_T1_T2_T3_T4_T5_T6_T7_iNS1_7vsmem_tEE19static_temp_storage;
	add.s32 	%r902, %r671, %r670;
	mov.u32 	%r903, %r905;
$L__BB28_97:
	.pragma "nounroll";
	ld.shared.u64 	%rd590, [%r902];
	st.global.u64 	[%rd708], %rd590;
	add.s32 	%r903, %r903, 384;
	add.s64 	%rd708, %rd708, 3072;
	add.s32 	%r902, %r902, 3072;
	setp.lt.s32 	%p262, %r903, %r60;
	@%p262 bra 	$L__BB28_97;
$L__BB28_98:
	bar.sync 	0;
	bar.sync 	0;
	@%p249 bra 	$L__BB28_100;
	cvt.u32.u64 	%r672, %rd107;
	shl.b32 	%r673, %r672, 2;
	mov.u32 	%r674, _ZZN3cub18CUB_300001_SM_10006detail13unique_by_key28DeviceUniqueByKeySweepKernelINS2_10policy_hubIxiE10Policy1000EPxPiS7_S8_PmNS0_13ScanTileStateIyLb1EEEN4cuda3std3__48equal_toIxEEyNS2_11VSMemHelperEEEvT0_T1_T2_T3_T4_T5_T6_T7_iNS1_7vsmem_tEE19static_temp_storage;
	add.s32 	%r675, %r674, %r673;
	st.shared.u32 	[%r675], %r28;
$L__BB28_100:
	@%p252 bra 	$L__BB28_102;
	cvt.u32.u64 	%r676, %rd108;
	shl.b32 	%r677, %r676, 2;
	mov.u32 	%r678, _ZZN3cub18CUB_300001_SM_10006detail13unique_by_key28DeviceUniqueByKeySweepKernelINS2_10policy_hubIxiE10Policy1000EPxPiS7_S8_PmNS0_13ScanTileStateIyLb1EEEN4cuda3std3__48equal_toIxEEyNS2_11VSMemHelperEEEvT0_T1_T2_T3_T4_T5_T6_T7_iNS1_7vsmem_tEE19static_temp_storage;
	add.s32 	%r679, %r678, %r677;
	st.shared.u32 	[%r679], %r29;
$L__BB28_102:
	@%p253 bra 	$L__BB28_104;
	cvt.u32.u64 	%r680, %rd109;
	shl.b32 	%r681, %r680, 2;
	mov.u32 	%r682, _ZZN3cub18CUB_300001_SM_10006detail13unique_by_key28DeviceUniqueByKeySweepKernelINS2_10policy_hubIxiE10Policy1000EPxPiS7_S8_PmNS0_13ScanTileStateIyLb1EEEN4cuda3std3__48equal_toIxEEyNS2_11VSMemHelperEEEvT0_T1_T2_T3_T4_T5_T6_T7_iNS1_7vsmem_tEE19static_temp_storage;
	add.s32 	%r683, %r682, %r681;
	st.shared.u32 	[%r683], %r30;
$L__BB28_104:
	setp.eq.s64 	%p266, %rd48, %rd49;
	@%p266 bra 	$L__BB28_106;
	cvt.u32.u64 	%r684, %rd110;
	shl.b32 	%r685, %r684, 2;
	mov.u32 	%r686, _ZZN3cub18CUB_300001_SM_10006detail13unique_by_key28DeviceUniqueByKeySweepKernelINS2_10policy_hubIxiE10Policy1000EPxPiS7_S8_PmNS0_13ScanTileStateIyLb1EEEN4cuda3std3__48equal_toIxEEyNS2_11VSMemHelperEEEvT0_T1_T2_T3_T4_T5_T6_T7_iNS1_7vsmem_tEE19static_temp_storage;
	add.s32 	%r687, %r686, %r685;
	st.shared.u32 	[%r687], %r31;
$L__BB28_106:
	setp.eq.s64 	%p267, %rd49, %rd50;
	@%p267 bra 	$L__BB28_108;
	cvt.u32.u64 	%r688, %rd111;
	shl.b32 	%r689, %r688, 2;
	mov.u32 	%r690, _ZZN3cub18CUB_300001_SM_10006detail13unique_by_key28DeviceUniqueByKeySweepKernelINS2_10policy_hubIxiE10Policy1000EPxPiS7_S8_PmNS0_13ScanTileStateIyLb1EEEN4cuda3std3__48equal_toIxEEyNS2_11VSMemHelperEEEvT0_T1_T2_T3_T4_T5_T6_T7_iNS1_7vsmem_tEE19static_temp_storage;
	add.s32 	%r691, %r690, %r689;
	st.shared.u32 	[%r691], %r32;
$L__BB28_108:
	setp.eq.s64 	%p268, %rd50, %rd51;
	@%p268 bra 	$L__BB28_110;
	cvt.u32.u64 	%r692, %rd112;
	shl.b32 	%r693, %r692, 2;
	mov.u32 	%r694, _ZZN3cub18CUB_300001_SM_10006detail13unique_by_key28DeviceUniqueByKeySweepKernelINS2_10policy_hubIxiE10Policy1000EPxPiS7_S8_PmNS0_13ScanTileStateIyLb1EEEN4cuda3std3__48equal_toIxEEyNS2_11VSMemHelperEEEvT0_T1_T2_T3_T4_T5_T6_T7_iNS1_7vsmem_tEE19static_temp_storage;
	add.s32 	%r695, %r694, %r693;
	st.shared.u32 	[%r695], %r33;
$L__BB28_110:
	setp.eq.s64 	%p269, %rd51, %rd52;
	@%p269 bra 	$L__BB28_112;
	cvt.u32.u64 	%r696, %rd113;
	shl.b32 	%r697, %r696, 2;
	mov.u32 	%r698, _ZZN3cub18CUB_300001_SM_10006detail13unique_by_key28DeviceUniqueByKeySweepKernelINS2_10policy_hubIxiE10Policy1000EPxPiS7_S8_PmNS0_13ScanTileStateIyLb1EEEN4cuda3std3__48equal_toIxEEyNS2_11VSMemHelperEEEvT0_T1_T2_T3_T4_T5_T6_T7_iNS1_7vsmem_tEE19static_temp_storage;
	add.s32 	%r699, %r698, %r697;
	st.shared.u32 	[%r699], %r34;
$L__BB28_112:
	setp.eq.s64 	%p270, %rd52, %rd53;
	@%p270 bra 	$L__BB28_114;
	cvt.u32.u64 	%r700, %rd114;
	shl.b32 	%r701, %r700, 2;
	mov.u32 	%r702, _ZZN3cub18CUB_300001_SM_10006detail13unique_by_key28DeviceUniqueByKeySweepKernelINS2_10policy_hubIxiE10Policy1000EPxPiS7_S8_PmNS0_13ScanTileStateIyLb1EEEN4cuda3std3__48equal_toIxEEyNS2_11VSMemHelperEEEvT0_T1_T2_T3_T4_T5_T6_T7_iNS1_7vsmem_tEE19static_temp_storage;
	add.s32 	%r703, %r702, %r701;
	st.shared.u32 	[%r703], %r35;
$L__BB28_114:
	setp.eq.s64 	%p271, %rd53, %rd54;
	@%p271 bra 	$L__BB28_116;
	cvt.u32.u64 	%r704, %rd115;
	shl.b32 	%r705, %r704, 2;
	mov.u32 	%r706, _ZZN3cub18CUB_300001_SM_10006detail13unique_by_key28DeviceUniqueByKeySweepKernelINS2_10policy_hubIxiE10Policy1000EPxPiS7_S8_PmNS0_13ScanTileStateIyLb1EEEN4cuda3std3__48equal_toIxEEyNS2_11VSMemHelperEEEvT0_T1_T2_T3_T4_T5_T6_T7_iNS1_7vsmem_tEE19static_temp_storage;
	add.s32 	%r707, %r706, %r705;
	st.shared.u32 	[%r707], %r36;
$L__BB28_116:
	setp.eq.s64 	%p272, %rd54, %rd55;
	@%p272 bra 	$L__BB28_118;
	cvt.u32.u64 	%r708, %rd116;
	shl.b32 	%r709, %r708, 2;
	mov.u32 	%r710, _ZZN3cub18CUB_300001_SM_10006detail13unique_by_key28DeviceUniqueByKeySweepKernelINS2_10policy_hubIxiE10Policy1000EPxPiS7_S8_PmNS0_13ScanTileStateIyLb1EEEN4cuda3std3__48equal_toIxEEyNS2_11VSMemHelperEEEvT0_T1_T2_T3_T4_T5_T6_T7_iNS1_7vsmem_tEE19static_temp_storage;
	add.s32 	%r711, %r710, %r709;
	st.shared.u32 	[%r711], %r37;
$L__BB28_118:
	setp.ge.s32 	%p273, %r905, %r60;
	bar.sync 	0;
	@%p273 bra 	$L__BB28_121;
	ld.param.u64 	%rd695, [_ZN3cub18CUB_300001_SM_10006detail13unique_by_key28DeviceUniqueByKeySweepKernelINS2_10policy_hubIxiE10Policy1000EPxPiS7_S8_PmNS0_13ScanTileStateIyLb1EEEN4cuda3std3__48equal_toIxEEyNS2_11VSMemHelperEEEvT0_T1_T2_T3_T4_T5_T6_T7_iNS1_7vsmem_tE_param_3];
	cvt.u64.u32 	%rd591, %r905;
	add.s64 	%rd592, %rd106, %rd591;
	shl.b64 	%rd593, %rd592, 2;
	cvta.to.global.u64 	%rd594, %rd695;
	add.s64 	%rd709, %rd594, %rd593;
	shl.b32 	%r712, %r905, 2;
	mov.u32 	%r713, _ZZN3cub18CUB_300001_SM_10006detail13unique_by_key28DeviceUniqueByKeySweepKernelINS2_10policy_hubIxiE10Policy1000EPxPiS7_S8_PmNS0_13ScanTileStateIyLb1EEEN4cuda3std3__48equal_toIxEEyNS2_11VSMemHelperEEEvT0_T1_T2_T3_T4_T5_T6_T7_iNS1_7vsmem_tEE19static_temp_storage;
	add.s32 	%r904, %r713, %r712;
$L__BB28_120:
	.pragma "nounroll";
	ld.shared.u32 	%r714, [%r904];
	st.global.u32 	[%rd709], %r714;
	add.s32 	%r905, %r905, 384;
	add.s64 	%rd709, %rd709, 1536;
	add.s32 	%r904, %r904, 1536;
	setp.lt.s32 	%p274, %r905, %r60;
	@%p274 bra 	$L__BB28_120;
$L__BB28_121:
	bar.sync 	0;
	bra.uni 	$L__BB28_323;
$L__BB28_122:
	sub.s64 	%rd123, %rd267, %rd6;
	cvt.u32.u64 	%r71, %rd123;
	setp.ne.s32 	%p21, %r895, 0;
	@%p21 bra 	$L__BB28_214;
	shl.b64 	%rd414, %rd6, 3;
	add.s64 	%rd415, %rd4, %rd414;
	mov.u32 	%r919, %tid.x;
	ld.global.u64 	%rd719, [%rd415];
	mul.lo.s32 	%r73, %r919, 10;
	setp.ge.s32 	%p128, %r73, %r71;
	mul.lo.s32 	%r432, %r919, 80;
	cvt.u64.u32 	%rd416, %r432;
	add.s64 	%rd125, %rd415, %rd416;
	mov.u64 	%rd710, %rd719;
	@%p128 bra 	$L__BB28_125;
	ld.global.u64 	%rd710, [%rd125];
$L__BB28_125:
	add.s32 	%r74, %r73, 1;
	setp.ge.s32 	%p129, %r74, %r71;
	mov.u64 	%rd711, %rd719;
	@%p129 bra 	$L__BB28_127;
	ld.global.u64 	%rd711, [%rd125+8];
$L__BB28_127:
	add.s32 	%r75, %r73, 2;
	setp.ge.s32 	%p130, %r75, %r71;
	mov.u64 	%rd712, %rd719;
	@%p130 bra 	$L__BB28_129;
	ld.global.u64 	%rd712, [%rd125+16];
$L__BB28_129:
	add.s32 	%r76, %r73, 3;
	setp.ge.s32 	%p131, %r76, %r71;
	mov.u64 	%rd713, %rd719;
	@%p131 bra 	$L__BB28_131;
	ld.global.u64 	%rd713, [%rd125+24];
$L__BB28_131:
	add.s32 	%r77, %r73, 4;
	setp.ge.s32 	%p132, %r77, %r71;
	mov.u64 	%rd714, %rd719;
	@%p132 bra 	$L__BB28_133;
	ld.global.u64 	%rd714, [%rd125+32];
$L__BB28_133:
	add.s32 	%r78, %r73, 5;
	setp.ge.s32 	%p133, %r78, %r71;
	mov.u64 	%rd715, %rd719;
	@%p133 bra 	$L__BB28_135;
	ld.global.u64 	%rd715, [%rd125+40];
$L__BB28_135:
	add.s32 	%r79, %r73, 6;
	setp.ge.s32 	%p134, %r79, %r71;
	mov.u64 	%rd716, %rd719;
	@%p134 bra 	$L__BB28_137;
	ld.global.u64 	%rd716, [%rd125+48];
$L__BB28_137:
	add.s32 	%r80, %r73, 7;
	setp.ge.s32 	%p135, %r80, %r71;
	mov.u64 	%rd717, %rd719;
	@%p135 bra 	$L__BB28_139;
	ld.global.u64 	%rd717, [%rd125+56];
$L__BB28_139:
	add.s32 	%r81, %r73, 8;
	setp.ge.s32 	%p136, %r81, %r71;
	mov.u64 	%rd718, %rd719;
	@%p136 bra 	$L__BB28_141;
	ld.global.u64 	%rd718, [%rd125+64];
$L__BB28_141:
	add.s32 	%r82, %r73, 9;
	setp.ge.s32 	%p137, %r82, %r71;
	@%p137 bra 	$L__BB28_143;
	ld.global.u64 	%rd719, [%rd125+72];
$L__BB28_143:
	setp.ge.s32 	%p138, %r73, %r71;
	bar.sync 	0;
	shl.b64 	%rd417, %rd6, 2;
	add.s64 	%rd418, %rd3, %rd417;
	ld.global.u32 	%r915, [%rd418];
	mul.lo.s32 	%r433, %r919, 40;
	cvt.u64.u32 	%rd419, %r433;
	add.s64 	%rd146, %rd418, %rd419;
	mov.u32 	%r906, %r915;
	@%p138 bra 	$L__BB28_145;
	ld.global.u32 	%r906, [%rd146];
$L__BB28_145:
	setp.ge.s32 	%p139, %r74, %r71;
	mov.u32 	%r907, %r915;
	@%p139 bra 	$L__BB28_147;
	ld.global.u32 	%r907, [%rd146+4];
$L__BB28_147:
	setp.ge.s32 	%p140, %r75, %r71;
	mov.u32 	%r908, %r915;
	@%p140 bra 	$L__BB28_149;
	ld.global.u32 	%r908, [%rd146+8];
$L__BB28_149:
	setp.ge.s32 	%p141, %r76, %r71;
	mov.u32 	%r909, %r915;
	@%p141 bra 	$L__BB28_151;
	ld.global.u32 	%r909, [%rd146+12];
$L__BB28_151:
	setp.ge.s32 	%p142, %r77, %r71;
	mov.u32 	%r910, %r915;
	@%p142 bra 	$L__BB28_153;
	ld.global.u32 	%r910, [%rd146+16];
$L__BB28_153:
	setp.ge.s32 	%p143, %r78, %r71;
	mov.u32 	%r911, %r915;
	@%p143 bra 	$L__BB28_155;
	ld.global.u32 	%r911, [%rd146+20];
$L__BB28_155:
	setp.ge.s32 	%p144, %r79, %r71;
	mov.u32 	%r912, %r915;
	@%p144 bra 	$L__BB28_157;
	ld.global.u32 	%r912, [%rd146+24];
$L__BB28_157:
	setp.ge.s32 	%p145, %r80, %r71;
	mov.u32 	%r913, %r915;
	@%p145 bra 	$L__BB28_159;
	ld.global.u32 	%r913, [%rd146+28];
$L__BB28_159:
	setp.ge.s32 	%p146, %r81, %r71;
	mov.u32 	%r914, %r915;
	@%p146 bra 	$L__BB28_161;
	ld.global.u32 	%r914, [%rd146+32];
$L__BB28_161:
	setp.ge.s32 	%p147, %r82, %r71;
	@%p147 bra 	$L__BB28_163;
	ld.global.u32 	%r915, [%rd146+36];
$L__BB28_163:
	bar.sync 	0;
	shl.b32 	%r434, %r919, 3;
	mov.u32 	%r435, _ZZN3cub18CUB_300001_SM_10006detail13unique_by_key28DeviceUniqueByKeySweepKernelINS2_10policy_hubIxiE10Policy1000EPxPiS7_S8_PmNS0_13ScanTileStateIyLb1EEEN4cuda3std3__48equal_toIxEEyNS2_11VSMemHelperEEEvT0_T1_T2_T3_T4_T5_T6_T7_iNS1_7vsmem_tEE19static_temp_storage;
	add.s32 	%r436, %r435, %r434;
	add.s32 	%r104, %r436, 3232;
	st.shared.u64 	[%r436+3232], %rd719;
	bar.sync 	0;
	setp.eq.s32 	%p148, %r919, 0;
	mov.b64 	%rd720, 1;
	@%p148 bra 	$L__BB28_165;
	ld.shared.u64 	%rd421, [%r104+-8];
	setp.ne.s64 	%p149, %rd421, %rd710;
	selp.u64 	%rd720, 1, 0, %p149;
$L__BB28_165:
	setp.ne.s64 	%p150, %rd710, %rd711;
	setp.ne.s64 	%p151, %rd711, %rd712;
	setp.ne.s64 	%p152, %rd712, %rd713;
	setp.ne.s64 	%p153, %rd713, %rd714;
	setp.ne.s64 	%p154, %rd714, %rd715;
	setp.ne.s64 	%p155, %rd715, %rd716;
	setp.ne.s64 	%p156, %rd716, %rd717;
	setp.ne.s64 	%p157, %rd717, %rd718;
	setp.ne.s64 	%p158, %rd718, %rd719;
	setp.lt.u32 	%p159, %r73, %r71;
	selp.b64 	%rd149, %rd720, 1, %p159;
	setp.ge.u32 	%p160, %r74, %r71;
	or.pred  	%p1, %p160, %p150;
	selp.u64 	%rd437, 1, 0, %p1;
	setp.ge.u32 	%p161, %r75, %r71;
	or.pred  	%p2, %p161, %p151;
	selp.u64 	%rd438, 1, 0, %p2;
	setp.ge.u32 	%p162, %r76, %r71;
	or.pred  	%p3, %p162, %p152;
	selp.u64 	%rd439, 1, 0, %p3;
	setp.ge.u32 	%p163, %r77, %r71;
	or.pred  	%p4, %p163, %p153;
	selp.u64 	%rd440, 1, 0, %p4;
	setp.ge.u32 	%p164, %r78, %r71;
	or.pred  	%p5, %p164, %p154;
	selp.u64 	%rd441, 1, 0, %p5;
	setp.ge.u32 	%p165, %r79, %r71;
	or.pred  	%p6, %p165, %p155;
	selp.u64 	%rd442, 1, 0, %p6;
	setp.ge.u32 	%p166, %r80, %r71;
	or.pred  	%p7, %p166, %p156;
	selp.u64 	%rd443, 1, 0, %p7;
	setp.ge.u32 	%p167, %r81, %r71;
	or.pred  	%p8, %p167, %p157;
	selp.u64 	%rd444, 1, 0, %p8;
	setp.ge.u32 	%p168, %r82, %r71;
	or.pred  	%p9, %p168, %p158;
	selp.u64 	%rd445, 1, 0, %p9;
	bar.sync 	0;
	add.s64 	%rd150, %rd149, %rd437;
	add.s64 	%rd151, %rd150, %rd438;
	add.s64 	%rd152, %rd151, %rd439;
	add.s64 	%rd153, %rd152, %rd440;
	add.s64 	%rd154, %rd153, %rd441;
	add.s64 	%rd155, %rd154, %rd442;
	add.s64 	%rd156, %rd155, %rd443;
	add.s64 	%rd157, %rd156, %rd444;
	add.s64 	%rd424, %rd157, %rd445;
	shr.u32 	%r105, %r919, 5;
	// begin inline asm
	mov.u32 %r437, %laneid;
	// end inline asm
	mov.b32 	%r438, 1;
	mov.b32 	%r451, 0;
	mov.b32 	%r452, -1;
	// begin inline asm
	{  .reg .u64 r0;  .reg .u32 lo;  .reg .u32 hi;  .reg .pred p;  mov.b64 {lo, hi}, %rd424;  shfl.sync.up.b32 lo|p, lo, %r438, %r451, %r452;  shfl.sync.up.b32 hi|p, hi, %r438, %r451, %r452;  mov.b64 r0, {lo, hi};  @p add.u64 r0, r0, %rd424;  mov.u64 %rd422, r0;}
	// end inline asm
	mov.b32 	%r441, 2;
	// begin inline asm
	{  .reg .u64 r0;  .reg .u32 lo;  .reg .u32 hi;  .reg .pred p;  mov.b64 {lo, hi}, %rd422;  shfl.sync.up.b32 lo|p, lo, %r441, %r451, %r452;  shfl.sync.up.b32 hi|p, hi, %r441, %r451, %r452;  mov.b64 r0, {lo, hi};  @p add.u64 r0, r0, %rd422;  mov.u64 %rd425, r0;}
	// end inline asm
	mov.b32 	%r444, 4;
	// begin inline asm
	{  .reg .u64 r0;  .reg .u32 lo;  .reg .u32 hi;  .reg .pred p;  mov.b64 {lo, hi}, %rd425;  shfl.sync.up.b32 lo|p, lo, %r444, %r451, %r452;  shfl.sync.up.b32 hi|p, hi, %r444, %r451, %r452;  mov.b64 r0, {lo, hi};  @p add.u64 r0, r0, %rd425;  mov.u64 %rd428, r0;}
	// end inline asm
	mov.b32 	%r447, 8;
	// begin inline asm
	{  .reg .u64 r0;  .reg .u32 lo;  .reg .u32 hi;  .reg .pred p;  mov.b64 {lo, hi}, %rd428;  shfl.sync.up.b32 lo|p, lo, %r447, %r451, %r452;  shfl.sync.up.b32 hi|p, hi, %r447, %r451, %r452;  mov.b64 r0, {lo, hi};  @p add.u64 r0, r0, %rd428;  mov.u64 %rd431, r0;}
	// end inline asm
	mov.b32 	%r450, 16;
	// begin inline asm
	{  .reg .u64 r0;  .reg .u32 lo;  .reg .u32 hi;  .reg .pred p;  mov.b64 {lo, hi}, %rd431;  shfl.sync.up.b32 lo|p, lo, %r450, %r451, %r452;  shfl.sync.up.b32 hi|p, hi, %r450, %r451, %r452;  mov.b64 r0, {lo, hi};  @p add.u64 r0, r0, %rd431;  mov.u64 %rd434, r0;}
	// end inline asm
	setp.ne.s32 	%p169, %r437, 31;
	@%p169 bra 	$L__BB28_167;
	shl.b32 	%r453, %r105, 3;
	mov.u32 	%r454, _ZZN3cub18CUB_300001_SM_10006detail13unique_by_key28DeviceUniqueByKeySweepKernelINS2_10policy_hubIxiE10Policy1000EPxPiS7_S8_PmNS0_13ScanTileStateIyLb1EEEN4cuda3std3__48equal_toIxEEyNS2_11VSMemHelperEEEvT0_T1_T2_T3_T4_T5_T6_T7_iNS1_7vsmem_tEE19static_temp_storage;
	add.s32 	%r455, %r454, %r453;
	st.shared.u64 	[%r455], %rd434;
$L__BB28_167:
	bar.sync 	0;
	ld.shared.v2.u64 	{%rd446, %rd447}, [_ZZN3cub18CUB_300001_SM_10006detail13unique_by_key28DeviceUniqueByKeySweepKernelINS2_10policy_hubIxiE10Policy1000EPxPiS7_S8_PmNS0_13ScanTileStateIyLb1EEEN4cuda3std3__48equal_toIxEEyNS2_11VSMemHelperEEEvT0_T1_T2_T3_T4_T5_T6_T7_iNS1_7vsmem_tEE19static_temp_storage];
	add.s64 	%rd448, %rd447, %rd446;
	setp.eq.s32 	%p170, %r105, 2;
	selp.b64 	%rd449, %rd448, %rd446, %p170;
	ld.shared.v2.u64 	{%rd450, %rd451}, [_ZZN3cub18CUB_300001_SM_10006detail13unique_by_key28DeviceUniqueByKeySweepKernelINS2_10policy_hubIxiE10Policy1000EPxPiS7_S8_PmNS0_13ScanTileStateIyLb1EEEN4cuda3std3__48equal_toIxEEyNS2_11VSMemHelperEEEvT0_T1_T2_T3_T4_T5_T6_T7_iNS1_7vsmem_tEE19static_temp_storage+16];
	add.s64 	%rd452, %rd448, %rd450;
	setp.eq.s32 	%p171, %r105, 3;
	selp.b64 	%rd453, %rd452, %rd449, %p171;
	add.s64 	%rd454, %rd452, %rd451;
	setp.eq.s32 	%p172, %r105, 4;
	selp.b64 	%rd455, %rd454, %rd453, %p172;
	ld.shared.v2.u64 	{%rd456, %rd457}, [_ZZN3cub18CUB_300001_SM_10006detail13unique_by_key28DeviceUniqueByKeySweepKernelINS2_10policy_hubIxiE10Policy1000EPxPiS7_S8_PmNS0_13ScanTileStateIyLb1EEEN4cuda3std3__48equal_toIxEEyNS2_11VSMemHelperEEEvT0_T1_T2_T3_T4_T5_T6_T7_iNS1_7vsmem_tEE19static_temp_storage+32];
	add.s64 	%rd458, %rd454, %rd456;
	setp.eq.s32 	%p173, %r105, 5;
	selp.b64 	%rd459, %rd458, %rd455, %p173;
	add.s64 	%rd460, %rd458, %rd457;
	setp.eq.s32 	%p174, %r105, 6;
	selp.b64 	%rd461, %rd460, %rd459, %p174;
	ld.shared.v2.u64 	{%rd462, %rd463}, [_ZZN3cub18CUB_300001_SM_10006detail13unique_by_key28DeviceUniqueByKeySweepKernelINS2_10policy_hubIxiE10Policy1000EPxPiS7_S8_PmNS0_13ScanTileStateIyLb1EEEN4cuda3std3__48equal_toIxEEyNS2_11VSMemHelperEEEvT0_T1_T2_T3_T4_T5_T6_T7_iNS1_7vsmem_tEE19static_temp_storage+48];
	add.s64 	%rd464, %rd460, %rd462;
	setp.eq.s32 	%p175, %r105, 7;
	selp.b64 	%rd465, %rd464, %rd461, %p175;
	add.s64 	%rd466, %rd464, %rd463;
	setp.eq.s32 	%p176, %r105, 8;
	selp.b64 	%rd467, %rd466, %rd465, %p176;
	ld.shared.v2.u64 	{%rd468, %rd469}, [_ZZN3cub18CUB_300001_SM_10006detail13unique_by_key28DeviceUniqueByKeySweepKernelINS2_10policy_hubIxiE10Policy1000EPxPiS7_S8_PmNS0_13ScanTileStateIyLb1EEEN4cuda3std3__48equal_toIxEEyNS2_11VSMemHelperEEEvT0_T1_T2_T3_T4_T5_T6_T7_iNS1_7vsmem_tEE19static_temp_storage+64];
	add.s64 	%rd470, %rd466, %rd468;
	setp.eq.s32 	%p177, %r105, 9;
	selp.b64 	%rd471, %rd470, %rd467, %p177;
	add.s64 	%rd472, %rd470, %rd469;
	setp.eq.s32 	%p178, %r105, 10;
	selp.b64 	%rd473, %rd472, %rd471, %p178;
	ld.shared.v2.u64 	{%rd474, %rd475}, [_ZZN3cub18CUB_300001_SM_10006detail13unique_by_key28DeviceUniqueByKeySweepKernelINS2_10policy_hubIxiE10Policy1000EPxPiS7_S8_PmNS0_13ScanTileStateIyLb1EEEN4cuda3std3__48equal_toIxEEyNS2_11VSMemHelperEEEvT0_T1_T2_T3_T4_T5_T6_T7_iNS1_7vsmem_tEE19static_temp_storage+80];
	add.s64 	%rd476, %rd472, %rd474;
	setp.eq.s32 	%p179, %r105, 11;
	selp.b64 	%rd477, %rd476, %rd473, %p179;
	setp.lt.u32 	%p180, %r919, 32;
	selp.b64 	%rd478, 0, %rd477, %p180;
	setp.eq.s32 	%p181, %r437, 0;
	sub.s64 	%rd479, %rd434, %rd424;
	selp.b64 	%rd480, 0, %rd479, %p181;
	add.s64 	%rd160, %rd478, %rd480;
	add.s64 	%rd161, %rd160, %rd149;
	add.s64 	%rd162, %rd150, %rd160;
	add.s64 	%rd163, %rd151, %rd160;
	add.s64 	%rd164, %rd152, %rd160;
	add.s64 	%rd165, %rd153, %rd160;
	add.s64 	%rd166, %rd154, %rd160;
	add.s64 	%rd167, %rd155, %rd160;
	add.s64 	%rd168, %rd156, %rd160;
	add.s64 	%rd169, %rd157, %rd160;
	shl.b64 	%rd481, %rd267, 32;
	sub.s64 	%rd482, 16492674416640, %rd481;
	shr.s64 	%rd483, %rd482, 32;
	sub.s64 	%rd484, %rd475, %rd483;
	add.s64 	%rd743, %rd484, %rd476;
	bar.sync 	0;
	cvt.u32.u64 	%r107, %rd743;
	setp.eq.s64 	%p182, %rd149, 0;
	@%p182 bra 	$L__BB28_169;
	cvt.u32.u64 	%r456, %rd160;
	shl.b32 	%r457, %r456, 3;
	mov.u32 	%r458, _ZZN3cub18CUB_300001_SM_10006detail13unique_by_key28DeviceUniqueByKeySweepKernelINS2_10policy_hubIxiE10Policy1000EPxPiS7_S8_PmNS0_13ScanTileStateIyLb1EEEN4cuda3std3__48equal_toIxEEyNS2_11VSMemHelperEEEvT0_T1_T2_T3_T4_T5_T6_T7_iNS1_7vsmem_tEE19static_temp_storage;
	add.s32 	%r459, %r458, %r457;
	st.shared.u64 	[%r459], %rd710;
$L__BB28_169:
	not.pred 	%p183, %p1;
	@%p183 bra 	$L__BB28_171;
	cvt.u32.u64 	%r460, %rd161;
	shl.b32 	%r461, %r460, 3;
	mov.u32 	%r462, _ZZN3cub18CUB_300001_SM_10006detail13unique_by_key28DeviceUniqueByKeySweepKernelINS2_10policy_hubIxiE10Policy1000EPxPiS7_S8_PmNS0_13ScanTileStateIyLb1EEEN4cuda3std3__48equal_toIxEEyNS2_11VSMemHelperEEEvT0_T1_T2_T3_T4_T5_T6_T7_iNS1_7vsmem_tEE19static_temp_storage;
	add.s32 	%r463, %r462, %r461;
	st.shared.u64 	[%r463], %rd711;
$L__BB28_171:
	not.pred 	%p184, %p2;
	@%p184 bra 	$L__BB28_173;
	cvt.u32.u64 	%r464, %rd162;
	shl.b32 	%r465, %r464, 3;
	mov.u32 	%r466, _ZZN3cub18CUB_300001_SM_10006detail13unique_by_key28DeviceUniqueByKeySweepKernelINS2_10policy_hubIxiE10Policy1000EPxPiS7_S8_PmNS0_13ScanTileStateIyLb1EEEN4cuda3std3__48equal_toIxEEyNS2_11VSMemHelperEEEvT0_T1_T2_T3_T4_T5_T6_T7_iNS1_7vsmem_tEE19static_temp_storage;
	add.s32 	%r467, %r466, %r465;
	st.shared.u64 	[%r467], %rd712;
$L__BB28_173:
	not.pred 	%p185, %p3;
	@%p185 bra 	$L__BB28_175;
	cvt.u32.u64 	%r468, %rd163;
	shl.b32 	%r469, %r468, 3;
	mov.u32 	%r470, _ZZN3cub18CUB_300001_SM_10006detail13unique_by_key28DeviceUniqueByKeySweepKernelINS2_10policy_hubIxiE10Policy1000EPxPiS7_S8_PmNS0_13ScanTileStateIyLb1EEEN4cuda3std3__48equal_toIxEEyNS2_11VSMemHelperEEEvT0_T1_T2_T3_T4_T5_T6_T7_iNS1_7vsmem_tEE19static_temp_storage;
	add.s32 	%r471, %r470, %r469;
	st.shared.u64 	[%r471], %rd713;
$L__BB28_175:
	not.pred 	%p186, %p4;
	@%p186 bra 	$L__BB28_177;
	cvt.u32.u64 	%r472, %rd164;
	shl.b32 	%r473, %r472, 3;
	mov.u32 	%r474, _ZZN3cub18CUB_300001_SM_10006detail13unique_by_key28DeviceUniqueByKeySweepKernelINS2_10policy_hubIxiE10Policy1000EPxPiS7_S8_PmNS0_13ScanTileStateIyLb1EEEN4cuda3std3__48equal_toIxEEyNS2_11VSMemHelperEEEvT0_T1_T2_T3_T4_T5_T6_T7_iNS1_7vsmem_tEE19static_temp_storage;
	add.s32 	%r475, %r474, %r473;
	st.shared.u64 	[%r475], %rd714;
$L__BB28_177:
	not.pred 	%p187, %p5;
	@%p187 bra 	$L__BB28_179;
	cvt.u32.u64 	%r476, %rd165;
	shl.b32 	%r477, %r476, 3;
	mov.u32 	%r478, _ZZN3cub18CUB_300001_SM_10006detail13unique_by_key28DeviceUniqueByKeySweepKernelINS2_10policy_hubIxiE10Policy1000EPxPiS7_S8_PmNS0_13ScanTileStateIyLb1EEEN4cuda3std3__48equal_toIxEEyNS2_11VSMemHelperEEEvT0_T1_T2_T3_T4_T5_T6_T7_iNS1_7vsmem_tEE19static_temp_storage;
	add.s32 	%r479, %r478, %r477;
	st.shared.u64 	[%r479], %rd715;
$L__BB28_179:
	not.pred 	%p188, %p6;
	@%p188 bra 	$L__BB28_181;
	cvt.u32.u64 	%r480, %rd166;
	shl.b32 	%r481, %r480, 3;
	mov.u32 	%r482, _ZZN3cub18CUB_300001_SM_10006detail13unique_by_key28DeviceUniqueByKeySweepKernelINS2_10policy_hubIxiE10Policy1000EPxPiS7_S8_PmNS0_13ScanTileStateIyLb1EEEN4cuda3std3__48equal_toIxEEyNS2_11VSMemHelperEEEvT0_T1_T2_T3_T4_T5_T6_T7_iNS1_7vsmem_tEE19static_temp_storage;
	add.s32 	%r483, %r482, %r481;
	st.shared.u64 	[%r483], %rd716;
$L__BB28_181:
	not.pred 	%p189, %p7;
	@%p189 bra 	$L__BB28_183;
	cvt.u32.u64 	%r484, %rd167;
	shl.b32 	%r485, %r484, 3;
	mov.u32 	%r486, _ZZN3cub18CUB_300001_SM_10006detail13unique_by_key28DeviceUniqueByKeySweepKernelINS2_10policy_hubIxiE10Policy1000EPxPiS7_S8_PmNS0_13ScanTileStateIyLb1EEEN4cuda3std3__48equal_toIxEEyNS2_11VSMemHelperEEEvT0_T1_T2_T3_T4_T5_T6_T7_iNS1_7vsmem_tEE19static_temp_storage;
	add.s32 	%r487, %r486, %r485;
	st.shared.u64 	[%r487], %rd717;
$L__BB28_183:
	not.pred 	%p190, %p8;
	@%p190 bra 	$L__BB28_185;
	cvt.u32.u64 	%r488, %rd168;
	shl.b32 	%r489, %r488, 3;
	mov.u32 	%r490, _ZZN3cub18CUB_300001_SM_10006detail13unique_by_key28DeviceUniqueByKeySweepKernelINS2_10policy_hubIxiE10Policy1000EPxPiS7_S8_PmNS0_13ScanTileStateIyLb1EEEN4cuda3std3__48equal_toIxEEyNS2_11VSMemHelperEEEvT0_T1_T2_T3_T4_T5_T6_T7_iNS1_7vsmem_tEE19static_temp_storage;
	add.s32 	%r491, %r490, %r489;
	st.shared.u64 	[%r491], %rd718;
$L__BB28_185:
	not.pred 	%p191, %p9;
	@%p191 bra 	$L__BB28_187;
	cvt.u32.u64 	%r492, %rd169;
	shl.b32 	%r493, %r492, 3;
	mov.u32 	%r494, _ZZN3cub18CUB_300001_SM_10006detail13unique_by_key28DeviceUniqueByKeySweepKernelINS2_10policy_hubIxiE10Policy1000EPxPiS7_S8_PmNS0_13ScanTileStateIyLb1EEEN4cuda3std3__48equal_toIxEEyNS2_11VSMemHelperEEEvT0_T1_T2_T3_T4_T5_T6_T7_iNS1_7vsmem_tEE19static_temp_storage;
	add.s32 	%r495, %r494, %r493;
	st.shared.u64 	[%r495], %rd719;
$L__BB28_187:
	bar.sync 	0;
	setp.ge.s32 	%p192, %r919, %r107;
	@%p192 bra 	$L__BB28_190;
	mul.wide.u32 	%rd485, %r919, 8;
	add.s64 	%rd721, %rd1, %rd485;
	shl.b32 	%r496, %r919, 3;
	mov.u32 	%r497, _ZZN3cub18CUB_300001_SM_10006detail13unique_by_key28DeviceUniqueByKeySweepKernelINS2_10policy_hubIxiE10Policy1000EPxPiS7_S8_PmNS0_13ScanTileStateIyLb1EEEN4cuda3std3__48equal_toIxEEyNS2_11VSMemHelperEEEvT0_T1_T2_T3_T4_T5_T6_T7_iNS1_7vsmem_tEE19static_temp_storage;
	add.s32 	%r916, %r497, %r496;
	mov.u32 	%r917, %r919;
$L__BB28_189:
	.pragma "nounroll";
	ld.shared.u64 	%rd486, [%r916];
	st.global.u64 	[%rd721], %rd486;
	add.s32 	%r917, %r917, 384;
	add.s64 	%rd721, %rd721, 3072;
	add.s32 	%r916, %r916, 3072;
	setp.lt.s32 	%p193, %r917, %r107;
	@%p193 bra 	$L__BB28_189;
$L__BB28_190:
	setp.eq.s64 	%p194, %rd149, 0;
	bar.sync 	0;
	bar.sync 	0;
	@%p194 bra 	$L__BB28_192;
	cvt.u32.u64 	%r498, %rd160;
	shl.b32 	%r499, %r498, 2;
	mov.u32 	%r500, _ZZN3cub18CUB_300001_SM_10006detail13unique_by_key28DeviceUniqueByKeySweepKernelINS2_10policy_hubIxiE10Policy1000EPxPiS7_S8_PmNS0_13ScanTileStateIyLb1EEEN4cuda3std3__48equal_toIxEEyNS2_11VSMemHelperEEEvT0_T1_T2_T3_T4_T5_T6_T7_iNS1_7vsmem_tEE19static_temp_storage;
	add.s32 	%r501, %r500, %r499;
	st.shared.u32 	[%r501], %r906;
$L__BB28_192:
	not.pred 	%p195, %p1;
	@%p195 bra 	$L__BB28_194;
	cvt.u32.u64 	%r502, %rd161;
	shl.b32 	%r503, %r502, 2;
	mov.u32 	%r504, _ZZN3cub18CUB_300001_SM_10006detail13unique_by_key28DeviceUniqueByKeySweepKernelINS2_10policy_hubIxiE10Policy1000EPxPiS7_S8_PmNS0_13ScanTileStateIyLb1EEEN4cuda3std3__48equal_toIxEEyNS2_11VSMemHelperEEEvT0_T1_T2_T3_T4_T5_T6_T7_iNS1_7vsmem_tEE19static_temp_storage;
	add.s32 	%r505, %r504, %r503;
	st.shared.u32 	[%r505], %r907;
$L__BB28_194:
	not.pred 	%p196, %p2;
	@%p196 bra 	$L__BB28_196;
	cvt.u32.u64 	%r506, %rd162;
	shl.b32 	%r507, %r506, 2;
	mov.u32 	%r508, _ZZN3cub18CUB_300001_SM_10006detail13unique_by_key28DeviceUniqueByKeySweepKernelINS2_10policy_hubIxiE10Policy1000EPxPiS7_S8_PmNS0_13ScanTileStateIyLb1EEEN4cuda3std3__48equal_toIxEEyNS2_11VSMemHelperEEEvT0_T1_T2_T3_T4_T5_T6_T7_iNS1_7vsmem_tEE19static_temp_storage;
	add.s32 	%r509, %r508, %r507;
	st.shared.u32 	[%r509], %r908;
$L__BB28_196:
	not.pred 	%p197, %p3;
	@%p197 bra 	$L__BB28_198;
	cvt.u32.u64 	%r510, %rd163;
	shl.b32 	%r511, %r510, 2;
	mov.u32 	%r512, _ZZN3cub18CUB_300001_SM_10006detail13unique_by_key28DeviceUniqueByKeySweepKernelINS2_10policy_hubIxiE10Policy1000EPxPiS7_S8_PmNS0_13ScanTileStateIyLb1EEEN4cuda3std3__48equal_toIxEEyNS2_11VSMemHelperEEEvT0_T1_T2_T3_T4_T5_T6_T7_iNS1_7vsmem_tEE19static_temp_storage;
	add.s32 	%r513, %r512, %r511;
	st.shared.u32 	[%r513], %r909;
$L__BB28_198:
	not.pred 	%p198, %p4;
	@%p198 bra 	$L__BB28_200;
	cvt.u32.u64 	%r514, %rd164;
	shl.b32 	%r515, %r514, 2;
	mov.u32 	%r516, _ZZN3cub18CUB_300001_SM_10006detail13unique_by_key28DeviceUniqueByKeySweepKernelINS2_10policy_hubIxiE10Policy1000EPxPiS7_S8_PmNS0_13ScanTileStateIyLb1EEEN4cuda3std3__48equal_toIxEEyNS2_11VSMemHelperEEEvT0_T1_T2_T3_T4_T5_T6_T7_iNS1_7vsmem_tEE19static_temp_storage;
	add.s32 	%r517, %r516, %r515;
	st.shared.u32 	[%r517], %r910;
$L__BB28_200:
	not.pred 	%p199, %p5;
	@%p199 bra 	$L__BB28_202;
	cvt.u32.u64 	%r518, %rd165;
	shl.b32 	%r519, %r518, 2;
	mov.u32 	%r520, _ZZN3cub18CUB_300001_SM_10006detail13unique_by_key28DeviceUniqueByKeySweepKernelINS2_10policy_hubIxiE10Policy1000EPxPiS7_S8_PmNS0_13ScanTileStateIyLb1EEEN4cuda3std3__48equal_toIxEEyNS2_11VSMemHelperEEEvT0_T1_T2_T3_T4_T5_T6_T7_iNS1_7vsmem_tEE19static_temp_storage;
	add.s32 	%r521, %r520, %r519;
	st.shared.u32 	[%r521], %r911;
$L__BB28_202:
	not.pred 	%p200, %p6;
	@%p200 bra 	$L__BB28_204;
	cvt.u32.u64 	%r522, %rd166;
	shl.b32 	%r523, %r522, 2;
	mov.u32 	%r524, _ZZN3cub18CUB_300001_SM_10006detail13unique_by_key28DeviceUniqueByKeySweepKernelINS2_10policy_hubIxiE10Policy1000EPxPiS7_S8_PmNS0_13ScanTileStateIyLb1EEEN4cuda3std3__48equal_toIxEEyNS2_11VSMemHelperEEEvT0_T1_T2_T3_T4_T5_T6_T7_iNS1_7vsmem_tEE19static_temp_storage;
	add.s32 	%r525, %r524, %r523;
	st.shared.u32 	[%r525], %r912;
$L__BB28_204:
	not.pred 	%p201, %p7;
	@%p201 bra 	$L__BB28_206;
	cvt.u32.u64 	%r526, %rd167;
	shl.b32 	%r527, %r526, 2;
	mov.u32 	%r528, _ZZN3cub18CUB_300001_SM_10006detail13unique_by_key28DeviceUniqueByKeySweepKernelINS2_10policy_hubIxiE10Policy1000EPxPiS7_S8_PmNS0_13ScanTileStateIyLb1EEEN4cuda3std3__48equal_toIxEEyNS2_11VSMemHelperEEEvT0_T1_T2_T3_T4_T5_T6_T7_iNS1_7vsmem_tEE19static_temp_storage;
	add.s32 	%r529, %r528, %r527;
	st.shared.u32 	[%r529], %r913;
$L__BB28_206:
	not.pred 	%p202, %p8;
	@%p202 bra 	$L__BB28_208;
	cvt.u32.u64 	%r530, %rd168;
	shl.b32 	%r531, %r530, 2;
	mov.u32 	%r532, _ZZN3cub18CUB_300001_SM_10006detail13unique_by_key28DeviceUniqueByKeySweepKernelINS2_10policy_hubIxiE10Policy1000EPxPiS7_S8_PmNS0_13ScanTileStateIyLb1EEEN4cuda3std3__48equal_toIxEEyNS2_11VSMemHelperEEEvT0_T1_T2_T3_T4_T5_T6_T7_iNS1_7vsmem_tEE19static_temp_storage;
	add.s32 	%r533, %r532, %r531;
	st.shared.u32 	[%r533], %r914;
$L__BB28_208:
	not.pred 	%p203, %p9;
	@%p203 bra 	$L__BB28_210;
	cvt.u32.u64 	%r534, %rd169;
	shl.b32 	%r535, %r534, 2;
	mov.u32 	%r536, _ZZN3cub18CUB_300001_SM_10006detail13unique_by_key28DeviceUniqueByKeySweepKernelINS2_10policy_hubIxiE10Policy1000EPxPiS7_S8_PmNS0_13ScanTileStateIyLb1EEEN4cuda3std3__48equal_toIxEEyNS2_11VSMemHelperEEEvT0_T1_T2_T3_T4_T5_T6_T7_iNS1_7vsmem_tEE19static_temp_storage;
	add.s32 	%r537, %r536, %r535;
	st.shared.u32 	[%r537], %r915;
$L__BB28_210:
	setp.ge.s32 	%p204, %r919, %r107;
	bar.sync 	0;
	@%p204 bra 	$L__BB28_213;
	mul.wide.u32 	%rd487, %r919, 4;
	add.s64 	%rd722, %rd2, %rd487;
	shl.b32 	%r538, %r919, 2;
	mov.u32 	%r539, _ZZN3cub18CUB_300001_SM_10006detail13unique_by_key28DeviceUniqueByKeySweepKernelINS2_10policy_hubIxiE10Policy1000EPxPiS7_S8_PmNS0_13ScanTileStateIyLb1EEEN4cuda3std3__48equal_toIxEEyNS2_11VSMemHelperEEEvT0_T1_T2_T3_T4_T5_T6_T7_iNS1_7vsmem_tEE19static_temp_storage;
	add.s32 	%r918, %r539, %r538;
$L__BB28_212:
	.pragma "nounroll";
	ld.shared.u32 	%r540, [%r918];
	st.global.u32 	[%rd722], %r540;
	add.s32 	%r919, %r919, 384;
	add.s64 	%rd722, %rd722, 1536;
	add.s32 	%r918, %r918, 1536;
	setp.lt.s32 	%p205, %r919, %r107;
	@%p205 bra 	$L__BB28_212;
$L__BB28_213:
	bar.sync 	0;
	bra.uni 	$L__BB28_321;
$L__BB28_214:
	shl.b64 	%rd270, %rd6, 3;
	add.s64 	%rd177, %rd4, %rd270;
	mov.u32 	%r940, %tid.x;
	ld.global.u64 	%rd732, [%rd177];
	mul.lo.s32 	%r119, %r940, 10;
	setp.ge.s32 	%p22, %r119, %r71;
	mul.lo.s32 	%r188, %r940, 80;
	cvt.u64.u32 	%rd271, %r188;
	add.s64 	%rd179, %rd177, %rd271;
	mov.u64 	%rd723, %rd732;
	@%p22 bra 	$L__BB28_216;
	ld.global.u64 	%rd723, [%rd179];
$L__BB28_216:
	add.s32 	%r120, %r119, 1;
	setp.ge.s32 	%p23, %r120, %r71;
	mov.u64 	%rd724, %rd732;
	@%p23 bra 	$L__BB28_218;
	ld.global.u64 	%rd724, [%rd179+8];
$L__BB28_218:
	add.s32 	%r121, %r119, 2;
	setp.ge.s32 	%p24, %r121, %r71;
	mov.u64 	%rd725, %rd732;
	@%p24 bra 	$L__BB28_220;
	ld.global.u64 	%rd725, [%rd179+16];
$L__BB28_220:
	add.s32 	%r122, %r119, 3;
	setp.ge.s32 	%p25, %r122, %r71;
	mov.u64 	%rd726, %rd732;
	@%p25 bra 	$L__BB28_222;
	ld.global.u64 	%rd726, [%rd179+24];
$L__BB28_222:
	add.s32 	%r123, %r119, 4;
	setp.ge.s32 	%p26, %r123, %r71;
	mov.u64 	%rd727, %rd732;
	@%p26 bra 	$L__BB28_224;
	ld.global.u64 	%rd727, [%rd179+32];
$L__BB28_224:
	add.s32 	%r124, %r119, 5;
	setp.ge.s32 	%p27, %r124, %r71;
	mov.u64 	%rd728, %rd732;
	@%p27 bra 	$L__BB28_226;
	ld.global.u64 	%rd728, [%rd179+40];
$L__BB28_226:
	add.s32 	%r125, %r119, 6;
	setp.ge.s32 	%p28, %r125, %r71;
	mov.u64 	%rd729, %rd732;
	@%p28 bra 	$L__BB28_228;
	ld.global.u64 	%rd729, [%rd179+48];
$L__BB28_228:
	add.s32 	%r126, %r119, 7;
	setp.ge.s32 	%p29, %r126, %r71;
	mov.u64 	%rd730, %rd732;
	@%p29 bra 	$L__BB28_230;
	ld.global.u64 	%rd730, [%rd179+56];
$L__BB28_230:
	add.s32 	%r127, %r119, 8;
	setp.ge.s32 	%p30, %r127, %r71;
	mov.u64 	%rd731, %rd732;
	@%p30 bra 	$L__BB28_232;
	ld.global.u64 	%rd731, [%rd179+64];
$L__BB28_232:
	add.s32 	%r128, %r119, 9;
	setp.ge.s32 	%p31, %r128, %r71;
	@%p31 bra 	$L__BB28_234;
	ld.global.u64 	%rd732, [%rd179+72];
$L__BB28_234:
	setp.ge.s32 	%p32, %r119, %r71;
	bar.sync 	0;
	shl.b64 	%rd272, %rd6, 2;
	add.s64 	%rd273, %rd3, %rd272;
	ld.global.u32 	%r929, [%rd273];
	mul.lo.s32 	%r189, %r940, 40;
	cvt.u64.u32 	%rd274, %r189;
	add.s64 	%rd200, %rd273, %rd274;
	mov.u32 	%r920, %r929;
	@%p32 bra 	$L__BB28_236;
	ld.global.u32 	%r920, [%rd200];
$L__BB28_236:
	setp.ge.s32 	%p33, %r120, %r71;
	mov.u32 	%r921, %r929;
	@%p33 bra 	$L__BB28_238;
	ld.global.u32 	%r921, [%rd200+4];
$L__BB28_238:
	setp.ge.s32 	%p34, %r121, %r71;
	mov.u32 	%r922, %r929;
	@%p34 bra 	$L__BB28_240;
	ld.global.u32 	%r922, [%rd200+8];
$L__BB28_240:
	setp.ge.s32 	%p35, %r122, %r71;
	mov.u32 	%r923, %r929;
	@%p35 bra 	$L__BB28_242;
	ld.global.u32 	%r923, [%rd200+12];
$L__BB28_242:
	setp.ge.s32 	%p36, %r123, %r71;
	mov.u32 	%r924, %r929;
	@%p36 bra 	$L__BB28_244;
	ld.global.u32 	%r924, [%rd200+16];
$L__BB28_244:
	setp.ge.s32 	%p37, %r124, %r71;
	mov.u32 	%r925, %r929;
	@%p37 bra 	$L__BB28_246;
	ld.global.u32 	%r925, [%rd200+20];
$L__BB28_246:
	setp.ge.s32 	%p38, %r125, %r71;
	mov.u32 	%r926, %r929;
	@%p38 bra 	$L__BB28_248;
	ld.global.u32 	%r926, [%rd200+24];
$L__BB28_248:
	mov.u32 	%r927, %r929;
	@%p29 bra 	$L__BB28_250;
	ld.global.u32 	%r927, [%rd200+28];
$L__BB28_250:
	mov.u32 	%r928, %r929;
	@%p30 bra 	$L__BB28_252;
	ld.global.u32 	%r928, [%rd200+32];
$L__BB28_252:
	@%p31 bra 	$L__BB28_254;
	ld.global.u32 	%r929, [%rd200+36];
$L__BB28_254:
	bar.sync 	0;
	ld.global.u64 	%rd733, [%rd177+-8];
	shl.b32 	%r190, %r940, 3;
	mov.u32 	%r191, _ZZN3cub18CUB_300001_SM_10006detail13unique_by_key28DeviceUniqueByKeySweepKernelINS2_10policy_hubIxiE10Policy1000EPxPiS7_S8_PmNS0_13ScanTileStateIyLb1EEEN4cuda3std3__48equal_toIxEEyNS2_11VSMemHelperEEEvT0_T1_T2_T3_T4_T5_T6_T7_iNS1_7vsmem_tEE19static_temp_storage;
	add.s32 	%r192, %r191, %r190;
	add.s32 	%r150, %r192, 3232;
	st.shared.u64 	[%r192+3232], %rd732;
	bar.sync 	0;
	setp.eq.s32 	%p42, %r940, 0;
	@%p42 bra 	$L__BB28_256;
	ld.shared.u64 	%rd733, [%r150+-8];
$L__BB28_256:
	setp.ne.s64 	%p43, %rd733, %rd723;
	setp.ne.s64 	%p44, %rd723, %rd724;
	setp.ne.s64 	%p45, %rd724, %rd725;
	setp.ne.s64 	%p46, %rd725, %rd726;
	setp.ne.s64 	%p47, %rd726, %rd727;
	setp.ne.s64 	%p48, %rd727, %rd728;
	setp.ne.s64 	%p49, %rd728, %rd729;
	setp.ne.s64 	%p50, %rd729, %rd730;
	setp.ne.s64 	%p51, %rd730, %rd731;
	setp.ne.s64 	%p52, %rd731, %rd732;
	setp.ge.u32 	%p53, %r119, %r71;
	or.pred  	%p10, %p53, %p43;
	selp.u64 	%rd290, 1, 0, %p10;
	setp.ge.u32 	%p54, %r120, %r71;
	or.pred  	%p11, %p54, %p44;
	selp.u64 	%rd291, 1, 0, %p11;
	setp.ge.u32 	%p55, %r121, %r71;
	or.pred  	%p12, %p55, %p45;
	selp.u64 	%rd292, 1, 0, %p12;
	setp.ge.u32 	%p56, %r122, %r71;
	or.pred  	%p13, %p56, %p46;
	selp.u64 	%rd293, 1, 0, %p13;
	setp.ge.u32 	%p57, %r123, %r71;
	or.pred  	%p14, %p57, %p47;
	selp.u64 	%rd294, 1, 0, %p14;
	setp.ge.u32 	%p58, %r124, %r71;
	or.pred  	%p15, %p58, %p48;
	selp.u64 	%rd295, 1, 0, %p15;
	setp.ge.u32 	%p59, %r125, %r71;
	or.pred  	%p16, %p59, %p49;
	selp.u64 	%rd296, 1, 0, %p16;
	setp.ge.u32 	%p60, %r126, %r71;
	or.pred  	%p17, %p60, %p50;
	selp.u64 	%rd297, 1, 0, %p17;
	setp.ge.u32 	%p61, %r127, %r71;
	or.pred  	%p18, %p61, %p51;
	selp.u64 	%rd298, 1, 0, %p18;
	setp.ge.u32 	%p62, %r128, %r71;
	or.pred  	%p19, %p62, %p52;
	selp.u64 	%rd299, 1, 0, %p19;
	bar.sync 	0;
	add.s64 	%rd204, %rd291, %rd290;
	add.s64 	%rd205, %rd204, %rd292;
	add.s64 	%rd300, %rd205, %rd293;
	add.s64 	%rd301, %rd300, %rd294;
	add.s64 	%rd302, %rd301, %rd295;
	add.s64 	%rd303, %rd302, %rd296;
	add.s64 	%rd304, %rd303, %rd297;
	add.s64 	%rd305, %rd304, %rd298;
	add.s64 	%rd277, %rd305, %rd299;
	shr.u32 	%r151, %r940, 5;
	// begin inline asm
	mov.u32 %r193, %laneid;
	// end inline asm
	mov.b32 	%r194, 1;
	mov.b32 	%r207, 0;
	mov.b32 	%r208, -1;
	// begin inline asm
	{  .reg .u64 r0;  .reg .u32 lo;  .reg .u32 hi;  .reg .pred p;  mov.b64 {lo, hi}, %rd277;  shfl.sync.up.b32 lo|p, lo, %r194, %r207, %r208;  shfl.sync.up.b32 hi|p, hi, %r194, %r207, %r208;  mov.b64 r0, {lo, hi};  @p add.u64 r0, r0, %rd277;  mov.u64 %rd275, r0;}
	// end inline asm
	mov.b32 	%r197, 2;
	// begin inline asm
	{  .reg .u64 r0;  .reg .u32 lo;  .reg .u32 hi;  .reg .pred p;  mov.b64 {lo, hi}, %rd275;  shfl.sync.up.b32 lo|p, lo, %r197, %r207, %r208;  shfl.sync.up.b32 hi|p, hi, %r197, %r207, %r208;  mov.b64 r0, {lo, hi};  @p add.u64 r0, r0, %rd275;  mov.u64 %rd278, r0;}
	// end inline asm
	mov.b32 	%r200, 4;
	// begin inline asm
	{  .reg .u64 r0;  .reg .u32 lo;  .reg .u32 hi;  .reg .pred p;  mov.b64 {lo, hi}, %rd278;  shfl.sync.up.b32 lo|p, lo, %r200, %r207, %r208;  shfl.sync.up.b32 hi|p, hi, %r200, %r207, %r208;  mov.b64 r0, {lo, hi};  @p add.u64 r0, r0, %rd278;  mov.u64 %rd281, r0;}
	// end inline asm
	mov.b32 	%r203, 8;
	// begin inline asm
	{  .reg .u64 r0;  .reg .u32 lo;  .reg .u32 hi;  .reg .pred p;  mov.b64 {lo, hi}, %rd281;  shfl.sync.up.b32 lo|p, lo, %r203, %r207, %r208;  shfl.sync.up.b32 hi|p, hi, %r203, %r207, %r208;  mov.b64 r0, {lo, hi};  @p add.u64 r0, r0, %rd281;  mov.u64 %rd284, r0;}
	// end inline asm
	mov.b32 	%r206, 16;
	// begin inline asm
	{  .reg .u64 r0;  .reg .u32 lo;  .reg .u32 hi;  .reg .pred p;  mov.b64 {lo, hi}, %rd284;  shfl.sync.up.b32 lo|p, lo, %r206, %r207, %r208;  shfl.sync.up.b32 hi|p, hi, %r206, %r207, %r208;  mov.b64 r0, {lo, hi};  @p add.u64 r0, r0, %rd284;  mov.u64 %rd287, r0;}
	// end inline asm
	setp.ne.s32 	%p63, %r193, 31;
	@%p63 bra 	$L__BB28_258;
	shl.b32 	%r209, %r151, 3;
	mov.u32 	%r210, _ZZN3cub18CUB_300001_SM_10006detail13unique_by_key28DeviceUniqueByKeySweepKernelINS2_10policy_hubIxiE10Policy1000EPxPiS7_S8_PmNS0_13ScanTileStateIyLb1EEEN4cuda3std3__48equal_toIxEEyNS2_11VSMemHelperEEEvT0_T1_T2_T3_T4_T5_T6_T7_iNS1_7vsmem_tEE19static_temp_storage;
	add.s32 	%r211, %r210, %r209;
	st.shared.u64 	[%r211], %rd287;
$L__BB28_258:
	sub.s64 	%rd306, %rd287, %rd277;
	bar.sync 	0;
	ld.shared.v2.u64 	{%rd307, %rd308}, [_ZZN3cub18CUB_300001_SM_10006detail13unique_by_key28DeviceUniqueByKeySweepKernelINS2_10policy_hubIxiE10Policy1000EPxPiS7_S8_PmNS0_13ScanTileStateIyLb1EEEN4cuda3std3__48equal_toIxEEyNS2_11VSMemHelperEEEvT0_T1_T2_T3_T4_T5_T6_T7_iNS1_7vsmem_tEE19static_temp_storage];
	add.s64 	%rd309, %rd308, %rd307;
	setp.eq.s32 	%p64, %r151, 2;
	selp.b64 	%rd310, %rd309, %rd307, %p64;
	ld.shared.v2.u64 	{%rd311, %rd312}, [_ZZN3cub18CUB_300001_SM_10006detail13unique_by_key28DeviceUniqueByKeySweepKernelINS2_10policy_hubIxiE10Policy1000EPxPiS7_S8_PmNS0_13ScanTileStateIyLb1EEEN4cuda3std3__48equal_toIxEEyNS2_11VSMemHelperEEEvT0_T1_T2_T3_T4_T5_T6_T7_iNS1_7vsmem_tEE19static_temp_storage+16];
	add.s64 	%rd313, %rd309, %rd311;
	setp.eq.s32 	%p65, %r151, 3;
	selp.b64 	%rd314, %rd313, %rd310, %p65;
	add.s64 	%rd315, %rd313, %rd312;
	setp.eq.s32 	%p66, %r151, 4;
	selp.b64 	%rd316, %rd315, %rd314, %p66;
	ld.shared.v2.u64 	{%rd317, %rd318}, [_ZZN3cub18CUB_300001_SM_10006detail13unique_by_key28DeviceUniqueByKeySweepKernelINS2_10policy_hubIxiE10Policy1000EPxPiS7_S8_PmNS0_13ScanTileStateIyLb1EEEN4cuda3std3__48equal_toIxEEyNS2_11VSMemHelperEEEvT0_T1_T2_T3_T4_T5_T6_T7_iNS1_7vsmem_tEE19static_temp_storage+32];
	add.s64 	%rd319, %rd315, %rd317;
	setp.eq.s32 	%p67, %r151, 5;
	selp.b64 	%rd320, %rd319, %rd316, %p67;
	add.s64 	%rd321, %rd319, %rd318;
	setp.eq.s32 	%p68, %r151, 6;
	selp.b64 	%rd322, %rd321, %rd320, %p68;
	ld.shared.v2.u64 	{%rd323, %rd324}, [_ZZN3cub18CUB_300001_SM_10006detail13unique_by_key28DeviceUniqueByKeySweepKernelINS2_10policy_hubIxiE10Policy1000EPxPiS7_S8_PmNS0_13ScanTileStateIyLb1EEEN4cuda3std3__48equal_toIxEEyNS2_11VSMemHelperEEEvT0_T1_T2_T3_T4_T5_T6_T7_iNS1_7vsmem_tEE19static_temp_storage+48];
	add.s64 	%rd325, %rd321, %rd323;
	setp.eq.s32 	%p69, %r151, 7;
	selp.b64 	%rd326, %rd325, %rd322, %p69;
	add.s64 	%rd327, %rd325, %rd324;
	setp.eq.s32 	%p70, %r151, 8;
	selp.b64 	%rd328, %rd327, %rd326, %p70;
	ld.shared.v2.u64 	{%rd329, %rd330}, [_ZZN3cub18CUB_300001_SM_10006detail13unique_by_key28DeviceUniqueByKeySweepKernelINS2_10policy_hubIxiE10Policy1000EPxPiS7_S8_PmNS0_13ScanTileStateIyLb1EEEN4cuda3std3__48equal_toIxEEyNS2_11VSMemHelperEEEvT0_T1_T2_T3_T4_T5_T6_T7_iNS1_7vsmem_tEE19static_temp_storage+64];
	add.s64 	%rd331, %rd327, %rd329;
	setp.eq.s32 	%p71, %r151, 9;
	selp.b64 	%rd332, %rd331, %rd328, %p71;
	add.s64 	%rd333, %rd331, %rd330;
	setp.eq.s32 	%p72, %r151, 10;
	selp.b64 	%rd334, %rd333, %rd332, %p72;
	ld.shared.v2.u64 	{%rd335, %rd336}, [_ZZN3cub18CUB_300001_SM_10006detail13unique_by_key28DeviceUniqueByKeySweepKernelINS2_10policy_hubIxiE10Policy1000EPxPiS7_S8_PmNS0_13ScanTileStateIyLb1EEEN4cuda3std3__48equal_toIxEEyNS2_11VSMemHelperEEEvT0_T1_T2_T3_T4_T5_T6_T7_iNS1_7vsmem_tEE19static_temp_storage+80];
	add.s64 	%rd337, %rd333, %rd335;
	setp.eq.s32 	%p73, %r151, 11;
	selp.b64 	%rd338, %rd337, %rd334, %p73;
	add.s64 	%rd208, %rd337, %rd336;
	setp.gt.u32 	%p74, %r940, 31;
	setp.lt.u32 	%p75, %r940, 32;
	setp.eq.s32 	%p76, %r193, 0;
	selp.b64 	%rd339, 0, %rd306, %p76;
	add.s64 	%rd740, %rd338, %rd339;
	selp.b64 	%rd210, %rd306, %rd740, %p75;
	@%p74 bra 	$L__BB28_274;
	setp.ne.s32 	%p77, %r940, 0;
	mul.wide.s32 	%rd340, %r895, 16;
	add.s64 	%rd211, %rd5, %rd340;
	@%p77 bra 	$L__BB28_261;
	st.shared.u64 	[_ZZN3cub18CUB_300001_SM_10006detail13unique_by_key28DeviceUniqueByKeySweepKernelINS2_10policy_hubIxiE10Policy1000EPxPiS7_S8_PmNS0_13ScanTileStateIyLb1EEEN4cuda3std3__48equal_toIxEEyNS2_11VSMemHelperEEEvT0_T1_T2_T3_T4_T5_T6_T7_iNS1_7vsmem_tEE19static_temp_storage+152], %rd208;
	add.s64 	%rd341, %rd211, 512;
	mov.b64 	%rd342, 100;
	// begin inline asm
	st.relaxed.gpu.v2.u64 [%rd341], {%rd342, %rd208};
	// end inline asm
$L__BB28_261:
	not.b32 	%r214, %r940;
	add.s32 	%r934, %r895, %r214;
	mov.b32 	%r212, 665;
	// begin inline asm
	nanosleep.u32 %r212;
	// end inline asm
	mul.wide.s32 	%rd347, %r934, 16;
	add.s64 	%rd348, %rd5, %rd347;
	add.s64 	%rd346, %rd348, 512;
	// begin inline asm
	ld.relaxed.gpu.v2.u64 {%rd738, %rd735}, [%rd346];
	// end inline asm
	mov.b32 	%r931, 386;
$L__BB28_262:
	setp.eq.s64 	%p78, %rd738, 99;
	mov.b32 	%r215, -1;
	vote.sync.any.pred 	%p79, %p78, %r215;
	not.pred 	%p80, %p79;
	@%p80 bra 	$L__BB28_264;
	shr.u32 	%r156, %r931, 1;
	mul.lo.s32 	%r428, %r895, 16807;
	and.b32  	%r895, %r428, 2147483647;
	sub.s32 	%r429, %r931, %r156;
	add.s32 	%r430, %r429, 1;
	rem.u32 	%r431, %r895, %r430;
	add.s32 	%r427, %r431, %r156;
	// begin inline asm
	nanosleep.u32 %r427;
	// end inline asm
	// begin inline asm
	ld.relaxed.gpu.v2.u64 {%rd738, %rd735}, [%rd346];
	// end inline asm
	mov.u32 	%r931, %r156;
	bra.uni 	$L__BB28_262;
$L__BB28_264:
	setp.eq.s64 	%p81, %rd738, 101;
	mov.b32 	%r267, -1;
	vote.sync.ballot.b32 	%r269, %p81, %r267;
	// begin inline asm
	mov.u32 %r217, %lanemask_ge;
	// end inline asm
	and.b32  	%r270, %r269, %r217;
	or.b32  	%r271, %r270, -2147483648;
	add.s32 	%r272, %r271, -1;
	not.b32 	%r273, %r271;
	and.b32  	%r274, %r273, %r272;
	popc.b32 	%r221, %r274;
	mov.b64 	{%r219, %r224}, %rd735;
	mov.b32 	%r225, 1;
	// begin inline asm
	shfl.sync.down.b32 %r218, %r219, %r225, %r221, %r267;
	// end inline asm
	// begin inline asm
	shfl.sync.down.b32 %r223, %r224, %r225, %r221, %r267;
	// end inline asm
	mov.b64 	%rd349, {%r218, %r223};
	setp.lt.s32 	%p83, %r193, %r221;
	selp.b64 	%rd350, %rd349, 0, %p83;
	add.s64 	%rd351, %rd350, %rd735;
	mov.b64 	{%r229, %r234}, %rd351;
	mov.b32 	%r235, 2;
	// begin inline asm
	shfl.sync.down.b32 %r228, %r229, %r235, %r221, %r267;
	// end inline asm
	// begin inline asm
	shfl.sync.down.b32 %r233, %r234, %r235, %r221, %r267;
	// end inline asm
	mov.b64 	%rd352, {%r228, %r233};
	add.s32 	%r159, %r193, 2;
	setp.gt.s32 	%p84, %r159, %r221;
	selp.b64 	%rd353, 0, %rd352, %p84;
	add.s64 	%rd354, %rd353, %rd351;
	mov.b64 	{%r239, %r244}, %rd354;
	mov.b32 	%r245, 4;
	// begin inline asm
	shfl.sync.down.b32 %r238, %r239, %r245, %r221, %r267;
	// end inline asm
	// begin inline asm
	shfl.sync.down.b32 %r243, %r244, %r245, %r221, %r267;
	// end inline asm
	mov.b64 	%rd355, {%r238, %r243};
	add.s32 	%r160, %r193, 4;
	setp.gt.s32 	%p85, %r160, %r221;
	selp.b64 	%rd356, 0, %rd355, %p85;
	add.s64 	%rd357, %rd356, %rd354;
	mov.b64 	{%r249, %r254}, %rd357;
	mov.b32 	%r255, 8;
	// begin inline asm
	shfl.sync.down.b32 %r248, %r249, %r255, %r221, %r267;
	// end inline asm
	// begin inline asm
	shfl.sync.down.b32 %r253, %r254, %r255, %r221, %r267;
	// end inline asm
	mov.b64 	%rd358, {%r248, %r253};
	add.s32 	%r161, %r193, 8;
	setp.gt.s32 	%p86, %r161, %r221;
	selp.b64 	%rd359, 0, %rd358, %p86;
	add.s64 	%rd360, %rd359, %rd357;
	mov.b64 	{%r259, %r264}, %rd360;
	mov.b32 	%r265, 16;
	// begin inline asm
	shfl.sync.down.b32 %r258, %r259, %r265, %r221, %r267;
	// end inline asm
	// begin inline asm
	shfl.sync.down.b32 %r263, %r264, %r265, %r221, %r267;
	// end inline asm
	mov.b64 	%rd361, {%r258, %r263};
	add.s32 	%r162, %r193, 16;
	setp.gt.s32 	%p87, %r162, %r221;
	selp.b64 	%rd362, 0, %rd361, %p87;
	add.s64 	%rd736, %rd362, %rd360;
	add.s64 	%rd222, %rd5, 512;
	mov.b32 	%r933, 386;
$L__BB28_265:
	setp.ne.s64 	%p88, %rd738, 101;
	mov.b32 	%r275, -1;
	vote.sync.all.pred 	%p89, %p88, %r275;
	not.pred 	%p90, %p89;
	@%p90 bra 	$L__BB28_270;
	shr.u32 	%r933, %r933, 1;
	mul.wide.s32 	%rd391, %r934, 16;
	add.s64 	%rd392, %rd222, %rd391;
	add.s64 	%rd390, %rd392, -512;
	// begin inline asm
	ld.relaxed.gpu.v2.u64 {%rd738, %rd739}, [%rd390];
	// end inline asm
	mov.u32 	%r936, %r933;
$L__BB28_267:
	setp.eq.s64 	%p118, %rd738, 99;
	mov.b32 	%r364, -1;
	vote.sync.any.pred 	%p119, %p118, %r364;
	not.pred 	%p120, %p119;
	@%p120 bra 	$L__BB28_269;
	shr.u32 	%r169, %r936, 1;
	mul.lo.s32 	%r423, %r895, 16807;
	and.b32  	%r895, %r423, 2147483647;
	sub.s32 	%r424, %r936, %r169;
	add.s32 	%r425, %r424, 1;
	rem.u32 	%r426, %r895, %r425;
	add.s32 	%r422, %r426, %r169;
	// begin inline asm
	nanosleep.u32 %r422;
	// end inline asm
	// begin inline asm
	ld.relaxed.gpu.v2.u64 {%rd738, %rd739}, [%rd390];
	// end inline asm
	mov.u32 	%r936, %r169;
	bra.uni 	$L__BB28_267;
$L__BB28_269:
	setp.eq.s64 	%p121, %rd738, 101;
	mov.b32 	%r415, -1;
	vote.sync.ballot.b32 	%r416, %p121, %r415;
	and.b32  	%r417, %r416, %r217;
	or.b32  	%r418, %r417, -2147483648;
	add.s32 	%r419, %r418, -1;
	not.b32 	%r420, %r418;
	and.b32  	%r421, %r420, %r419;
	popc.b32 	%r369, %r421;
	mov.b64 	{%r367, %r372}, %rd739;
	mov.b32 	%r373, 1;
	// begin inline asm
	shfl.sync.down.b32 %r366, %r367, %r373, %r369, %r415;
	// end inline asm
	// begin inline asm
	shfl.sync.down.b32 %r371, %r372, %r373, %r369, %r415;
	// end inline asm
	mov.b64 	%rd393, {%r366, %r371};
	setp.lt.s32 	%p123, %r193, %r369;
	selp.b64 	%rd394, %rd393, 0, %p123;
	add.s64 	%rd395, %rd394, %rd739;
	mov.b64 	{%r377, %r382}, %rd395;
	mov.b32 	%r383, 2;
	// begin inline asm
	shfl.sync.down.b32 %r376, %r377, %r383, %r369, %r415;
	// end inline asm
	// begin inline asm
	shfl.sync.down.b32 %r381, %r382, %r383, %r369, %r415;
	// end inline asm
	mov.b64 	%rd396, {%r376, %r381};
	setp.gt.s32 	%p124, %r159, %r369;
	selp.b64 	%rd397, 0, %rd396, %p124;
	add.s64 	%rd398, %rd395, %rd397;
	mov.b64 	{%r387, %r392}, %rd398;
	mov.b32 	%r393, 4;
	// begin inline asm
	shfl.sync.down.b32 %r386, %r387, %r393, %r369, %r415;
	// end inline asm
	// begin inline asm
	shfl.sync.down.b32 %r391, %r392, %r393, %r369, %r415;
	// end inline asm
	mov.b64 	%rd399, {%r386, %r391};
	setp.gt.s32 	%p125, %r160, %r369;
	selp.b64 	%rd400, 0, %rd399, %p125;
	add.s64 	%rd401, %rd400, %rd398;
	mov.b64 	{%r397, %r402}, %rd401;
	mov.b32 	%r403, 8;
	// begin inline asm
	shfl.sync.down.b32 %r396, %r397, %r403, %r369, %r415;
	// end inline asm
	// begin inline asm
	shfl.sync.down.b32 %r401, %r402, %r403, %r369, %r415;
	// end inline asm
	mov.b64 	%rd402, {%r396, %r401};
	setp.gt.s32 	%p126, %r161, %r369;
	selp.b64 	%rd403, 0, %rd402, %p126;
	add.s64 	%rd404, %rd403, %rd401;
	mov.b64 	{%r407, %r412}, %rd404;
	mov.b32 	%r413, 16;
	// begin inline asm
	shfl.sync.down.b32 %r406, %r407, %r413, %r369, %r415;
	// end inline asm
	// begin inline asm
	shfl.sync.down.b32 %r411, %r412, %r413, %r369, %r415;
	// end inline asm
	mov.b64 	%rd405, {%r406, %r411};
	setp.gt.s32 	%p127, %r162, %r369;
	selp.b64 	%rd406, 0, %rd405, %p127;
	add.s64 	%rd407, %rd404, %rd736;
	add.s64 	%rd736, %rd407, %rd406;
	add.s32 	%r934, %r934, -32;
	bra.uni 	$L__BB28_265;
$L__BB28_270:
	setp.ne.s32 	%p91, %r940, 0;
	@%p91 bra 	$L__BB28_272;
	add.s64 	%rd365, %rd736, %rd208;
	add.s64 	%rd363, %rd211, 512;
	mov.b64 	%rd364, 101;
	// begin inline asm
	st.relaxed.gpu.v2.u64 [%rd363], {%rd364, %rd365};
	// end inline asm
	st.shared.u64 	[_ZZN3cub18CUB_300001_SM_10006detail13unique_by_key28DeviceUniqueByKeySweepKernelINS2_10policy_hubIxiE10Policy1000EPxPiS7_S8_PmNS0_13ScanTileStateIyLb1EEEN4cuda3std3__48equal_toIxEEyNS2_11VSMemHelperEEEvT0_T1_T2_T3_T4_T5_T6_T7_iNS1_7vsmem_tEE19static_temp_storage+136], %rd736;
	st.shared.u64 	[_ZZN3cub18CUB_300001_SM_10006detail13unique_by_key28DeviceUniqueByKeySweepKernelINS2_10policy_hubIxiE10Policy1000EPxPiS7_S8_PmNS0_13ScanTileStateIyLb1EEEN4cuda3std3__48equal_toIxEEyNS2_11VSMemHelperEEEvT0_T1_T2_T3_T4_T5_T6_T7_iNS1_7vsmem_tEE19static_temp_storage+144], %rd365;
$L__BB28_272:
	setp.ne.s32 	%p92, %r193, 0;
	mov.u64 	%rd740, %rd210;
	@%p92 bra 	$L__BB28_274;
	st.shared.u64 	[_ZZN3cub18CUB_300001_SM_10006detail13unique_by_key28DeviceUniqueByKeySweepKernelINS2_10policy_hubIxiE10Policy1000EPxPiS7_S8_PmNS0_13ScanTileStateIyLb1EEEN4cuda3std3__48equal_toIxEEyNS2_11VSMemHelperEEEvT0_T1_T2_T3_T4_T5_T6_T7_iNS1_7vsmem_tEE19static_temp_storage+112], %rd736;
	mov.u64 	%rd740, %rd736;
$L__BB28_274:
	setp.eq.s32 	%p93, %r940, 0;
	bar.sync 	0;
	ld.shared.u64 	%rd366, [_ZZN3cub18CUB_300001_SM_10006detail13unique_by_key28DeviceUniqueByKeySweepKernelINS2_10policy_hubIxiE10Policy1000EPxPiS7_S8_PmNS0_13ScanTileStateIyLb1EEEN4cuda3std3__48equal_toIxEEyNS2_11VSMemHelperEEEvT0_T1_T2_T3_T4_T5_T6_T7_iNS1_7vsmem_tEE19static_temp_storage+112];
	selp.b64 	%rd367, 0, %rd366, %p93;
	add.s64 	%rd368, %rd367, %rd740;
	selp.u64 	%rd369, 1, 0, %p10;
	add.s64 	%rd236, %rd368, %rd369;
	add.s64 	%rd237, %rd204, %rd368;
	add.s64 	%rd238, %rd205, %rd368;
	selp.u64 	%rd370, 1, 0, %p13;
	add.s64 	%rd239, %rd238, %rd370;
	selp.u64 	%rd371, 1, 0, %p14;
	add.s64 	%rd240, %rd239, %rd371;
	selp.u64 	%rd372, 1, 0, %p15;
	add.s64 	%rd241, %rd240, %rd372;
	selp.u64 	%rd373, 1, 0, %p16;
	add.s64 	%rd242, %rd241, %rd373;
	selp.u64 	%rd374, 1, 0, %p17;
	add.s64 	%rd243, %rd242, %rd374;
	selp.u64 	%rd375, 1, 0, %p18;
	add.s64 	%rd244, %rd243, %rd375;
	ld.shared.v2.u64 	{%rd376, %rd377}, [_ZZN3cub18CUB_300001_SM_10006detail13unique_by_key28DeviceUniqueByKeySweepKernelINS2_10policy_hubIxiE10Policy1000EPxPiS7_S8_PmNS0_13ScanTileStateIyLb1EEEN4cuda3std3__48equal_toIxEEyNS2_11VSMemHelperEEEvT0_T1_T2_T3_T4_T5_T6_T7_iNS1_7vsmem_tEE19static_temp_storage+144];
	ld.shared.u64 	%rd245, [_ZZN3cub18CUB_300001_SM_10006detail13unique_by_key28DeviceUniqueByKeySweepKernelINS2_10policy_hubIxiE10Policy1000EPxPiS7_S8_PmNS0_13ScanTileStateIyLb1EEEN4cuda3std3__48equal_toIxEEyNS2_11VSMemHelperEEEvT0_T1_T2_T3_T4_T5_T6_T7_iNS1_7vsmem_tEE19static_temp_storage+136];
	shl.b64 	%rd378, %rd123, 32;
	sub.s64 	%rd379, 16492674416640, %rd378;
	shr.s64 	%rd380, %rd379, 32;
	sub.s64 	%rd743, %rd376, %rd380;
	bar.sync 	0;
	cvt.u32.u64 	%r277, %rd377;
	cvt.u32.u64 	%r278, %rd380;
	sub.s32 	%r172, %r277, %r278;
	sub.s64 	%rd247, %rd368, %rd245;
	not.pred 	%p94, %p10;
	@%p94 bra 	$L__BB28_276;
	cvt.u32.u64 	%r279, %rd247;
	shl.b32 	%r280, %r279, 3;
	mov.u32 	%r281, _ZZN3cub18CUB_300001_SM_10006detail13unique_by_key28DeviceUniqueByKeySweepKernelINS2_10policy_hubIxiE10Policy1000EPxPiS7_S8_PmNS0_13ScanTileStateIyLb1EEEN4cuda3std3__48equal_toIxEEyNS2_11VSMemHelperEEEvT0_T1_T2_T3_T4_T5_T6_T7_iNS1_7vsmem_tEE19static_temp_storage;
	add.s32 	%r282, %r281, %r280;
	st.shared.u64 	[%r282], %rd723;
$L__BB28_276:
	sub.s64 	%rd248, %rd236, %rd245;
	not.pred 	%p95, %p11;
	@%p95 bra 	$L__BB28_278;
	cvt.u32.u64 	%r283, %rd248;
	shl.b32 	%r284, %r283, 3;
	mov.u32 	%r285, _ZZN3cub18CUB_300001_SM_10006detail13unique_by_key28DeviceUniqueByKeySweepKernelINS2_10policy_hubIxiE10Policy1000EPxPiS7_S8_PmNS0_13ScanTileStateIyLb1EEEN4cuda3std3__48equal_toIxEEyNS2_11VSMemHelperEEEvT0_T1_T2_T3_T4_T5_T6_T7_iNS1_7vsmem_tEE19static_temp_storage;
	add.s32 	%r286, %r285, %r284;
	st.shared.u64 	[%r286], %rd724;
$L__BB28_278:
	sub.s64 	%rd249, %rd237, %rd245;
	not.pred 	%p96, %p12;
	@%p96 bra 	$L__BB28_280;
	cvt.u32.u64 	%r287, %rd249;
	shl.b32 	%r288, %r287, 3;
	mov.u32 	%r289, _ZZN3cub18CUB_300001_SM_10006detail13unique_by_key28DeviceUniqueByKeySweepKernelINS2_10policy_hubIxiE10Policy1000EPxPiS7_S8_PmNS0_13ScanTileStateIyLb1EEEN4cuda3std3__48equal_toIxEEyNS2_11VSMemHelperEEEvT0_T1_T2_T3_T4_T5_T6_T7_iNS1_7vsmem_tEE19static_temp_storage;
	add.s32 	%r290, %r289, %r288;
	st.shared.u64 	[%r290], %rd725;
$L__BB28_280:
	sub.s64 	%rd250, %rd238, %rd245;
	not.pred 	%p97, %p13;
	@%p97 bra 	$L__BB28_282;
	cvt.u32.u64 	%r291, %rd250;
	shl.b32 	%r292, %r291, 3;
	mov.u32 	%r293, _ZZN3cub18CUB_300001_SM_10006detail13unique_by_key28DeviceUniqueByKeySweepKernelINS2_10policy_hubIxiE10Policy1000EPxPiS7_S8_PmNS0_13ScanTileStateIyLb1EEEN4cuda3std3__48equal_toIxEEyNS2_11VSMemHelperEEEvT0_T1_T2_T3_T4_T5_T6_T7_iNS1_7vsmem_tEE19static_temp_storage;
	add.s32 	%r294, %r293, %r292;
	st.shared.u64 	[%r294], %rd726;
$L__BB28_282:
	sub.s64 	%rd251, %rd239, %rd245;
	not.pred 	%p98, %p14;
	@%p98 bra 	$L__BB28_284;
	cvt.u32.u64 	%r295, %rd251;
	shl.b32 	%r296, %r295, 3;
	mov.u32 	%r297, _ZZN3cub18CUB_300001_SM_10006detail13unique_by_key28DeviceUniqueByKeySweepKernelINS2_10policy_hubIxiE10Policy1000EPxPiS7_S8_PmNS0_13ScanTileStateIyLb1EEEN4cuda3std3__48equal_toIxEEyNS2_11VSMemHelperEEEvT0_T1_T2_T3_T4_T5_T6_T7_iNS1_7vsmem_tEE19static_temp_storage;
	add.s32 	%r298, %r297, %r296;
	st.shared.u64 	[%r298], %rd727;
$L__BB28_284:
	sub.s64 	%rd252, %rd240, %rd245;
	not.pred 	%p99, %p15;
	@%p99 bra 	$L__BB28_286;
	cvt.u32.u64 	%r299, %rd252;
	shl.b32 	%r300, %r299, 3;
	mov.u32 	%r301, _ZZN3cub18CUB_300001_SM_10006detail13unique_by_key28DeviceUniqueByKeySweepKernelINS2_10policy_hubIxiE10Policy1000EPxPiS7_S8_PmNS0_13ScanTileStateIyLb1EEEN4cuda3std3__48equal_toIxEEyNS2_11VSMemHelperEEEvT0_T1_T2_T3_T4_T5_T6_T7_iNS1_7vsmem_tEE19static_temp_storage;
	add.s32 	%r302, %r301, %r300;
	st.shared.u64 	[%r302], %rd728;
$L__BB28_286:
	sub.s64 	%rd253, %rd241, %rd245;
	not.pred 	%p100, %p16;
	@%p100 bra 	$L__BB28_288;
	cvt.u32.u64 	%r303, %rd253;
	shl.b32 	%r304, %r303, 3;
	mov.u32 	%r305, _ZZN3cub18CUB_300001_SM_10006detail13unique_by_key28DeviceUniqueByKeySweepKernelINS2_10policy_hubIxiE10Policy1000EPxPiS7_S8_PmNS0_13ScanTileStateIyLb1EEEN4cuda3std3__48equal_toIxEEyNS2_11VSMemHelperEEEvT0_T1_T2_T3_T4_T5_T6_T7_iNS1_7vsmem_tEE19static_temp_storage;
	add.s32 	%r306, %r305, %r304;
	st.shared.u64 	[%r306], %rd729;
$L__BB28_288:
	sub.s64 	%rd254, %rd242, %rd245;
	not.pred 	%p101, %p17;
	@%p101 bra 	$L__BB28_290;
	cvt.u32.u64 	%r307, %rd254;
	shl.b32 	%r308, %r307, 3;
	mov.u32 	%r309, _ZZN3cub18CUB_300001_SM_10006detail13unique_by_key28DeviceUniqueByKeySweepKernelINS2_10policy_hubIxiE10Policy1000EPxPiS7_S8_PmNS0_13ScanTileStateIyLb1EEEN4cuda3std3__48equal_toIxEEyNS2_11VSMemHelperEEEvT0_T1_T2_T3_T4_T5_T6_T7_iNS1_7vsmem_tEE19static_temp_storage;
	add.s32 	%r310, %r309, %r308;
	st.shared.u64 	[%r310], %rd730;
$L__BB28_290:
	sub.s64 	%rd255, %rd243, %rd245;
	not.pred 	%p102, %p18;
	@%p102 bra 	$L__BB28_292;
	cvt.u32.u64 	%r311, %rd255;
	shl.b32 	%r312, %r311, 3;
	mov.u32 	%r313, _ZZN3cub18CUB_300001_SM_10006detail13unique_by_key28DeviceUniqueByKeySweepKernelINS2_10policy_hubIxiE10Policy1000EPxPiS7_S8_PmNS0_13ScanTileStateIyLb1EEEN4cuda3std3__48equal_toIxEEyNS2_11VSMemHelperEEEvT0_T1_T2_T3_T4_T5_T6_T7_iNS1_7vsmem_tEE19static_temp_storage;
	add.s32 	%r314, %r313, %r312;
	st.shared.u64 	[%r314], %rd731;
$L__BB28_292:
	sub.s64 	%rd256, %rd244, %rd245;
	not.pred 	%p103, %p19;
	@%p103 bra 	$L__BB28_294;
	cvt.u32.u64 	%r315, %rd256;
	shl.b32 	%r316, %r315, 3;
	mov.u32 	%r317, _ZZN3cub18CUB_300001_SM_10006detail13unique_by_key28DeviceUniqueByKeySweepKernelINS2_10policy_hubIxiE10Policy1000EPxPiS7_S8_PmNS0_13ScanTileStateIyLb1EEEN4cuda3std3__48equal_toIxEEyNS2_11VSMemHelperEEEvT0_T1_T2_T3_T4_T5_T6_T7_iNS1_7vsmem_tEE19static_temp_storage;
	add.s32 	%r318, %r317, %r316;
	st.shared.u64 	[%r318], %rd732;
$L__BB28_294:
	bar.sync 	0;
	setp.ge.s32 	%p104, %r940, %r172;
	@%p104 bra 	$L__BB28_297;
	cvt.u64.u32 	%rd381, %r940;
	add.s64 	%rd382, %rd245, %rd381;
	shl.b64 	%rd383, %rd382, 3;
	add.s64 	%rd741, %rd1, %rd383;
	shl.b32 	%r319, %r940, 3;
	mov.u32 	%r320, _ZZN3cub18CUB_300001_SM_10006detail13unique_by_key28DeviceUniqueByKeySweepKernelINS2_10policy_hubIxiE10Policy1000EPxPiS7_S8_PmNS0_13ScanTileStateIyLb1EEEN4cuda3std3__48equal_toIxEEyNS2_11VSMemHelperEEEvT0_T1_T2_T3_T4_T5_T6_T7_iNS1_7vsmem_tEE19static_temp_storage;
	add.s32 	%r937, %r320, %r319;
	mov.u32 	%r938, %r940;
$L__BB28_296:
	.pragma "nounroll";
	ld.shared.u64 	%rd384, [%r937];
	st.global.u64 	[%rd741], %rd384;
	add.s32 	%r938, %r938, 384;
	add.s64 	%rd741, %rd741, 3072;
	add.s32 	%r937, %r937, 3072;
	setp.lt.s32 	%p105, %r938, %r172;
	@%p105 bra 	$L__BB28_296;
$L__BB28_297:
	bar.sync 	0;
	bar.sync 	0;
	not.pred 	%p106, %p10;
	@%p106 bra 	$L__BB28_299;
	cvt.u32.u64 	%r321, %rd247;
	shl.b32 	%r322, %r321, 2;
	mov.u32 	%r323, _ZZN3cub18CUB_300001_SM_10006detail13unique_by_key28DeviceUniqueByKeySweepKernelINS2_10policy_hubIxiE10Policy1000EPxPiS7_S8_PmNS0_13ScanTileStateIyLb1EEEN4cuda3std3__48equal_toIxEEyNS2_11VSMemHelperEEEvT0_T1_T2_T3_T4_T5_T6_T7_iNS1_7vsmem_tEE19static_temp_storage;
	add.s32 	%r324, %r323, %r322;
	st.shared.u32 	[%r324], %r920;
$L__BB28_299:
	not.pred 	%p107, %p11;
	@%p107 bra 	$L__BB28_301;
	cvt.u32.u64 	%r325, %rd248;
	shl.b32 	%r326, %r325, 2;
	mov.u32 	%r327, _ZZN3cub18CUB_300001_SM_10006detail13unique_by_key28DeviceUniqueByKeySweepKernelINS2_10policy_hubIxiE10Policy1000EPxPiS7_S8_PmNS0_13ScanTileStateIyLb1EEEN4cuda3std3__48equal_toIxEEyNS2_11VSMemHelperEEEvT0_T1_T2_T3_T4_T5_T6_T7_iNS1_7vsmem_tEE19static_temp_storage;
	add.s32 	%r328, %r327, %r326;
	st.shared.u32 	[%r328], %r921;
$L__BB28_301:
	not.pred 	%p108, %p12;
	@%p108 bra 	$L__BB28_303;
	cvt.u32.u64 	%r329, %rd249;
	shl.b32 	%r330, %r329, 2;
	mov.u32 	%r331, _ZZN3cub18CUB_300001_SM_10006detail13unique_by_key28DeviceUniqueByKeySweepKernelINS2_10policy_hubIxiE10Policy1000EPxPiS7_S8_PmNS0_13ScanTileStateIyLb1EEEN4cuda3std3__48equal_toIxEEyNS2_11VSMemHelperEEEvT0_T1_T2_T3_T4_T5_T6_T7_iNS1_7vsmem_tEE19static_temp_storage;
	add.s32 	%r332, %r331, %r330;
	st.shared.u32 	[%r332], %r922;
$L__BB28_303:
	not.pred 	%p109, %p13;
	@%p109 bra 	$L__BB28_305;
	cvt.u32.u64 	%r333, %rd250;
	shl.b32 	%r334, %r333, 2;
	mov.u32 	%r335, _ZZN3cub18CUB_300001_SM_10006detail13unique_by_key28DeviceUniqueByKeySweepKernelINS2_10policy_hubIxiE10Policy1000EPxPiS7_S8_PmNS0_13ScanTileStateIyLb1EEEN4cuda3std3__48equal_toIxEEyNS2_11VSMemHelperEEEvT0_T1_T2_T3_T4_T5_T6_T7_iNS1_7vsmem_tEE19static_temp_storage;
	add.s32 	%r336, %r335, %r334;
	st.shared.u32 	[%r336], %r923;
$L__BB28_305:
	not.pred 	%p110, %p14;
	@%p110 bra 	$L__BB28_307;
	cvt.u32.u64 	%r337, %rd251;
	shl.b32 	%r338, %r337, 2;
	mov.u32 	%r339, _ZZN3cub18CUB_300001_SM_10006detail13unique_by_key28DeviceUniqueByKeySweepKernelINS2_10policy_hubIxiE10Policy1000EPxPiS7_S8_PmNS0_13ScanTileStateIyLb1EEEN4cuda3std3__48equal_toIxEEyNS2_11VSMemHelperEEEvT0_T1_T2_T3_T4_T5_T6_T7_iNS1_7vsmem_tEE19static_temp_storage;
	add.s32 	%r340, %r339, %r338;
	st.shared.u32 	[%r340], %r924;
$L__BB28_307:
	not.pred 	%p111, %p15;
	@%p111 bra 	$L__BB28_309;
	cvt.u32.u64 	%r341, %rd252;
	shl.b32 	%r342, %r341, 2;
	mov.u32 	%r343, _ZZN3cub18CUB_300001_SM_10006detail13unique_by_key28DeviceUniqueByKeySweepKernelINS2_10policy_hubIxiE10Policy1000EPxPiS7_S8_PmNS0_13ScanTileStateIyLb1EEEN4cuda3std3__48equal_toIxEEyNS2_11VSMemHelperEEEvT0_T1_T2_T3_T4_T5_T6_T7_iNS1_7vsmem_tEE19static_temp_storage;
	add.s32 	%r344, %r343, %r342;
	st.shared.u32 	[%r344], %r925;
$L__BB28_309:
	not.pred 	%p112, %p16;
	@%p112 bra 	$L__BB28_311;
	cvt.u32.u64 	%r345, %rd253;
	shl.b32 	%r346, %r345, 2;
	mov.u32 	%r347, _ZZN3cub18CUB_300001_SM_10006detail13unique_by_key28DeviceUniqueByKeySweepKernelINS2_10policy_hubIxiE10Policy1000EPxPiS7_S8_PmNS0_13ScanTileStateIyLb1EEEN4cuda3std3__48equal_toIxEEyNS2_11VSMemHelperEEEvT0_T1_T2_T3_T4_T5_T6_T7_iNS1_7vsmem_tEE19static_temp_storage;
	add.s32 	%r348, %r347, %r346;
	st.shared.u32 	[%r348], %r926;
$L__BB28_311:
	not.pred 	%p113, %p17;
	@%p113 bra 	$L__BB28_313;
	cvt.u32.u64 	%r349, %rd254;
	shl.b32 	%r350, %r349, 2;
	mov.u32 	%r351, _ZZN3cub18CUB_300001_SM_10006detail13unique_by_key28DeviceUniqueByKeySweepKernelINS2_10policy_hubIxiE10Policy1000EPxPiS7_S8_PmNS0_13ScanTileStateIyLb1EEEN4cuda3std3__48equal_toIxEEyNS2_11VSMemHelperEEEvT0_T1_T2_T3_T4_T5_T6_T7_iNS1_7vsmem_tEE19static_temp_storage;
	add.s32 	%r352, %r351, %r350;
	st.shared.u32 	[%r352], %r927;
$L__BB28_313:
	not.pred 	%p114, %p18;
	@%p114 bra 	$L__BB28_315;
	cvt.u32.u64 	%r353, %rd255;
	shl.b32 	%r354, %r353, 2;
	mov.u32 	%r355, _ZZN3cub18CUB_300001_SM_10006detail13unique_by_key28DeviceUniqueByKeySweepKernelINS2_10policy_hubIxiE10Policy1000EPxPiS7_S8_PmNS0_13ScanTileStateIyLb1EEEN4cuda3std3__48equal_toIxEEyNS2_11VSMemHelperEEEvT0_T1_T2_T3_T4_T5_T6_T7_iNS1_7vsmem_tEE19static_temp_storage;
	add.s32 	%r356, %r355, %r354;
	st.shared.u32 	[%r356], %r928;
$L__BB28_315:
	not.pred 	%p115, %p19;
	@%p115 bra 	$L__BB28_317;
	cvt.u32.u64 	%r357, %rd256;
	shl.b32 	%r358, %r357, 2;
	mov.u32 	%r359, _ZZN3cub18CUB_300001_SM_10006detail13unique_by_key28DeviceUniqueByKeySweepKernelINS2_10policy_hubIxiE10Policy1000EPxPiS7_S8_PmNS0_13ScanTileStateIyLb1EEEN4cuda3std3__48equal_toIxEEyNS2_11VSMemHelperEEEvT0_T1_T2_T3_T4_T5_T6_T7_iNS1_7vsmem_tEE19static_temp_storage;
	add.s32 	%r360, %r359, %r358;
	st.shared.u32 	[%r360], %r929;
$L__BB28_317:
	setp.ge.s32 	%p116, %r940, %r172;
	bar.sync 	0;
	@%p116 bra 	$L__BB28_320;
	cvt.u64.u32 	%rd385, %r940;
	add.s64 	%rd386, %rd245, %rd385;
	shl.b64 	%rd387, %rd386, 2;
	add.s64 	%rd742, %rd2, %rd387;
	shl.b32 	%r361, %r940, 2;
	mov.u32 	%r362, _ZZN3cub18CUB_300001_SM_10006detail13unique_by_key28DeviceUniqueByKeySweepKernelINS2_10policy_hubIxiE10Policy1000EPxPiS7_S8_PmNS0_13ScanTileStateIyLb1EEEN4cuda3std3__48equal_toIxEEyNS2_11VSMemHelperEEEvT0_T1_T2_T3_T4_T5_T6_T7_iNS1_7vsmem_tEE19static_temp_storage;
	add.s32 	%r939, %r362, %r361;
$L__BB28_319:
	.pragma "nounroll";
	ld.shared.u32 	%r363, [%r939];
	st.global.u32 	[%rd742], %r363;
	add.s32 	%r940, %r940, 384;
	add.s64 	%rd742, %rd742, 1536;
	add.s32 	%r939, %r939, 1536;
	setp.lt.s32 	%p117, %r940, %r172;
	@%p117 bra 	$L__BB28_319;
$L__BB28_320:
	bar.sync 	0;
$L__BB28_321:
	mov.u32 	%r541, %tid.x;
	setp.ne.s32 	%p206, %r541, 0;
	@%p206 bra 	$L__BB28_323;
	ld.param.u64 	%rd696, [_ZN3cub18CUB_300001_SM_10006detail13unique_by_key28DeviceUniqueByKeySweepKernelINS2_10policy_hubIxiE10Policy1000EPxPiS7_S8_PmNS0_13ScanTileStateIyLb1EEEN4cuda3std3__48equal_toIxEEyNS2_11VSMemHelperEEEvT0_T1_T2_T3_T4_T5_T6_T7_iNS1_7vsmem_tE_param_4];
	cvta.to.global.u64 	%rd488, %rd696;
	st.global.u64 	[%rd488], %rd743;
$L__BB28_323:
	ret;

}
	// .globl	_ZN3cub18CUB_300001_SM_10006detail6reduce28DeviceReduceSingleTileKernelINS2_10policy_hubIfjN4cuda3__47minimumIfEEE10Policy1000EPfSB_jS8_ffNS5_3std3__410__identityEEEvT0_T1_T2_T3_T4_T6_
.visible .entry _ZN3cub18CUB_300001_SM_10006detail6reduce28DeviceReduceSingleTileKernelINS2_10policy_hubIfjN4cuda3__47minimumIfEEE10Policy1000EPfSB_jS8_ffNS5_3std3__410__identityEEEvT0_T1_T2_T3_T4_T6_(
	.param .u64 .ptr .align 1 _ZN3cub18CUB_300001_SM_10006detail6reduce28DeviceReduceSingleTileKernelINS2_10policy_hubIfjN4cuda3__47minimumIfEEE10Policy1000EPfSB_jS8_ffNS5_3std3__410__identityEEEvT0_T1_T2_T3_T4_T6__param_0,
	.param .u64 .ptr .align 1 _ZN3cub18CUB_300001_SM_10006detail6reduce28DeviceReduceSingleTileKernelINS2_10policy_hubIfjN4cuda3__47minimumIfEEE10Policy1000EPfSB_jS8_ffNS5_3std3__410__identityEEEvT0_T1_T2_T3_T4_T6__param_1,
	.param .u32 _ZN3cub18CUB_300001_SM_10006detail6reduce28DeviceReduceSingleTileKernelINS2_10policy_hubIfjN4cuda3__47minimumIfEEE10Policy1000EPfSB_jS8_ffNS5_3std3__410__identityEEEvT0_T1_T2_T3_T4_T6__param_2,
	.param .align 1 .b8 _ZN3cub18CUB_300001_SM_10006detail6reduce28DeviceReduceSingleTileKernelINS2_10policy_hubIfjN4cuda3__47minimumIfEEE10Policy1000EPfSB_jS8_ffNS5_3std3__410__identityEEEvT0_T1_T2_T3_T4_T6__param_3[1],
	.param .f32 _ZN3cub18CUB_300001_SM_10006detail6reduce28DeviceReduceSingleTileKernelINS2_10policy_hubIfjN4cuda3__47minimumIfEEE10Policy1000EPfSB_jS8_ffNS5_3std3__410__identityEEEvT0_T1_T2_T3_T4_T6__param_4,
	.param .align 1 .b8 _ZN3cub18CUB_300001_SM_10006detail6reduce28DeviceReduceSingleTileKernelINS2_10policy_hubIfjN4cuda3__47minimumIfEEE10Policy1000EPfSB_jS8_ffNS5_3std3__410__identityEEEvT0_T1_T2_T3_T4_T6__param_5[1]
)
.maxntid 256
.minnctapersm 1
{
	.reg .pred 	%p<252>;
	.reg .b32 	%r<419>;
	.reg .b32 	%f<443>;
	.reg .b64 	%rd<122>;
	// demoted variable
	.shared .align 4 .b8 _ZZN3cub18CUB_300001_SM_10006detail6reduce28DeviceReduceSingleTileKernelINS2_10policy_hubIfjN4cuda3__47minimumIfEEE10Policy1000EPfSB_jS8_ffNS5_3std3__410__identityEEEvT0_T1_T2_T3_T4_T6_E12temp_storage[44];
	ld.param.u64 	%rd15, [_ZN3cub18CUB_300001_SM_10006detail6reduce28DeviceReduceSingleTileKernelINS2_10policy_hubIfjN4cuda3__47minimumIfEEE10Policy1000EPfSB_jS8_ffNS5_3std3__410__identityEEEvT0_T1_T2_T3_T4_T6__param_0];
	ld.param.u64 	%rd16, [_ZN3cub18CUB_300001_SM_10006detail6reduce28DeviceReduceSingleTileKernelINS2_10policy_hubIfjN4cuda3__47minimumIfEEE10Policy1000EPfSB_jS8_ffNS5_3std3__410__identityEEEvT0_T1_T2_T3_T4_T6__param_1];
	ld.param.u32 	%r70, [_ZN3cub18CUB_300001_SM_10006detail6reduce28DeviceReduceSingleTileKernelINS2_10policy_hubIfjN4cuda3__47minimumIfEEE10Policy1000EPfSB_jS8_ffNS5_3std3__410__identityEEEvT0_T1_T2_T3_T4_T6__param_2];
	ld.param.f32 	%f54, [_ZN3cub18CUB_300001_SM_10006detail6reduce28DeviceReduceSingleTileKernelINS2_10policy_hubIfjN4cuda3__47minimumIfEEE10Policy1000EPfSB_jS8_ffNS5_3std3__410__identityEEEvT0_T1_T2_T3_T4_T6__param_4];
	cvta.to.global.u64 	%rd1, %rd16;
	setp.ne.s32 	%p1, %r70, 0;
	@%p1 bra 	$L__BB29_3;
	mov.u32 	%r392, %tid.x;
	setp.ne.s32 	%p251, %r392, 0;
	@%p251 bra 	$L__BB29_76;
	st.global.f32 	[%rd1], %f54;
	bra.uni 	$L__BB29_76;
$L__BB29_3:
	and.b64  	%rd17, %rd15, 15;
	setp.ne.s64 	%p2, %rd17, 0;
	@%p2 bra 	$L__BB29_39;
	setp.gt.u32 	%p126, %r70, 4095;
	@%p126 bra 	$L__BB29_23;
	mov.u32 	%r1, %tid.x;
	setp.ge.u32 	%p191, %r1, %r70;
	mov.f32 	%f421, 0f00000000;
	mov.u32 	%r396, %r1;
	@%p191 bra 	$L__BB29_7;
	mul.wide.u32 	%rd110, %r1, 4;
	add.s64 	%rd109, %rd15, %rd110;
	// begin inline asm
	ld.global.nc.u32 %r312, [%rd109];
	// end inline asm
	mov.b32 	%f421, %r312;
	add.s32 	%r396, %r1, 256;
$L__BB29_7:
	setp.ge.u32 	%p192, %r396, %r70;
	@%p192 bra 	$L__BB29_14;
	not.b32 	%r313, %r396;
	add.s32 	%r4, %r70, %r313;
	and.b32  	%r314, %r4, 768;
	setp.eq.s32 	%p193, %r314, 768;
	@%p193 bra 	$L__BB29_11;
	mul.wide.u32 	%rd111, %r396, 4;
	add.s64 	%rd118, %rd15, %rd111;
	shr.u32 	%r315, %r4, 8;
	add.s32 	%r316, %r315, 1;
	and.b32  	%r317, %r316, 3;
	neg.s32 	%r394, %r317;
$L__BB29_10:
	.pragma "nounroll";
	// begin inline asm
	ld.global.nc.u32 %r318, [%rd118];
	// end inline asm
	mov.b32 	%f338, %r318;
	setp.lt.f32 	%p194, %f421, %f338;
	selp.f32 	%f421, %f421, %f338, %p194;
	add.s32 	%r396, %r396, 256;
	add.s64 	%rd118, %rd118, 1024;
	add.s32 	%r394, %r394, 1;
	setp.ne.s32 	%p195, %r394, 0;
	@%p195 bra 	$L__BB29_10;
$L__BB29_11:
	setp.lt.u32 	%p196, %r4, 768;
	@%p196 bra 	$L__BB29_14;
	mul.wide.u32 	%rd113, %r396, 4;
	add.s64 	%rd119, %rd15, %rd113;
$L__BB29_13:
	// begin inline asm
	ld.global.nc.u32 %r319, [%rd119];
	// end inline asm
	mov.b32 	%f339, %r319;
	setp.lt.f32 	%p197, %f421, %f339;
	selp.f32 	%f340, %f421, %f339, %p197;
	add.s64 	%rd115, %rd119, 1024;
	// begin inline asm
	ld.global.nc.u32 %r320, [%rd115];
	// end inline asm
	mov.b32 	%f341, %r320;
	setp.lt.f32 	%p198, %f340, %f341;
	selp.f32 	%f342, %f340, %f341, %p198;
	add.s64 	%rd116, %rd119, 2048;
	// begin inline asm
	ld.global.nc.u32 %r321, [%rd116];
	// end inline asm
	mov.b32 	%f343, %r321;
	setp.lt.f32 	%p199, %f342, %f343;
	selp.f32 	%f344, %f342, %f343, %p199;
	add.s64 	%rd117, %rd119, 3072;
	// begin inline asm
	ld.global.nc.u32 %r322, [%rd117];
	// end inline asm
	mov.b32 	%f345, %r322;
	setp.lt.f32 	%p200, %f344, %f345;
	selp.f32 	%f421, %f344, %f345, %p200;
	add.s32 	%r396, %r396, 1024;
	add.s64 	%rd119, %rd119, 4096;
	setp.lt.s32 	%p201, %r396, %r70;
	@%p201 bra 	$L__BB29_13;
$L__BB29_14:
	setp.lt.u32 	%p202, %r70, 256;
	@%p202 bra 	$L__BB29_19;
	// begin inline asm
	mov.u32 %r361, %laneid;
	// end inline asm
	mov.b32 	%r363, %f421;
	mov.b32 	%r364, 1;
	mov.b32 	%r385, 31;
	mov.b32 	%r386, -1;
	// begin inline asm
	shfl.sync.down.b32 %r362, %r363, %r364, %r385, %r386;
	// end inline asm
	mov.b32 	%f384, %r362;
	setp.gt.s32 	%p230, %r361, 30;
	setp.lt.f32 	%p231, %f421, %f384;
	selp.f32 	%f385, %f421, %f384, %p231;
	selp.f32 	%f386, %f421, %f385, %p230;
	mov.b32 	%r368, %f386;
	mov.b32 	%r369, 2;
	// begin inline asm
	shfl.sync.down.b32 %r367, %r368, %r369, %r385, %r386;
	// end inline asm
	mov.b32 	%f388, %r367;
	setp.gt.s32 	%p232, %r361, 29;
	setp.lt.f32 	%p233, %f386, %f388;
	selp.f32 	%f389, %f386, %f388, %p233;
	selp.f32 	%f390, %f386, %f389, %p232;
	mov.b32 	%r373, %f390;
	mov.b32 	%r374, 4;
	// begin inline asm
	shfl.sync.down.b32 %r372, %r373, %r374, %r385, %r386;
	// end inline asm
	mov.b32 	%f392, %r372;
	setp.gt.s32 	%p234, %r361, 27;
	setp.lt.f32 	%p235, %f390, %f392;
	selp.f32 	%f393, %f390, %f392, %p235;
	selp.f32 	%f394, %f390, %f393, %p234;
	mov.b32 	%r378, %f394;
	mov.b32 	%r379, 8;
	// begin inline asm
	shfl.sync.down.b32 %r377, %r378, %r379, %r385, %r386;
	// end inline asm
	mov.b32 	%f396, %r377;
	setp.gt.s32 	%p236, %r361, 23;
	setp.lt.f32 	%p237, %f394, %f396;
	selp.f32 	%f397, %f394, %f396, %p237;
	selp.f32 	%f398, %f394, %f397, %p236;
	mov.b32 	%r383, %f398;
	mov.b32 	%r384, 16;
	// begin inline asm
	shfl.sync.down.b32 %r382, %r383, %r384, %r385, %r386;
	// end inline asm
	mov.b32 	%f400, %r382;
	setp.gt.s32 	%p238, %r361, 15;
	setp.lt.f32 	%p239, %f398, %f400;
	selp.f32 	%f401, %f398, %f400, %p239;
	selp.f32 	%f442, %f398, %f401, %p238;
	setp.ne.s32 	%p240, %r361, 0;
	@%p240 bra 	$L__BB29_17;
	shr.u32 	%r387, %r1, 3;
	and.b32  	%r388, %r387, 124;
	mov.u32 	%r389, _ZZN3cub18CUB_300001_SM_10006detail6reduce28DeviceReduceSingleTileKernelINS2_10policy_hubIfjN4cuda3__47minimumIfEEE10Policy1000EPfSB_jS8_ffNS5_3std3__410__identityEEEvT0_T1_T2_T3_T4_T6_E12temp_storage;
	add.s32 	%r390, %r389, %r388;
	st.shared.f32 	[%r390+8], %f442;
$L__BB29_17:
	bar.sync 	0;
	setp.ne.s32 	%p241, %r1, 0;
	@%p241 bra 	$L__BB29_74;
	ld.shared.f32 	%f402, [_ZZN3cub18CUB_300001_SM_10006detail6reduce28DeviceReduceSingleTileKernelINS2_10policy_hubIfjN4cuda3__47minimumIfEEE10Policy1000EPfSB_jS8_ffNS5_3std3__410__identityEEEvT0_T1_T2_T3_T4_T6_E12temp_storage+12];
	setp.lt.f32 	%p242, %f442, %f402;
	selp.f32 	%f403, %f442, %f402, %p242;
	ld.shared.f32 	%f404, [_ZZN3cub18CUB_300001_SM_10006detail6reduce28DeviceReduceSingleTileKernelINS2_10policy_hubIfjN4cuda3__47minimumIfEEE10Policy1000EPfSB_jS8_ffNS5_3std3__410__identityEEEvT0_T1_T2_T3_T4_T6_E12temp_storage+16];
	setp.lt.f32 	%p243, %f403, %f404;
	selp.f32 	%f405, %f403, %f404, %p243;
	ld.shared.f32 	%f406, [_ZZN3cub18CUB_300001_SM_10006detail6reduce28DeviceReduceSingleTileKernelINS2_10policy_hubIfjN4cuda3__47minimumIfEEE10Policy1000EPfSB_jS8_ffNS5_3std3__410__identityEEEvT0_T1_T2_T3_T4_T6_E12temp_storage+20];
	setp.lt.f32 	%p244, %f405, %f406;
	selp.f32 	%f407, %f405, %f406, %p244;
	ld.shared.f32 	%f408, [_ZZN3cub18CUB_300001_SM_10006detail6reduce28DeviceReduceSingleTileKernelINS2_10policy_hubIfjN4cuda3__47minimumIfEEE10Policy1000EPfSB_jS8_ffNS5_3std3__410__identityEEEvT0_T1_T2_T3_T4_T6_E12temp_storage+24];
	setp.lt.f32 	%p245, %f407, %f408;
	selp.f32 	%f409, %f407, %f408, %p245;
	ld.shared.f32 	%f410, [_ZZN3cub18CUB_300001_SM_10006detail6reduce28DeviceReduceSingleTileKernelINS2_10policy_hubIfjN4cuda3__47minimumIfEEE10Policy1000EPfSB_jS8_ffNS5_3std3__410__identityEEEvT0_T1_T2_T3_T4_T6_E12temp_storage+28];
	setp.lt.f32 	%p246, %f409, %f410;
	selp.f32 	%f411, %f409, %f410, %p246;
	ld.shared.f32 	%f412, [_ZZN3cub18CUB_300001_SM_10006detail6reduce28DeviceReduceSingleTileKernelINS2_10policy_hubIfjN4cuda3__47minimumIfEEE10Policy1000EPfSB_jS8_ffNS5_3std3__410__identityEEEvT0_T1_T2_T3_T4_T6_E12temp_storage+32];
	setp.lt.f32 	%p247, %f411, %f412;
	selp.f32 	%f413, %f411, %f412, %p247;
	ld.shared.f32 	%f414, [_ZZN3cub18CUB_300001_SM_10006detail6reduce28DeviceReduceSingleTileKernelINS2_10policy_hubIfjN4cuda3__47minimumIfEEE10Policy1000EPfSB_jS8_ffNS5_3std3__410__identityEEEvT0_T1_T2_T3_T4_T6_E12temp_storage+36];
	setp.lt.f32 	%p248, %f413, %f414;
	selp.f32 	%f442, %f413, %f414, %p248;
	bra.uni 	$L__BB29_74;
$L__BB29_19:
	// begin inline asm
	mov.u32 %r323, %laneid;
	// end inline asm
	and.b32  	%r349, %r1, 992;
	add.s32 	%r350, %r349, 32;
	setp.gt.u32 	%p203, %r350, %r70;
	not.b32 	%r351, %r349;
	add.s32 	%r352, %r70, %r351;
	selp.b32 	%r347, %r352, 31, %p203;
	mov.b32 	%r325, %f421;
	mov.b32 	%r326, 1;
	mov.b32 	%r348, -1;
	// begin inline asm
	shfl.sync.down.b32 %r324, %r325, %r326, %r347, %r348;
	// end inline asm
	mov.b32 	%f346, %r324;
	setp.lt.s32 	%p204, %r323, %r347;
	setp.lt.f32 	%p205, %f421, %f346;
	selp.f32 	%f347, %f421, %f346, %p205;
	selp.f32 	%f348, %f347, %f421, %p204;
	mov.b32 	%r330, %f348;
	mov.b32 	%r331, 2;
	// begin inline asm
	shfl.sync.down.b32 %r329, %r330, %r331, %r347, %r348;
	// end inline asm
	mov.b32 	%f350, %r329;
	add.s32 	%r353, %r323, 2;
	setp.gt.s32 	%p206, %r353, %r347;
	setp.lt.f32 	%p207, %f348, %f350;
	selp.f32 	%f351, %f348, %f350, %p207;
	selp.f32 	%f352, %f348, %f351, %p206;
	mov.b32 	%r335, %f352;
	mov.b32 	%r336, 4;
	// begin inline asm
	shfl.sync.down.b32 %r334, %r335, %r336, %r347, %r348;
	// end inline asm
	mov.b32 	%f354, %r334;
	add.s32 	%r354, %r323, 4;
	setp.gt.s32 	%p208, %r354, %r347;
	setp.lt.f32 	%p209, %f352, %f354;
	selp.f32 	%f355, %f352, %f354, %p209;
	selp.f32 	%f356, %f352, %f355, %p208;
	mov.b32 	%r340, %f356;
	mov.b32 	%r341, 8;
	// begin inline asm
	shfl.sync.down.b32 %r339, %r340, %r341, %r347, %r348;
	// end inline asm
	mov.b32 	%f358, %r339;
	add.s32 	%r355, %r323, 8;
	setp.gt.s32 	%p210, %r355, %r347;
	setp.lt.f32 	%p211, %f356, %f358;
	selp.f32 	%f359, %f356, %f358, %p211;
	selp.f32 	%f360, %f356, %f359, %p210;
	mov.b32 	%r345, %f360;
	mov.b32 	%r346, 16;
	// begin inline asm
	shfl.sync.down.b32 %r344, %r345, %r346, %r347, %r348;
	// end inline asm
	mov.b32 	%f362, %r344;
	add.s32 	%r356, %r323, 16;
	setp.gt.s32 	%p212, %r356, %r347;
	setp.lt.f32 	%p213, %f360, %f362;
	selp.f32 	%f363, %f360, %f362, %p213;
	selp.f32 	%f442, %f360, %f363, %p212;
	setp.ne.s32 	%p214, %r323, 0;
	@%p214 bra 	$L__BB29_21;
	shr.u32 	%r357, %r1, 3;
	and.b32  	%r358, %r357, 124;
	mov.u32 	%r359, _ZZN3cub18CUB_300001_SM_10006detail6reduce28DeviceReduceSingleTileKernelINS2_10policy_hubIfjN4cuda3__47minimumIfEEE10Policy1000EPfSB_jS8_ffNS5_3std3__410__identityEEEvT0_T1_T2_T3_T4_T6_E12temp_storage;
	add.s32 	%r360, %r359, %r358;
	st.shared.f32 	[%r360+8], %f442;
$L__BB29_21:
	bar.sync 	0;
	setp.ne.s32 	%p215, %r1, 0;
	@%p215 bra 	$L__BB29_74;
	setp.gt.u32 	%p216, %r70, 32;
	ld.shared.f32 	%f364, [_ZZN3cub18CUB_300001_SM_10006detail6reduce28DeviceReduceSingleTileKernelINS2_10policy_hubIfjN4cuda3__47minimumIfEEE10Policy1000EPfSB_jS8_ffNS5_3std3__410__identityEEEvT0_T1_T2_T3_T4_T6_E12temp_storage+12];
	setp.lt.f32 	%p217, %f442, %f364;
	selp.f32 	%f365, %f442, %f364, %p217;
	selp.f32 	%f366, %f365, %f442, %p216;
	setp.gt.u32 	%p218, %r70, 64;
	ld.shared.f32 	%f367, [_ZZN3cub18CUB_300001_SM_10006detail6reduce28DeviceReduceSingleTileKernelINS2_10policy_hubIfjN4cuda3__47minimumIfEEE10Policy1000EPfSB_jS8_ffNS5_3std3__410__identityEEEvT0_T1_T2_T3_T4_T6_E12temp_storage+16];
	setp.lt.f32 	%p219, %f366, %f367;
	selp.f32 	%f368, %f366, %f367, %p219;
	selp.f32 	%f369, %f368, %f366, %p218;
	setp.gt.u32 	%p220, %r70, 96;
	ld.shared.f32 	%f370, [_ZZN3cub18CUB_300001_SM_10006detail6reduce28DeviceReduceSingleTileKernelINS2_10policy_hubIfjN4cuda3__47minimumIfEEE10Policy1000EPfSB_jS8_ffNS5_3std3__410__identityEEEvT0_T1_T2_T3_T4_T6_E12temp_storage+20];
	setp.lt.f32 	%p221, %f369, %f370;
	selp.f32 	%f371, %f369, %f370, %p221;
	selp.f32 	%f372, %f371, %f369, %p220;
	setp.gt.u32 	%p222, %r70, 128;
	ld.shared.f32 	%f373, [_ZZN3cub18CUB_300001_SM_10006detail6reduce28DeviceReduceSingleTileKernelINS2_10policy_hubIfjN4cuda3__47minimumIfEEE10Policy1000EPfSB_jS8_ffNS5_3std3__410__identityEEEvT0_T1_T2_T3_T4_T6_E12temp_storage+24];
	setp.lt.f32 	%p223, %f372, %f373;
	selp.f32 	%f374, %f372, %f373, %p223;
	selp.f32 	%f375, %f374, %f372, %p222;
	setp.gt.u32 	%p224, %r70, 160;
	ld.shared.f32 	%f376, [_ZZN3cub18CUB_300001_SM_10006detail6reduce28DeviceReduceSingleTileKernelINS2_10policy_hubIfjN4cuda3__47minimumIfEEE10Policy1000EPfSB_jS8_ffNS5_3std3__410__identityEEEvT0_T1_T2_T3_T4_T6_E12temp_storage+28];
	setp.lt.f32 	%p225, %f375, %f376;
	selp.f32 	%f377, %f375, %f376, %p225;
	selp.f32 	%f378, %f377, %f375, %p224;
	setp.gt.u32 	%p226, %r70, 192;
	ld.shared.f32 	%f379, [_ZZN3cub18CUB_300001_SM_10006detail6reduce28DeviceReduceSingleTileKernelINS2_10policy_hubIfjN4cuda3__47minimumIfEEE10Policy1000EPfSB_jS8_ffNS5_3std3__410__identityEEEvT0_T1_T2_T3_T4_T6_E12temp_storage+32];
	setp.lt.f32 	%p227, %f378, %f379;
	selp.f32 	%f380, %f378, %f379, %p227;
	selp.f32 	%f381, %f380, %f378, %p226;
	setp.gt.u32 	%p228, %r70, 224;
	ld.shared.f32 	%f382, [_ZZN3cub18CUB_300001_SM_10006detail6reduce28DeviceReduceSingleTileKernelINS2_10policy_hubIfjN4cuda3__47minimumIfEEE10Policy1000EPfSB_jS8_ffNS5_3std3__410__identityEEEvT0_T1_T2_T3_T4_T6_E12temp_storage+36];
	setp.lt.f32 	%p229, %f381, %f382;
	selp.f32 	%f383, %f381, %f382, %p229;
	selp.f32 	%f442, %f383, %f381, %p228;
	bra.uni 	$L__BB29_74;
$L__BB29_23:
	mov.u32 	%r13, %tid.x;
	shl.b32 	%r14, %r13, 2;
	mul.wide.u32 	%rd85, %r14, 4;
	add.s64 	%rd75, %rd15, %rd85;
	// begin inline asm
	ld.global.nc.v2.u64 {%rd73, %rd74}, [%rd75];
	// end inline asm
	mov.b64 	{%r232, %r233}, %rd74;
	mov.b64 	{%r234, %r235}, %rd73;
	mov.b32 	%f235, %r235;
	mov.b32 	%f236, %r234;
	mov.b32 	%f237, %r233;
	mov.b32 	%f238, %r232;
	add.s64 	%rd78, %rd75, 4096;
	// begin inline asm
	ld.global.nc.v2.u64 {%rd76, %rd77}, [%rd78];
	// end inline asm
	mov.b64 	{%r236, %r237}, %rd77;
	mov.b64 	{%r238, %r239}, %rd76;
	mov.b32 	%f239, %r239;
	mov.b32 	%f240, %r238;
	mov.b32 	%f241, %r237;
	mov.b32 	%f242, %r236;
	add.s64 	%rd81, %rd75, 8192;
	// begin inline asm
	ld.global.nc.v2.u64 {%rd79, %rd80}, [%rd81];
	// end inline asm
	mov.b64 	{%r240, %r241}, %rd80;
	mov.b64 	{%r242, %r243}, %rd79;
	mov.b32 	%f243, %r243;
	mov.b32 	%f244, %r242;
	mov.b32 	%f245, %r241;
	mov.b32 	%f246, %r240;
	add.s64 	%rd84, %rd75, 12288;
	// begin inline asm
	ld.global.nc.v2.u64 {%rd82, %rd83}, [%rd84];
	// end inline asm
	mov.b64 	{%r244, %r245}, %rd83;
	mov.b64 	{%r246, %r247}, %rd82;
	mov.b32 	%f247, %r247;
	mov.b32 	%f248, %r246;
	mov.b32 	%f249, %r245;
	mov.b32 	%f250, %r244;
	setp.lt.f32 	%p127, %f236, %f235;
	selp.f32 	%f251, %f236, %f235, %p127;
	setp.lt.f32 	%p128, %f238, %f237;
	selp.f32 	%f252, %f238, %f237, %p128;
	setp.lt.f32 	%p129, %f240, %f239;
	selp.f32 	%f253, %f240, %f239, %p129;
	setp.lt.f32 	%p130, %f242, %f241;
	selp.f32 	%f254, %f242, %f241, %p130;
	setp.lt.f32 	%p131, %f244, %f243;
	selp.f32 	%f255, %f244, %f243, %p131;
	setp.lt.f32 	%p132, %f246, %f245;
	selp.f32 	%f256, %f246, %f245, %p132;
	setp.lt.f32 	%p133, %f248, %f247;
	selp.f32 	%f257, %f248, %f247, %p133;
	setp.lt.f32 	%p134, %f250, %f249;
	selp.f32 	%f258, %f250, %f249, %p134;
	setp.lt.f32 	%p135, %f251, %f252;
	selp.f32 	%f259, %f251, %f252, %p135;
	setp.lt.f32 	%p136, %f253, %f254;
	selp.f32 	%f260, %f253, %f254, %p136;
	setp.lt.f32 	%p137, %f255, %f256;
	selp.f32 	%f261, %f255, %f256, %p137;
	setp.lt.f32 	%p138, %f257, %f258;
	selp.f32 	%f262, %f257, %f258, %p138;
	setp.lt.f32 	%p139, %f259, %f260;
	selp.f32 	%f263, %f259, %f260, %p139;
	setp.lt.f32 	%p140, %f261, %f262;
	selp.f32 	%f264, %f261, %f262, %p140;
	setp.lt.f32 	%p141, %f263, %f264;
	selp.f32 	%f428, %f263, %f264, %p141;
	add.s32 	%r15, %r70, -4096;
	setp.lt.u32 	%p142, %r15, 4096;
	mov.b32 	%r399, 4096;
	@%p142 bra 	$L__BB29_27;
	mov.b32 	%r399, 4096;
$L__BB29_25:
	add.s32 	%r249, %r399, %r14;
	mul.wide.u32 	%rd98, %r249, 4;
	add.s64 	%rd88, %rd15, %rd98;
	// begin inline asm
	ld.global.nc.v2.u64 {%rd86, %rd87}, [%rd88];
	// end inline asm
	mov.b64 	{%r250, %r251}, %rd87;
	mov.b64 	{%r252, %r253}, %rd86;
	mov.b32 	%f265, %r253;
	mov.b32 	%f266, %r252;
	mov.b32 	%f267, %r251;
	mov.b32 	%f268, %r250;
	add.s64 	%rd91, %rd88, 4096;
	// begin inline asm
	ld.global.nc.v2.u64 {%rd89, %rd90}, [%rd91];
	// end inline asm
	mov.b64 	{%r254, %r255}, %rd90;
	mov.b64 	{%r256, %r257}, %rd89;
	mov.b32 	%f269, %r257;
	mov.b32 	%f270, %r256;
	mov.b32 	%f271, %r255;
	mov.b32 	%f272, %r254;
	add.s64 	%rd94, %rd88, 8192;
	// begin inline asm
	ld.global.nc.v2.u64 {%rd92, %rd93}, [%rd94];
	// end inline asm
	mov.b64 	{%r258, %r259}, %rd93;
	mov.b64 	{%r260, %r261}, %rd92;
	mov.b32 	%f273, %r261;
	mov.b32 	%f274, %r260;
	mov.b32 	%f275, %r259;
	mov.b32 	%f276, %r258;
	add.s64 	%rd97, %rd88, 12288;
	// begin inline asm
	ld.global.nc.v2.u64 {%rd95, %rd96}, [%rd97];
	// end inline asm
	mov.b64 	{%r262, %r263}, %rd96;
	mov.b64 	{%r264, %r265}, %rd95;
	mov.b32 	%f277, %r265;
	mov.b32 	%f278, %r264;
	mov.b32 	%f279, %r263;
	mov.b32 	%f280, %r262;
	setp.lt.f32 	%p143, %f428, %f266;
	selp.f32 	%f281, %f428, %f266, %p143;
	setp.lt.f32 	%p144, %f265, %f268;
	selp.f32 	%f282, %f265, %f268, %p144;
	setp.lt.f32 	%p145, %f267, %f270;
	selp.f32 	%f283, %f267, %f270, %p145;
	setp.lt.f32 	%p146, %f269, %f272;
	selp.f32 	%f284, %f269, %f272, %p146;
	setp.lt.f32 	%p147, %f271, %f274;
	selp.f32 	%f285, %f271, %f274, %p147;
	setp.lt.f32 	%p148, %f273, %f276;
	selp.f32 	%f286, %f273, %f276, %p148;
	setp.lt.f32 	%p149, %f275, %f278;
	selp.f32 	%f287, %f275, %f278, %p149;
	setp.lt.f32 	%p150, %f277, %f280;
	selp.f32 	%f288, %f277, %f280, %p150;
	setp.lt.f32 	%p151, %f281, %f282;
	selp.f32 	%f289, %f281, %f282, %p151;
	setp.lt.f32 	%p152, %f283, %f284;
	selp.f32 	%f290, %f283, %f284, %p152;
	setp.lt.f32 	%p153, %f285, %f286;
	selp.f32 	%f291, %f285, %f286, %p153;
	setp.lt.f32 	%p154, %f287, %f288;
	selp.f32 	%f292, %f287, %f288, %p154;
	setp.lt.f32 	%p155, %f289, %f290;
	selp.f32 	%f293, %f289, %f290, %p155;
	setp.lt.f32 	%p156, %f291, %f292;
	selp.f32 	%f294, %f291, %f292, %p156;
	setp.lt.f32 	%p157, %f293, %f294;
	selp.f32 	%f295, %f293, %f294, %p157;
	setp.lt.f32 	%p158, %f295, %f279;
	selp.f32 	%f428, %f295, %f279, %p158;
	sub.s32 	%r266, %r70, %r399;
	setp.lt.u32 	%p159, %r266, 4096;
	@%p159 bra 	$L__BB29_35;
	add.s32 	%r399, %r399, 4096;
	setp.le.u32 	%p160, %r399, %r15;
	@%p160 bra 	$L__BB29_25;
$L__BB29_27:
	setp.le.u32 	%p161, %r70, %r399;
	@%p161 bra 	$L__BB29_35;
	sub.s32 	%r19, %r70, %r399;
	setp.ge.s32 	%p162, %r13, %r19;
	@%p162 bra 	$L__BB29_35;
	not.b32 	%r267, %r13;
	add.s32 	%r268, %r70, %r267;
	sub.s32 	%r20, %r268, %r399;
	and.b32  	%r269, %r20, 768;
	setp.eq.s32 	%p163, %r269, 768;
	mov.u32 	%r403, %r13;
	@%p163 bra 	$L__BB29_32;
	add.s32 	%r401, %r13, %r399;
	shr.u32 	%r270, %r20, 8;
	add.s32 	%r271, %r270, 1;
	and.b32  	%r272, %r271, 3;
	neg.s32 	%r400, %r272;
	mov.u32 	%r403, %r13;
$L__BB29_31:
	.pragma "nounroll";
	mul.wide.u32 	%rd100, %r401, 4;
	add.s64 	%rd99, %rd15, %rd100;
	// begin inline asm
	ld.global.nc.u32 %r273, [%rd99];
	// end inline asm
	mov.b32 	%f297, %r273;
	setp.lt.f32 	%p164, %f428, %f297;
	selp.f32 	%f428, %f428, %f297, %p164;
	add.s32 	%r403, %r403, 256;
	add.s32 	%r401, %r401, 256;
	add.s32 	%r400, %r400, 1;
	setp.ne.s32 	%p165, %r400, 0;
	@%p165 bra 	$L__BB29_31;
$L__BB29_32:
	setp.lt.u32 	%p166, %r20, 768;
	@%p166 bra 	$L__BB29_35;
	add.s32 	%r405, %r403, 512;
	add.s32 	%r404, %r403, %r399;
$L__BB29_34:
	mul.wide.u32 	%rd105, %r404, 4;
	add.s64 	%rd101, %rd15, %rd105;
	// begin inline asm
	ld.global.nc.u32 %r274, [%rd101];
	// end inline asm
	mov.b32 	%f298, %r274;
	setp.lt.f32 	%p167, %f428, %f298;
	selp.f32 	%f299, %f428, %f298, %p167;
	add.s32 	%r278, %r404, 256;
	mul.wide.u32 	%rd106, %r278, 4;
	add.s64 	%rd102, %rd15, %rd106;
	// begin inline asm
	ld.global.nc.u32 %r275, [%rd102];
	// end inline asm
	mov.b32 	%f300, %r275;
	setp.lt.f32 	%p168, %f299, %f300;
	selp.f32 	%f301, %f299, %f300, %p168;
	add.s32 	%r279, %r404, 512;
	mul.wide.u32 	%rd107, %r279, 4;
	add.s64 	%rd103, %rd15, %rd107;
	// begin inline asm
	ld.global.nc.u32 %r276, [%rd103];
	// end inline asm
	mov.b32 	%f302, %r276;
	setp.lt.f32 	%p169, %f301, %f302;
	selp.f32 	%f303, %f301, %f302, %p169;
	add.s32 	%r280, %r404, 768;
	mul.wide.u32 	%rd108, %r280, 4;
	add.s64 	%rd104, %rd15, %rd108;
	// begin inline asm
	ld.global.nc.u32 %r277, [%rd104];
	// end inline asm
	mov.b32 	%f304, %r277;
	setp.lt.f32 	%p170, %f303, %f304;
	selp.f32 	%f428, %f303, %f304, %p170;
	add.s32 	%r34, %r405, 1024;
	add.s32 	%r281, %r405, 512;
	add.s32 	%r404, %r404, 1024;
	setp.lt.s32 	%p171, %r281, %r19;
	mov.u32 	%r405, %r34;
	@%p171 bra 	$L__BB29_34;
$L__BB29_35:
	// begin inline asm
	mov.u32 %r282, %laneid;
	// end inline asm
	mov.b32 	%r284, %f428;
	mov.b32 	%r285, 1;
	mov.b32 	%r306, 31;
	mov.b32 	%r307, -1;
	// begin inline asm
	shfl.sync.down.b32 %r283, %r284, %r285, %r306, %r307;
	// end inline asm
	mov.b32 	%f305, %r283;
	setp.gt.s32 	%p172, %r282, 30;
	setp.lt.f32 	%p173, %f428, %f305;
	selp.f32 	%f306, %f428, %f305, %p173;
	selp.f32 	%f307, %f428, %f306, %p172;
	mov.b32 	%r289, %f307;
	mov.b32 	%r290, 2;
	// begin inline asm
	shfl.sync.down.b32 %r288, %r289, %r290, %r306, %r307;
	// end inline asm
	mov.b32 	%f309, %r288;
	setp.gt.s32 	%p174, %r282, 29;
	setp.lt.f32 	%p175, %f307, %f309;
	selp.f32 	%f310, %f307, %f309, %p175;
	selp.f32 	%f311, %f307, %f310, %p174;
	mov.b32 	%r294, %f311;
	mov.b32 	%r295, 4;
	// begin inline asm
	shfl.sync.down.b32 %r293, %r294, %r295, %r306, %r307;
	// end inline asm
	mov.b32 	%f313, %r293;
	setp.gt.s32 	%p176, %r282, 27;
	setp.lt.f32 	%p177, %f311, %f313;
	selp.f32 	%f314, %f311, %f313, %p177;
	selp.f32 	%f315, %f311, %f314, %p176;
	mov.b32 	%r299, %f315;
	mov.b32 	%r300, 8;
	// begin inline asm
	shfl.sync.down.b32 %r298, %r299, %r300, %r306, %r307;
	// end inline asm
	mov.b32 	%f317, %r298;
	setp.gt.s32 	%p178, %r282, 23;
	setp.lt.f32 	%p179, %f315, %f317;
	selp.f32 	%f318, %f315, %f317, %p179;
	selp.f32 	%f319, %f315, %f318, %p178;
	mov.b32 	%r304, %f319;
	mov.b32 	%r305, 16;
	// begin inline asm
	shfl.sync.down.b32 %r303, %r304, %r305, %r306, %r307;
	// end inline asm
	mov.b32 	%f321, %r303;
	setp.gt.s32 	%p180, %r282, 15;
	setp.lt.f32 	%p181, %f319, %f321;
	selp.f32 	%f322, %f319, %f321, %p181;
	selp.f32 	%f442, %f319, %f322, %p180;
	setp.ne.s32 	%p182, %r282, 0;
	@%p182 bra 	$L__BB29_37;
	shr.u32 	%r308, %r13, 3;
	and.b32  	%r309, %r308, 124;
	mov.u32 	%r310, _ZZN3cub18CUB_300001_SM_10006detail6reduce28DeviceReduceSingleTileKernelINS2_10policy_hubIfjN4cuda3__47minimumIfEEE10Policy1000EPfSB_jS8_ffNS5_3std3__410__identityEEEvT0_T1_T2_T3_T4_T6_E12temp_storage;
	add.s32 	%r311, %r310, %r309;
	st.shared.f32 	[%r311+8], %f442;
$L__BB29_37:
	bar.sync 	0;
	setp.ne.s32 	%p183, %r13, 0;
	@%p183 bra 	$L__BB29_74;
	ld.shared.f32 	%f323, [_ZZN3cub18CUB_300001_SM_10006detail6reduce28DeviceReduceSingleTileKernelINS2_10policy_hubIfjN4cuda3__47minimumIfEEE10Policy1000EPfSB_jS8_ffNS5_3std3__410__identityEEEvT0_T1_T2_T3_T4_T6_E12temp_storage+12];
	setp.lt.f32 	%p184, %f442, %f323;
	selp.f32 	%f324, %f442, %f323, %p184;
	ld.shared.f32 	%f325, [_ZZN3cub18CUB_300001_SM_10006detail6reduce28DeviceReduceSingleTileKernelINS2_10policy_hubIfjN4cuda3__47minimumIfEEE10Policy1000EPfSB_jS8_ffNS5_3std3__410__identityEEEvT0_T1_T2_T3_T4_T6_E12temp_storage+16];
	setp.lt.f32 	%p185, %f324, %f325;
	selp.f32 	%f326, %f324, %f325, %p185;
	ld.shared.f32 	%f327, [_ZZN3cub18CUB_300001_SM_10006detail6reduce28DeviceReduceSingleTileKernelINS2_10policy_hubIfjN4cuda3__47minimumIfEEE10Policy1000EPfSB_jS8_ffNS5_3std3__410__identityEEEvT0_T1_T2_T3_T4_T6_E12temp_storage+20];
	setp.lt.f32 	%p186, %f326, %f327;
	selp.f32 	%f328, %f326, %f327, %p186;
	ld.shared.f32 	%f329, [_ZZN3cub18CUB_300001_SM_10006detail6reduce28DeviceReduceSingleTileKernelINS2_10policy_hubIfjN4cuda3__47minimumIfEEE10Policy1000EPfSB_jS8_ffNS5_3std3__410__identityEEEvT0_T1_T2_T3_T4_T6_E12temp_storage+24];
	setp.lt.f32 	%p187, %f328, %f329;
	selp.f32 	%f330, %f328, %f329, %p187;
	ld.shared.f32 	%f331, [_ZZN3cub18CUB_300001_SM_10006detail6reduce28DeviceReduceSingleTileKernelINS2_10policy_hubIfjN4cuda3__47minimumIfEEE10Policy1000EPfSB_jS8_ffNS5_3std3__410__identityEEEvT0_T1_T2_T3_T4_T6_E12temp_storage+28];
	setp.lt.f32 	%p188, %f330, %f331;
	selp.f32 	%f332, %f330, %f331, %p188;
	ld.shared.f32 	%f333, [_ZZN3cub18CUB_300001_SM_10006detail6reduce28DeviceReduceSingleTileKernelINS2_10policy_hubIfjN4cuda3__47minimumIfEEE10Policy1000EPfSB_jS8_ffNS5_3std3__410__identityEEEvT0_T1_T2_T3_T4_T6_E12temp_storage+32];
	setp.lt.f32 	%p189, %f332, %f333;
	selp.f32 	%f334, %f332, %f333, %p189;
	ld.shared.f32 	%f335, [_ZZN3cub18CUB_300001_SM_10006detail6reduce28DeviceReduceSingleTileKernelINS2_10policy_hubIfjN4cuda3__47minimumIfEEE10Policy1000EPfSB_jS8_ffNS5_3std3__410__identityEEEvT0_T1_T2_T3_T4_T6_E12temp_storage+36];
	setp.lt.f32 	%p190, %f334, %f335;
	selp.f32 	%f442, %f334, %f335, %p190;
	bra.uni 	$L__BB29_74;
$L__BB29_39:
	setp.gt.u32 	%p3, %r70, 4095;
	@%p3 bra 	$L__BB29_58;
	mov.u32 	%r36, %tid.x;
	setp.ge.u32 	%p68, %r36, %r70;
	mov.f32 	%f434, 0f00000000;
	mov.u32 	%r409, %r36;
	@%p68 bra 	$L__BB29_42;
	mul.wide.u32 	%rd65, %r36, 4;
	add.s64 	%rd64, %rd15, %rd65;
	// begin inline asm
	ld.global.nc.u32 %r152, [%rd64];
	// end inline asm
	mov.b32 	%f434, %r152;
	add.s32 	%r409, %r36, 256;
$L__BB29_42:
	setp.ge.u32 	%p69, %r409, %r70;
	@%p69 bra 	$L__BB29_49;
	not.b32 	%r153, %r409;
	add.s32 	%r39, %r70, %r153;
	and.b32  	%r154, %r39, 768;
	setp.eq.s32 	%p70, %r154, 768;
	@%p70 bra 	$L__BB29_46;
	mul.wide.u32 	%rd66, %r409, 4;
	add.s64 	%rd120, %rd15, %rd66;
	shr.u32 	%r155, %r39, 8;
	add.s32 	%r156, %r155, 1;
	and.b32  	%r157, %r156, 3;
	neg.s32 	%r407, %r157;
$L__BB29_45:
	.pragma "nounroll";
	// begin inline asm
	ld.global.nc.u32 %r158, [%rd120];
	// end inline asm
	mov.b32 	%f158, %r158;
	setp.lt.f32 	%p71, %f434, %f158;
	selp.f32 	%f434, %f434, %f158, %p71;
	add.s32 	%r409, %r409, 256;
	add.s64 	%rd120, %rd120, 1024;
	add.s32 	%r407, %r407, 1;
	setp.ne.s32 	%p72, %r407, 0;
	@%p72 bra 	$L__BB29_45;
$L__BB29_46:
	setp.lt.u32 	%p73, %r39, 768;
	@%p73 bra 	$L__BB29_49;
	mul.wide.u32 	%rd68, %r409, 4;
	add.s64 	%rd121, %rd15, %rd68;
$L__BB29_48:
	// begin inline asm
	ld.global.nc.u32 %r159, [%rd121];
	// end inline asm
	mov.b32 	%f159, %r159;
	setp.lt.f32 	%p74, %f434, %f159;
	selp.f32 	%f160, %f434, %f159, %p74;
	add.s64 	%rd70, %rd121, 1024;
	// begin inline asm
	ld.global.nc.u32 %r160, [%rd70];
	// end inline asm
	mov.b32 	%f161, %r160;
	setp.lt.f32 	%p75, %f160, %f161;
	selp.f32 	%f162, %f160, %f161, %p75;
	add.s64 	%rd71, %rd121, 2048;
	// begin inline asm
	ld.global.nc.u32 %r161, [%rd71];
	// end inline asm
	mov.b32 	%f163, %r161;
	setp.lt.f32 	%p76, %f162, %f163;
	selp.f32 	%f164, %f162, %f163, %p76;
	add.s64 	%rd72, %rd121, 3072;
	// begin inline asm
	ld.global.nc.u32 %r162, [%rd72];
	// end inline asm
	mov.b32 	%f165, %r162;
	setp.lt.f32 	%p77, %f164, %f165;
	selp.f32 	%f434, %f164, %f165, %p77;
	add.s32 	%r409, %r409, 1024;
	add.s64 	%rd121, %rd121, 4096;
	setp.lt.s32 	%p78, %r409, %r70;
	@%p78 bra 	$L__BB29_48;
$L__BB29_49:
	setp.lt.u32 	%p79, %r70, 256;
	@%p79 bra 	$L__BB29_54;
	// begin inline asm
	mov.u32 %r201, %laneid;
	// end inline asm
	mov.b32 	%r203, %f434;
	mov.b32 	%r204, 1;
	mov.b32 	%r225, 31;
	mov.b32 	%r226, -1;
	// begin inline asm
	shfl.sync.down.b32 %r202, %r203, %r204, %r225, %r226;
	// end inline asm
	mov.b32 	%f204, %r202;
	setp.gt.s32 	%p107, %r201, 30;
	setp.lt.f32 	%p108, %f434, %f204;
	selp.f32 	%f205, %f434, %f204, %p108;
	selp.f32 	%f206, %f434, %f205, %p107;
	mov.b32 	%r208, %f206;
	mov.b32 	%r209, 2;
	// begin inline asm
	shfl.sync.down.b32 %r207, %r208, %r209, %r225, %r226;
	// end inline asm
	mov.b32 	%f208, %r207;
	setp.gt.s32 	%p109, %r201, 29;
	setp.lt.f32 	%p110, %f206, %f208;
	selp.f32 	%f209, %f206, %f208, %p110;
	selp.f32 	%f210, %f206, %f209, %p109;
	mov.b32 	%r213, %f210;
	mov.b32 	%r214, 4;
	// begin inline asm
	shfl.sync.down.b32 %r212, %r213, %r214, %r225, %r226;
	// end inline asm
	mov.b32 	%f212, %r212;
	setp.gt.s32 	%p111, %r201, 27;
	setp.lt.f32 	%p112, %f210, %f212;
	selp.f32 	%f213, %f210, %f212, %p112;
	selp.f32 	%f214, %f210, %f213, %p111;
	mov.b32 	%r218, %f214;
	mov.b32 	%r219, 8;
	// begin inline asm
	shfl.sync.down.b32 %r217, %r218, %r219, %r225, %r226;
	// end inline asm
	mov.b32 	%f216, %r217;
	setp.gt.s32 	%p113, %r201, 23;
	setp.lt.f32 	%p114, %f214, %f216;
	selp.f32 	%f217, %f214, %f216, %p114;
	selp.f32 	%f218, %f214, %f217, %p113;
	mov.b32 	%r223, %f218;
	mov.b32 	%r224, 16;
	// begin inline asm
	shfl.sync.down.b32 %r222, %r223, %r224, %r225, %r226;
	// end inline asm
	mov.b32 	%f220, %r222;
	setp.gt.s32 	%p115, %r201, 15;
	setp.lt.f32 	%p116, %f218, %f220;
	selp.f32 	%f221, %f218, %f220, %p116;
	selp.f32 	%f442, %f218, %f221, %p115;
	setp.ne.s32 	%p117, %r201, 0;
	@%p117 bra 	$L__BB29_52;
	shr.u32 	%r227, %r36, 3;
	and.b32  	%r228, %r227, 124;
	mov.u32 	%r229, _ZZN3cub18CUB_300001_SM_10006detail6reduce28DeviceReduceSingleTileKernelINS2_10policy_hubIfjN4cuda3__47minimumIfEEE10Policy1000EPfSB_jS8_ffNS5_3std3__410__identityEEEvT0_T1_T2_T3_T4_T6_E12temp_storage;
	add.s32 	%r230, %r229, %r228;
	st.shared.f32 	[%r230+8], %f442;
$L__BB29_52:
	bar.sync 	0;
	setp.ne.s32 	%p118, %r36, 0;
	@%p118 bra 	$L__BB29_74;
	ld.shared.f32 	%f222, [_ZZN3cub18CUB_300001_SM_10006detail6reduce28DeviceReduceSingleTileKernelINS2_10policy_hubIfjN4cuda3__47minimumIfEEE10Policy1000EPfSB_jS8_ffNS5_3std3__410__identityEEEvT0_T1_T2_T3_T4_T6_E12temp_storage+12];
	setp.lt.f32 	%p119, %f442, %f222;
	selp.f32 	%f223, %f442, %f222, %p119;
	ld.shared.f32 	%f224, [_ZZN3cub18CUB_300001_SM_10006detail6reduce28DeviceReduceSingleTileKernelINS2_10policy_hubIfjN4cuda3__47minimumIfEEE10Policy1000EPfSB_jS8_ffNS5_3std3__410__identityEEEvT0_T1_T2_T3_T4_T6_E12temp_storage+16];
	setp.lt.f32 	%p120, %f223, %f224;
	selp.f32 	%f225, %f223, %f224, %p120;
	ld.shared.f32 	%f226, [_ZZN3cub18CUB_300001_SM_10006detail6reduce28DeviceReduceSingleTileKernelINS2_10policy_hubIfjN4cuda3__47minimumIfEEE10Policy1000EPfSB_jS8_ffNS5_3std3__410__identityEEEvT0_T1_T2_T3_T4_T6_E12temp_storage+20];
	setp.lt.f32 	%p121, %f225, %f226;
	selp.f32 	%f227, %f225, %f226, %p121;
	ld.shared.f32 	%f228, [_ZZN3cub18CUB_300001_SM_10006detail6reduce28DeviceReduceSingleTileKernelINS2_10policy_hubIfjN4cuda3__47minimumIfEEE10Policy1000EPfSB_jS8_ffNS5_3std3__410__identityEEEvT0_T1_T2_T3_T4_T6_E12temp_storage+24];
	setp.lt.f32 	%p122, %f227, %f228;
	selp.f32 	%f229, %f227, %f228, %p122;
	ld.shared.f32 	%f230, [_ZZN3cub18CUB_300001_SM_10006detail6reduce28DeviceReduceSingleTileKernelINS2_10policy_hubIfjN4cuda3__47minimumIfEEE10Policy1000EPfSB_jS8_ffNS5_3std3__410__identityEEEvT0_T1_T2_T3_T4_T6_E12temp_storage+28];
	setp.lt.f32 	%p123, %f229, %f230;
	selp.f32 	%f231, %f229, %f230, %p123;
	ld.shared.f32 	%f232, [_ZZN3cub18CUB_300001_SM_10006detail6reduce28DeviceReduceSingleTileKernelINS2_10policy_hubIfjN4cuda3__47minimumIfEEE10Policy1000EPfSB_jS8_ffNS5_3std3__410__identityEEEvT0_T1_T2_T3_T4_T6_E12temp_storage+32];
	setp.lt.f32 	%p124, %f231, %f232;
	selp.f32 	%f233, %f231, %f232, %p124;
	ld.shared.f32 	%f234, [_ZZN3cub18CUB_300001_SM_10006detail6reduce28DeviceReduceSingleTileKernelINS2_10policy_hubIfjN4cuda3__47minimumIfEEE10Policy1000EPfSB_jS8_ffNS5_3std3__410__identityEEEvT0_T1_T2_T3_T4_T6_E12temp_storage+36];
	setp.lt.f32 	%p125, %f233, %f234;
	selp.f32 	%f442, %f233, %f234, %p125;
	bra.uni 	$L__BB29_74;
$L__BB29_54:
	// begin inline asm
	mov.u32 %r163, %laneid;
	// end inline asm
	and.b32  	%r189, %r36, 992;
	add.s32 	%r190, %r189, 32;
	setp.gt.u32 	%p80, %r190, %r70;
	not.b32 	%r191, %r189;
	add.s32 	%r192, %r70, %r191;
	selp.b32 	%r187, %r192, 31, %p80;
	mov.b32 	%r165, %f434;
	mov.b32 	%r166, 1;
	mov.b32 	%r188, -1;
	// begin inline asm
	shfl.sync.down.b32 %r164, %r165, %r166, %r187, %r188;
	// end inline asm
	mov.b32 	%f166, %r164;
	setp.lt.s32 	%p81, %r163, %r187;
	setp.lt.f32 	%p82, %f434, %f166;
	selp.f32 	%f167, %f434, %f166, %p82;
	selp.f32 	%f168, %f167, %f434, %p81;
	mov.b32 	%r170, %f168;
	mov.b32 	%r171, 2;
	// begin inline asm
	shfl.sync.down.b32 %r169, %r170, %r171, %r187, %r188;
	// end inline asm
	mov.b32 	%f170, %r169;
	add.s32 	%r193, %r163, 2;
	setp.gt.s32 	%p83, %r193, %r187;
	setp.lt.f32 	%p84, %f168, %f170;
	selp.f32 	%f171, %f168, %f170, %p84;
	selp.f32 	%f172, %f168, %f171, %p83;
	mov.b32 	%r175, %f172;
	mov.b32 	%r176, 4;
	// begin inline asm
	shfl.sync.down.b32 %r174, %r175, %r176, %r187, %r188;
	// end inline asm
	mov.b32 	%f174, %r174;
	add.s32 	%r194, %r163, 4;
	setp.gt.s32 	%p85, %r194, %r187;
	setp.lt.f32 	%p86, %f172, %f174;
	selp.f32 	%f175, %f172, %f174, %p86;
	selp.f32 	%f176, %f172, %f175, %p85;
	mov.b32 	%r180, %f176;
	mov.b32 	%r181, 8;
	// begin inline asm
	shfl.sync.down.b32 %r179, %r180, %r181, %r187, %r188;
	// end inline asm
	mov.b32 	%f178, %r179;
	add.s32 	%r195, %r163, 8;
	setp.gt.s32 	%p87, %r195, %r187;
	setp.lt.f32 	%p88, %f176, %f178;
	selp.f32 	%f179, %f176, %f178, %p88;
	selp.f32 	%f180, %f176, %f179, %p87;
	mov.b32 	%r185, %f180;
	mov.b32 	%r186, 16;
	// begin inline asm
	shfl.sync.down.b32 %r184, %r185, %r186, %r187, %r188;
	// end inline asm
	mov.b32 	%f182, %r184;
	add.s32 	%r196, %r163, 16;
	setp.gt.s32 	%p89, %r196, %r187;
	setp.lt.f32 	%p90, %f180, %f182;
	selp.f32 	%f183, %f180, %f182, %p90;
	selp.f32 	%f442, %f180, %f183, %p89;
	setp.ne.s32 	%p91, %r163, 0;
	@%p91 bra 	$L__BB29_56;
	shr.u32 	%r197, %r36, 3;
	and.b32  	%r198, %r197, 124;
	mov.u32 	%r199, _ZZN3cub18CUB_300001_SM_10006detail6reduce28DeviceReduceSingleTileKernelINS2_10policy_hubIfjN4cuda3__47minimumIfEEE10Policy1000EPfSB_jS8_ffNS5_3std3__410__identityEEEvT0_T1_T2_T3_T4_T6_E12temp_storage;
	add.s32 	%r200, %r199, %r198;
	st.shared.f32 	[%r200+8], %f442;
$L__BB29_56:
	bar.sync 	0;
	setp.ne.s32 	%p92, %r36, 0;
	@%p92 bra 	$L__BB29_74;
	setp.gt.u32 	%p93, %r70, 32;
	ld.shared.f32 	%f184, [_ZZN3cub18CUB_300001_SM_10006detail6reduce28DeviceReduceSingleTileKernelINS2_10policy_hubIfjN4cuda3__47minimumIfEEE10Policy1000EPfSB_jS8_ffNS5_3std3__410__identityEEEvT0_T1_T2_T3_T4_T6_E12temp_storage+12];
	setp.lt.f32 	%p94, %f442, %f184;
	selp.f32 	%f185, %f442, %f184, %p94;
	selp.f32 	%f186, %f185, %f442, %p93;
	setp.gt.u32 	%p95, %r70, 64;
	ld.shared.f32 	%f187, [_ZZN3cub18CUB_300001_SM_10006detail6reduce28DeviceReduceSingleTileKernelINS2_10policy_hubIfjN4cuda3__47minimumIfEEE10Policy1000EPfSB_jS8_ffNS5_3std3__410__identityEEEvT0_T1_T2_T3_T4_T6_E12temp_storage+16];
	setp.lt.f32 	%p96, %f186, %f187;
	selp.f32 	%f188, %f186, %f187, %p96;
	selp.f32 	%f189, %f188, %f186, %p95;
	setp.gt.u32 	%p97, %r70, 96;
	ld.shared.f32 	%f190, [_ZZN3cub18CUB_300001_SM_10006detail6reduce28DeviceReduceSingleTileKernelINS2_10policy_hubIfjN4cuda3__47minimumIfEEE10Policy1000EPfSB_jS8_ffNS5_3std3__410__identityEEEvT0_T1_T2_T3_T4_T6_E12temp_storage+20];
	setp.lt.f32 	%p98, %f189, %f190;
	selp.f32 	%f191, %f189, %f190, %p98;
	selp.f32 	%f192, %f191, %f189, %p97;
	setp.gt.u32 	%p99, %r70, 128;
	ld.shared.f32 	%f193, [_ZZN3cub18CUB_300001_SM_10006detail6reduce28DeviceReduceSingleTileKernelINS2_10policy_hubIfjN4cuda3__47minimumIfEEE10Policy1000EPfSB_jS8_ffNS5_3std3__410__identityEEEvT0_T1_T2_T3_T4_T6_E12temp_storage+24];
	setp.lt.f32 	%p100, %f192, %f193;
	selp.f32 	%f194, %f192, %f193, %p100;
	selp.f32 	%f195, %f194, %f192, %p99;
	setp.gt.u32 	%p101, %r70, 160;
	ld.shared.f32 	%f196, [_ZZN3cub18CUB_300001_SM_10006detail6reduce28DeviceReduceSingleTileKernelINS2_10policy_hubIfjN4cuda3__47minimumIfEEE10Policy1000EPfSB_jS8_ffNS5_3std3__410__identityEEEvT0_T1_T2_T3_T4_T6_E12temp_storage+28];
	setp.lt.f32 	%p102, %f195, %f196;
	selp.f32 	%f197, %f195, %f196, %p102;
	selp.f32 	%f198, %f197, %f195, %p101;
	setp.gt.u32 	%p103, %r70, 192;
	ld.shared.f32 	%f199, [_ZZN3cub18CUB_300001_SM_10006detail6reduce28DeviceReduceSingleTileKernelINS2_10policy_hubIfjN4cuda3__47minimumIfEEE10Policy1000EPfSB_jS8_ffNS5_3std3__410__identityEEEvT0_T1_T2_T3_T4_T6_E12temp_storage+32];
	setp.lt.f32 	%p104, %f198, %f199;
	selp.f32 	%f200, %f198, %f199, %p104;
	selp.f32 	%f201, %f200, %f198, %p103;
	setp.gt.u32 	%p105, %r70, 224;
	ld.shared.f32 	%f202, [_ZZN3cub18CUB_300001_SM_10006detail6reduce28DeviceReduceSingleTileKernelINS2_10policy_hubIfjN4cuda3__47minimumIfEEE10Policy1000EPfSB_jS8_ffNS5_3std3__410__identityEEEvT0_T1_T2_T3_T4_T6_E12temp_storage+36];
	setp.lt.f32 	%p106, %f201, %f202;
	selp.f32 	%f203, %f201, %f202, %p106;
	selp.f32 	%f442, %f203, %f201, %p105;
	bra.uni 	$L__BB29_74;
$L__BB29_58:
	mov.u32 	%r48, %tid.x;
	mul.wide.u32 	%rd34, %r48, 4;
	add.s64 	%rd18, %rd15, %rd34;
	// begin inline asm
	ld.global.nc.u32 %r71, [%rd18];
	// end inline asm
	mov.b32 	%f55, %r71;
	add.s64 	%rd19, %rd18, 1024;
	// begin inline asm
	ld.global.nc.u32 %r72, [%rd19];
	// end inline asm
	mov.b32 	%f56, %r72;
	add.s64 	%rd20, %rd18, 2048;
	// begin inline asm
	ld.global.nc.u32 %r73, [%rd20];
	// end inline asm
	mov.b32 	%f57, %r73;
	add.s64 	%rd21, %rd18, 3072;
	// begin inline asm
	ld.global.nc.u32 %r74, [%rd21];
	// end inline asm
	mov.b32 	%f58, %r74;
	add.s64 	%rd22, %rd18, 4096;
	// begin inline asm
	ld.global.nc.u32 %r75, [%rd22];
	// end inline asm
	mov.b32 	%f59, %r75;
	add.s64 	%rd23, %rd18, 5120;
	// begin inline asm
	ld.global.nc.u32 %r76, [%rd23];
	// end inline asm
	mov.b32 	%f60, %r76;
	add.s64 	%rd24, %rd18, 6144;
	// begin inline asm
	ld.global.nc.u32 %r77, [%rd24];
	// end inline asm
	mov.b32 	%f61, %r77;
	add.s64 	%rd25, %rd18, 7168;
	// begin inline asm
	ld.global.nc.u32 %r78, [%rd25];
	// end inline asm
	mov.b32 	%f62, %r78;
	add.s64 	%rd26, %rd18, 8192;
	// begin inline asm
	ld.global.nc.u32 %r79, [%rd26];
	// end inline asm
	mov.b32 	%f63, %r79;
	add.s64 	%rd27, %rd18, 9216;
	// begin inline asm
	ld.global.nc.u32 %r80, [%rd27];
	// end inline asm
	mov.b32 	%f64, %r80;
	add.s64 	%rd28, %rd18, 10240;
	// begin inline asm
	ld.global.nc.u32 %r81, [%rd28];
	// end inline asm
	mov.b32 	%f65, %r81;
	add.s64 	%rd29, %rd18, 11264;
	// begin inline asm
	ld.global.nc.u32 %r82, [%rd29];
	// end inline asm
	mov.b32 	%f66, %r82;
	add.s64 	%rd30, %rd18, 12288;
	// begin inline asm
	ld.global.nc.u32 %r83, [%rd30];
	// end inline asm
	mov.b32 	%f67, %r83;
	add.s64 	%rd31, %rd18, 13312;
	// begin inline asm
	ld.global.nc.u32 %r84, [%rd31];
	// end inline asm
	mov.b32 	%f68, %r84;
	add.s64 	%rd32, %rd18, 14336;
	// begin inline asm
	ld.global.nc.u32 %r85, [%rd32];
	// end inline asm
	mov.b32 	%f69, %r85;
	add.s64 	%rd33, %rd18, 15360;
	// begin inline asm
	ld.global.nc.u32 %r86, [%rd33];
	// end inline asm
	mov.b32 	%f70, %r86;
	setp.lt.f32 	%p4, %f55, %f56;
	selp.f32 	%f71, %f55, %f56, %p4;
	setp.lt.f32 	%p5, %f57, %f58;
	selp.f32 	%f72, %f57, %f58, %p5;
	setp.lt.f32 	%p6, %f59, %f60;
	selp.f32 	%f73, %f59, %f60, %p6;
	setp.lt.f32 	%p7, %f61, %f62;
	selp.f32 	%f74, %f61, %f62, %p7;
	setp.lt.f32 	%p8, %f63, %f64;
	selp.f32 	%f75, %f63, %f64, %p8;
	setp.lt.f32 	%p9, %f65, %f66;
	selp.f32 	%f76, %f65, %f66, %p9;
	setp.lt.f32 	%p10, %f67, %f68;
	selp.f32 	%f77, %f67, %f68, %p10;
	setp.lt.f32 	%p11, %f69, %f70;
	selp.f32 	%f78, %f69, %f70, %p11;
	setp.lt.f32 	%p12, %f71, %f72;
	selp.f32 	%f79, %f71, %f72, %p12;
	setp.lt.f32 	%p13, %f73, %f74;
	selp.f32 	%f80, %f73, %f74, %p13;
	setp.lt.f32 	%p14, %f75, %f76;
	selp.f32 	%f81, %f75, %f76, %p14;
	setp.lt.f32 	%p15, %f77, %f78;
	selp.f32 	%f82, %f77, %f78, %p15;
	setp.lt.f32 	%p16, %f79, %f80;
	selp.f32 	%f83, %f79, %f80, %p16;
	setp.lt.f32 	%p17, %f81, %f82;
	selp.f32 	%f84, %f81, %f82, %p17;
	setp.lt.f32 	%p18, %f83, %f84;
	selp.f32 	%f441, %f83, %f84, %p18;
	add.s32 	%r49, %r70, -4096;
	setp.lt.u32 	%p19, %r49, 4096;
	mov.b32 	%r412, 4096;
	@%p19 bra 	$L__BB29_62;
	mov.b32 	%r412, 4096;
$L__BB29_60:
	add.s32 	%r105, %r48, %r412;
	mul.wide.u32 	%rd51, %r105, 4;
	add.s64 	%rd35, %rd15, %rd51;
	// begin inline asm
	ld.global.nc.u32 %r89, [%rd35];
	// end inline asm
	mov.b32 	%f85, %r89;
	mul.wide.u32 	%rd52, %r412, 4;
	add.s64 	%rd53, %rd18, %rd52;
	add.s64 	%rd36, %rd53, 1024;
	// begin inline asm
	ld.global.nc.u32 %r90, [%rd36];
	// end inline asm
	mov.b32 	%f86, %r90;
	add.s64 	%rd37, %rd53, 2048;
	// begin inline asm
	ld.global.nc.u32 %r91, [%rd37];
	// end inline asm
	mov.b32 	%f87, %r91;
	add.s64 	%rd38, %rd53, 3072;
	// begin inline asm
	ld.global.nc.u32 %r92, [%rd38];
	// end inline asm
	mov.b32 	%f88, %r92;
	add.s64 	%rd39, %rd53, 4096;
	// begin inline asm
	ld.global.nc.u32 %r93, [%rd39];
	// end inline asm
	mov.b32 	%f89, %r93;
	add.s64 	%rd40, %rd53, 5120;
	// begin inline asm
	ld.global.nc.u32 %r94, [%rd40];
	// end inline asm
	mov.b32 	%f90, %r94;
	add.s64 	%rd41, %rd53, 6144;
	// begin inline asm
	ld.global.nc.u32 %r95, [%rd41];
	// end inline asm
	mov.b32 	%f91, %r95;
	add.s64 	%rd42, %rd53, 7168;
	// begin inline asm
	ld.global.nc.u32 %r96, [%rd42];
	// end inline asm
	mov.b32 	%f92, %r96;
	add.s64 	%rd43, %rd53, 8192;
	// begin inline asm
	ld.global.nc.u32 %r97, [%rd43];
	// end inline asm
	mov.b32 	%f93, %r97;
	add.s64 	%rd44, %rd53, 9216;
	// begin inline asm
	ld.global.nc.u32 %r98, [%rd44];
	// end inline asm
	mov.b32 	%f94, %r98;
	add.s64 	%rd45, %rd53, 10240;
	// begin inline asm
	ld.global.nc.u32 %r99, [%rd45];
	// end inline asm
	mov.b32 	%f95, %r99;
	add.s64 	%rd46, %rd53, 11264;
	// begin inline asm
	ld.global.nc.u32 %r100, [%rd46];
	// end inline asm
	mov.b32 	%f96, %r100;
	add.s64 	%rd47, %rd53, 12288;
	// begin inline asm
	ld.global.nc.u32 %r101, [%rd47];
	// end inline asm
	mov.b32 	%f97, %r101;
	add.s64 	%rd48, %rd53, 13312;
	// begin inline asm
	ld.global.nc.u32 %r102, [%rd48];
	// end inline asm
	mov.b32 	%f98, %r102;
	add.s64 	%rd49, %rd53, 14336;
	// begin inline asm
	ld.global.nc.u32 %r103, [%rd49];
	// end inline asm
	mov.b32 	%f99, %r103;
	add.s64 	%rd50, %rd53, 15360;
	// begin inline asm
	ld.global.nc.u32 %r104, [%rd50];
	// end inline asm
	mov.b32 	%f100, %r104;
	setp.lt.f32 	%p20, %f441, %f85;
	selp.f32 	%f101, %f441, %f85, %p20;
	setp.lt.f32 	%p21, %f86, %f87;
	selp.f32 	%f102, %f86, %f87, %p21;
	setp.lt.f32 	%p22, %f88, %f89;
	selp.f32 	%f103, %f88, %f89, %p22;
	setp.lt.f32 	%p23, %f90, %f91;
	selp.f32 	%f104, %f90, %f91, %p23;
	setp.lt.f32 	%p24, %f92, %f93;
	selp.f32 	%f105, %f92, %f93, %p24;
	setp.lt.f32 	%p25, %f94, %f95;
	selp.f32 	%f106, %f94, %f95, %p25;
	setp.lt.f32 	%p26, %f96, %f97;
	selp.f32 	%f107, %f96, %f97, %p26;
	setp.lt.f32 	%p27, %f98, %f99;
	selp.f32 	%f108, %f98, %f99, %p27;
	setp.lt.f32 	%p28, %f101, %f102;
	selp.f32 	%f109, %f101, %f102, %p28;
	setp.lt.f32 	%p29, %f103, %f104;
	selp.f32 	%f110, %f103, %f104, %p29;
	setp.lt.f32 	%p30, %f105, %f106;
	selp.f32 	%f111, %f105, %f106, %p30;
	setp.lt.f32 	%p31, %f107, %f108;
	selp.f32 	%f112, %f107, %f108, %p31;
	setp.lt.f32 	%p32, %f109, %f110;
	selp.f32 	%f113, %f109, %f110, %p32;
	setp.lt.f32 	%p33, %f111, %f112;
	selp.f32 	%f114, %f111, %f112, %p33;
	setp.lt.f32 	%p34, %f113, %f114;
	selp.f32 	%f115, %f113, %f114, %p34;
	setp.lt.f32 	%p35, %f115, %f100;
	selp.f32 	%f441, %f115, %f100, %p35;
	sub.s32 	%r106, %r70, %r412;
	setp.lt.u32 	%p36, %r106, 4096;
	@%p36 bra 	$L__BB29_70;
	add.s32 	%r412, %r412, 4096;
	setp.le.u32 	%p37, %r412, %r49;
	@%p37 bra 	$L__BB29_60;
$L__BB29_62:
	setp.le.u32 	%p38, %r70, %r412;
	@%p38 bra 	$L__BB29_70;
	sub.s32 	%r53, %r70, %r412;
	setp.ge.s32 	%p39, %r48, %r53;
	@%p39 bra 	$L__BB29_70;
	not.b32 	%r107, %r48;
	add.s32 	%r108, %r70, %r107;
	sub.s32 	%r54, %r108, %r412;
	and.b32  	%r109, %r54, 768;
	setp.eq.s32 	%p40, %r109, 768;
	mov.u32 	%r416, %r48;
	@%p40 bra 	$L__BB29_67;
	add.s32 	%r414, %r48, %r412;
	shr.u32 	%r110, %r54, 8;
	add.s32 	%r111, %r110, 1;
	and.b32  	%r112, %r111, 3;
	neg.s32 	%r413, %r112;
	mov.u32 	%r416, %r48;
$L__BB29_66:
	.pragma "nounroll";
	mul.wide.u32 	%rd55, %r414, 4;
	add.s64 	%rd54, %rd15, %rd55;
	// begin inline asm
	ld.global.nc.u32 %r113, [%rd54];
	// end inline asm
	mov.b32 	%f117, %r113;
	setp.lt.f32 	%p41, %f441, %f117;
	selp.f32 	%f441, %f441, %f117, %p41;
	add.s32 	%r416, %r416, 256;
	add.s32 	%r414, %r414, 256;
	add.s32 	%r413, %r413, 1;
	setp.ne.s32 	%p42, %r413, 0;
	@%p42 bra 	$L__BB29_66;
$L__BB29_67:
	setp.lt.u32 	%p43, %r54, 768;
	@%p43 bra 	$L__BB29_70;
	add.s32 	%r418, %r416, 512;
	add.s32 	%r417, %r416, %r412;
$L__BB29_69:
	mul.wide.u32 	%rd60, %r417, 4;
	add.s64 	%rd56, %rd15, %rd60;
	// begin inline asm
	ld.global.nc.u32 %r114, [%rd56];
	// end inline asm
	mov.b32 	%f118, %r114;
	setp.lt.f32 	%p44, %f441, %f118;
	selp.f32 	%f119, %f441, %f118, %p44;
	add.s32 	%r118, %r417, 256;
	mul.wide.u32 	%rd61, %r118, 4;
	add.s64 	%rd57, %rd15, %rd61;
	// begin inline asm
	ld.global.nc.u32 %r115, [%rd57];
	// end inline asm
	mov.b32 	%f120, %r115;
	setp.lt.f32 	%p45, %f119, %f120;
	selp.f32 	%f121, %f119, %f120, %p45;
	add.s32 	%r119, %r417, 512;
	mul.wide.u32 	%rd62, %r119, 4;
	add.s64 	%rd58, %rd15, %rd62;
	// begin inline asm
	ld.global.nc.u32 %r116, [%rd58];
	// end inline asm
	mov.b32 	%f122, %r116;
	setp.lt.f32 	%p46, %f121, %f122;
	selp.f32 	%f123, %f121, %f122, %p46;
	add.s32 	%r120, %r417, 768;
	mul.wide.u32 	%rd63, %r120, 4;
	add.s64 	%rd59, %rd15, %rd63;
	// begin inline asm
	ld.global.nc.u32 %r117, [%rd59];
	// end inline asm
	mov.b32 	%f124, %r117;
	setp.lt.f32 	%p47, %f123, %f124;
	selp.f32 	%f441, %f123, %f124, %p47;
	add.s32 	%r68, %r418, 1024;
	add.s32 	%r121, %r418, 512;
	add.s32 	%r417, %r417, 1024;
	setp.lt.s32 	%p48, %r121, %r53;
	mov.u32 	%r418, %r68;
	@%p48 bra 	$L__BB29_69;
$L__BB29_70:
	// begin inline asm
	mov.u32 %r122, %laneid;
	// end inline asm
	mov.b32 	%r124, %f441;
	mov.b32 	%r125, 1;
	mov.b32 	%r146, 31;
	mov.b32 	%r147, -1;
	// begin inline asm
	shfl.sync.down.b32 %r123, %r124, %r125, %r146, %r147;
	// end inline asm
	mov.b32 	%f125, %r123;
	setp.gt.s32 	%p49, %r122, 30;
	setp.lt.f32 	%p50, %f441, %f125;
	selp.f32 	%f126, %f441, %f125, %p50;
	selp.f32 	%f127, %f441, %f126, %p49;
	mov.b32 	%r129, %f127;
	mov.b32 	%r130, 2;
	// begin inline asm
	shfl.sync.down.b32 %r128, %r129, %r130, %r146, %r147;
	// end inline asm
	mov.b32 	%f129, %r128;
	setp.gt.s32 	%p51, %r122, 29;
	setp.lt.f32 	%p52, %f127, %f129;
	selp.f32 	%f130, %f127, %f129, %p52;
	selp.f32 	%f131, %f127, %f130, %p51;
	mov.b32 	%r134, %f131;
	mov.b32 	%r135, 4;
	// begin inline asm
	shfl.sync.down.b32 %r133, %r134, %r135, %r146, %r147;
	// end inline asm
	mov.b32 	%f133, %r133;
	setp.gt.s32 	%p53, %r122, 27;
	setp.lt.f32 	%p54, %f131, %f133;
	selp.f32 	%f134, %f131, %f133, %p54;
	selp.f32 	%f135, %f131, %f134, %p53;
	mov.b32 	%r139, %f135;
	mov.b32 	%r140, 8;
	// begin inline asm
	shfl.sync.down.b32 %r138, %r139, %r140, %r146, %r147;
	// end inline asm
	mov.b32 	%f137, %r138;
	setp.gt.s32 	%p55, %r122, 23;
	setp.lt.f32 	%p56, %f135, %f137;
	selp.f32 	%f138, %f135, %f137, %p56;
	selp.f32 	%f139, %f135, %f138, %p55;
	mov.b32 	%r144, %f139;
	mov.b32 	%r145, 16;
	// begin inline asm
	shfl.sync.down.b32 %r143, %r144, %r145, %r146, %r147;
	// end inline asm
	mov.b32 	%f141, %r143;
	setp.gt.s32 	%p57, %r122, 15;
	setp.lt.f32 	%p58, %f139, %f141;
	selp.f32 	%f142, %f139, %f141, %p58;
	selp.f32 	%f442, %f139, %f142, %p57;
	setp.ne.s32 	%p59, %r122, 0;
	@%p59 bra 	$L__BB29_72;
	shr.u32 	%r148, %r48, 3;
	and.b32  	%r149, %r148, 124;
	mov.u32 	%r150, _ZZN3cub18CUB_300001_SM_10006detail6reduce28DeviceReduceSingleTileKernelINS2_10policy_hubIfjN4cuda3__47minimumIfEEE10Policy1000EPfSB_jS8_ffNS5_3std3__410__identityEEEvT0_T1_T2_T3_T4_T6_E12temp_storage;
	add.s32 	%r151, %r150, %r149;
	st.shared.f32 	[%r151+8], %f442;
$L__BB29_72:
	bar.sync 	0;
	setp.ne.s32 	%p60, %r48, 0;
	@%p60 bra 	$L__BB29_74;
	ld.shared.f32 	%f143, [_ZZN3cub18CUB_300001_SM_10006detail6reduce28DeviceReduceSingleTileKernelINS2_10policy_hubIfjN4cuda3__47minimumIfEEE10Policy1000EPfSB_jS8_ffNS5_3std3__410__identityEEEvT0_T1_T2_T3_T4_T6_E12temp_storage+12];
	setp.lt.f32 	%p61, %f442, %f143;
	selp.f32 	%f144, %f442, %f143, %p61;
	ld.shared.f32 	%f145, [_ZZN3cub18CUB_300001_SM_10006detail6reduce28DeviceReduceSingleTileKernelINS2_10policy_hubIfjN4cuda3__47minimumIfEEE10Policy1000EPfSB_jS8_ffNS5_3std3__410__identityEEEvT0_T1_T2_T3_T4_T6_E12temp_storage+16];
	setp.lt.f32 	%p62, %f144, %f145;
	selp.f32 	%f146, %f144, %f145, %p62;
	ld.shared.f32 	%f147, [_ZZN3cub18CUB_300001_SM_10006detail6reduce28DeviceReduceSingleTileKernelINS2_10policy_hubIfjN4cuda3__47minimumIfEEE10Policy1000EPfSB_jS8_ffNS5_3std3__410__identityEEEvT0_T1_T2_T3_T4_T6_E12temp_storage+20];
	setp.lt.f32 	%p63, %f146, %f147;
	selp.f32 	%f148, %f146, %f147, %p63;
	ld.shared.f32 	%f149, [_ZZN3cub18CUB_300001_SM_10006detail6reduce28DeviceReduceSingleTileKernelINS2_10policy_hubIfjN4cuda3__47minimumIfEEE10Policy1000EPfSB_jS8_ffNS5_3std3__410__identityEEEvT0_T1_T2_T3_T4_T6_E12temp_storage+24];
	setp.lt.f32 	%p64, %f148, %f149;
	selp.f32 	%f150, %f148, %f149, %p64;
	ld.shared.f32 	%f151, [_ZZN3cub18CUB_300001_SM_10006detail6reduce28DeviceReduceSingleTileKernelINS2_10policy_hubIfjN4cuda3__47minimumIfEEE10Policy1000EPfSB_jS8_ffNS5_3std3__410__identityEEEvT0_T1_T2_T3_T4_T6_E12temp_storage+28];
	setp.lt.f32 	%p65, %f150, %f151;
	selp.f32 	%f152, %f150, %f151, %p65;
	ld.shared.f32 	%f153, [_ZZN3cub18CUB_300001_SM_10006detail6reduce28DeviceReduceSingleTileKernelINS2_10policy_hubIfjN4cuda3__47minimumIfEEE10Policy1000EPfSB_jS8_ffNS5_3std3__410__identityEEEvT0_T1_T2_T3_T4_T6_E12temp_storage+32];
	setp.lt.f32 	%p66, %f152, %f153;
	selp.f32 	%f154, %f152, %f153, %p66;
	ld.shared.f32 	%f155, [_ZZN3cub18CUB_300001_SM_10006detail6reduce28DeviceReduceSingleTileKernelINS2_10policy_hubIfjN4cuda3__47minimumIfEEE10Policy1000EPfSB_jS8_ffNS5_3std3__410__identityEEEvT0_T1_T2_T3_T4_T6_E12temp_storage+36];
	setp.lt.f32 	%p67, %f154, %f155;
	selp.f32 	%f442, %f154, %f155, %p67;
$L__BB29_74:
	mov.u32 	%r391, %tid.x;
	setp.ne.s32 	%p249, %r391, 0;
	@%p249 bra 	$L__BB29_76;
	setp.lt.f32 	%p250, %f54, %f442;
	selp.f32 	%f415, %f54, %f442, %p250;
	st.global.f32 	[%rd1], %f415;
$L__BB29_76:
	ret;

}
	// .globl	_ZN3cub18CUB_300001_SM_10006detail6reduce18DeviceReduceKernelINS2_10policy_hubIfjN4cuda3__47minimumIfEEE10Policy1000EPfjS8_fNS5_3std3__410__identityEEEvT0_PT3_T1_NS0_13GridEvenShareISI_EET2_T4_
.visible .entry _ZN3cub18CUB_300001_SM_10006detail6reduce18DeviceReduceKernelINS2_10policy_hubIfjN4cuda3__47minimumIfEEE10Policy1000EPfjS8_fNS5_3std3__410__identityEEEvT0_PT3_T1_NS0_13GridEvenShareISI_EET2_T4_(
	.param .u64 .ptr .align 1 _ZN3cub18CUB_300001_SM_10006detail6reduce18DeviceReduceKernelINS2_10policy_hubIfjN4cuda3__47minimumIfEEE10Policy1000EPfjS8_fNS5_3std3__410__identityEEEvT0_PT3_T1_NS0_13GridEvenShareISI_EET2_T4__param_0,
	.param .u64 .ptr .align 1 _ZN3cub18CUB_300001_SM_10006detail6reduce18DeviceReduceKernelINS2_10policy_hubIfjN4cuda3__47minimumIfEEE10Policy1000EPfjS8_fNS5_3std3__410__identityEEEvT0_PT3_T1_NS0_13GridEvenShareISI_EET2_T4__param_1,
	.param .u32 _ZN3cub18CUB_300001_SM_10006detail6reduce18DeviceReduceKernelINS2_10policy_hubIfjN4cuda3__47minimumIfEEE10Policy1000EPfjS8_fNS5_3std3__410__identityEEEvT0_PT3_T1_NS0_13GridEvenShareISI_EET2_T4__param_2,
	.param .align 4 .b8 _ZN3cub18CUB_300001_SM_10006detail6reduce18DeviceReduceKernelINS2_10policy_hubIfjN4cuda3__47minimumIfEEE10Policy1000EPfjS8_fNS5_3std3__410__identityEEEvT0_PT3_T1_NS0_13GridEvenShareISI_EET2_T4__param_3[40],
	.param .align 1 .b8 _ZN3cub18CUB_300001_SM_10006detail6reduce18DeviceReduceKernelINS2_10policy_hubIfjN4cuda3__47minimumIfEEE10Policy1000EPfjS8_fNS5_3std3__410__identityEEEvT0_PT3_T1_NS0_13GridEvenShareISI_EET2_T4__param_4[1],
	.param .align 1 .b8 _ZN3cub18CUB_300001_SM_10006detail6reduce18DeviceReduceKernelINS2_10policy_hubIfjN4cuda3__47minimumIfEEE10Policy1000EPfjS8_fNS5_3std3__410__identityEEEvT0_PT3_T1_NS0_13GridEvenShareISI_EET2_T4__param_5[1]
)
.maxntid 256
{
	.reg .pred 	%p<249>;
	.reg .b32 	%r<478>;
	.reg .b32 	%f<437>;
	.reg .b64 	%rd<112>;
	// demoted variable
	.shared .align 4 .b8 _ZZN3cub18CUB_300001_SM_10006detail6reduce18DeviceReduceKernelINS2_10policy_hubIfjN4cuda3__47minimumIfEEE10Policy1000EPfjS8_fNS5_3std3__410__identityEEEvT0_PT3_T1_NS0_13GridEvenShareISI_EET2_T4_E12temp_storage[44];
	ld.param.u32 	%r1, [_ZN3cub18CUB_300001_SM_10006detail6reduce18DeviceReduceKernelINS2_10policy_hubIfjN4cuda3__47minimumIfEEE10Policy1000EPfjS8_fNS5_3std3__410__identityEEEvT0_PT3_T1_NS0_13GridEvenShareISI_EET2_T4__param_3+20];
	ld.param.u64 	%rd1, [_ZN3cub18CUB_300001_SM_10006detail6reduce18DeviceReduceKernelINS2_10policy_hubIfjN4cuda3__47minimumIfEEE10Policy1000EPfjS8_fNS5_3std3__410__identityEEEvT0_PT3_T1_NS0_13GridEvenShareISI_EET2_T4__param_0];
	ld.param.u32 	%r2, [_ZN3cub18CUB_300001_SM_10006detail6reduce18DeviceReduceKernelINS2_10policy_hubIfjN4cuda3__47minimumIfEEE10Policy1000EPfjS8_fNS5_3std3__410__identityEEEvT0_PT3_T1_NS0_13GridEvenShareISI_EET2_T4__param_3+24];
	mov.u32 	%r3, %ctaid.x;
	shl.b32 	%r4, %r2, 12;
	shl.b32 	%r5, %r3, 12;
	and.b64  	%rd3, %rd1, 15;
	setp.ne.s64 	%p1, %rd3, 0;
	@%p1 bra 	$L__BB30_36;
	sub.s32 	%r6, %r1, %r5;
	setp.gt.u32 	%p125, %r6, 4095;
	@%p125 bra 	$L__BB30_20;
	mov.u32 	%r7, %tid.x;
	setp.ge.u32 	%p190, %r7, %r6;
	mov.f32 	%f417, 0f00000000;
	mov.u32 	%r448, %r7;
	@%p190 bra 	$L__BB30_4;
	add.s32 	%r359, %r5, %r7;
	mul.wide.u32 	%rd97, %r359, 4;
	add.s64 	%rd96, %rd1, %rd97;
	// begin inline asm
	ld.global.nc.u32 %r358, [%rd96];
	// end inline asm
	mov.b32 	%f417, %r358;
	add.s32 	%r448, %r7, 256;
$L__BB30_4:
	setp.ge.u32 	%p191, %r448, %r6;
	@%p191 bra 	$L__BB30_11;
	not.b32 	%r360, %r448;
	add.s32 	%r10, %r1, %r360;
	and.b32  	%r361, %r10, 768;
	setp.eq.s32 	%p192, %r361, 768;
	@%p192 bra 	$L__BB30_8;
	add.s32 	%r446, %r448, %r5;
	shr.u32 	%r362, %r10, 8;
	add.s32 	%r363, %r362, 1;
	and.b32  	%r364, %r363, 3;
	neg.s32 	%r445, %r364;
$L__BB30_7:
	.pragma "nounroll";
	mul.wide.u32 	%rd99, %r446, 4;
	add.s64 	%rd98, %rd1, %rd99;
	// begin inline asm
	ld.global.nc.u32 %r365, [%rd98];
	// end inline asm
	mov.b32 	%f335, %r365;
	setp.lt.f32 	%p193, %f417, %f335;
	selp.f32 	%f417, %f417, %f335, %p193;
	add.s32 	%r448, %r448, 256;
	add.s32 	%r446, %r446, 256;
	add.s32 	%r445, %r445, 1;
	setp.ne.s32 	%p194, %r445, 0;
	@%p194 bra 	$L__BB30_7;
$L__BB30_8:
	sub.s32 	%r366, %r10, %r5;
	setp.lt.u32 	%p195, %r366, 768;
	@%p195 bra 	$L__BB30_11;
	add.s32 	%r450, %r448, 512;
	add.s32 	%r449, %r448, %r5;
$L__BB30_10:
	mul.wide.u32 	%rd104, %r449, 4;
	add.s64 	%rd100, %rd1, %rd104;
	// begin inline asm
	ld.global.nc.u32 %r367, [%rd100];
	// end inline asm
	mov.b32 	%f336, %r367;
	setp.lt.f32 	%p196, %f417, %f336;
	selp.f32 	%f337, %f417, %f336, %p196;
	add.s32 	%r371, %r449, 256;
	mul.wide.u32 	%rd105, %r371, 4;
	add.s64 	%rd101, %rd1, %rd105;
	// begin inline asm
	ld.global.nc.u32 %r368, [%rd101];
	// end inline asm
	mov.b32 	%f338, %r368;
	setp.lt.f32 	%p197, %f337, %f338;
	selp.f32 	%f339, %f337, %f338, %p197;
	add.s32 	%r372, %r449, 512;
	mul.wide.u32 	%rd106, %r372, 4;
	add.s64 	%rd102, %rd1, %rd106;
	// begin inline asm
	ld.global.nc.u32 %r369, [%rd102];
	// end inline asm
	mov.b32 	%f340, %r369;
	setp.lt.f32 	%p198, %f339, %f340;
	selp.f32 	%f341, %f339, %f340, %p198;
	add.s32 	%r373, %r449, 768;
	mul.wide.u32 	%rd107, %r373, 4;
	add.s64 	%rd103, %rd1, %rd107;
	// begin inline asm
	ld.global.nc.u32 %r370, [%rd103];
	// end inline asm
	mov.b32 	%f342, %r370;
	setp.lt.f32 	%p199, %f341, %f342;
	selp.f32 	%f417, %f341, %f342, %p199;
	add.s32 	%r24, %r450, 1024;
	add.s32 	%r374, %r450, 512;
	add.s32 	%r449, %r449, 1024;
	setp.lt.s32 	%p200, %r374, %r6;
	mov.u32 	%r450, %r24;
	@%p200 bra 	$L__BB30_10;
$L__BB30_11:
	setp.lt.u32 	%p201, %r6, 256;
	@%p201 bra 	$L__BB30_16;
	// begin inline asm
	mov.u32 %r413, %laneid;
	// end inline asm
	mov.b32 	%r415, %f417;
	mov.b32 	%r416, 1;
	mov.b32 	%r437, 31;
	mov.b32 	%r438, -1;
	// begin inline asm
	shfl.sync.down.b32 %r414, %r415, %r416, %r437, %r438;
	// end inline asm
	mov.b32 	%f381, %r414;
	setp.gt.s32 	%p229, %r413, 30;
	setp.lt.f32 	%p230, %f417, %f381;
	selp.f32 	%f382, %f417, %f381, %p230;
	selp.f32 	%f383, %f417, %f382, %p229;
	mov.b32 	%r420, %f383;
	mov.b32 	%r421, 2;
	// begin inline asm
	shfl.sync.down.b32 %r419, %r420, %r421, %r437, %r438;
	// end inline asm
	mov.b32 	%f385, %r419;
	setp.gt.s32 	%p231, %r413, 29;
	setp.lt.f32 	%p232, %f383, %f385;
	selp.f32 	%f386, %f383, %f385, %p232;
	selp.f32 	%f387, %f383, %f386, %p231;
	mov.b32 	%r425, %f387;
	mov.b32 	%r426, 4;
	// begin inline asm
	shfl.sync.down.b32 %r424, %r425, %r426, %r437, %r438;
	// end inline asm
	mov.b32 	%f389, %r424;
	setp.gt.s32 	%p233, %r413, 27;
	setp.lt.f32 	%p234, %f387, %f389;
	selp.f32 	%f390, %f387, %f389, %p234;
	selp.f32 	%f391, %f387, %f390, %p233;
	mov.b32 	%r430, %f391;
	mov.b32 	%r431, 8;
	// begin inline asm
	shfl.sync.down.b32 %r429, %r430, %r431, %r437, %r438;
	// end inline asm
	mov.b32 	%f393, %r429;
	setp.gt.s32 	%p235, %r413, 23;
	setp.lt.f32 	%p236, %f391, %f393;
	selp.f32 	%f394, %f391, %f393, %p236;
	selp.f32 	%f395, %f391, %f394, %p235;
	mov.b32 	%r435, %f395;
	mov.b32 	%r436, 16;
	// begin inline asm
	shfl.sync.down.b32 %r434, %r435, %r436, %r437, %r438;
	// end inline asm
	mov.b32 	%f397, %r434;
	setp.gt.s32 	%p237, %r413, 15;
	setp.lt.f32 	%p238, %f395, %f397;
	selp.f32 	%f398, %f395, %f397, %p238;
	selp.f32 	%f436, %f395, %f398, %p237;
	setp.ne.s32 	%p239, %r413, 0;
	@%p239 bra 	$L__BB30_14;
	shr.u32 	%r439, %r7, 3;
	and.b32  	%r440, %r439, 124;
	mov.u32 	%r441, _ZZN3cub18CUB_300001_SM_10006detail6reduce18DeviceReduceKernelINS2_10policy_hubIfjN4cuda3__47minimumIfEEE10Policy1000EPfjS8_fNS5_3std3__410__identityEEEvT0_PT3_T1_NS0_13GridEvenShareISI_EET2_T4_E12temp_storage;
	add.s32 	%r442, %r441, %r440;
	st.shared.f32 	[%r442+8], %f436;
$L__BB30_14:
	bar.sync 	0;
	setp.ne.s32 	%p240, %r7, 0;
	@%p240 bra 	$L__BB30_71;
	ld.shared.f32 	%f399, [_ZZN3cub18CUB_300001_SM_10006detail6reduce18DeviceReduceKernelINS2_10policy_hubIfjN4cuda3__47minimumIfEEE10Policy1000EPfjS8_fNS5_3std3__410__identityEEEvT0_PT3_T1_NS0_13GridEvenShareISI_EET2_T4_E12temp_storage+12];
	setp.lt.f32 	%p241, %f436, %f399;
	selp.f32 	%f400, %f436, %f399, %p241;
	ld.shared.f32 	%f401, [_ZZN3cub18CUB_300001_SM_10006detail6reduce18DeviceReduceKernelINS2_10policy_hubIfjN4cuda3__47minimumIfEEE10Policy1000EPfjS8_fNS5_3std3__410__identityEEEvT0_PT3_T1_NS0_13GridEvenShareISI_EET2_T4_E12temp_storage+16];
	setp.lt.f32 	%p242, %f400, %f401;
	selp.f32 	%f402, %f400, %f401, %p242;
	ld.shared.f32 	%f403, [_ZZN3cub18CUB_300001_SM_10006detail6reduce18DeviceReduceKernelINS2_10policy_hubIfjN4cuda3__47minimumIfEEE10Policy1000EPfjS8_fNS5_3std3__410__identityEEEvT0_PT3_T1_NS0_13GridEvenShareISI_EET2_T4_E12temp_storage+20];
	setp.lt.f32 	%p243, %f402, %f403;
	selp.f32 	%f404, %f402, %f403, %p243;
	ld.shared.f32 	%f405, [_ZZN3cub18CUB_300001_SM_10006detail6reduce18DeviceReduceKernelINS2_10policy_hubIfjN4cuda3__47minimumIfEEE10Policy1000EPfjS8_fNS5_3std3__410__identityEEEvT0_PT3_T1_NS0_13GridEvenShareISI_EET2_T4_E12temp_storage+24];
	setp.lt.f32 	%p244, %f404, %f405;
	selp.f32 	%f406, %f404, %f405, %p244;
	ld.shared.f32 	%f407, [_ZZN3cub18CUB_300001_SM_10006detail6reduce18DeviceReduceKernelINS2_10policy_hubIfjN4cuda3__47minimumIfEEE10Policy1000EPfjS8_fNS5_3std3__410__identityEEEvT0_PT3_T1_NS0_13GridEvenShareISI_EET2_T4_E12temp_storage+28];
	setp.lt.f32 	%p245, %f406, %f407;
	selp.f32 	%f408, %f406, %f407, %p245;
	ld.shared.f32 	%f409, [_ZZN3cub18CUB_300001_SM_10006detail6reduce18DeviceReduceKernelINS2_10policy_hubIfjN4cuda3__47minimumIfEEE10Policy1000EPfjS8_fNS5_3std3__410__identityEEEvT0_PT3_T1_NS0_13GridEvenShareISI_EET2_T4_E12temp_storage+32];
	setp.lt.f32 	%p246, %f408, %f409;
	selp.f32 	%f410, %f408, %f409, %p246;
	ld.shared.f32 	%f411, [_ZZN3cub18CUB_300001_SM_10006detail6reduce18DeviceReduceKernelINS2_10policy_hubIfjN4cuda3__47minimumIfEEE10Policy1000EPfjS8_fNS5_3std3__410__identityEEEvT0_PT3_T1_NS0_13GridEvenShareISI_EET2_T4_E12temp_storage+36];
	setp.lt.f32 	%p247, %f410, %f411;
	selp.f32 	%f436, %f410, %f411, %p247;
	bra.uni 	$L__BB30_71;
$L__BB30_16:
	// begin inline asm
	mov.u32 %r375, %laneid;
	// end inline asm
	and.b32  	%r401, %r7, 992;
	add.s32 	%r402, %r401, 32;
	setp.gt.u32 	%p202, %r402, %r6;
	not.b32 	%r403, %r401;
	add.s32 	%r404, %r6, %r403;
	selp.b32 	%r399, %r404, 31, %p202;
	mov.b32 	%r377, %f417;
	mov.b32 	%r378, 1;
	mov.b32 	%r400, -1;
	// begin inline asm
	shfl.sync.down.b32 %r376, %r377, %r378, %r399, %r400;
	// end inline asm
	mov.b32 	%f343, %r376;
	setp.lt.s32 	%p203, %r375, %r399;
	setp.lt.f32 	%p204, %f417, %f343;
	selp.f32 	%f344, %f417, %f343, %p204;
	selp.f32 	%f345, %f344, %f417, %p203;
	mov.b32 	%r382, %f345;
	mov.b32 	%r383, 2;
	// begin inline asm
	shfl.sync.down.b32 %r381, %r382, %r383, %r399, %r400;
	// end inline asm
	mov.b32 	%f347, %r381;
	add.s32 	%r405, %r375, 2;
	setp.gt.s32 	%p205, %r405, %r399;
	setp.lt.f32 	%p206, %f345, %f347;
	selp.f32 	%f348, %f345, %f347, %p206;
	selp.f32 	%f349, %f345, %f348, %p205;
	mov.b32 	%r387, %f349;
	mov.b32 	%r388, 4;
	// begin inline asm
	shfl.sync.down.b32 %r386, %r387, %r388, %r399, %r400;
	// end inline asm
	mov.b32 	%f351, %r386;
	add.s32 	%r406, %r375, 4;
	setp.gt.s32 	%p207, %r406, %r399;
	setp.lt.f32 	%p208, %f349, %f351;
	selp.f32 	%f352, %f349, %f351, %p208;
	selp.f32 	%f353, %f349, %f352, %p207;
	mov.b32 	%r392, %f353;
	mov.b32 	%r393, 8;
	// begin inline asm
	shfl.sync.down.b32 %r391, %r392, %r393, %r399, %r400;
	// end inline asm
	mov.b32 	%f355, %r391;
	add.s32 	%r407, %r375, 8;
	setp.gt.s32 	%p209, %r407, %r399;
	setp.lt.f32 	%p210, %f353, %f355;
	selp.f32 	%f356, %f353, %f355, %p210;
	selp.f32 	%f357, %f353, %f356, %p209;
	mov.b32 	%r397, %f357;
	mov.b32 	%r398, 16;
	// begin inline asm
	shfl.sync.down.b32 %r396, %r397, %r398, %r399, %r400;
	// end inline asm
	mov.b32 	%f359, %r396;
	add.s32 	%r408, %r375, 16;
	setp.gt.s32 	%p211, %r408, %r399;
	setp.lt.f32 	%p212, %f357, %f359;
	selp.f32 	%f360, %f357, %f359, %p212;
	selp.f32 	%f436, %f357, %f360, %p211;
	setp.ne.s32 	%p213, %r375, 0;
	@%p213 bra 	$L__BB30_18;
	shr.u32 	%r409, %r7, 3;
	and.b32  	%r410, %r409, 124;
	mov.u32 	%r411, _ZZN3cub18CUB_300001_SM_10006detail6reduce18DeviceReduceKernelINS2_10policy_hubIfjN4cuda3__47minimumIfEEE10Policy1000EPfjS8_fNS5_3std3__410__identityEEEvT0_PT3_T1_NS0_13GridEvenShareISI_EET2_T4_E12temp_storage;
	add.s32 	%r412, %r411, %r410;
	st.shared.f32 	[%r412+8], %f436;
$L__BB30_18:
	bar.sync 	0;
	setp.ne.s32 	%p214, %r7, 0;
	@%p214 bra 	$L__BB30_71;
	setp.gt.u32 	%p215, %r6, 32;
	ld.shared.f32 	%f361, [_ZZN3cub18CUB_300001_SM_10006detail6reduce18DeviceReduceKernelINS2_10policy_hubIfjN4cuda3__47minimumIfEEE10Policy1000EPfjS8_fNS5_3std3__410__identityEEEvT0_PT3_T1_NS0_13GridEvenShareISI_EET2_T4_E12temp_storage+12];
	setp.lt.f32 	%p216, %f436, %f361;
	selp.f32 	%f362, %f436, %f361, %p216;
	selp.f32 	%f363, %f362, %f436, %p215;
	setp.gt.u32 	%p217, %r6, 64;
	ld.shared.f32 	%f364, [_ZZN3cub18CUB_300001_SM_10006detail6reduce18DeviceReduceKernelINS2_10policy_hubIfjN4cuda3__47minimumIfEEE10Policy1000EPfjS8_fNS5_3std3__410__identityEEEvT0_PT3_T1_NS0_13GridEvenShareISI_EET2_T4_E12temp_storage+16];
	setp.lt.f32 	%p218, %f363, %f364;
	selp.f32 	%f365, %f363, %f364, %p218;
	selp.f32 	%f366, %f365, %f363, %p217;
	setp.gt.u32 	%p219, %r6, 96;
	ld.shared.f32 	%f367, [_ZZN3cub18CUB_300001_SM_10006detail6reduce18DeviceReduceKernelINS2_10policy_hubIfjN4cuda3__47minimumIfEEE10Policy1000EPfjS8_fNS5_3std3__410__identityEEEvT0_PT3_T1_NS0_13GridEvenShareISI_EET2_T4_E12temp_storage+20];
	setp.lt.f32 	%p220, %f366, %f367;
	selp.f32 	%f368, %f366, %f367, %p220;
	selp.f32 	%f369, %f368, %f366, %p219;
	setp.gt.u32 	%p221, %r6, 128;
	ld.shared.f32 	%f370, [_ZZN3cub18CUB_300001_SM_10006detail6reduce18DeviceReduceKernelINS2_10policy_hubIfjN4cuda3__47minimumIfEEE10Policy1000EPfjS8_fNS5_3std3__410__identityEEEvT0_PT3_T1_NS0_13GridEvenShareISI_EET2_T4_E12temp_storage+24];
	setp.lt.f32 	%p222, %f369, %f370;
	selp.f32 	%f371, %f369, %f370, %p222;
	selp.f32 	%f372, %f371, %f369, %p221;
	setp.gt.u32 	%p223, %r6, 160;
	ld.shared.f32 	%f373, [_ZZN3cub18CUB_300001_SM_10006detail6reduce18DeviceReduceKernelINS2_10policy_hubIfjN4cuda3__47minimumIfEEE10Policy1000EPfjS8_fNS5_3std3__410__identityEEEvT0_PT3_T1_NS0_13GridEvenShareISI_EET2_T4_E12temp_storage+28];
	setp.lt.f32 	%p224, %f372, %f373;
	selp.f32 	%f374, %f372, %f373, %p224;
	selp.f32 	%f375, %f374, %f372, %p223;
	setp.gt.u32 	%p225, %r6, 192;
	ld.shared.f32 	%f376, [_ZZN3cub18CUB_300001_SM_10006detail6reduce18DeviceReduceKernelINS2_10policy_hubIfjN4cuda3__47minimumIfEEE10Policy1000EPfjS8_fNS5_3std3__410__identityEEEvT0_PT3_T1_NS0_13GridEvenShareISI_EET2_T4_E12temp_storage+32];
	setp.lt.f32 	%p226, %f375, %f376;
	selp.f32 	%f377, %f375, %f376, %p226;
	selp.f32 	%f378, %f377, %f375, %p225;
	setp.gt.u32 	%p227, %r6, 224;
	ld.shared.f32 	%f379, [_ZZN3cub18CUB_300001_SM_10006detail6reduce18DeviceReduceKernelINS2_10policy_hubIfjN4cuda3__47minimumIfEEE10Policy1000EPfjS8_fNS5_3std3__410__identityEEEvT0_PT3_T1_NS0_13GridEvenShareISI_EET2_T4_E12temp_storage+36];
	setp.lt.f32 	%p228, %f378, %f379;
	selp.f32 	%f380, %f378, %f379, %p228;
	selp.f32 	%f436, %f380, %f378, %p227;
	bra.uni 	$L__BB30_71;
$L__BB30_20:
	mov.u32 	%r26, %tid.x;
	shl.b32 	%r27, %r26, 2;
	add.s32 	%r274, %r5, %r27;
	mul.wide.u32 	%rd72, %r274, 4;
	add.s64 	%rd62, %rd1, %rd72;
	// begin inline asm
	ld.global.nc.v2.u64 {%rd60, %rd61}, [%rd62];
	// end inline asm
	mov.b64 	{%r275, %r276}, %rd61;
	mov.b64 	{%r277, %r278}, %rd60;
	mov.b32 	%f232, %r278;
	mov.b32 	%f233, %r277;
	mov.b32 	%f234, %r276;
	mov.b32 	%f235, %r275;
	add.s64 	%rd65, %rd62, 4096;
	// begin inline asm
	ld.global.nc.v2.u64 {%rd63, %rd64}, [%rd65];
	// end inline asm
	mov.b64 	{%r279, %r280}, %rd64;
	mov.b64 	{%r281, %r282}, %rd63;
	mov.b32 	%f236, %r282;
	mov.b32 	%f237, %r281;
	mov.b32 	%f238, %r280;
	mov.b32 	%f239, %r279;
	add.s64 	%rd68, %rd62, 8192;
	// begin inline asm
	ld.global.nc.v2.u64 {%rd66, %rd67}, [%rd68];
	// end inline asm
	mov.b64 	{%r283, %r284}, %rd67;
	mov.b64 	{%r285, %r286}, %rd66;
	mov.b32 	%f240, %r286;
	mov.b32 	%f241, %r285;
	mov.b32 	%f242, %r284;
	mov.b32 	%f243, %r283;
	add.s64 	%rd71, %rd62, 12288;
	// begin inline asm
	ld.global.nc.v2.u64 {%rd69, %rd70}, [%rd71];
	// end inline asm
	mov.b64 	{%r287, %r288}, %rd70;
	mov.b64 	{%r289, %r290}, %rd69;
	mov.b32 	%f244, %r290;
	mov.b32 	%f245, %r289;
	mov.b32 	%f246, %r288;
	mov.b32 	%f247, %r287;
	setp.lt.f32 	%p126, %f233, %f232;
	selp.f32 	%f248, %f233, %f232, %p126;
	setp.lt.f32 	%p127, %f235, %f234;
	selp.f32 	%f249, %f235, %f234, %p127;
	setp.lt.f32 	%p128, %f237, %f236;
	selp.f32 	%f250, %f237, %f236, %p128;
	setp.lt.f32 	%p129, %f239, %f238;
	selp.f32 	%f251, %f239, %f238, %p129;
	setp.lt.f32 	%p130, %f241, %f240;
	selp.f32 	%f252, %f241, %f240, %p130;
	setp.lt.f32 	%p131, %f243, %f242;
	selp.f32 	%f253, %f243, %f242, %p131;
	setp.lt.f32 	%p132, %f245, %f244;
	selp.f32 	%f254, %f245, %f244, %p132;
	setp.lt.f32 	%p133, %f247, %f246;
	selp.f32 	%f255, %f247, %f246, %p133;
	setp.lt.f32 	%p134, %f248, %f249;
	selp.f32 	%f256, %f248, %f249, %p134;
	setp.lt.f32 	%p135, %f250, %f251;
	selp.f32 	%f257, %f250, %f251, %p135;
	setp.lt.f32 	%p136, %f252, %f253;
	selp.f32 	%f258, %f252, %f253, %p136;
	setp.lt.f32 	%p137, %f254, %f255;
	selp.f32 	%f259, %f254, %f255, %p137;
	setp.lt.f32 	%p138, %f256, %f257;
	selp.f32 	%f260, %f256, %f257, %p138;
	setp.lt.f32 	%p139, %f258, %f259;
	selp.f32 	%f261, %f258, %f259, %p139;
	setp.lt.f32 	%p140, %f260, %f261;
	selp.f32 	%f423, %f260, %f261, %p140;
	setp.lt.u32 	%p141, %r6, %r4;
	@%p141 bra 	$L__BB30_32;
	add.s32 	%r28, %r4, %r5;
	add.s32 	%r452, %r28, 256;
	add.s32 	%r451, %r28, %r26;
	mov.b32 	%r453, 0;
$L__BB30_22:
	add.s32 	%r5, %r5, %r4;
	add.s32 	%r292, %r1, -4096;
	setp.gt.u32 	%p142, %r5, %r292;
	@%p142 bra 	$L__BB30_24;
	add.s32 	%r293, %r5, %r27;
	mul.wide.u32 	%rd85, %r293, 4;
	add.s64 	%rd75, %rd1, %rd85;
	// begin inline asm
	ld.global.nc.v2.u64 {%rd73, %rd74}, [%rd75];
	// end inline asm
	mov.b64 	{%r294, %r295}, %rd74;
	mov.b64 	{%r296, %r297}, %rd73;
	mov.b32 	%f262, %r297;
	mov.b32 	%f263, %r296;
	mov.b32 	%f264, %r295;
	mov.b32 	%f265, %r294;
	add.s64 	%rd78, %rd75, 4096;
	// begin inline asm
	ld.global.nc.v2.u64 {%rd76, %rd77}, [%rd78];
	// end inline asm
	mov.b64 	{%r298, %r299}, %rd77;
	mov.b64 	{%r300, %r301}, %rd76;
	mov.b32 	%f266, %r301;
	mov.b32 	%f267, %r300;
	mov.b32 	%f268, %r299;
	mov.b32 	%f269, %r298;
	add.s64 	%rd81, %rd75, 8192;
	// begin inline asm
	ld.global.nc.v2.u64 {%rd79, %rd80}, [%rd81];
	// end inline asm
	mov.b64 	{%r302, %r303}, %rd80;
	mov.b64 	{%r304, %r305}, %rd79;
	mov.b32 	%f270, %r305;
	mov.b32 	%f271, %r304;
	mov.b32 	%f272, %r303;
	mov.b32 	%f273, %r302;
	add.s64 	%rd84, %rd75, 12288;
	// begin inline asm
	ld.global.nc.v2.u64 {%rd82, %rd83}, [%rd84];
	// end inline asm
	mov.b64 	{%r306, %r307}, %rd83;
	mov.b64 	{%r308, %r309}, %rd82;
	mov.b32 	%f274, %r309;
	mov.b32 	%f275, %r308;
	mov.b32 	%f276, %r307;
	mov.b32 	%f277, %r306;
	setp.lt.f32 	%p143, %f423, %f263;
	selp.f32 	%f278, %f423, %f263, %p143;
	setp.lt.f32 	%p144, %f262, %f265;
	selp.f32 	%f279, %f262, %f265, %p144;
	setp.lt.f32 	%p145, %f264, %f267;
	selp.f32 	%f280, %f264, %f267, %p145;
	setp.lt.f32 	%p146, %f266, %f269;
	selp.f32 	%f281, %f266, %f269, %p146;
	setp.lt.f32 	%p147, %f268, %f271;
	selp.f32 	%f282, %f268, %f271, %p147;
	setp.lt.f32 	%p148, %f270, %f273;
	selp.f32 	%f283, %f270, %f273, %p148;
	setp.lt.f32 	%p149, %f272, %f275;
	selp.f32 	%f284, %f272, %f275, %p149;
	setp.lt.f32 	%p150, %f274, %f277;
	selp.f32 	%f285, %f274, %f277, %p150;
	setp.lt.f32 	%p151, %f278, %f279;
	selp.f32 	%f286, %f278, %f279, %p151;
	setp.lt.f32 	%p152, %f280, %f281;
	selp.f32 	%f287, %f280, %f281, %p152;
	setp.lt.f32 	%p153, %f282, %f283;
	selp.f32 	%f288, %f282, %f283, %p153;
	setp.lt.f32 	%p154, %f284, %f285;
	selp.f32 	%f289, %f284, %f285, %p154;
	setp.lt.f32 	%p155, %f286, %f287;
	selp.f32 	%f290, %f286, %f287, %p155;
	setp.lt.f32 	%p156, %f288, %f289;
	selp.f32 	%f291, %f288, %f289, %p156;
	setp.lt.f32 	%p157, %f290, %f291;
	selp.f32 	%f292, %f290, %f291, %p157;
	setp.lt.f32 	%p158, %f292, %f276;
	selp.f32 	%f423, %f292, %f276, %p158;
	sub.s32 	%r310, %r1, %r5;
	setp.lt.u32 	%p159, %r310, %r4;
	add.s32 	%r453, %r453, 1;
	add.s32 	%r452, %r452, %r4;
	add.s32 	%r451, %r451, %r4;
	@%p159 bra 	$L__BB30_32;
	bra.uni 	$L__BB30_22;
$L__BB30_24:
	setp.le.u32 	%p160, %r1, %r5;
	@%p160 bra 	$L__BB30_32;
	sub.s32 	%r39, %r1, %r5;
	setp.ge.s32 	%p161, %r26, %r39;
	@%p161 bra 	$L__BB30_32;
	not.b32 	%r311, %r26;
	add.s32 	%r312, %r1, %r311;
	sub.s32 	%r313, %r312, %r28;
	mul.lo.s32 	%r314, %r2, %r453;
	shl.b32 	%r315, %r314, 12;
	sub.s32 	%r40, %r313, %r315;
	shr.u32 	%r316, %r312, 8;
	add.s32 	%r41, %r316, 1;
	and.b32  	%r317, %r312, 768;
	setp.eq.s32 	%p162, %r317, 768;
	mov.u32 	%r458, %r26;
	@%p162 bra 	$L__BB30_29;
	and.b32  	%r318, %r41, 3;
	neg.s32 	%r455, %r318;
	mov.u32 	%r458, %r26;
$L__BB30_28:
	.pragma "nounroll";
	mul.wide.u32 	%rd87, %r451, 4;
	add.s64 	%rd86, %rd1, %rd87;
	// begin inline asm
	ld.global.nc.u32 %r319, [%rd86];
	// end inline asm
	mov.b32 	%f294, %r319;
	setp.lt.f32 	%p163, %f423, %f294;
	selp.f32 	%f423, %f423, %f294, %p163;
	add.s32 	%r458, %r458, 256;
	add.s32 	%r451, %r451, 256;
	add.s32 	%r455, %r455, 1;
	setp.ne.s32 	%p164, %r455, 0;
	@%p164 bra 	$L__BB30_28;
$L__BB30_29:
	setp.lt.u32 	%p165, %r40, 768;
	@%p165 bra 	$L__BB30_32;
	add.s32 	%r460, %r458, 512;
	add.s32 	%r459, %r458, %r452;
$L__BB30_31:
	add.s32 	%r324, %r459, -256;
	mul.wide.u32 	%rd92, %r324, 4;
	add.s64 	%rd88, %rd1, %rd92;
	// begin inline asm
	ld.global.nc.u32 %r320, [%rd88];
	// end inline asm
	mov.b32 	%f295, %r320;
	setp.lt.f32 	%p166, %f423, %f295;
	selp.f32 	%f296, %f423, %f295, %p166;
	mul.wide.u32 	%rd93, %r459, 4;
	add.s64 	%rd89, %rd1, %rd93;
	// begin inline asm
	ld.global.nc.u32 %r321, [%rd89];
	// end inline asm
	mov.b32 	%f297, %r321;
	setp.lt.f32 	%p167, %f296, %f297;
	selp.f32 	%f298, %f296, %f297, %p167;
	add.s32 	%r325, %r459, 256;
	mul.wide.u32 	%rd94, %r325, 4;
	add.s64 	%rd90, %rd1, %rd94;
	// begin inline asm
	ld.global.nc.u32 %r322, [%rd90];
	// end inline asm
	mov.b32 	%f299, %r322;
	setp.lt.f32 	%p168, %f298, %f299;
	selp.f32 	%f300, %f298, %f299, %p168;
	add.s32 	%r326, %r459, 512;
	mul.wide.u32 	%rd95, %r326, 4;
	add.s64 	%rd91, %rd1, %rd95;
	// begin inline asm
	ld.global.nc.u32 %r323, [%rd91];
	// end inline asm
	mov.b32 	%f301, %r323;
	setp.lt.f32 	%p169, %f300, %f301;
	selp.f32 	%f423, %f300, %f301, %p169;
	add.s32 	%r54, %r460, 1024;
	add.s32 	%r327, %r460, 512;
	add.s32 	%r459, %r459, 1024;
	setp.lt.s32 	%p170, %r327, %r39;
	mov.u32 	%r460, %r54;
	@%p170 bra 	$L__BB30_31;
$L__BB30_32:
	// begin inline asm
	mov.u32 %r328, %laneid;
	// end inline asm
	mov.b32 	%r330, %f423;
	mov.b32 	%r331, 1;
	mov.b32 	%r352, 31;
	mov.b32 	%r353, -1;
	// begin inline asm
	shfl.sync.down.b32 %r329, %r330, %r331, %r352, %r353;
	// end inline asm
	mov.b32 	%f302, %r329;
	setp.gt.s32 	%p171, %r328, 30;
	setp.lt.f32 	%p172, %f423, %f302;
	selp.f32 	%f303, %f423, %f302, %p172;
	selp.f32 	%f304, %f423, %f303, %p171;
	mov.b32 	%r335, %f304;
	mov.b32 	%r336, 2;
	// begin inline asm
	shfl.sync.down.b32 %r334, %r335, %r336, %r352, %r353;
	// end inline asm
	mov.b32 	%f306, %r334;
	setp.gt.s32 	%p173, %r328, 29;
	setp.lt.f32 	%p174, %f304, %f306;
	selp.f32 	%f307, %f304, %f306, %p174;
	selp.f32 	%f308, %f304, %f307, %p173;
	mov.b32 	%r340, %f308;
	mov.b32 	%r341, 4;
	// begin inline asm
	shfl.sync.down.b32 %r339, %r340, %r341, %r352, %r353;
	// end inline asm
	mov.b32 	%f310, %r339;
	setp.gt.s32 	%p175, %r328, 27;
	setp.lt.f32 	%p176, %f308, %f310;
	selp.f32 	%f311, %f308, %f310, %p176;
	selp.f32 	%f312, %f308, %f311, %p175;
	mov.b32 	%r345, %f312;
	mov.b32 	%r346, 8;
	// begin inline asm
	shfl.sync.down.b32 %r344, %r345, %r346, %r352, %r353;
	// end inline asm
	mov.b32 	%f314, %r344;
	setp.gt.s32 	%p177, %r328, 23;
	setp.lt.f32 	%p178, %f312, %f314;
	selp.f32 	%f315, %f312, %f314, %p178;
	selp.f32 	%f316, %f312, %f315, %p177;
	mov.b32 	%r350, %f316;
	mov.b32 	%r351, 16;
	// begin inline asm
	shfl.sync.down.b32 %r349, %r350, %r351, %r352, %r353;
	// end inline asm
	mov.b32 	%f318, %r349;
	setp.gt.s32 	%p179, %r328, 15;
	setp.lt.f32 	%p180, %f316, %f318;
	selp.f32 	%f319, %f316, %f318, %p180;
	selp.f32 	%f436, %f316, %f319, %p179;
	setp.ne.s32 	%p181, %r328, 0;
	@%p181 bra 	$L__BB30_34;
	shr.u32 	%r354, %r26, 3;
	and.b32  	%r355, %r354, 124;
	mov.u32 	%r356, _ZZN3cub18CUB_300001_SM_10006detail6reduce18DeviceReduceKernelINS2_10policy_hubIfjN4cuda3__47minimumIfEEE10Policy1000EPfjS8_fNS5_3std3__410__identityEEEvT0_PT3_T1_NS0_13GridEvenShareISI_EET2_T4_E12temp_storage;
	add.s32 	%r357, %r356, %r355;
	st.shared.f32 	[%r357+8], %f436;
$L__BB30_34:
	bar.sync 	0;
	setp.ne.s32 	%p182, %r26, 0;
	@%p182 bra 	$L__BB30_71;
	ld.shared.f32 	%f320, [_ZZN3cub18CUB_300001_SM_10006detail6reduce18DeviceReduceKernelINS2_10policy_hubIfjN4cuda3__47minimumIfEEE10Policy1000EPfjS8_fNS5_3std3__410__identityEEEvT0_PT3_T1_NS0_13GridEvenShareISI_EET2_T4_E12temp_storage+12];
	setp.lt.f32 	%p183, %f436, %f320;
	selp.f32 	%f321, %f436, %f320, %p183;
	ld.shared.f32 	%f322, [_ZZN3cub18CUB_300001_SM_10006detail6reduce18DeviceReduceKernelINS2_10policy_hubIfjN4cuda3__47minimumIfEEE10Policy1000EPfjS8_fNS5_3std3__410__identityEEEvT0_PT3_T1_NS0_13GridEvenShareISI_EET2_T4_E12temp_storage+16];
	setp.lt.f32 	%p184, %f321, %f322;
	selp.f32 	%f323, %f321, %f322, %p184;
	ld.shared.f32 	%f324, [_ZZN3cub18CUB_300001_SM_10006detail6reduce18DeviceReduceKernelINS2_10policy_hubIfjN4cuda3__47minimumIfEEE10Policy1000EPfjS8_fNS5_3std3__410__identityEEEvT0_PT3_T1_NS0_13GridEvenShareISI_EET2_T4_E12temp_storage+20];
	setp.lt.f32 	%p185, %f323, %f324;
	selp.f32 	%f325, %f323, %f324, %p185;
	ld.shared.f32 	%f326, [_ZZN3cub18CUB_300001_SM_10006detail6reduce18DeviceReduceKernelINS2_10policy_hubIfjN4cuda3__47minimumIfEEE10Policy1000EPfjS8_fNS5_3std3__410__identityEEEvT0_PT3_T1_NS0_13GridEvenShareISI_EET2_T4_E12temp_storage+24];
	setp.lt.f32 	%p186, %f325, %f326;
	selp.f32 	%f327, %f325, %f326, %p186;
	ld.shared.f32 	%f328, [_ZZN3cub18CUB_300001_SM_10006detail6reduce18DeviceReduceKernelINS2_10policy_hubIfjN4cuda3__47minimumIfEEE10Policy1000EPfjS8_fNS5_3std3__410__identityEEEvT0_PT3_T1_NS0_13GridEvenShareISI_EET2_T4_E12temp_storage+28];
	setp.lt.f32 	%p187, %f327, %f328;
	selp.f32 	%f329, %f327, %f328, %p187;
	ld.shared.f32 	%f330, [_ZZN3cub18CUB_300001_SM_10006detail6reduce18DeviceReduceKernelINS2_10policy_hubIfjN4cuda3__47minimumIfEEE10Policy1000EPfjS8_fNS5_3std3__410__identityEEEvT0_PT3_T1_NS0_13GridEvenShareISI_EET2_T4_E12temp_storage+32];
	setp.lt.f32 	%p188, %f329, %f330;
	selp.f32 	%f331, %f329, %f330, %p188;
	ld.shared.f32 	%f332, [_ZZN3cub18CUB_300001_SM_10006detail6reduce18DeviceReduceKernelINS2_10policy_hubIfjN4cuda3__47minimumIfEEE10Policy1000EPfjS8_fNS5_3std3__410__identityEEEvT0_PT3_T1_NS0_13GridEvenShareISI_EET2_T4_E12temp_storage+36];
	setp.lt.f32 	%p189, %f331, %f332;
	selp.f32 	%f436, %f331, %f332, %p189;
	bra.uni 	$L__BB30_71;
$L__BB30_36:
	sub.s32 	%r56, %r1, %r5;
	setp.gt.u32 	%p2, %r56, 4095;
	@%p2 bra 	$L__BB30_55;
	mov.u32 	%r57, %tid.x;
	setp.ge.u32 	%p67, %r57, %r56;
	mov.f32 	%f429, 0f00000000;
	mov.u32 	%r465, %r57;
	@%p67 bra 	$L__BB30_39;
	add.s32 	%r190, %r5, %r57;
	mul.wide.u32 	%rd49, %r190, 4;
	add.s64 	%rd48, %rd1, %rd49;
	// begin inline asm
	ld.global.nc.u32 %r189, [%rd48];
	// end inline asm
	mov.b32 	%f429, %r189;
	add.s32 	%r465, %r57, 256;
$L__BB30_39:
	setp.ge.u32 	%p68, %r465, %r56;
	@%p68 bra 	$L__BB30_46;
	not.b32 	%r191, %r465;
	add.s32 	%r60, %r1, %r191;
	and.b32  	%r192, %r60, 768;
	setp.eq.s32 	%p69, %r192, 768;
	@%p69 bra 	$L__BB30_43;
	add.s32 	%r463, %r465, %r5;
	shr.u32 	%r193, %r60, 8;
	add.s32 	%r194, %r193, 1;
	and.b32  	%r195, %r194, 3;
	neg.s32 	%r462, %r195;
$L__BB30_42:
	.pragma "nounroll";
	mul.wide.u32 	%rd51, %r463, 4;
	add.s64 	%rd50, %rd1, %rd51;
	// begin inline asm
	ld.global.nc.u32 %r196, [%rd50];
	// end inline asm
	mov.b32 	%f155, %r196;
	setp.lt.f32 	%p70, %f429, %f155;
	selp.f32 	%f429, %f429, %f155, %p70;
	add.s32 	%r465, %r465, 256;
	add.s32 	%r463, %r463, 256;
	add.s32 	%r462, %r462, 1;
	setp.ne.s32 	%p71, %r462, 0;
	@%p71 bra 	$L__BB30_42;
$L__BB30_43:
	sub.s32 	%r197, %r60, %r5;
	setp.lt.u32 	%p72, %r197, 768;
	@%p72 bra 	$L__BB30_46;
	add.s32 	%r467, %r465, 512;
	add.s32 	%r466, %r465, %r5;
$L__BB30_45:
	mul.wide.u32 	%rd56, %r466, 4;
	add.s64 	%rd52, %rd1, %rd56;
	// begin inline asm
	ld.global.nc.u32 %r198, [%rd52];
	// end inline asm
	mov.b32 	%f156, %r198;
	setp.lt.f32 	%p73, %f429, %f156;
	selp.f32 	%f157, %f429, %f156, %p73;
	add.s32 	%r202, %r466, 256;
	mul.wide.u32 	%rd57, %r202, 4;
	add.s64 	%rd53, %rd1, %rd57;
	// begin inline asm
	ld.global.nc.u32 %r199, [%rd53];
	// end inline asm
	mov.b32 	%f158, %r199;
	setp.lt.f32 	%p74, %f157, %f158;
	selp.f32 	%f159, %f157, %f158, %p74;
	add.s32 	%r203, %r466, 512;
	mul.wide.u32 	%rd58, %r203, 4;
	add.s64 	%rd54, %rd1, %rd58;
	// begin inline asm
	ld.global.nc.u32 %r200, [%rd54];
	// end inline asm
	mov.b32 	%f160, %r200;
	setp.lt.f32 	%p75, %f159, %f160;
	selp.f32 	%f161, %f159, %f160, %p75;
	add.s32 	%r204, %r466, 768;
	mul.wide.u32 	%rd59, %r204, 4;
	add.s64 	%rd55, %rd1, %rd59;
	// begin inline asm
	ld.global.nc.u32 %r201, [%rd55];
	// end inline asm
	mov.b32 	%f162, %r201;
	setp.lt.f32 	%p76, %f161, %f162;
	selp.f32 	%f429, %f161, %f162, %p76;
	add.s32 	%r74, %r467, 1024;
	add.s32 	%r205, %r467, 512;
	add.s32 	%r466, %r466, 1024;
	setp.lt.s32 	%p77, %r205, %r56;
	mov.u32 	%r467, %r74;
	@%p77 bra 	$L__BB30_45;
$L__BB30_46:
	setp.lt.u32 	%p78, %r56, 256;
	@%p78 bra 	$L__BB30_51;
	// begin inline asm
	mov.u32 %r244, %laneid;
	// end inline asm
	mov.b32 	%r246, %f429;
	mov.b32 	%r247, 1;
	mov.b32 	%r268, 31;
	mov.b32 	%r269, -1;
	// begin inline asm
	shfl.sync.down.b32 %r245, %r246, %r247, %r268, %r269;
	// end inline asm
	mov.b32 	%f201, %r245;
	setp.gt.s32 	%p106, %r244, 30;
	setp.lt.f32 	%p107, %f429, %f201;
	selp.f32 	%f202, %f429, %f201, %p107;
	selp.f32 	%f203, %f429, %f202, %p106;
	mov.b32 	%r251, %f203;
	mov.b32 	%r252, 2;
	// begin inline asm
	shfl.sync.down.b32 %r250, %r251, %r252, %r268, %r269;
	// end inline asm
	mov.b32 	%f205, %r250;
	setp.gt.s32 	%p108, %r244, 29;
	setp.lt.f32 	%p109, %f203, %f205;
	selp.f32 	%f206, %f203, %f205, %p109;
	selp.f32 	%f207, %f203, %f206, %p108;
	mov.b32 	%r256, %f207;
	mov.b32 	%r257, 4;
	// begin inline asm
	shfl.sync.down.b32 %r255, %r256, %r257, %r268, %r269;
	// end inline asm
	mov.b32 	%f209, %r255;
	setp.gt.s32 	%p110, %r244, 27;
	setp.lt.f32 	%p111, %f207, %f209;
	selp.f32 	%f210, %f207, %f209, %p111;
	selp.f32 	%f211, %f207, %f210, %p110;
	mov.b32 	%r261, %f211;
	mov.b32 	%r262, 8;
	// begin inline asm
	shfl.sync.down.b32 %r260, %r261, %r262, %r268, %r269;
	// end inline asm
	mov.b32 	%f213, %r260;
	setp.gt.s32 	%p112, %r244, 23;
	setp.lt.f32 	%p113, %f211, %f213;
	selp.f32 	%f214, %f211, %f213, %p113;
	selp.f32 	%f215, %f211, %f214, %p112;
	mov.b32 	%r266, %f215;
	mov.b32 	%r267, 16;
	// begin inline asm
	shfl.sync.down.b32 %r265, %r266, %r267, %r268, %r269;
	// end inline asm
	mov.b32 	%f217, %r265;
	setp.gt.s32 	%p114, %r244, 15;
	setp.lt.f32 	%p115, %f215, %f217;
	selp.f32 	%f218, %f215, %f217, %p115;
	selp.f32 	%f436, %f215, %f218, %p114;
	setp.ne.s32 	%p116, %r244, 0;
	@%p116 bra 	$L__BB30_49;
	shr.u32 	%r270, %r57, 3;
	and.b32  	%r271, %r270, 124;
	mov.u32 	%r272, _ZZN3cub18CUB_300001_SM_10006detail6reduce18DeviceReduceKernelINS2_10policy_hubIfjN4cuda3__47minimumIfEEE10Policy1000EPfjS8_fNS5_3std3__410__identityEEEvT0_PT3_T1_NS0_13GridEvenShareISI_EET2_T4_E12temp_storage;
	add.s32 	%r273, %r272, %r271;
	st.shared.f32 	[%r273+8], %f436;
$L__BB30_49:
	bar.sync 	0;
	setp.ne.s32 	%p117, %r57, 0;
	@%p117 bra 	$L__BB30_71;
	ld.shared.f32 	%f219, [_ZZN3cub18CUB_300001_SM_10006detail6reduce18DeviceReduceKernelINS2_10policy_hubIfjN4cuda3__47minimumIfEEE10Policy1000EPfjS8_fNS5_3std3__410__identityEEEvT0_PT3_T1_NS0_13GridEvenShareISI_EET2_T4_E12temp_storage+12];
	setp.lt.f32 	%p118, %f436, %f219;
	selp.f32 	%f220, %f436, %f219, %p118;
	ld.shared.f32 	%f221, [_ZZN3cub18CUB_300001_SM_10006detail6reduce18DeviceReduceKernelINS2_10policy_hubIfjN4cuda3__47minimumIfEEE10Policy1000EPfjS8_fNS5_3std3__410__identityEEEvT0_PT3_T1_NS0_13GridEvenShareISI_EET2_T4_E12temp_storage+16];
	setp.lt.f32 	%p119, %f220, %f221;
	selp.f32 	%f222, %f220, %f221, %p119;
	ld.shared.f32 	%f223, [_ZZN3cub18CUB_300001_SM_10006detail6reduce18DeviceReduceKernelINS2_10policy_hubIfjN4cuda3__47minimumIfEEE10Policy1000EPfjS8_fNS5_3std3__410__identityEEEvT0_PT3_T1_NS0_13GridEvenShareISI_EET2_T4_E12temp_storage+20];
	setp.lt.f32 	%p120, %f222, %f223;
	selp.f32 	%f224, %f222, %f223, %p120;
	ld.shared.f32 	%f225, [_ZZN3cub18CUB_300001_SM_10006detail6reduce18DeviceReduceKernelINS2_10policy_hubIfjN4cuda3__47minimumIfEEE10Policy1000EPfjS8_fNS5_3std3__410__identityEEEvT0_PT3_T1_NS0_13GridEvenShareISI_EET2_T4_E12temp_storage+24];
	setp.lt.f32 	%p121, %f224, %f225;
	selp.f32 	%f226, %f224, %f225, %p121;
	ld.shared.f32 	%f227, [_ZZN3cub18CUB_300001_SM_10006detail6reduce18DeviceReduceKernelINS2_10policy_hubIfjN4cuda3__47minimumIfEEE10Policy1000EPfjS8_fNS5_3std3__410__identityEEEvT0_PT3_T1_NS0_13GridEvenShareISI_EET2_T4_E12temp_storage+28];
	setp.lt.f32 	%p122, %f226, %f227;
	selp.f32 	%f228, %f226, %f227, %p122;
	ld.shared.f32 	%f229, [_ZZN3cub18CUB_300001_SM_10006detail6reduce18DeviceReduceKernelINS2_10policy_hubIfjN4cuda3__47minimumIfEEE10Policy1000EPfjS8_fNS5_3std3__410__identityEEEvT0_PT3_T1_NS0_13GridEvenShareISI_EET2_T4_E12temp_storage+32];
	setp.lt.f32 	%p123, %f228, %f229;
	selp.f32 	%f230, %f228, %f229, %p123;
	ld.shared.f32 	%f231, [_ZZN3cub18CUB_300001_SM_10006detail6reduce18DeviceReduceKernelINS2_10policy_hubIfjN4cuda3__47minimumIfEEE10Policy1000EPfjS8_fNS5_3std3__410__identityEEEvT0_PT3_T1_NS0_13GridEvenShareISI_EET2_T4_E12temp_storage+36];
	setp.lt.f32 	%p124, %f230, %f231;
	selp.f32 	%f436, %f230, %f231, %p124;
	bra.uni 	$L__BB30_71;
$L__BB30_51:
	// begin inline asm
	mov.u32 %r206, %laneid;
	// end inline asm
	and.b32  	%r232, %r57, 992;
	add.s32 	%r233, %r232, 32;
	setp.gt.u32 	%p79, %r233, %r56;
	not.b32 	%r234, %r232;
	add.s32 	%r235, %r56, %r234;
	selp.b32 	%r230, %r235, 31, %p79;
	mov.b32 	%r208, %f429;
	mov.b32 	%r209, 1;
	mov.b32 	%r231, -1;
	// begin inline asm
	shfl.sync.down.b32 %r207, %r208, %r209, %r230, %r231;
	// end inline asm
	mov.b32 	%f163, %r207;
	setp.lt.s32 	%p80, %r206, %r230;
	setp.lt.f32 	%p81, %f429, %f163;
	selp.f32 	%f164, %f429, %f163, %p81;
	selp.f32 	%f165, %f164, %f429, %p80;
	mov.b32 	%r213, %f165;
	mov.b32 	%r214, 2;
	// begin inline asm
	shfl.sync.down.b32 %r212, %r213, %r214, %r230, %r231;
	// end inline asm
	mov.b32 	%f167, %r212;
	add.s32 	%r236, %r206, 2;
	setp.gt.s32 	%p82, %r236, %r230;
	setp.lt.f32 	%p83, %f165, %f167;
	selp.f32 	%f168, %f165, %f167, %p83;
	selp.f32 	%f169, %f165, %f168, %p82;
	mov.b32 	%r218, %f169;
	mov.b32 	%r219, 4;
	// begin inline asm
	shfl.sync.down.b32 %r217, %r218, %r219, %r230, %r231;
	// end inline asm
	mov.b32 	%f171, %r217;
	add.s32 	%r237, %r206, 4;
	setp.gt.s32 	%p84, %r237, %r230;
	setp.lt.f32 	%p85, %f169, %f171;
	selp.f32 	%f172, %f169, %f171, %p85;
	selp.f32 	%f173, %f169, %f172, %p84;
	mov.b32 	%r223, %f173;
	mov.b32 	%r224, 8;
	// begin inline asm
	shfl.sync.down.b32 %r222, %r223, %r224, %r230, %r231;
	// end inline asm
	mov.b32 	%f175, %r222;
	add.s32 	%r238, %r206, 8;
	setp.gt.s32 	%p86, %r238, %r230;
	setp.lt.f32 	%p87, %f173, %f175;
	selp.f32 	%f176, %f173, %f175, %p87;
	selp.f32 	%f177, %f173, %f176, %p86;
	mov.b32 	%r228, %f177;
	mov.b32 	%r229, 16;
	// begin inline asm
	shfl.sync.down.b32 %r227, %r228, %r229, %r230, %r231;
	// end inline asm
	mov.b32 	%f179, %r227;
	add.s32 	%r239, %r206, 16;
	setp.gt.s32 	%p88, %r239, %r230;
	setp.lt.f32 	%p89, %f177, %f179;
	selp.f32 	%f180, %f177, %f179, %p89;
	selp.f32 	%f436, %f177, %f180, %p88;
	setp.ne.s32 	%p90, %r206, 0;
	@%p90 bra 	$L__BB30_53;
	shr.u32 	%r240, %r57, 3;
	and.b32  	%r241, %r240, 124;
	mov.u32 	%r242, _ZZN3cub18CUB_300001_SM_10006detail6reduce18DeviceReduceKernelINS2_10policy_hubIfjN4cuda3__47minimumIfEEE10Policy1000EPfjS8_fNS5_3std3__410__identityEEEvT0_PT3_T1_NS0_13GridEvenShareISI_EET2_T4_E12temp_storage;
	add.s32 	%r243, %r242, %r241;
	st.shared.f32 	[%r243+8], %f436;
$L__BB30_53:
	bar.sync 	0;
	setp.ne.s32 	%p91, %r57, 0;
	@%p91 bra 	$L__BB30_71;
	setp.gt.u32 	%p92, %r56, 32;
	ld.shared.f32 	%f181, [_ZZN3cub18CUB_300001_SM_10006detail6reduce18DeviceReduceKernelINS2_10policy_hubIfjN4cuda3__47minimumIfEEE10Policy1000EPfjS8_fNS5_3std3__410__identityEEEvT0_PT3_T1_NS0_13GridEvenShareISI_EET2_T4_E12temp_storage+12];
	setp.lt.f32 	%p93, %f436, %f181;
	selp.f32 	%f182, %f436, %f181, %p93;
	selp.f32 	%f183, %f182, %f436, %p92;
	setp.gt.u32 	%p94, %r56, 64;
	ld.shared.f32 	%f184, [_ZZN3cub18CUB_300001_SM_10006detail6reduce18DeviceReduceKernelINS2_10policy_hubIfjN4cuda3__47minimumIfEEE10Policy1000EPfjS8_fNS5_3std3__410__identityEEEvT0_PT3_T1_NS0_13GridEvenShareISI_EET2_T4_E12temp_storage+16];
	setp.lt.f32 	%p95, %f183, %f184;
	selp.f32 	%f185, %f183, %f184, %p95;
	selp.f32 	%f186, %f185, %f183, %p94;
	setp.gt.u32 	%p96, %r56, 96;
	ld.shared.f32 	%f187, [_ZZN3cub18CUB_300001_SM_10006detail6reduce18DeviceReduceKernelINS2_10policy_hubIfjN4cuda3__47minimumIfEEE10Policy1000EPfjS8_fNS5_3std3__410__identityEEEvT0_PT3_T1_NS0_13GridEvenShareISI_EET2_T4_E12temp_storage+20];
	setp.lt.f32 	%p97, %f186, %f187;
	selp.f32 	%f188, %f186, %f187, %p97;
	selp.f32 	%f189, %f188, %f186, %p96;
	setp.gt.u32 	%p98, %r56, 128;
	ld.shared.f32 	%f190, [_ZZN3cub18CUB_300001_SM_10006detail6reduce18DeviceReduceKernelINS2_10policy_hubIfjN4cuda3__47minimumIfEEE10Policy1000EPfjS8_fNS5_3std3__410__identityEEEvT0_PT3_T1_NS0_13GridEvenShareISI_EET2_T4_E12temp_storage+24];
	setp.lt.f32 	%p99, %f189, %f190;
	selp.f32 	%f191, %f189, %f190, %p99;
	selp.f32 	%f192, %f191, %f189, %p98;
	setp.gt.u32 	%p100, %r56, 160;
	ld.shared.f32 	%f193, [_ZZN3cub18CUB_300001_SM_10006detail6reduce18DeviceReduceKernelINS2_10policy_hubIfjN4cuda3__47minimumIfEEE10Policy1000EPfjS8_fNS5_3std3__410__identityEEEvT0_PT3_T1_NS0_13GridEvenShareISI_EET2_T4_E12temp_storage+28];
	setp.lt.f32 	%p101, %f192, %f193;
	selp.f32 	%f194, %f192, %f193, %p101;
	selp.f32 	%f195, %f194, %f192, %p100;
	setp.gt.u32 	%p102, %r56, 192;
	ld.shared.f32 	%f196, [_ZZN3cub18CUB_300001_SM_10006detail6reduce18DeviceReduceKernelINS2_10policy_hubIfjN4cuda3__47minimumIfEEE10Policy1000EPfjS8_fNS5_3std3__410__identityEEEvT0_PT3_T1_NS0_13GridEvenShareISI_EET2_T4_E12temp_storage+32];
	setp.lt.f32 	%p103, %f195, %f196;
	selp.f32 	%f197, %f195, %f196, %p103;
	selp.f32 	%f198, %f197, %f195, %p102;
	setp.gt.u32 	%p104, %r56, 224;
	ld.shared.f32 	%f199, [_ZZN3cub18CUB_300001_SM_10006detail6reduce18DeviceReduceKernelINS2_10policy_hubIfjN4cuda3__47minimumIfEEE10Policy1000EPfjS8_fNS5_3std3__410__identityEEEvT0_PT3_T1_NS0_13GridEvenShareISI_EET2_T4_E12temp_storage+36];
	setp.lt.f32 	%p105, %f198, %f199;
	selp.f32 	%f200, %f198, %f199, %p105;
	selp.f32 	%f436, %f200, %f198, %p104;
	bra.uni 	$L__BB30_71;
$L__BB30_55:
	mov.u32 	%r76, %tid.x;
	add.s32 	%r121, %r76, %r5;
	mul.wide.u32 	%rd20, %r121, 4;
	add.s64 	%rd4, %rd1, %rd20;
	// begin inline asm
	ld.global.nc.u32 %r105, [%rd4];
	// end inline asm
	mov.b32 	%f52, %r105;
	add.s64 	%rd5, %rd4, 1024;
	// begin inline asm
	ld.global.nc.u32 %r106, [%rd5];
	// end inline asm
	mov.b32 	%f53, %r106;
	add.s64 	%rd6, %rd4, 2048;
	// begin inline asm
	ld.global.nc.u32 %r107, [%rd6];
	// end inline asm
	mov.b32 	%f54, %r107;
	add.s64 	%rd7, %rd4, 3072;
	// begin inline asm
	ld.global.nc.u32 %r108, [%rd7];
	// end inline asm
	mov.b32 	%f55, %r108;
	add.s64 	%rd8, %rd4, 4096;
	// begin inline asm
	ld.global.nc.u32 %r109, [%rd8];
	// end inline asm
	mov.b32 	%f56, %r109;
	add.s64 	%rd9, %rd4, 5120;
	// begin inline asm
	ld.global.nc.u32 %r110, [%rd9];
	// end inline asm
	mov.b32 	%f57, %r110;
	add.s64 	%rd10, %rd4, 6144;
	// begin inline asm
	ld.global.nc.u32 %r111, [%rd10];
	// end inline asm
	mov.b32 	%f58, %r111;
	add.s64 	%rd11, %rd4, 7168;
	// begin inline asm
	ld.global.nc.u32 %r112, [%rd11];
	// end inline asm
	mov.b32 	%f59, %r112;
	add.s64 	%rd12, %rd4, 8192;
	// begin inline asm
	ld.global.nc.u32 %r113, [%rd12];
	// end inline asm
	mov.b32 	%f60, %r113;
	add.s64 	%rd13, %rd4, 9216;
	// begin inline asm
	ld.global.nc.u32 %r114, [%rd13];
	// end inline asm
	mov.b32 	%f61, %r114;
	add.s64 	%rd14, %rd4, 10240;
	// begin inline asm
	ld.global.nc.u32 %r115, [%rd14];
	// end inline asm
	mov.b32 	%f62, %r115;
	add.s64 	%rd15, %rd4, 11264;
	// begin inline asm
	ld.global.nc.u32 %r116, [%rd15];
	// end inline asm
	mov.b32 	%f63, %r116;
	add.s64 	%rd16, %rd4, 12288;
	// begin inline asm
	ld.global.nc.u32 %r117, [%rd16];
	// end inline asm
	mov.b32 	%f64, %r117;
	add.s64 	%rd17, %rd4, 13312;
	// begin inline asm
	ld.global.nc.u32 %r118, [%rd17];
	// end inline asm
	mov.b32 	%f65, %r118;
	add.s64 	%rd18, %rd4, 14336;
	// begin inline asm
	ld.global.nc.u32 %r119, [%rd18];
	// end inline asm
	mov.b32 	%f66, %r119;
	add.s64 	%rd19, %rd4, 15360;
	// begin inline asm
	ld.global.nc.u32 %r120, [%rd19];
	// end inline asm
	mov.b32 	%f67, %r120;
	setp.lt.f32 	%p3, %f52, %f53;
	selp.f32 	%f68, %f52, %f53, %p3;
	setp.lt.f32 	%p4, %f54, %f55;
	selp.f32 	%f69, %f54, %f55, %p4;
	setp.lt.f32 	%p5, %f56, %f57;
	selp.f32 	%f70, %f56, %f57, %p5;
	setp.lt.f32 	%p6, %f58, %f59;
	selp.f32 	%f71, %f58, %f59, %p6;
	setp.lt.f32 	%p7, %f60, %f61;
	selp.f32 	%f72, %f60, %f61, %p7;
	setp.lt.f32 	%p8, %f62, %f63;
	selp.f32 	%f73, %f62, %f63, %p8;
	setp.lt.f32 	%p9, %f64, %f65;
	selp.f32 	%f74, %f64, %f65, %p9;
	setp.lt.f32 	%p10, %f66, %f67;
	selp.f32 	%f75, %f66, %f67, %p10;
	setp.lt.f32 	%p11, %f68, %f69;
	selp.f32 	%f76, %f68, %f69, %p11;
	setp.lt.f32 	%p12, %f70, %f71;
	selp.f32 	%f77, %f70, %f71, %p12;
	setp.lt.f32 	%p13, %f72, %f73;
	selp.f32 	%f78, %f72, %f73, %p13;
	setp.lt.f32 	%p14, %f74, %f75;
	selp.f32 	%f79, %f74, %f75, %p14;
	setp.lt.f32 	%p15, %f76, %f77;
	selp.f32 	%f80, %f76, %f77, %p15;
	setp.lt.f32 	%p16, %f78, %f79;
	selp.f32 	%f81, %f78, %f79, %p16;
	setp.lt.f32 	%p17, %f80, %f81;
	selp.f32 	%f435, %f80, %f81, %p17;
	setp.lt.u32 	%p18, %r56, %r4;
	@%p18 bra 	$L__BB30_67;
	add.s32 	%r77, %r4, %r5;
	add.s32 	%r469, %r77, 256;
	add.s32 	%r468, %r77, %r76;
	mov.b32 	%r470, 0;
$L__BB30_57:
	add.s32 	%r5, %r5, %r4;
	add.s32 	%r123, %r1, -4096;
	setp.gt.u32 	%p19, %r5, %r123;
	@%p19 bra 	$L__BB30_59;
	add.s32 	%r140, %r76, %r5;
	mul.wide.u32 	%rd37, %r140, 4;
	add.s64 	%rd21, %rd1, %rd37;
	// begin inline asm
	ld.global.nc.u32 %r124, [%rd21];
	// end inline asm
	mov.b32 	%f82, %r124;
	add.s64 	%rd22, %rd21, 1024;
	// begin inline asm
	ld.global.nc.u32 %r125, [%rd22];
	// end inline asm
	mov.b32 	%f83, %r125;
	add.s64 	%rd23, %rd21, 2048;
	// begin inline asm
	ld.global.nc.u32 %r126, [%rd23];
	// end inline asm
	mov.b32 	%f84, %r126;
	add.s64 	%rd24, %rd21, 3072;
	// begin inline asm
	ld.global.nc.u32 %r127, [%rd24];
	// end inline asm
	mov.b32 	%f85, %r127;
	add.s64 	%rd25, %rd21, 4096;
	// begin inline asm
	ld.global.nc.u32 %r128, [%rd25];
	// end inline asm
	mov.b32 	%f86, %r128;
	add.s64 	%rd26, %rd21, 5120;
	// begin inline asm
	ld.global.nc.u32 %r129, [%rd26];
	// end inline asm
	mov.b32 	%f87, %r129;
	add.s64 	%rd27, %rd21, 6144;
	// begin inline asm
	ld.global.nc.u32 %r130, [%rd27];
	// end inline asm
	mov.b32 	%f88, %r130;
	add.s64 	%rd28, %rd21, 7168;
	// begin inline asm
	ld.global.nc.u32 %r131, [%rd28];
	// end inline asm
	mov.b32 	%f89, %r131;
	add.s64 	%rd29, %rd21, 8192;
	// begin inline asm
	ld.global.nc.u32 %r132, [%rd29];
	// end inline asm
	mov.b32 	%f90, %r132;
	add.s64 	%rd30, %rd21, 9216;
	// begin inline asm
	ld.global.nc.u32 %r133, [%rd30];
	// end inline asm
	mov.b32 	%f91, %r133;
	add.s64 	%rd31, %rd21, 10240;
	// begin inline asm
	ld.global.nc.u32 %r134, [%rd31];
	// end inline asm
	mov.b32 	%f92, %r134;
	add.s64 	%rd32, %rd21, 11264;
	// begin inline asm
	ld.global.nc.u32 %r135, [%rd32];
	// end inline asm
	mov.b32 	%f93, %r135;
	add.s64 	%rd33, %rd21, 12288;
	// begin inline asm
	ld.global.nc.u32 %r136, [%rd33];
	// end inline asm
	mov.b32 	%f94, %r136;
	add.s64 	%rd34, %rd21, 13312;
	// begin inline asm
	ld.global.nc.u32 %r137, [%rd34];
	// end inline asm
	mov.b32 	%f95, %r137;
	add.s64 	%rd35, %rd21, 14336;
	// begin inline asm
	ld.global.nc.u32 %r138, [%rd35];
	// end inline asm
	mov.b32 	%f96, %r138;
	add.s64 	%rd36, %rd21, 15360;
	// begin inline asm
	ld.global.nc.u32 %r139, [%rd36];
	// end inline asm
	mov.b32 	%f97, %r139;
	setp.lt.f32 	%p20, %f435, %f82;
	selp.f32 	%f98, %f435, %f82, %p20;
	setp.lt.f32 	%p21, %f83, %f84;
	selp.f32 	%f99, %f83, %f84, %p21;
	setp.lt.f32 	%p22, %f85, %f86;
	selp.f32 	%f100, %f85, %f86, %p22;
	setp.lt.f32 	%p23, %f87, %f88;
	selp.f32 	%f101, %f87, %f88, %p23;
	setp.lt.f32 	%p24, %f89, %f90;
	selp.f32 	%f102, %f89, %f90, %p24;
	setp.lt.f32 	%p25, %f91, %f92;
	selp.f32 	%f103, %f91, %f92, %p25;
	setp.lt.f32 	%p26, %f93, %f94;
	selp.f32 	%f104, %f93, %f94, %p26;
	setp.lt.f32 	%p27, %f95, %f96;
	selp.f32 	%f105, %f95, %f96, %p27;
	setp.lt.f32 	%p28, %f98, %f99;
	selp.f32 	%f106, %f98, %f99, %p28;
	setp.lt.f32 	%p29, %f100, %f101;
	selp.f32 	%f107, %f100, %f101, %p29;
	setp.lt.f32 	%p30, %f102, %f103;
	selp.f32 	%f108, %f102, %f103, %p30;
	setp.lt.f32 	%p31, %f104, %f105;
	selp.f32 	%f109, %f104, %f105, %p31;
	setp.lt.f32 	%p32, %f106, %f107;
	selp.f32 	%f110, %f106, %f107, %p32;
	setp.lt.f32 	%p33, %f108, %f109;
	selp.f32 	%f111, %f108, %f109, %p33;
	setp.lt.f32 	%p34, %f110, %f111;
	selp.f32 	%f112, %f110, %f111, %p34;
	setp.lt.f32 	%p35, %f112, %f97;
	selp.f32 	%f435, %f112, %f97, %p35;
	sub.s32 	%r141, %r1, %r5;
	setp.lt.u32 	%p36, %r141, %r4;
	add.s32 	%r470, %r470, 1;
	add.s32 	%r469, %r469, %r4;
	add.s32 	%r468, %r468, %r4;
	@%p36 bra 	$L__BB30_67;
	bra.uni 	$L__BB30_57;
$L__BB30_59:
	setp.le.u32 	%p37, %r1, %r5;
	@%p37 bra 	$L__BB30_67;
	sub.s32 	%r88, %r1, %r5;
	setp.ge.s32 	%p38, %r76, %r88;
	@%p38 bra 	$L__BB30_67;
	not.b32 	%r142, %r76;
	add.s32 	%r143, %r1, %r142;
	sub.s32 	%r144, %r143, %r77;
	mul.lo.s32 	%r145, %r2, %r470;
	shl.b32 	%r146, %r145, 12;
	sub.s32 	%r89, %r144, %r146;
	shr.u32 	%r147, %r143, 8;
	add.s32 	%r90, %r147, 1;
	and.b32  	%r148, %r143, 768;
	setp.eq.s32 	%p39, %r148, 768;
	mov.u32 	%r475, %r76;
	@%p39 bra 	$L__BB30_64;
	and.b32  	%r149, %r90, 3;
	neg.s32 	%r472, %r149;
	mov.u32 	%r475, %r76;
$L__BB30_63:
	.pragma "nounroll";
	mul.wide.u32 	%rd39, %r468, 4;
	add.s64 	%rd38, %rd1, %rd39;
	// begin inline asm
	ld.global.nc.u32 %r150, [%rd38];
	// end inline asm
	mov.b32 	%f114, %r150;
	setp.lt.f32 	%p40, %f435, %f114;
	selp.f32 	%f435, %f435, %f114, %p40;
	add.s32 	%r475, %r475, 256;
	add.s32 	%r468, %r468, 256;
	add.s32 	%r472, %r472, 1;
	setp.ne.s32 	%p41, %r472, 0;
	@%p41 bra 	$L__BB30_63;
$L__BB30_64:
	setp.lt.u32 	%p42, %r89, 768;
	@%p42 bra 	$L__BB30_67;
	add.s32 	%r477, %r475, 512;
	add.s32 	%r476, %r475, %r469;
$L__BB30_66:
	add.s32 	%r155, %r476, -256;
	mul.wide.u32 	%rd44, %r155, 4;
	add.s64 	%rd40, %rd1, %rd44;
	// begin inline asm
	ld.global.nc.u32 %r151, [%rd40];
	// end inline asm
	mov.b32 	%f115, %r151;
	setp.lt.f32 	%p43, %f435, %f115;
	selp.f32 	%f116, %f435, %f115, %p43;
	mul.wide.u32 	%rd45, %r476, 4;
	add.s64 	%rd41, %rd1, %rd45;
	// begin inline asm
	ld.global.nc.u32 %r152, [%rd41];
	// end inline asm
	mov.b32 	%f117, %r152;
	setp.lt.f32 	%p44, %f116, %f117;
	selp.f32 	%f118, %f116, %f117, %p44;
	add.s32 	%r156, %r476, 256;
	mul.wide.u32 	%rd46, %r156, 4;
	add.s64 	%rd42, %rd1, %rd46;
	// begin inline asm
	ld.global.nc.u32 %r153, [%rd42];
	// end inline asm
	mov.b32 	%f119, %r153;
	setp.lt.f32 	%p45, %f118, %f119;
	selp.f32 	%f120, %f118, %f119, %p45;
	add.s32 	%r157, %r476, 512;
	mul.wide.u32 	%rd47, %r157, 4;
	add.s64 	%rd43, %rd1, %rd47;
	// begin inline asm
	ld.global.nc.u32 %r154, [%rd43];
	// end inline asm
	mov.b32 	%f121, %r154;
	setp.lt.f32 	%p46, %f120, %f121;
	selp.f32 	%f435, %f120, %f121, %p46;
	add.s32 	%r103, %r477, 1024;
	add.s32 	%r158, %r477, 512;
	add.s32 	%r476, %r476, 1024;
	setp.lt.s32 	%p47, %r158, %r88;
	mov.u32 	%r477, %r103;
	@%p47 bra 	$L__BB30_66;
$L__BB30_67:
	// begin inline asm
	mov.u32 %r159, %laneid;
	// end inline asm
	mov.b32 	%r161, %f435;
	mov.b32 	%r162, 1;
	mov.b32 	%r183, 31;
	mov.b32 	%r184, -1;
	// begin inline asm
	shfl.sync.down.b32 %r160, %r161, %r162, %r183, %r184;
	// end inline asm
	mov.b32 	%f122, %r160;
	setp.gt.s32 	%p48, %r159, 30;
	setp.lt.f32 	%p49, %f435, %f122;
	selp.f32 	%f123, %f435, %f122, %p49;
	selp.f32 	%f124, %f435, %f123, %p48;
	mov.b32 	%r166, %f124;
	mov.b32 	%r167, 2;
	// begin inline asm
	shfl.sync.down.b32 %r165, %r166, %r167, %r183, %r184;
	// end inline asm
	mov.b32 	%f126, %r165;
	setp.gt.s32 	%p50, %r159, 29;
	setp.lt.f32 	%p51, %f124, %f126;
	selp.f32 	%f127, %f124, %f126, %p51;
	selp.f32 	%f128, %f124, %f127, %p50;
	mov.b32 	%r171, %f128;
	mov.b32 	%r172, 4;
	// begin inline asm
	shfl.sync.down.b32 %r170, %r171, %r172, %r183, %r184;
	// end inline asm
	mov.b32 	%f130, %r170;
	setp.gt.s32 	%p52, %r159, 27;
	setp.lt.f32 	%p53, %f128, %f130;
	selp.f32 	%f131, %f128, %f130, %p53;
	selp.f32 	%f132, %f128, %f131, %p52;
	mov.b32 	%r176, %f132;
	mov.b32 	%r177, 8;
	// begin inline asm
	shfl.sync.down.b32 %r175, %r176, %r177, %r183, %r184;
	// end inline asm
	mov.b32 	%f134, %r175;
	setp.gt.s32 	%p54, %r159, 23;
	setp.lt.f32 	%p55, %f132, %f134;
	selp.f32 	%f135, %f132, %f134, %p55;
	selp.f32 	%f136, %f132, %f135, %p54;
	mov.b32 	%r181, %f136;
	mov.b32 	%r182, 16;
	// begin inline asm
	shfl.sync.down.b32 %r180, %r181, %r182, %r183, %r184;
	// end inline asm
	mov.b32 	%f138, %r180;
	setp.gt.s32 	%p56, %r159, 15;
	setp.lt.f32 	%p57, %f136, %f138;
	selp.f32 	%f139, %f136, %f138, %p57;
	selp.f32 	%f436, %f136, %f139, %p56;
	setp.ne.s32 	%p58, %r159, 0;
	@%p58 bra 	$L__BB30_69;
	shr.u32 	%r185, %r76, 3;
	and.b32  	%r186, %r185, 124;
	mov.u32 	%r187, _ZZN3cub18CUB_300001_SM_10006detail6reduce18DeviceReduceKernelINS2_10policy_hubIfjN4cuda3__47minimumIfEEE10Policy1000EPfjS8_fNS5_3std3__410__identityEEEvT0_PT3_T1_NS0_13GridEvenShareISI_EET2_T4_E12temp_storage;
	add.s32 	%r188, %r187, %r186;
	st.shared.f32 	[%r188+8], %f436;
$L__BB30_69:
	bar.sync 	0;
	setp.ne.s32 	%p59, %r76, 0;
	@%p59 bra 	$L__BB30_71;
	ld.shared.f32 	%f140, [_ZZN3cub18CUB_300001_SM_10006detail6reduce18DeviceReduceKernelINS2_10policy_hubIfjN4cuda3__47minimumIfEEE10Policy1000EPfjS8_fNS5_3std3__410__identityEEEvT0_PT3_T1_NS0_13GridEvenShareISI_EET2_T4_E12temp_storage+12];
	setp.lt.f32 	%p60, %f436, %f140;
	selp.f32 	%f141, %f436, %f140, %p60;
	ld.shared.f32 	%f142, [_ZZN3cub18CUB_300001_SM_10006detail6reduce18DeviceReduceKernelINS2_10policy_hubIfjN4cuda3__47minimumIfEEE10Policy1000EPfjS8_fNS5_3std3__410__identityEEEvT0_PT3_T1_NS0_13GridEvenShareISI_EET2_T4_E12temp_storage+16];
	setp.lt.f32 	%p61, %f141, %f142;
	selp.f32 	%f143, %f141, %f142, %p61;
	ld.shared.f32 	%f144, [_ZZN3cub18CUB_300001_SM_10006detail6reduce18DeviceReduceKernelINS2_10policy_hubIfjN4cuda3__47minimumIfEEE10Policy1000EPfjS8_fNS5_3std3__410__identityEEEvT0_PT3_T1_NS0_13GridEvenShareISI_EET2_T4_E12temp_storage+20];
	setp.lt.f32 	%p62, %f143, %f144;
	selp.f32 	%f145, %f143, %f144, %p62;
	ld.shared.f32 	%f146, [_ZZN3cub18CUB_300001_SM_10006detail6reduce18DeviceReduceKernelINS2_10policy_hubIfjN4cuda3__47minimumIfEEE10Policy1000EPfjS8_fNS5_3std3__410__identityEEEvT0_PT3_T1_NS0_13GridEvenShareISI_EET2_T4_E12temp_storage+24];
	setp.lt.f32 	%p63, %f145, %f146;
	selp.f32 	%f147, %f145, %f146, %p63;
	ld.shared.f32 	%f148, [_ZZN3cub18CUB_300001_SM_10006detail6reduce18DeviceReduceKernelINS2_10policy_hubIfjN4cuda3__47minimumIfEEE10Policy1000EPfjS8_fNS5_3std3__410__identityEEEvT0_PT3_T1_NS0_13GridEvenShareISI_EET2_T4_E12temp_storage+28];
	setp.lt.f32 	%p64, %f147, %f148;
	selp.f32 	%f149, %f147, %f148, %p64;
	ld.shared.f32 	%f150, [_ZZN3cub18CUB_300001_SM_10006detail6reduce18DeviceReduceKernelINS2_10policy_hubIfjN4cuda3__47minimumIfEEE10Policy1000EPfjS8_fNS5_3std3__410__identityEEEvT0_PT3_T1_NS0_13GridEvenShareISI_EET2_T4_E12temp_storage+32];
	setp.lt.f32 	%p65, %f149, %f150;
	selp.f32 	%f151, %f149, %f150, %p65;
	ld.shared.f32 	%f152, [_ZZN3cub18CUB_300001_SM_10006detail6reduce18DeviceReduceKernelINS2_10policy_hubIfjN4cuda3__47minimumIfEEE10Policy1000EPfjS8_fNS5_3std3__410__identityEEEvT0_PT3_T1_NS0_13GridEvenShareISI_EET2_T4_E12temp_storage+36];
	setp.lt.f32 	%p66, %f151, %f152;
	selp.f32 	%f436, %f151, %f152, %p66;
$L__BB30_71:
	mov.u32 	%r443, %tid.x;
	setp.ne.s32 	%p248, %r443, 0;
	@%p248 bra 	$L__BB30_73;
	ld.param.u64 	%rd111, [_ZN3cub18CUB_300001_SM_10006detail6reduce18DeviceReduceKernelINS2_10policy_hubIfjN4cuda3__47minimumIfEEE10Policy1000EPfjS8_fNS5_3std3__410__identityEEEvT0_PT3_T1_NS0_13GridEvenShareISI_EET2_T4__param_1];
	cvta.to.global.u64 	%rd108, %rd111;
	mul.wide.u32 	%rd109, %r3, 4;
	add.s64 	%rd110, %rd108, %rd109;
	st.global.f32 	[%rd110], %f436;
$L__BB30_73:
	ret;

}
	// .globl	_ZN3cub18CUB_300001_SM_10006detail6reduce28DeviceReduceSingleTileKernelINS2_10policy_hubIfjN4cuda3__47minimumIfEEE10Policy1000EPfSB_iS8_ffNS5_3std3__410__identityEEEvT0_T1_T2_T3_T4_T6_
.visible .entry _ZN3cub18CUB_300001_SM_10006detail6reduce28DeviceReduceSingleTileKernelINS2_10policy_hubIfjN4cuda3__47minimumIfEEE10Policy1000EPfSB_iS8_ffNS5_3std3__410__identityEEEvT0_T1_T2_T3_T4_T6_(
	.param .u64 .ptr .align 1 _ZN3cub18CUB_300001_SM_10006detail6reduce28DeviceReduceSingleTileKernelINS2_10policy_hubIfjN4cuda3__47minimumIfEEE10Policy1000EPfSB_iS8_ffNS5_3std3__410__identityEEEvT0_T1_T2_T3_T4_T6__param_0,
	.param .u64 .ptr .align 1 _ZN3cub18CUB_300001_SM_10006detail6reduce28DeviceReduceSingleTileKernelINS2_10policy_hubIfjN4cuda3__47minimumIfEEE10Policy1000EPfSB_iS8_ffNS5_3std3__410__identityEEEvT0_T1_T2_T3_T4_T6__param_1,
	.param .u32 _ZN3cub18CUB_300001_SM_10006detail6reduce28DeviceReduceSingleTileKernelINS2_10policy_hubIfjN4cuda3__47minimumIfEEE10Policy1000EPfSB_iS8_ffNS5_3std3__410__identityEEEvT0_T1_T2_T3_T4_T6__param_2,
	.param .align 1 .b8 _ZN3cub18CUB_300001_SM_10006detail6reduce28DeviceReduceSingleTileKernelINS2_10policy_hubIfjN4cuda3__47minimumIfEEE10Policy1000EPfSB_iS8_ffNS5_3std3__410__identityEEEvT0_T1_T2_T3_T4_T6__param_3[1],
	.param .f32 _ZN3cub18CUB_300001_SM_10006detail6reduce28DeviceReduceSingleTileKernelINS2_10policy_hubIfjN4cuda3__47minimumIfEEE10Policy1000EPfSB_iS8_ffNS5_3std3__410__identityEEEvT0_T1_T2_T3_T4_T6__param_4,
	.param .align 1 .b8 _ZN3cub18CUB_300001_SM_10006detail6reduce28DeviceReduceSingleTileKernelINS2_10policy_hubIfjN4cuda3__47minimumIfEEE10Policy1000EPfSB_iS8_ffNS5_3std3__410__identityEEEvT0_T1_T2_T3_T4_T6__param_5[1]
)
.maxntid 256
.minnctapersm 1
{
	.reg .pred 	%p<252>;
	.reg .b32 	%r<407>;
	.reg .b32 	%f<443>;
	.reg .b64 	%rd<125>;
	// demoted variable
	.shared .align 4 .b8 _ZZN3cub18CUB_300001_SM_10006detail6reduce28DeviceReduceSingleTileKernelINS2_10policy_hubIfjN4cuda3__47minimumIfEEE10Policy1000EPfSB_iS8_ffNS5_3std3__410__identityEEEvT0_T1_T2_T3_T4_T6_E12temp_storage[44];
	ld.param.u64 	%rd16, [_ZN3cub18CUB_300001_SM_10006detail6reduce28DeviceReduceSingleTileKernelINS2_10policy_hubIfjN4cuda3__47minimumIfEEE10Policy1000EPfSB_iS8_ffNS5_3std3__410__identityEEEvT0_T1_T2_T3_T4_T6__param_0];
	ld.param.u64 	%rd17, [_ZN3cub18CUB_300001_SM_10006detail6reduce28DeviceReduceSingleTileKernelINS2_10policy_hubIfjN4cuda3__47minimumIfEEE10Policy1000EPfSB_iS8_ffNS5_3std3__410__identityEEEvT0_T1_T2_T3_T4_T6__param_1];
	ld.param.u32 	%r67, [_ZN3cub18CUB_300001_SM_10006detail6reduce28DeviceReduceSingleTileKernelINS2_10policy_hubIfjN4cuda3__47minimumIfEEE10Policy1000EPfSB_iS8_ffNS5_3std3__410__identityEEEvT0_T1_T2_T3_T4_T6__param_2];
	ld.param.f32 	%f54, [_ZN3cub18CUB_300001_SM_10006detail6reduce28DeviceReduceSingleTileKernelINS2_10policy_hubIfjN4cuda3__47minimumIfEEE10Policy1000EPfSB_iS8_ffNS5_3std3__410__identityEEEvT0_T1_T2_T3_T4_T6__param_4];
	cvta.to.global.u64 	%rd1, %rd17;
	setp.ne.s32 	%p1, %r67, 0;
	@%p1 bra 	$L__BB31_3;
	mov.u32 	%r380, %tid.x;
	setp.ne.s32 	%p251, %r380, 0;
	@%p251 bra 	$L__BB31_74;
	st.global.f32 	[%rd1], %f54;
	bra.uni 	$L__BB31_74;
$L__BB31_3:
	and.b64  	%rd18, %rd16, 15;
	setp.ne.s64 	%p2, %rd18, 0;
	@%p2 bra 	$L__BB31_38;
	setp.gt.s32 	%p126, %r67, 4095;
	@%p126 bra 	$L__BB31_22;
	mov.u32 	%r1, %tid.x;
	setp.ge.s32 	%p191, %r1, %r67;
	mov.f32 	%f421, 0f00000000;
	mov.u32 	%r384, %r1;
	@%p191 bra 	$L__BB31_7;
	mul.wide.u32 	%rd113, %r1, 4;
	add.s64 	%rd112, %rd16, %rd113;
	// begin inline asm
	ld.global.nc.u32 %r300, [%rd112];
	// end inline asm
	mov.b32 	%f421, %r300;
	add.s32 	%r384, %r1, 256;
$L__BB31_7:
	setp.ge.s32 	%p192, %r384, %r67;
	@%p192 bra 	$L__BB31_13;
	not.b32 	%r301, %r384;
	add.s32 	%r4, %r67, %r301;
	and.b32  	%r302, %r4, 768;
	setp.eq.s32 	%p193, %r302, 768;
	@%p193 bra 	$L__BB31_11;
	mul.wide.u32 	%rd114, %r384, 4;
	add.s64 	%rd121, %rd16, %rd114;
	shr.u32 	%r303, %r4, 8;
	add.s32 	%r304, %r303, 1;
	and.b32  	%r305, %r304, 3;
	neg.s32 	%r382, %r305;
$L__BB31_10:
	.pragma "nounroll";
	// begin inline asm
	ld.global.nc.u32 %r306, [%rd121];
	// end inline asm
	mov.b32 	%f338, %r306;
	setp.lt.f32 	%p194, %f421, %f338;
	selp.f32 	%f421, %f421, %f338, %p194;
	add.s32 	%r384, %r384, 256;
	add.s64 	%rd121, %rd121, 1024;
	add.s32 	%r382, %r382, 1;
	setp.ne.s32 	%p195, %r382, 0;
	@%p195 bra 	$L__BB31_10;
$L__BB31_11:
	setp.lt.u32 	%p196, %r4, 768;
	@%p196 bra 	$L__BB31_13;
$L__BB31_12:
	mul.wide.s32 	%rd120, %r384, 4;
	add.s64 	%rd116, %rd16, %rd120;
	// begin inline asm
	ld.global.nc.u32 %r307, [%rd116];
	// end inline asm
	mov.b32 	%f339, %r307;
	setp.lt.f32 	%p197, %f421, %f339;
	selp.f32 	%f340, %f421, %f339, %p197;
	add.s64 	%rd117, %rd116, 1024;
	// begin inline asm
	ld.global.nc.u32 %r308, [%rd117];
	// end inline asm
	mov.b32 	%f341, %r308;
	setp.lt.f32 	%p198, %f340, %f341;
	selp.f32 	%f342, %f340, %f341, %p198;
	add.s64 	%rd118, %rd116, 2048;
	// begin inline asm
	ld.global.nc.u32 %r309, [%rd118];
	// end inline asm
	mov.b32 	%f343, %r309;
	setp.lt.f32 	%p199, %f342, %f343;
	selp.f32 	%f344, %f342, %f343, %p199;
	add.s64 	%rd119, %rd116, 3072;
	// begin inline asm
	ld.global.nc.u32 %r310, [%rd119];
	// end inline asm
	mov.b32 	%f345, %r310;
	setp.lt.f32 	%p200, %f344, %f345;
	selp.f32 	%f421, %f344, %f345, %p200;
	add.s32 	%r384, %r384, 1024;
	setp.lt.s32 	%p201, %r384, %r67;
	@%p201 bra 	$L__BB31_12;
$L__BB31_13:
	setp.lt.s32 	%p202, %r67, 256;
	@%p202 bra 	$L__BB31_18;
	// begin inline asm
	mov.u32 %r349, %laneid;
	// end inline asm
	mov.b32 	%r351, %f421;
	mov.b32 	%r352, 1;
	mov.b32 	%r373, 31;
	mov.b32 	%r374, -1;
	// begin inline asm
	shfl.sync.down.b32 %r350, %r351, %r352, %r373, %r374;
	// end inline asm
	mov.b32 	%f384, %r350;
	setp.gt.s32 	%p230, %r349, 30;
	setp.lt.f32 	%p231, %f421, %f384;
	selp.f32 	%f385, %f421, %f384, %p231;
	selp.f32 	%f386, %f421, %f385, %p230;
	mov.b32 	%r356, %f386;
	mov.b32 	%r357, 2;
	// begin inline asm
	shfl.sync.down.b32 %r355, %r356, %r357, %r373, %r374;
	// end inline asm
	mov.b32 	%f388, %r355;
	setp.gt.s32 	%p232, %r349, 29;
	setp.lt.f32 	%p233, %f386, %f388;
	selp.f32 	%f389, %f386, %f388, %p233;
	selp.f32 	%f390, %f386, %f389, %p232;
	mov.b32 	%r361, %f390;
	mov.b32 	%r362, 4;
	// begin inline asm
	shfl.sync.down.b32 %r360, %r361, %r362, %r373, %r374;
	// end inline asm
	mov.b32 	%f392, %r360;
	setp.gt.s32 	%p234, %r349, 27;
	setp.lt.f32 	%p235, %f390, %f392;
	selp.f32 	%f393, %f390, %f392, %p235;
	selp.f32 	%f394, %f390, %f393, %p234;
	mov.b32 	%r366, %f394;
	mov.b32 	%r367, 8;
	// begin inline asm
	shfl.sync.down.b32 %r365, %r366, %r367, %r373, %r374;
	// end inline asm
	mov.b32 	%f396, %r365;
	setp.gt.s32 	%p236, %r349, 23;
	setp.lt.f32 	%p237, %f394, %f396;
	selp.f32 	%f397, %f394, %f396, %p237;
	selp.f32 	%f398, %f394, %f397, %p236;
	mov.b32 	%r371, %f398;
	mov.b32 	%r372, 16;
	// begin inline asm
	shfl.sync.down.b32 %r370, %r371, %r372, %r373, %r374;
	// end inline asm
	mov.b32 	%f400, %r370;
	setp.gt.s32 	%p238, %r349, 15;
	setp.lt.f32 	%p239, %f398, %f400;
	selp.f32 	%f401, %f398, %f400, %p239;
	selp.f32 	%f442, %f398, %f401, %p238;
	setp.ne.s32 	%p240, %r349, 0;
	@%p240 bra 	$L__BB31_16;
	shr.u32 	%r375, %r1, 3;
	and.b32  	%r376, %r375, 124;
	mov.u32 	%r377, _ZZN3cub18CUB_300001_SM_10006detail6reduce28DeviceReduceSingleTileKernelINS2_10policy_hubIfjN4cuda3__47minimumIfEEE10Policy1000EPfSB_iS8_ffNS5_3std3__410__identityEEEvT0_T1_T2_T3_T4_T6_E12temp_storage;
	add.s32 	%r378, %r377, %r376;
	st.shared.f32 	[%r378+8], %f442;
$L__BB31_16:
	bar.sync 	0;
	setp.ne.s32 	%p241, %r1, 0;
	@%p241 bra 	$L__BB31_72;
	ld.shared.f32 	%f402, [_ZZN3cub18CUB_300001_SM_10006detail6reduce28DeviceReduceSingleTileKernelINS2_10policy_hubIfjN4cuda3__47minimumIfEEE10Policy1000EPfSB_iS8_ffNS5_3std3__410__identityEEEvT0_T1_T2_T3_T4_T6_E12temp_storage+12];
	setp.lt.f32 	%p242, %f442, %f402;
	selp.f32 	%f403, %f442, %f402, %p242;
	ld.shared.f32 	%f404, [_ZZN3cub18CUB_300001_SM_10006detail6reduce28DeviceReduceSingleTileKernelINS2_10policy_hubIfjN4cuda3__47minimumIfEEE10Policy1000EPfSB_iS8_ffNS5_3std3__410__identityEEEvT0_T1_T2_T3_T4_T6_E12temp_storage+16];
	setp.lt.f32 	%p243, %f403, %f404;
	selp.f32 	%f405, %f403, %f404, %p243;
	ld.shared.f32 	%f406, [_ZZN3cub18CUB_300001_SM_10006detail6reduce28DeviceReduceSingleTileKernelINS2_10policy_hubIfjN4cuda3__47minimumIfEEE10Policy1000EPfSB_iS8_ffNS5_3std3__410__identityEEEvT0_T1_T2_T3_T4_T6_E12temp_storage+20];
	setp.lt.f32 	%p244, %f405, %f406;
	selp.f32 	%f407, %f405, %f406, %p244;
	ld.shared.f32 	%f408, [_ZZN3cub18CUB_300001_SM_10006detail6reduce28DeviceReduceSingleTileKernelINS2_10policy_hubIfjN4cuda3__47minimumIfEEE10Policy1000EPfSB_iS8_ffNS5_3std3__410__identityEEEvT0_T1_T2_T3_T4_T6_E12temp_storage+24];
	setp.lt.f32 	%p245, %f407, %f408;
	selp.f32 	%f409, %f407, %f408, %p245;
	ld.shared.f32 	%f410, [_ZZN3cub18CUB_300001_SM_10006detail6reduce28DeviceReduceSingleTileKernelINS2_10policy_hubIfjN4cuda3__47minimumIfEEE10Policy1000EPfSB_iS8_ffNS5_3std3__410__identityEEEvT0_T1_T2_T3_T4_T6_E12temp_storage+28];
	setp.lt.f32 	%p246, %f409, %f410;
	selp.f32 	%f411, %f409, %f410, %p246;
	ld.shared.f32 	%f412, [_ZZN3cub18CUB_300001_SM_10006detail6reduce28DeviceReduceSingleTileKernelINS2_10policy_hubIfjN4cuda3__47minimumIfEEE10Policy1000EPfSB_iS8_ffNS5_3std3__410__identityEEEvT0_T1_T2_T3_T4_T6_E12temp_storage+32];
	setp.lt.f32 	%p247, %f411, %f412;
	selp.f32 	%f413, %f411, %f412, %p247;
	ld.shared.f32 	%f414, [_ZZN3cub18CUB_300001_SM_10006detail6reduce28DeviceReduceSingleTileKernelINS2_10policy_hubIfjN4cuda3__47minimumIfEEE10Policy1000EPfSB_iS8_ffNS5_3std3__410__identityEEEvT0_T1_T2_T3_T4_T6_E12temp_storage+36];
	setp.lt.f32 	%p248, %f413, %f414;
	selp.f32 	%f442, %f413, %f414, %p248;
	bra.uni 	$L__BB31_72;
$L__BB31_18:
	// begin inline asm
	mov.u32 %r311, %laneid;
	// end inline asm
	and.b32  	%r337, %r1, 992;
	add.s32 	%r338, %r337, 32;
	setp.gt.s32 	%p203, %r338, %r67;
	not.b32 	%r339, %r337;
	add.s32 	%r340, %r67, %r339;
	selp.b32 	%r335, %r340, 31, %p203;
	mov.b32 	%r313, %f421;
	mov.b32 	%r314, 1;
	mov.b32 	%r336, -1;
	// begin inline asm
	shfl.sync.down.b32 %r312, %r313, %r314, %r335, %r336;
	// end inline asm
	mov.b32 	%f346, %r312;
	setp.lt.s32 	%p204, %r311, %r335;
	setp.lt.f32 	%p205, %f421, %f346;
	selp.f32 	%f347, %f421, %f346, %p205;
	selp.f32 	%f348, %f347, %f421, %p204;
	mov.b32 	%r318, %f348;
	mov.b32 	%r319, 2;
	// begin inline asm
	shfl.sync.down.b32 %r317, %r318, %r319, %r335, %r336;
	// end inline asm
	mov.b32 	%f350, %r317;
	add.s32 	%r341, %r311, 2;
	setp.gt.s32 	%p206, %r341, %r335;
	setp.lt.f32 	%p207, %f348, %f350;
	selp.f32 	%f351, %f348, %f350, %p207;
	selp.f32 	%f352, %f348, %f351, %p206;
	mov.b32 	%r323, %f352;
	mov.b32 	%r324, 4;
	// begin inline asm
	shfl.sync.down.b32 %r322, %r323, %r324, %r335, %r336;
	// end inline asm
	mov.b32 	%f354, %r322;
	add.s32 	%r342, %r311, 4;
	setp.gt.s32 	%p208, %r342, %r335;
	setp.lt.f32 	%p209, %f352, %f354;
	selp.f32 	%f355, %f352, %f354, %p209;
	selp.f32 	%f356, %f352, %f355, %p208;
	mov.b32 	%r328, %f356;
	mov.b32 	%r329, 8;
	// begin inline asm
	shfl.sync.down.b32 %r327, %r328, %r329, %r335, %r336;
	// end inline asm
	mov.b32 	%f358, %r327;
	add.s32 	%r343, %r311, 8;
	setp.gt.s32 	%p210, %r343, %r335;
	setp.lt.f32 	%p211, %f356, %f358;
	selp.f32 	%f359, %f356, %f358, %p211;
	selp.f32 	%f360, %f356, %f359, %p210;
	mov.b32 	%r333, %f360;
	mov.b32 	%r334, 16;
	// begin inline asm
	shfl.sync.down.b32 %r332, %r333, %r334, %r335, %r336;
	// end inline asm
	mov.b32 	%f362, %r332;
	add.s32 	%r344, %r311, 16;
	setp.gt.s32 	%p212, %r344, %r335;
	setp.lt.f32 	%p213, %f360, %f362;
	selp.f32 	%f363, %f360, %f362, %p213;
	selp.f32 	%f442, %f360, %f363, %p212;
	setp.ne.s32 	%p214, %r311, 0;
	@%p214 bra 	$L__BB31_20;
	shr.u32 	%r345, %r1, 3;
	and.b32  	%r346, %r345, 124;
	mov.u32 	%r347, _ZZN3cub18CUB_300001_SM_10006detail6reduce28DeviceReduceSingleTileKernelINS2_10policy_hubIfjN4cuda3__47minimumIfEEE10Policy1000EPfSB_iS8_ffNS5_3std3__410__identityEEEvT0_T1_T2_T3_T4_T6_E12temp_storage;
	add.s32 	%r348, %r347, %r346;
	st.shared.f32 	[%r348+8], %f442;
$L__BB31_20:
	bar.sync 	0;
	setp.ne.s32 	%p215, %r1, 0;
	@%p215 bra 	$L__BB31_72;
	setp.gt.s32 	%p216, %r67, 32;
	ld.shared.f32 	%f364, [_ZZN3cub18CUB_300001_SM_10006detail6reduce28DeviceReduceSingleTileKernelINS2_10policy_hubIfjN4cuda3__47minimumIfEEE10Policy1000EPfSB_iS8_ffNS5_3std3__410__identityEEEvT0_T1_T2_T3_T4_T6_E12temp_storage+12];
	setp.lt.f32 	%p217, %f442, %f364;
	selp.f32 	%f365, %f442, %f364, %p217;
	selp.f32 	%f366, %f365, %f442, %p216;
	setp.gt.s32 	%p218, %r67, 64;
	ld.shared.f32 	%f367, [_ZZN3cub18CUB_300001_SM_10006detail6reduce28DeviceReduceSingleTileKernelINS2_10policy_hubIfjN4cuda3__47minimumIfEEE10Policy1000EPfSB_iS8_ffNS5_3std3__410__identityEEEvT0_T1_T2_T3_T4_T6_E12temp_storage+16];
	setp.lt.f32 	%p219, %f366, %f367;
	selp.f32 	%f368, %f366, %f367, %p219;
	selp.f32 	%f369, %f368, %f366, %p218;
	setp.gt.s32 	%p220, %r67, 96;
	ld.shared.f32 	%f370, [_ZZN3cub18CUB_300001_SM_10006detail6reduce28DeviceReduceSingleTileKernelINS2_10policy_hubIfjN4cuda3__47minimumIfEEE10Policy1000EPfSB_iS8_ffNS5_3std3__410__identityEEEvT0_T1_T2_T3_T4_T6_E12temp_storage+20];
	setp.lt.f32 	%p221, %f369, %f370;
	selp.f32 	%f371, %f369, %f370, %p221;
	selp.f32 	%f372, %f371, %f369, %p220;
	setp.gt.s32 	%p222, %r67, 128;
	ld.shared.f32 	%f373, [_ZZN3cub18CUB_300001_SM_10006detail6reduce28DeviceReduceSingleTileKernelINS2_10policy_hubIfjN4cuda3__47minimumIfEEE10Policy1000EPfSB_iS8_ffNS5_3std3__410__identityEEEvT0_T1_T2_T3_T4_T6_E12temp_storage+24];
	setp.lt.f32 	%p223, %f372, %f373;
	selp.f32 	%f374, %f372, %f373, %p223;
	selp.f32 	%f375, %f374, %f372, %p222;
	setp.gt.s32 	%p224, %r67, 160;
	ld.shared.f32 	%f376, [_ZZN3cub18CUB_300001_SM_10006detail6reduce28DeviceReduceSingleTileKernelINS2_10policy_hubIfjN4cuda3__47minimumIfEEE10Policy1000EPfSB_iS8_ffNS5_3std3__410__identityEEEvT0_T1_T2_T3_T4_T6_E12temp_storage+28];
	setp.lt.f32 	%p225, %f375, %f376;
	selp.f32 	%f377, %f375, %f376, %p225;
	selp.f32 	%f378, %f377, %f375, %p224;
	setp.gt.s32 	%p226, %r67, 192;
	ld.shared.f32 	%f379, [_ZZN3cub18CUB_300001_SM_10006detail6reduce28DeviceReduceSingleTileKernelINS2_10policy_hubIfjN4cuda3__47minimumIfEEE10Policy1000EPfSB_iS8_ffNS5_3std3__410__identityEEEvT0_T1_T2_T3_T4_T6_E12temp_storage+32];
	setp.lt.f32 	%p227, %f378, %f379;
	selp.f32 	%f380, %f378, %f379, %p227;
	selp.f32 	%f381, %f380, %f378, %p226;
	setp.gt.s32 	%p228, %r67, 224;
	ld.shared.f32 	%f382, [_ZZN3cub18CUB_300001_SM_10006detail6reduce28DeviceReduceSingleTileKernelINS2_10policy_hubIfjN4cuda3__47minimumIfEEE10Policy1000EPfSB_iS8_ffNS5_3std3__410__identityEEEvT0_T1_T2_T3_T4_T6_E12temp_storage+36];
	setp.lt.f32 	%p229, %f381, %f382;
	selp.f32 	%f383, %f381, %f382, %p229;
	selp.f32 	%f442, %f383, %f381, %p228;
	bra.uni 	$L__BB31_72;
$L__BB31_22:
	mov.u32 	%r13, %tid.x;
	shl.b32 	%r224, %r13, 2;
	mul.wide.u32 	%rd86, %r224, 4;
	add.s64 	%rd76, %rd16, %rd86;
	// begin inline asm
	ld.global.nc.v2.u64 {%rd74, %rd75}, [%rd76];
	// end inline asm
	mov.b64 	{%r225, %r226}, %rd75;
	mov.b64 	{%r227, %r228}, %rd74;
	mov.b32 	%f235, %r228;
	mov.b32 	%f236, %r227;
	mov.b32 	%f237, %r226;
	mov.b32 	%f238, %r225;
	add.s64 	%rd79, %rd76, 4096;
	// begin inline asm
	ld.global.nc.v2.u64 {%rd77, %rd78}, [%rd79];
	// end inline asm
	mov.b64 	{%r229, %r230}, %rd78;
	mov.b64 	{%r231, %r232}, %rd77;
	mov.b32 	%f239, %r232;
	mov.b32 	%f240, %r231;
	mov.b32 	%f241, %r230;
	mov.b32 	%f242, %r229;
	add.s64 	%rd82, %rd76, 8192;
	// begin inline asm
	ld.global.nc.v2.u64 {%rd80, %rd81}, [%rd82];
	// end inline asm
	mov.b64 	{%r233, %r234}, %rd81;
	mov.b64 	{%r235, %r236}, %rd80;
	mov.b32 	%f243, %r236;
	mov.b32 	%f244, %r235;
	mov.b32 	%f245, %r234;
	mov.b32 	%f246, %r233;
	add.s64 	%rd85, %rd76, 12288;
	// begin inline asm
	ld.global.nc.v2.u64 {%rd83, %rd84}, [%rd85];
	// end inline asm
	mov.b64 	{%r237, %r238}, %rd84;
	mov.b64 	{%r239, %r240}, %rd83;
	mov.b32 	%f247, %r240;
	mov.b32 	%f248, %r239;
	mov.b32 	%f249, %r238;
	mov.b32 	%f250, %r237;
	setp.lt.f32 	%p127, %f236, %f235;
	selp.f32 	%f251, %f236, %f235, %p127;
	setp.lt.f32 	%p128, %f238, %f237;
	selp.f32 	%f252, %f238, %f237, %p128;
	setp.lt.f32 	%p129, %f240, %f239;
	selp.f32 	%f253, %f240, %f239, %p129;
	setp.lt.f32 	%p130, %f242, %f241;
	selp.f32 	%f254, %f242, %f241, %p130;
	setp.lt.f32 	%p131, %f244, %f243;
	selp.f32 	%f255, %f244, %f243, %p131;
	setp.lt.f32 	%p132, %f246, %f245;
	selp.f32 	%f256, %f246, %f245, %p132;
	setp.lt.f32 	%p133, %f248, %f247;
	selp.f32 	%f257, %f248, %f247, %p133;
	setp.lt.f32 	%p134, %f250, %f249;
	selp.f32 	%f258, %f250, %f249, %p134;
	setp.lt.f32 	%p135, %f251, %f252;
	selp.f32 	%f259, %f251, %f252, %p135;
	setp.lt.f32 	%p136, %f253, %f254;
	selp.f32 	%f260, %f253, %f254, %p136;
	setp.lt.f32 	%p137, %f255, %f256;
	selp.f32 	%f261, %f255, %f256, %p137;
	setp.lt.f32 	%p138, %f257, %f258;
	selp.f32 	%f262, %f257, %f258, %p138;
	setp.lt.f32 	%p139, %f259, %f260;
	selp.f32 	%f263, %f259, %f260, %p139;
	setp.lt.f32 	%p140, %f261, %f262;
	selp.f32 	%f264, %f261, %f262, %p140;
	setp.lt.f32 	%p141, %f263, %f264;
	selp.f32 	%f428, %f263, %f264, %p141;
	setp.lt.u32 	%p142, %r67, 8192;
	mov.b32 	%r387, 4096;
	@%p142 bra 	$L__BB31_26;
	add.s32 	%r14, %r67, -4096;
	mov.b32 	%r387, 4096;
$L__BB31_24:
	mul.wide.s32 	%rd99, %r387, 4;
	add.s64 	%rd89, %rd76, %rd99;
	// begin inline asm
	ld.global.nc.v2.u64 {%rd87, %rd88}, [%rd89];
	// end inline asm
	mov.b64 	{%r242, %r243}, %rd88;
	mov.b64 	{%r244, %r245}, %rd87;
	mov.b32 	%f265, %r245;
	mov.b32 	%f266, %r244;
	mov.b32 	%f267, %r243;
	mov.b32 	%f268, %r242;
	add.s64 	%rd92, %rd89, 4096;
	// begin inline asm
	ld.global.nc.v2.u64 {%rd90, %rd91}, [%rd92];
	// end inline asm
	mov.b64 	{%r246, %r247}, %rd91;
	mov.b64 	{%r248, %r249}, %rd90;
	mov.b32 	%f269, %r249;
	mov.b32 	%f270, %r248;
	mov.b32 	%f271, %r247;
	mov.b32 	%f272, %r246;
	add.s64 	%rd95, %rd89, 8192;
	// begin inline asm
	ld.global.nc.v2.u64 {%rd93, %rd94}, [%rd95];
	// end inline asm
	mov.b64 	{%r250, %r251}, %rd94;
	mov.b64 	{%r252, %r253}, %rd93;
	mov.b32 	%f273, %r253;
	mov.b32 	%f274, %r252;
	mov.b32 	%f275, %r251;
	mov.b32 	%f276, %r250;
	add.s64 	%rd98, %rd89, 12288;
	// begin inline asm
	ld.global.nc.v2.u64 {%rd96, %rd97}, [%rd98];
	// end inline asm
	mov.b64 	{%r254, %r255}, %rd97;
	mov.b64 	{%r256, %r257}, %rd96;
	mov.b32 	%f277, %r257;
	mov.b32 	%f278, %r256;
	mov.b32 	%f279, %r255;
	mov.b32 	%f280, %r254;
	setp.lt.f32 	%p143, %f428, %f266;
	selp.f32 	%f281, %f428, %f266, %p143;
	setp.lt.f32 	%p144, %f265, %f268;
	selp.f32 	%f282, %f265, %f268, %p144;
	setp.lt.f32 	%p145, %f267, %f270;
	selp.f32 	%f283, %f267, %f270, %p145;
	setp.lt.f32 	%p146, %f269, %f272;
	selp.f32 	%f284, %f269, %f272, %p146;
	setp.lt.f32 	%p147, %f271, %f274;
	selp.f32 	%f285, %f271, %f274, %p147;
	setp.lt.f32 	%p148, %f273, %f276;
	selp.f32 	%f286, %f273, %f276, %p148;
	setp.lt.f32 	%p149, %f275, %f278;
	selp.f32 	%f287, %f275, %f278, %p149;
	setp.lt.f32 	%p150, %f277, %f280;
	selp.f32 	%f288, %f277, %f280, %p150;
	setp.lt.f32 	%p151, %f281, %f282;
	selp.f32 	%f289, %f281, %f282, %p151;
	setp.lt.f32 	%p152, %f283, %f284;
	selp.f32 	%f290, %f283, %f284, %p152;
	setp.lt.f32 	%p153, %f285, %f286;
	selp.f32 	%f291, %f285, %f286, %p153;
	setp.lt.f32 	%p154, %f287, %f288;
	selp.f32 	%f292, %f287, %f288, %p154;
	setp.lt.f32 	%p155, %f289, %f290;
	selp.f32 	%f293, %f289, %f290, %p155;
	setp.lt.f32 	%p156, %f291, %f292;
	selp.f32 	%f294, %f291, %f292, %p156;
	setp.lt.f32 	%p157, %f293, %f294;
	selp.f32 	%f295, %f293, %f294, %p157;
	setp.lt.f32 	%p158, %f295, %f279;
	selp.f32 	%f428, %f295, %f279, %p158;
	sub.s32 	%r258, %r67, %r387;
	setp.lt.s32 	%p159, %r258, 4096;
	@%p159 bra 	$L__BB31_34;
	add.s32 	%r387, %r387, 4096;
	setp.le.s32 	%p160, %r387, %r14;
	@%p160 bra 	$L__BB31_24;
$L__BB31_26:
	setp.le.s32 	%p161, %r67, %r387;
	@%p161 bra 	$L__BB31_34;
	sub.s32 	%r18, %r67, %r387;
	setp.ge.s32 	%p162, %r13, %r18;
	@%p162 bra 	$L__BB31_34;
	not.b32 	%r259, %r13;
	add.s32 	%r260, %r67, %r259;
	sub.s32 	%r19, %r260, %r387;
	and.b32  	%r261, %r19, 768;
	setp.eq.s32 	%p163, %r261, 768;
	mov.u32 	%r391, %r13;
	@%p163 bra 	$L__BB31_31;
	add.s32 	%r389, %r13, %r387;
	shr.u32 	%r262, %r19, 8;
	add.s32 	%r263, %r262, 1;
	and.b32  	%r264, %r263, 3;
	neg.s32 	%r388, %r264;
	mov.u32 	%r391, %r13;
$L__BB31_30:
	.pragma "nounroll";
	mul.wide.u32 	%rd101, %r389, 4;
	add.s64 	%rd100, %rd16, %rd101;
	// begin inline asm
	ld.global.nc.u32 %r265, [%rd100];
	// end inline asm
	mov.b32 	%f297, %r265;
	setp.lt.f32 	%p164, %f428, %f297;
	selp.f32 	%f428, %f428, %f297, %p164;
	add.s32 	%r391, %r391, 256;
	add.s32 	%r389, %r389, 256;
	add.s32 	%r388, %r388, 1;
	setp.ne.s32 	%p165, %r388, 0;
	@%p165 bra 	$L__BB31_30;
$L__BB31_31:
	setp.lt.u32 	%p166, %r19, 768;
	@%p166 bra 	$L__BB31_34;
	cvt.u64.u32 	%rd102, %r391;
	cvt.u64.u32 	%rd103, %r387;
	add.s64 	%rd104, %rd102, %rd103;
	shl.b64 	%rd105, %rd104, 2;
	add.s64 	%rd106, %rd105, %rd16;
	add.s64 	%rd122, %rd106, 2048;
	add.s32 	%r392, %r391, %r387;
$L__BB31_33:
	mul.wide.u32 	%rd111, %r392, 4;
	add.s64 	%rd107, %rd16, %rd111;
	// begin inline asm
	ld.global.nc.u32 %r266, [%rd107];
	// end inline asm
	mov.b32 	%f298, %r266;
	setp.lt.f32 	%p167, %f428, %f298;
	selp.f32 	%f299, %f428, %f298, %p167;
	add.s64 	%rd108, %rd122, -1024;
	// begin inline asm
	ld.global.nc.u32 %r267, [%rd108];
	// end inline asm
	mov.b32 	%f300, %r267;
	setp.lt.f32 	%p168, %f299, %f300;
	selp.f32 	%f301, %f299, %f300, %p168;
	// begin inline asm
	ld.global.nc.u32 %r268, [%rd122];
	// end inline asm
	mov.b32 	%f302, %r268;
	setp.lt.f32 	%p169, %f301, %f302;
	selp.f32 	%f303, %f301, %f302, %p169;
	add.s64 	%rd110, %rd122, 1024;
	// begin inline asm
	ld.global.nc.u32 %r269, [%rd110];
	// end inline asm
	mov.b32 	%f304, %r269;
	setp.lt.f32 	%p170, %f303, %f304;
	selp.f32 	%f428, %f303, %f304, %p170;
	add.s32 	%r391, %r391, 1024;
	add.s64 	%rd122, %rd122, 4096;
	add.s32 	%r392, %r392, 1024;
	setp.lt.s32 	%p171, %r391, %r18;
	@%p171 bra 	$L__BB31_33;
$L__BB31_34:
	// begin inline asm
	mov.u32 %r270, %laneid;
	// end inline asm
	mov.b32 	%r272, %f428;
	mov.b32 	%r273, 1;
	mov.b32 	%r294, 31;
	mov.b32 	%r295, -1;
	// begin inline asm
	shfl.sync.down.b32 %r271, %r272, %r273, %r294, %r295;
	// end inline asm
	mov.b32 	%f305, %r271;
	setp.gt.s32 	%p172, %r270, 30;
	setp.lt.f32 	%p173, %f428, %f305;
	selp.f32 	%f306, %f428, %f305, %p173;
	selp.f32 	%f307, %f428, %f306, %p172;
	mov.b32 	%r277, %f307;
	mov.b32 	%r278, 2;
	// begin inline asm
	shfl.sync.down.b32 %r276, %r277, %r278, %r294, %r295;
	// end inline asm
	mov.b32 	%f309, %r276;
	setp.gt.s32 	%p174, %r270, 29;
	setp.lt.f32 	%p175, %f307, %f309;
	selp.f32 	%f310, %f307, %f309, %p175;
	selp.f32 	%f311, %f307, %f310, %p174;
	mov.b32 	%r282, %f311;
	mov.b32 	%r283, 4;
	// begin inline asm
	shfl.sync.down.b32 %r281, %r282, %r283, %r294, %r295;
	// end inline asm
	mov.b32 	%f313, %r281;
	setp.gt.s32 	%p176, %r270, 27;
	setp.lt.f32 	%p177, %f311, %f313;
	selp.f32 	%f314, %f311, %f313, %p177;
	selp.f32 	%f315, %f311, %f314, %p176;
	mov.b32 	%r287, %f315;
	mov.b32 	%r288, 8;
	// begin inline asm
	shfl.sync.down.b32 %r286, %r287, %r288, %r294, %r295;
	// end inline asm
	mov.b32 	%f317, %r286;
	setp.gt.s32 	%p178, %r270, 23;
	setp.lt.f32 	%p179, %f315, %f317;
	selp.f32 	%f318, %f315, %f317, %p179;
	selp.f32 	%f319, %f315, %f318, %p178;
	mov.b32 	%r292, %f319;
	mov.b32 	%r293, 16;
	// begin inline asm
	shfl.sync.down.b32 %r291, %r292, %r293, %r294, %r295;
	// end inline asm
	mov.b32 	%f321, %r291;
	setp.gt.s32 	%p180, %r270, 15;
	setp.lt.f32 	%p181, %f319, %f321;
	selp.f32 	%f322, %f319, %f321, %p181;
	selp.f32 	%f442, %f319, %f322, %p180;
	setp.ne.s32 	%p182, %r270, 0;
	@%p182 bra 	$L__BB31_36;
	shr.u32 	%r296, %r13, 3;
	and.b32  	%r297, %r296, 124;
	mov.u32 	%r298, _ZZN3cub18CUB_300001_SM_10006detail6reduce28DeviceReduceSingleTileKernelINS2_10policy_hubIfjN4cuda3__47minimumIfEEE10Policy1000EPfSB_iS8_ffNS5_3std3__410__identityEEEvT0_T1_T2_T3_T4_T6_E12temp_storage;
	add.s32 	%r299, %r298, %r297;
	st.shared.f32 	[%r299+8], %f442;
$L__BB31_36:
	bar.sync 	0;
	setp.ne.s32 	%p183, %r13, 0;
	@%p183 bra 	$L__BB31_72;
	ld.shared.f32 	%f323, [_ZZN3cub18CUB_300001_SM_10006detail6reduce28DeviceReduceSingleTileKernelINS2_10policy_hubIfjN4cuda3__47minimumIfEEE10Policy1000EPfSB_iS8_ffNS5_3std3__410__identityEEEvT0_T1_T2_T3_T4_T6_E12temp_storage+12];
	setp.lt.f32 	%p184, %f442, %f323;
	selp.f32 	%f324, %f442, %f323, %p184;
	ld.shared.f32 	%f325, [_ZZN3cub18CUB_300001_SM_10006detail6reduce28DeviceReduceSingleTileKernelINS2_10policy_hubIfjN4cuda3__47minimumIfEEE10Policy1000EPfSB_iS8_ffNS5_3std3__410__identityEEEvT0_T1_T2_T3_T4_T6_E12temp_storage+16];
	setp.lt.f32 	%p185, %f324, %f325;
	selp.f32 	%f326, %f324, %f325, %p185;
	ld.shared.f32 	%f327, [_ZZN3cub18CUB_300001_SM_10006detail6reduce28DeviceReduceSingleTileKernelINS2_10policy_hubIfjN4cuda3__47minimumIfEEE10Policy1000EPfSB_iS8_ffNS5_3std3__410__identityEEEvT0_T1_T2_T3_T4_T6_E12temp_storage+20];
	setp.lt.f32 	%p186, %f326, %f327;
	selp.f32 	%f328, %f326, %f327, %p186;
	ld.shared.f32 	%f329, [_ZZN3cub18CUB_300001_SM_10006detail6reduce28DeviceReduceSingleTileKernelINS2_10policy_hubIfjN4cuda3__47minimumIfEEE10Policy1000EPfSB_iS8_ffNS5_3std3__410__identityEEEvT0_T1_T2_T3_T4_T6_E12temp_storage+24];
	setp.lt.f32 	%p187, %f328, %f329;
	selp.f32 	%f330, %f328, %f329, %p187;
	ld.shared.f32 	%f331, [_ZZN3cub18CUB_300001_SM_10006detail6reduce28DeviceReduceSingleTileKernelINS2_10policy_hubIfjN4cuda3__47minimumIfEEE10Policy1000EPfSB_iS8_ffNS5_3std3__410__identityEEEvT0_T1_T2_T3_T4_T6_E12temp_storage+28];
	setp.lt.f32 	%p188, %f330, %f331;
	selp.f32 	%f332, %f330, %f331, %p188;
	ld.shared.f32 	%f333, [_ZZN3cub18CUB_300001_SM_10006detail6reduce28DeviceReduceSingleTileKernelINS2_10policy_hubIfjN4cuda3__47minimumIfEEE10Policy1000EPfSB_iS8_ffNS5_3std3__410__identityEEEvT0_T1_T2_T3_T4_T6_E12temp_storage+32];
	setp.lt.f32 	%p189, %f332, %f333;
	selp.f32 	%f334, %f332, %f333, %p189;
	ld.shared.f32 	%f335, [_ZZN3cub18CUB_300001_SM_10006detail6reduce28DeviceReduceSingleTileKernelINS2_10policy_hubIfjN4cuda3__47minimumIfEEE10Policy1000EPfSB_iS8_ffNS5_3std3__410__identityEEEvT0_T1_T2_T3_T4_T6_E12temp_storage+36];
	setp.lt.f32 	%p190, %f334, %f335;
	selp.f32 	%f442, %f334, %f335, %p190;
	bra.uni 	$L__BB31_72;
$L__BB31_38:
	setp.gt.s32 	%p3, %r67, 4095;
	@%p3 bra 	$L__BB31_56;
	mov.u32 	%r34, %tid.x;
	setp.ge.s32 	%p68, %r34, %r67;
	mov.f32 	%f434, 0f00000000;
	mov.u32 	%r397, %r34;
	@%p68 bra 	$L__BB31_41;
	mul.wide.u32 	%rd66, %r34, 4;
	add.s64 	%rd65, %rd16, %rd66;
	// begin inline asm
	ld.global.nc.u32 %r144, [%rd65];
	// end inline asm
	mov.b32 	%f434, %r144;
	add.s32 	%r397, %r34, 256;
$L__BB31_41:
	setp.ge.s32 	%p69, %r397, %r67;
	@%p69 bra 	$L__BB31_47;
	not.b32 	%r145, %r397;
	add.s32 	%r37, %r67, %r145;
	and.b32  	%r146, %r37, 768;
	setp.eq.s32 	%p70, %r146, 768;
	@%p70 bra 	$L__BB31_45;
	mul.wide.u32 	%rd67, %r397, 4;
	add.s64 	%rd123, %rd16, %rd67;
	shr.u32 	%r147, %r37, 8;
	add.s32 	%r148, %r147, 1;
	and.b32  	%r149, %r148, 3;
	neg.s32 	%r395, %r149;
$L__BB31_44:
	.pragma "nounroll";
	// begin inline asm
	ld.global.nc.u32 %r150, [%rd123];
	// end inline asm
	mov.b32 	%f158, %r150;
	setp.lt.f32 	%p71, %f434, %f158;
	selp.f32 	%f434, %f434, %f158, %p71;
	add.s32 	%r397, %r397, 256;
	add.s64 	%rd123, %rd123, 1024;
	add.s32 	%r395, %r395, 1;
	setp.ne.s32 	%p72, %r395, 0;
	@%p72 bra 	$L__BB31_44;
$L__BB31_45:
	setp.lt.u32 	%p73, %r37, 768;
	@%p73 bra 	$L__BB31_47;
$L__BB31_46:
	mul.wide.s32 	%rd73, %r397, 4;
	add.s64 	%rd69, %rd16, %rd73;
	// begin inline asm
	ld.global.nc.u32 %r151, [%rd69];
	// end inline asm
	mov.b32 	%f159, %r151;
	setp.lt.f32 	%p74, %f434, %f159;
	selp.f32 	%f160, %f434, %f159, %p74;
	add.s64 	%rd70, %rd69, 1024;
	// begin inline asm
	ld.global.nc.u32 %r152, [%rd70];
	// end inline asm
	mov.b32 	%f161, %r152;
	setp.lt.f32 	%p75, %f160, %f161;
	selp.f32 	%f162, %f160, %f161, %p75;
	add.s64 	%rd71, %rd69, 2048;
	// begin inline asm
	ld.global.nc.u32 %r153, [%rd71];
	// end inline asm
	mov.b32 	%f163, %r153;
	setp.lt.f32 	%p76, %f162, %f163;
	selp.f32 	%f164, %f162, %f163, %p76;
	add.s64 	%rd72, %rd69, 3072;
	// begin inline asm
	ld.global.nc.u32 %r154, [%rd72];
	// end inline asm
	mov.b32 	%f165, %r154;
	setp.lt.f32 	%p77, %f164, %f165;
	selp.f32 	%f434, %f164, %f165, %p77;
	add.s32 	%r397, %r397, 1024;
	setp.lt.s32 	%p78, %r397, %r67;
	@%p78 bra 	$L__BB31_46;
$L__BB31_47:
	setp.lt.s32 	%p79, %r67, 256;
	@%p79 bra 	$L__BB31_52;
	// begin inline asm
	mov.u32 %r193, %laneid;
	// end inline asm
	mov.b32 	%r195, %f434;
	mov.b32 	%r196, 1;
	mov.b32 	%r217, 31;
	mov.b32 	%r218, -1;
	// begin inline asm
	shfl.sync.down.b32 %r194, %r195, %r196, %r217, %r218;
	// end inline asm
	mov.b32 	%f204, %r194;
	setp.gt.s32 	%p107, %r193, 30;
	setp.lt.f32 	%p108, %f434, %f204;
	selp.f32 	%f205, %f434, %f204, %p108;
	selp.f32 	%f206, %f434, %f205, %p107;
	mov.b32 	%r200, %f206;
	mov.b32 	%r201, 2;
	// begin inline asm
	shfl.sync.down.b32 %r199, %r200, %r201, %r217, %r218;
	// end inline asm
	mov.b32 	%f208, %r199;
	setp.gt.s32 	%p109, %r193, 29;
	setp.lt.f32 	%p110, %f206, %f208;
	selp.f32 	%f209, %f206, %f208, %p110;
	selp.f32 	%f210, %f206, %f209, %p109;
	mov.b32 	%r205, %f210;
	mov.b32 	%r206, 4;
	// begin inline asm
	shfl.sync.down.b32 %r204, %r205, %r206, %r217, %r218;
	// end inline asm
	mov.b32 	%f212, %r204;
	setp.gt.s32 	%p111, %r193, 27;
	setp.lt.f32 	%p112, %f210, %f212;
	selp.f32 	%f213, %f210, %f212, %p112;
	selp.f32 	%f214, %f210, %f213, %p111;
	mov.b32 	%r210, %f214;
	mov.b32 	%r211, 8;
	// begin inline asm
	shfl.sync.down.b32 %r209, %r210, %r211, %r217, %r218;
	// end inline asm
	mov.b32 	%f216, %r209;
	setp.gt.s32 	%p113, %r193, 23;
	setp.lt.f32 	%p114, %f214, %f216;
	selp.f32 	%f217, %f214, %f216, %p114;
	selp.f32 	%f218, %f214, %f217, %p113;
	mov.b32 	%r215, %f218;
	mov.b32 	%r216, 16;
	// begin inline asm
	shfl.sync.down.b32 %r214, %r215, %r216, %r217, %r218;
	// end inline asm
	mov.b32 	%f220, %r214;
	setp.gt.s32 	%p115, %r193, 15;
	setp.lt.f32 	%p116, %f218, %f220;
	selp.f32 	%f221, %f218, %f220, %p116;
	selp.f32 	%f442, %f218, %f221, %p115;
	setp.ne.s32 	%p117, %r193, 0;
	@%p117 bra 	$L__BB31_50;
	shr.u32 	%r219, %r34, 3;
	and.b32  	%r220, %r219, 124;
	mov.u32 	%r221, _ZZN3cub18CUB_300001_SM_10006detail6reduce28DeviceReduceSingleTileKernelINS2_10policy_hubIfjN4cuda3__47minimumIfEEE10Policy1000EPfSB_iS8_ffNS5_3std3__410__identityEEEvT0_T1_T2_T3_T4_T6_E12temp_storage;
	add.s32 	%r222, %r221, %r220;
	st.shared.f32 	[%r222+8], %f442;
$L__BB31_50:
	bar.sync 	0;
	setp.ne.s32 	%p118, %r34, 0;
	@%p118 bra 	$L__BB31_72;
	ld.shared.f32 	%f222, [_ZZN3cub18CUB_300001_SM_10006detail6reduce28DeviceReduceSingleTileKernelINS2_10policy_hubIfjN4cuda3__47minimumIfEEE10Policy1000EPfSB_iS8_ffNS5_3std3__410__identityEEEvT0_T1_T2_T3_T4_T6_E12temp_storage+12];
	setp.lt.f32 	%p119, %f442, %f222;
	selp.f32 	%f223, %f442, %f222, %p119;
	ld.shared.f32 	%f224, [_ZZN3cub18CUB_300001_SM_10006detail6reduce28DeviceReduceSingleTileKernelINS2_10policy_hubIfjN4cuda3__47minimumIfEEE10Policy1000EPfSB_iS8_ffNS5_3std3__410__identityEEEvT0_T1_T2_T3_T4_T6_E12temp_storage+16];
	setp.lt.f32 	%p120, %f223, %f224;
	selp.f32 	%f225, %f223, %f224, %p120;
	ld.shared.f32 	%f226, [_ZZN3cub18CUB_300001_SM_10006detail6reduce28DeviceReduceSingleTileKernelINS2_10policy_hubIfjN4cuda3__47minimumIfEEE10Policy1000EPfSB_iS8_ffNS5_3std3__410__identityEEEvT0_T1_T2_T3_T4_T6_E12temp_storage+20];
	setp.lt.f32 	%p121, %f225, %f226;
	selp.f32 	%f227, %f225, %f226, %p121;
	ld.shared.f32 	%f228, [_ZZN3cub18CUB_300001_SM_10006detail6reduce28DeviceReduceSingleTileKernelINS2_10policy_hubIfjN4cuda3__47minimumIfEEE10Policy1000EPfSB_iS8_ffNS5_3std3__410__identityEEEvT0_T1_T2_T3_T4_T6_E12temp_storage+24];
	setp.lt.f32 	%p122, %f227, %f228;
	selp.f32 	%f229, %f227, %f228, %p122;
	ld.shared.f32 	%f230, [_ZZN3cub18CUB_300001_SM_10006detail6reduce28DeviceReduceSingleTileKernelINS2_10policy_hubIfjN4cuda3__47minimumIfEEE10Policy1000EPfSB_iS8_ffNS5_3std3__410__identityEEEvT0_T1_T2_T3_T4_T6_E12temp_storage+28];
	setp.lt.f32 	%p123, %f229, %f230;
	selp.f32 	%f231, %f229, %f230, %p123;
	ld.shared.f32 	%f232, [_ZZN3cub18CUB_300001_SM_10006detail6reduce28DeviceReduceSingleTileKernelINS2_10policy_hubIfjN4cuda3__47minimumIfEEE10Policy1000EPfSB_iS8_ffNS5_3std3__410__identityEEEvT0_T1_T2_T3_T4_T6_E12temp_storage+32];
	setp.lt.f32 	%p124, %f231, %f232;
	selp.f32 	%f233, %f231, %f232, %p124;
	ld.shared.f32 	%f234, [_ZZN3cub18CUB_300001_SM_10006detail6reduce28DeviceReduceSingleTileKernelINS2_10policy_hubIfjN4cuda3__47minimumIfEEE10Policy1000EPfSB_iS8_ffNS5_3std3__410__identityEEEvT0_T1_T2_T3_T4_T6_E12temp_storage+36];
	setp.lt.f32 	%p125, %f233, %f234;
	selp.f32 	%f442, %f233, %f234, %p125;
	bra.uni 	$L__BB31_72;
$L__BB31_52:
	// begin inline asm
	mov.u32 %r155, %laneid;
	// end inline asm
	and.b32  	%r181, %r34, 992;
	add.s32 	%r182, %r181, 32;
	setp.gt.s32 	%p80, %r182, %r67;
	not.b32 	%r183, %r181;
	add.s32 	%r184, %r67, %r183;
	selp.b32 	%r179, %r184, 31, %p80;
	mov.b32 	%r157, %f434;
	mov.b32 	%r158, 1;
	mov.b32 	%r180, -1;
	// begin inline asm
	shfl.sync.down.b32 %r156, %r157, %r158, %r179, %r180;
	// end inline asm
	mov.b32 	%f166, %r156;
	setp.lt.s32 	%p81, %r155, %r179;
	setp.lt.f32 	%p82, %f434, %f166;
	selp.f32 	%f167, %f434, %f166, %p82;
	selp.f32 	%f168, %f167, %f434, %p81;
	mov.b32 	%r162, %f168;
	mov.b32 	%r163, 2;
	// begin inline asm
	shfl.sync.down.b32 %r161, %r162, %r163, %r179, %r180;
	// end inline asm
	mov.b32 	%f170, %r161;
	add.s32 	%r185, %r155, 2;
	setp.gt.s32 	%p83, %r185, %r179;
	setp.lt.f32 	%p84, %f168, %f170;
	selp.f32 	%f171, %f168, %f170, %p84;
	selp.f32 	%f172, %f168, %f171, %p83;
	mov.b32 	%r167, %f172;
	mov.b32 	%r168, 4;
	// begin inline asm
	shfl.sync.down.b32 %r166, %r167, %r168, %r179, %r180;
	// end inline asm
	mov.b32 	%f174, %r166;
	add.s32 	%r186, %r155, 4;
	setp.gt.s32 	%p85, %r186, %r179;
	setp.lt.f32 	%p86, %f172, %f174;
	selp.f32 	%f175, %f172, %f174, %p86;
	selp.f32 	%f176, %f172, %f175, %p85;
	mov.b32 	%r172, %f176;
	mov.b32 	%r173, 8;
	// begin inline asm
	shfl.sync.down.b32 %r171, %r172, %r173, %r179, %r180;
	// end inline asm
	mov.b32 	%f178, %r171;
	add.s32 	%r187, %r155, 8;
	setp.gt.s32 	%p87, %r187, %r179;
	setp.lt.f32 	%p88, %f176, %f178;
	selp.f32 	%f179, %f176, %f178, %p88;
	selp.f32 	%f180, %f176, %f179, %p87;
	mov.b32 	%r177, %f180;
	mov.b32 	%r178, 16;
	// begin inline asm
	shfl.sync.down.b32 %r176, %r177, %r178, %r179, %r180;
	// end inline asm
	mov.b32 	%f182, %r176;
	add.s32 	%r188, %r155, 16;
	setp.gt.s32 	%p89, %r188, %r179;
	setp.lt.f32 	%p90, %f180, %f182;
	selp.f32 	%f183, %f180, %f182, %p90;
	selp.f32 	%f442, %f180, %f183, %p89;
	setp.ne.s32 	%p91, %r155, 0;
	@%p91 bra 	$L__BB31_54;
	shr.u32 	%r189, %r34, 3;
	and.b32  	%r190, %r189, 124;
	mov.u32 	%r191, _ZZN3cub18CUB_300001_SM_10006detail6reduce28DeviceReduceSingleTileKernelINS2_10policy_hubIfjN4cuda3__47minimumIfEEE10Policy1000EPfSB_iS8_ffNS5_3std3__410__identityEEEvT0_T1_T2_T3_T4_T6_E12temp_storage;
	add.s32 	%r192, %r191, %r190;
	st.shared.f32 	[%r192+8], %f442;
$L__BB31_54:
	bar.sync 	0;
	setp.ne.s32 	%p92, %r34, 0;
	@%p92 bra 	$L__BB31_72;
	setp.gt.s32 	%p93, %r67, 32;
	ld.shared.f32 	%f184, [_ZZN3cub18CUB_300001_SM_10006detail6reduce28DeviceReduceSingleTileKernelINS2_10policy_hubIfjN4cuda3__47minimumIfEEE10Policy1000EPfSB_iS8_ffNS5_3std3__410__identityEEEvT0_T1_T2_T3_T4_T6_E12temp_storage+12];
	setp.lt.f32 	%p94, %f442, %f184;
	selp.f32 	%f185, %f442, %f184, %p94;
	selp.f32 	%f186, %f185, %f442, %p93;
	setp.gt.s32 	%p95, %r67, 64;
	ld.shared.f32 	%f187, [_ZZN3cub18CUB_300001_SM_10006detail6reduce28DeviceReduceSingleTileKernelINS2_10policy_hubIfjN4cuda3__47minimumIfEEE10Policy1000EPfSB_iS8_ffNS5_3std3__410__identityEEEvT0_T1_T2_T3_T4_T6_E12temp_storage+16];
	setp.lt.f32 	%p96, %f186, %f187;
	selp.f32 	%f188, %f186, %f187, %p96;
	selp.f32 	%f189, %f188, %f186, %p95;
	setp.gt.s32 	%p97, %r67, 96;
	ld.shared.f32 	%f190, [_ZZN3cub18CUB_300001_SM_10006detail6reduce28DeviceReduceSingleTileKernelINS2_10policy_hubIfjN4cuda3__47minimumIfEEE10Policy1000EPfSB_iS8_ffNS5_3std3__410__identityEEEvT0_T1_T2_T3_T4_T6_E12temp_storage+20];
	setp.lt.f32 	%p98, %f189, %f190;
	selp.f32 	%f191, %f189, %f190, %p98;
	selp.f32 	%f192, %f191, %f189, %p97;
	setp.gt.s32 	%p99, %r67, 128;
	ld.shared.f32 	%f193, [_ZZN3cub18CUB_300001_SM_10006detail6reduce28DeviceReduceSingleTileKernelINS2_10policy_hubIfjN4cuda3__47minimumIfEEE10Policy1000EPfSB_iS8_ffNS5_3std3__410__identityEEEvT0_T1_T2_T3_T4_T6_E12temp_storage+24];
	setp.lt.f32 	%p100, %f192, %f193;
	selp.f32 	%f194, %f192, %f193, %p100;
	selp.f32 	%f195, %f194, %f192, %p99;
	setp.gt.s32 	%p101, %r67, 160;
	ld.shared.f32 	%f196, [_ZZN3cub18CUB_300001_SM_10006detail6reduce28DeviceReduceSingleTileKernelINS2_10policy_hubIfjN4cuda3__47minimumIfEEE10Policy1000EPfSB_iS8_ffNS5_3std3__410__identityEEEvT0_T1_T2_T3_T4_T6_E12temp_storage+28];
	setp.lt.f32 	%p102, %f195, %f196;
	selp.f32 	%f197, %f195, %f196, %p102;
	selp.f32 	%f198, %f197, %f195, %p101;
	setp.gt.s32 	%p103, %r67, 192;
	ld.shared.f32 	%f199, [_ZZN3cub18CUB_300001_SM_10006detail6reduce28DeviceReduceSingleTileKernelINS2_10policy_hubIfjN4cuda3__47minimumIfEEE10Policy1000EPfSB_iS8_ffNS5_3std3__410__identityEEEvT0_T1_T2_T3_T4_T6_E12temp_storage+32];
	setp.lt.f32 	%p104, %f198, %f199;
	selp.f32 	%f200, %f198, %f199, %p104;
	selp.f32 	%f201, %f200, %f198, %p103;
	setp.gt.s32 	%p105, %r67, 224;
	ld.shared.f32 	%f202, [_ZZN3cub18CUB_300001_SM_10006detail6reduce28DeviceReduceSingleTileKernelINS2_10policy_hubIfjN4cuda3__47minimumIfEEE10Policy1000EPfSB_iS8_ffNS5_3std3__410__identityEEEvT0_T1_T2_T3_T4_T6_E12temp_storage+36];
	setp.lt.f32 	%p106, %f201, %f202;
	selp.f32 	%f203, %f201, %f202, %p106;
	selp.f32 	%f442, %f203, %f201, %p105;
	bra.uni 	$L__BB31_72;
$L__BB31_56:
	mov.u32 	%r46, %tid.x;
	mul.wide.u32 	%rd35, %r46, 4;
	add.s64 	%rd19, %rd16, %rd35;
	// begin inline asm
	ld.global.nc.u32 %r68, [%rd19];
	// end inline asm
	mov.b32 	%f55, %r68;
	add.s64 	%rd20, %rd19, 1024;
	// begin inline asm
	ld.global.nc.u32 %r69, [%rd20];
	// end inline asm
	mov.b32 	%f56, %r69;
	add.s64 	%rd21, %rd19, 2048;
	// begin inline asm
	ld.global.nc.u32 %r70, [%rd21];
	// end inline asm
	mov.b32 	%f57, %r70;
	add.s64 	%rd22, %rd19, 3072;
	// begin inline asm
	ld.global.nc.u32 %r71, [%rd22];
	// end inline asm
	mov.b32 	%f58, %r71;
	add.s64 	%rd23, %rd19, 4096;
	// begin inline asm
	ld.global.nc.u32 %r72, [%rd23];
	// end inline asm
	mov.b32 	%f59, %r72;
	add.s64 	%rd24, %rd19, 5120;
	// begin inline asm
	ld.global.nc.u32 %r73, [%rd24];
	// end inline asm
	mov.b32 	%f60, %r73;
	add.s64 	%rd25, %rd19, 6144;
	// begin inline asm
	ld.global.nc.u32 %r74, [%rd25];
	// end inline asm
	mov.b32 	%f61, %r74;
	add.s64 	%rd26, %rd19, 7168;
	// begin inline asm
	ld.global.nc.u32 %r75, [%rd26];
	// end inline asm
	mov.b32 	%f62, %r75;
	add.s64 	%rd27, %rd19, 8192;
	// begin inline asm
	ld.global.nc.u32 %r76, [%rd27];
	// end inline asm
	mov.b32 	%f63, %r76;
	add.s64 	%rd28, %rd19, 9216;
	// begin inline asm
	ld.global.nc.u32 %r77, [%rd28];
	// end inline asm
	mov.b32 	%f64, %r77;
	add.s64 	%rd29, %rd19, 10240;
	// begin inline asm
	ld.global.nc.u32 %r78, [%rd29];
	// end inline asm
	mov.b32 	%f65, %r78;
	add.s64 	%rd30, %rd19, 11264;
	// begin inline asm
	ld.global.nc.u32 %r79, [%rd30];
	// end inline asm
	mov.b32 	%f66, %r79;
	add.s64 	%rd31, %rd19, 12288;
	// begin inline asm
	ld.global.nc.u32 %r80, [%rd31];
	// end inline asm
	mov.b32 	%f67, %r80;
	add.s64 	%rd32, %rd19, 13312;
	// begin inline asm
	ld.global.nc.u32 %r81, [%rd32];
	// end inline asm
	mov.b32 	%f68, %r81;
	add.s64 	%rd33, %rd19, 14336;
	// begin inline asm
	ld.global.nc.u32 %r82, [%rd33];
	// end inline asm
	mov.b32 	%f69, %r82;
	add.s64 	%rd34, %rd19, 15360;
	// begin inline asm
	ld.global.nc.u32 %r83, [%rd34];
	// end inline asm
	mov.b32 	%f70, %r83;
	setp.lt.f32 	%p4, %f55, %f56;
	selp.f32 	%f71, %f55, %f56, %p4;
	setp.lt.f32 	%p5, %f57, %f58;
	selp.f32 	%f72, %f57, %f58, %p5;
	setp.lt.f32 	%p6, %f59, %f60;
	selp.f32 	%f73, %f59, %f60, %p6;
	setp.lt.f32 	%p7, %f61, %f62;
	selp.f32 	%f74, %f61, %f62, %p7;
	setp.lt.f32 	%p8, %f63, %f64;
	selp.f32 	%f75, %f63, %f64, %p8;
	setp.lt.f32 	%p9, %f65, %f66;
	selp.f32 	%f76, %f65, %f66, %p9;
	setp.lt.f32 	%p10, %f67, %f68;
	selp.f32 	%f77, %f67, %f68, %p10;
	setp.lt.f32 	%p11, %f69, %f70;
	selp.f32 	%f78, %f69, %f70, %p11;
	setp.lt.f32 	%p12, %f71, %f72;
	selp.f32 	%f79, %f71, %f72, %p12;
	setp.lt.f32 	%p13, %f73, %f74;
	selp.f32 	%f80, %f73, %f74, %p13;
	setp.lt.f32 	%p14, %f75, %f76;
	selp.f32 	%f81, %f75, %f76, %p14;
	setp.lt.f32 	%p15, %f77, %f78;
	selp.f32 	%f82, %f77, %f78, %p15;
	setp.lt.f32 	%p16, %f79, %f80;
	selp.f32 	%f83, %f79, %f80, %p16;
	setp.lt.f32 	%p17, %f81, %f82;
	selp.f32 	%f84, %f81, %f82, %p17;
	setp.lt.f32 	%p18, %f83, %f84;
	selp.f32 	%f441, %f83, %f84, %p18;
	setp.lt.u32 	%p19, %r67, 8192;
	mov.b32 	%r400, 4096;
	@%p19 bra 	$L__BB31_60;
	add.s32 	%r47, %r67, -4096;
	mov.b32 	%r400, 4096;
$L__BB31_58:
	mul.wide.s32 	%rd52, %r400, 4;
	add.s64 	%rd36, %rd19, %rd52;
	// begin inline asm
	ld.global.nc.u32 %r86, [%rd36];
	// end inline asm
	mov.b32 	%f85, %r86;
	add.s64 	%rd37, %rd36, 1024;
	// begin inline asm
	ld.global.nc.u32 %r87, [%rd37];
	// end inline asm
	mov.b32 	%f86, %r87;
	add.s64 	%rd38, %rd36, 2048;
	// begin inline asm
	ld.global.nc.u32 %r88, [%rd38];
	// end inline asm
	mov.b32 	%f87, %r88;
	add.s64 	%rd39, %rd36, 3072;
	// begin inline asm
	ld.global.nc.u32 %r89, [%rd39];
	// end inline asm
	mov.b32 	%f88, %r89;
	add.s64 	%rd40, %rd36, 4096;
	// begin inline asm
	ld.global.nc.u32 %r90, [%rd40];
	// end inline asm
	mov.b32 	%f89, %r90;
	add.s64 	%rd41, %rd36, 5120;
	// begin inline asm
	ld.global.nc.u32 %r91, [%rd41];
	// end inline asm
	mov.b32 	%f90, %r91;
	add.s64 	%rd42, %rd36, 6144;
	// begin inline asm
	ld.global.nc.u32 %r92, [%rd42];
	// end inline asm
	mov.b32 	%f91, %r92;
	add.s64 	%rd43, %rd36, 7168;
	// begin inline asm
	ld.global.nc.u32 %r93, [%rd43];
	// end inline asm
	mov.b32 	%f92, %r93;
	add.s64 	%rd44, %rd36, 8192;
	// begin inline asm
	ld.global.nc.u32 %r94, [%rd44];
	// end inline asm
	mov.b32 	%f93, %r94;
	add.s64 	%rd45, %rd36, 9216;
	// begin inline asm
	ld.global.nc.u32 %r95, [%rd45];
	// end inline asm
	mov.b32 	%f94, %r95;
	add.s64 	%rd46, %rd36, 10240;
	// begin inline asm
	ld.global.nc.u32 %r96, [%rd46];
	// end inline asm
	mov.b32 	%f95, %r96;
	add.s64 	%rd47, %rd36, 11264;
	// begin inline asm
	ld.global.nc.u32 %r97, [%rd47];
	// end inline asm
	mov.b32 	%f96, %r97;
	add.s64 	%rd48, %rd36, 12288;
	// begin inline asm
	ld.global.nc.u32 %r98, [%rd48];
	// end inline asm
	mov.b32 	%f97, %r98;
	add.s64 	%rd49, %rd36, 13312;
	// begin inline asm
	ld.global.nc.u32 %r99, [%rd49];
	// end inline asm
	mov.b32 	%f98, %r99;
	add.s64 	%rd50, %rd36, 14336;
	// begin inline asm
	ld.global.nc.u32 %r100, [%rd50];
	// end inline asm
	mov.b32 	%f99, %r100;
	add.s64 	%rd51, %rd36, 15360;
	// begin inline asm
	ld.global.nc.u32 %r101, [%rd51];
	// end inline asm
	mov.b32 	%f100, %r101;
	setp.lt.f32 	%p20, %f441, %f85;
	selp.f32 	%f101, %f441, %f85, %p20;
	setp.lt.f32 	%p21, %f86, %f87;
	selp.f32 	%f102, %f86, %f87, %p21;
	setp.lt.f32 	%p22, %f88, %f89;
	selp.f32 	%f103, %f88, %f89, %p22;
	setp.lt.f32 	%p23, %f90, %f91;
	selp.f32 	%f104, %f90, %f91, %p23;
	setp.lt.f32 	%p24, %f92, %f93;
	selp.f32 	%f105, %f92, %f93, %p24;
	setp.lt.f32 	%p25, %f94, %f95;
	selp.f32 	%f106, %f94, %f95, %p25;
	setp.lt.f32 	%p26, %f96, %f97;
	selp.f32 	%f107, %f96, %f97, %p26;
	setp.lt.f32 	%p27, %f98, %f99;
	selp.f32 	%f108, %f98, %f99, %p27;
	setp.lt.f32 	%p28, %f101, %f102;
	selp.f32 	%f109, %f101, %f102, %p28;
	setp.lt.f32 	%p29, %f103, %f104;
	selp.f32 	%f110, %f103, %f104, %p29;
	setp.lt.f32 	%p30, %f105, %f106;
	selp.f32 	%f111, %f105, %f106, %p30;
	setp.lt.f32 	%p31, %f107, %f108;
	selp.f32 	%f112, %f107, %f108, %p31;
	setp.lt.f32 	%p32, %f109, %f110;
	selp.f32 	%f113, %f109, %f110, %p32;
	setp.lt.f32 	%p33, %f111, %f112;
	selp.f32 	%f114, %f111, %f112, %p33;
	setp.lt.f32 	%p34, %f113, %f114;
	selp.f32 	%f115, %f113, %f114, %p34;
	setp.lt.f32 	%p35, %f115, %f100;
	selp.f32 	%f441, %f115, %f100, %p35;
	sub.s32 	%r102, %r67, %r400;
	setp.lt.s32 	%p36, %r102, 4096;
	@%p36 bra 	$L__BB31_68;
	add.s32 	%r400, %r400, 4096;
	setp.le.s32 	%p37, %r400, %r47;
	@%p37 bra 	$L__BB31_58;
$L__BB31_60:
	setp.le.s32 	%p38, %r67, %r400;
	@%p38 bra 	$L__BB31_68;
	sub.s32 	%r51, %r67, %r400;
	setp.ge.s32 	%p39, %r46, %r51;
	@%p39 bra 	$L__BB31_68;
	not.b32 	%r103, %r46;
	add.s32 	%r104, %r67, %r103;
	sub.s32 	%r52, %r104, %r400;
	and.b32  	%r105, %r52, 768;
	setp.eq.s32 	%p40, %r105, 768;
	mov.u32 	%r404, %r46;
	@%p40 bra 	$L__BB31_65;
	add.s32 	%r402, %r46, %r400;
	shr.u32 	%r106, %r52, 8;
	add.s32 	%r107, %r106, 1;
	and.b32  	%r108, %r107, 3;
	neg.s32 	%r401, %r108;
	mov.u32 	%r404, %r46;
$L__BB31_64:
	.pragma "nounroll";
	mul.wide.u32 	%rd54, %r402, 4;
	add.s64 	%rd53, %rd16, %rd54;
	// begin inline asm
	ld.global.nc.u32 %r109, [%rd53];
	// end inline asm
	mov.b32 	%f117, %r109;
	setp.lt.f32 	%p41, %f441, %f117;
	selp.f32 	%f441, %f441, %f117, %p41;
	add.s32 	%r404, %r404, 256;
	add.s32 	%r402, %r402, 256;
	add.s32 	%r401, %r401, 1;
	setp.ne.s32 	%p42, %r401, 0;
	@%p42 bra 	$L__BB31_64;
$L__BB31_65:
	setp.lt.u32 	%p43, %r52, 768;
	@%p43 bra 	$L__BB31_68;
	cvt.u64.u32 	%rd55, %r404;
	cvt.u64.u32 	%rd56, %r400;
	add.s64 	%rd57, %rd55, %rd56;
	shl.b64 	%rd58, %rd57, 2;
	add.s64 	%rd59, %rd58, %rd16;
	add.s64 	%rd124, %rd59, 2048;
	add.s32 	%r405, %r404, %r400;
$L__BB31_67:
	mul.wide.u32 	%rd64, %r405, 4;
	add.s64 	%rd60, %rd16, %rd64;
	// begin inline asm
	ld.global.nc.u32 %r110, [%rd60];
	// end inline asm
	mov.b32 	%f118, %r110;
	setp.lt.f32 	%p44, %f441, %f118;
	selp.f32 	%f119, %f441, %f118, %p44;
	add.s64 	%rd61, %rd124, -1024;
	// begin inline asm
	ld.global.nc.u32 %r111, [%rd61];
	// end inline asm
	mov.b32 	%f120, %r111;
	setp.lt.f32 	%p45, %f119, %f120;
	selp.f32 	%f121, %f119, %f120, %p45;
	// begin inline asm
	ld.global.nc.u32 %r112, [%rd124];
	// end inline asm
	mov.b32 	%f122, %r112;
	setp.lt.f32 	%p46, %f121, %f122;
	selp.f32 	%f123, %f121, %f122, %p46;
	add.s64 	%rd63, %rd124, 1024;
	// begin inline asm
	ld.global.nc.u32 %r113, [%rd63];
	// end inline asm
	mov.b32 	%f124, %r113;
	setp.lt.f32 	%p47, %f123, %f124;
	selp.f32 	%f441, %f123, %f124, %p47;
	add.s32 	%r404, %r404, 1024;
	add.s64 	%rd124, %rd124, 4096;
	add.s32 	%r405, %r405, 1024;
	setp.lt.s32 	%p48, %r404, %r51;
	@%p48 bra 	$L__BB31_67;
$L__BB31_68:
	// begin inline asm
	mov.u32 %r114, %laneid;
	// end inline asm
	mov.b32 	%r116, %f441;
	mov.b32 	%r117, 1;
	mov.b32 	%r138, 31;
	mov.b32 	%r139, -1;
	// begin inline asm
	shfl.sync.down.b32 %r115, %r116, %r117, %r138, %r139;
	// end inline asm
	mov.b32 	%f125, %r115;
	setp.gt.s32 	%p49, %r114, 30;
	setp.lt.f32 	%p50, %f441, %f125;
	selp.f32 	%f126, %f441, %f125, %p50;
	selp.f32 	%f127, %f441, %f126, %p49;
	mov.b32 	%r121, %f127;
	mov.b32 	%r122, 2;
	// begin inline asm
	shfl.sync.down.b32 %r120, %r121, %r122, %r138, %r139;
	// end inline asm
	mov.b32 	%f129, %r120;
	setp.gt.s32 	%p51, %r114, 29;
	setp.lt.f32 	%p52, %f127, %f129;
	selp.f32 	%f130, %f127, %f129, %p52;
	selp.f32 	%f131, %f127, %f130, %p51;
	mov.b32 	%r126, %f131;
	mov.b32 	%r127, 4;
	// begin inline asm
	shfl.sync.down.b32 %r125, %r126, %r127, %r138, %r139;
	// end inline asm
	mov.b32 	%f133, %r125;
	setp.gt.s32 	%p53, %r114, 27;
	setp.lt.f32 	%p54, %f131, %f133;
	selp.f32 	%f134, %f131, %f133, %p54;
	selp.f32 	%f135, %f131, %f134, %p53;
	mov.b32 	%r131, %f135;
	mov.b32 	%r132, 8;
	// begin inline asm
	shfl.sync.down.b32 %r130, %r131, %r132, %r138, %r139;
	// end inline asm
	mov.b32 	%f137, %r130;
	setp.gt.s32 	%p55, %r114, 23;
	setp.lt.f32 	%p56, %f135, %f137;
	selp.f32 	%f138, %f135, %f137, %p56;
	selp.f32 	%f139, %f135, %f138, %p55;
	mov.b32 	%r136, %f139;
	mov.b32 	%r137, 16;
	// begin inline asm
	shfl.sync.down.b32 %r135, %r136, %r137, %r138, %r139;
	// end inline asm
	mov.b32 	%f141, %r135;
	setp.gt.s32 	%p57, %r114, 15;
	setp.lt.f32 	%p58, %f139, %f141;
	selp.f32 	%f142, %f139, %f141, %p58;
	selp.f32 	%f442, %f139, %f142, %p57;
	setp.ne.s32 	%p59, %r114, 0;
	@%p59 bra 	$L__BB31_70;
	shr.u32 	%r140, %r46, 3;
	and.b32  	%r141, %r140, 124;
	mov.u32 	%r142, _ZZN3cub18CUB_300001_SM_10006detail6reduce28DeviceReduceSingleTileKernelINS2_10policy_hubIfjN4cuda3__47minimumIfEEE10Policy1000EPfSB_iS8_ffNS5_3std3__410__identityEEEvT0_T1_T2_T3_T4_T6_E12temp_storage;
	add.s32 	%r143, %r142, %r141;
	st.shared.f32 	[%r143+8], %f442;
$L__BB31_70:
	bar.sync 	0;
	setp.ne.s32 	%p60, %r46, 0;
	@%p60 bra 	$L__BB31_72;
	ld.shared.f32 	%f143, [_ZZN3cub18CUB_300001_SM_10006detail6reduce28DeviceReduceSingleTileKernelINS2_10policy_hubIfjN4cuda3__47minimumIfEEE10Policy1000EPfSB_iS8_ffNS5_3std3__410__identityEEEvT0_T1_T2_T3_T4_T6_E12temp_storage+12];
	setp.lt.f32 	%p61, %f442, %f143;
	selp.f32 	%f144, %f442, %f143, %p61;
	ld.shared.f32 	%f145, [_ZZN3cub18CUB_300001_SM_10006detail6reduce28DeviceReduceSingleTileKernelINS2_10policy_hubIfjN4cuda3__47minimumIfEEE10Policy1000EPfSB_iS8_ffNS5_3std3__410__identityEEEvT0_T1_T2_T3_T4_T6_E12temp_storage+16];
	setp.lt.f32 	%p62, %f144, %f145;
	selp.f32 	%f146, %f144, %f145, %p62;
	ld.shared.f32 	%f147, [_ZZN3cub18CUB_300001_SM_10006detail6reduce28DeviceReduceSingleTileKernelINS2_10policy_hubIfjN4cuda3__47minimumIfEEE10Policy1000EPfSB_iS8_ffNS5_3std3__410__identityEEEvT0_T1_T2_T3_T4_T6_E12temp_storage+20];
	setp.lt.f32 	%p63, %f146, %f147;
	selp.f32 	%f148, %f146, %f147, %p63;
	ld.shared.f32 	%f149, [_ZZN3cub18CUB_300001_SM_10006detail6reduce28DeviceReduceSingleTileKernelINS2_10policy_hubIfjN4cuda3__47minimumIfEEE10Policy1000EPfSB_iS8_ffNS5_3std3__410__identityEEEvT0_T1_T2_T3_T4_T6_E12temp_storage+24];
	setp.lt.f32 	%p64, %f148, %f149;
	selp.f32 	%f150, %f148, %f149, %p64;
	ld.shared.f32 	%f151, [_ZZN3cub18CUB_300001_SM_10006detail6reduce28DeviceReduceSingleTileKernelINS2_10policy_hubIfjN4cuda3__47minimumIfEEE10Policy1000EPfSB_iS8_ffNS5_3std3__410__identityEEEvT0_T1_T2_T3_T4_T6_E12temp_storage+28];
	setp.lt.f32 	%p65, %f150, %f151;
	selp.f32 	%f152, %f150, %f151, %p65;
	ld.shared.f32 	%f153, [_ZZN3cub18CUB_300001_SM_10006detail6reduce28DeviceReduceSingleTileKernelINS2_10policy_hubIfjN4cuda3__47minimumIfEEE10Policy1000EPfSB_iS8_ffNS5_3std3__410__identityEEEvT0_T1_T2_T3_T4_T6_E12temp_storage+32];
	setp.lt.f32 	%p66, %f152, %f153;
	selp.f32 	%f154, %f152, %f153, %p66;
	ld.shared.f32 	%f155, [_ZZN3cub18CUB_300001_SM_10006detail6reduce28DeviceReduceSingleTileKernelINS2_10policy_hubIfjN4cuda3__47minimumIfEEE10Policy1000EPfSB_iS8_ffNS5_3std3__410__identityEEEvT0_T1_T2_T3_T4_T6_E12temp_storage+36];
	setp.lt.f32 	%p67, %f154, %f155;
	selp.f32 	%f442, %f154, %f155, %p67;
$L__BB31_72:
	mov.u32 	%r379, %tid.x;
	setp.ne.s32 	%p249, %r379, 0;
	@%p249 bra 	$L__BB31_74;
	setp.lt.f32 	%p250, %f54, %f442;
	selp.f32 	%f415, %f54, %f442, %p250;
	st.global.f32 	[%rd1], %f415;
$L__BB31_74:
	ret;

}
	// .globl	_ZN3cub18CUB_300001_SM_10006detail6reduce28DeviceReduceSingleTileKernelINS2_10policy_hubIfyN4cuda3__47minimumIfEEE10Policy1000EPfSB_yS8_ffNS5_3std3__410__identityEEEvT0_T1_T2_T3_T4_T6_
.visible .entry _ZN3cub18CUB_300001_SM_10006detail6reduce28DeviceReduceSingleTileKernelINS2_10policy_hubIfyN4cuda3__47minimumIfEEE10Policy1000EPfSB_yS8_ffNS5_3std3__410__identityEEEvT0_T1_T2_T3_T4_T6_(
	.param .u64 .ptr .align 1 _ZN3cub18CUB_300001_SM_10006detail6reduce28DeviceReduceSingleTileKernelINS2_10policy_hubIfyN4cuda3__47minimumIfEEE10Policy1000EPfSB_yS8_ffNS5_3std3__410__identityEEEvT0_T1_T2_T3_T4_T6__param_0,
	.param .u64 .ptr .align 1 _ZN3cub18CUB_300001_SM_10006detail6reduce28DeviceReduceSingleTileKernelINS2_10policy_hubIfyN4cuda3__47minimumIfEEE10Policy1000EPfSB_yS8_ffNS5_3std3__410__identityEEEvT0_T1_T2_T3_T4_T6__param_1,
	.param .u64 _ZN3cub18CUB_300001_SM_10006detail6reduce28DeviceReduceSingleTileKernelINS2_10policy_hubIfyN4cuda3__47minimumIfEEE10Policy1000EPfSB_yS8_ffNS5_3std3__410__identityEEEvT0_T1_T2_T3_T4_T6__param_2,
	.param .align 1 .b8 _ZN3cub18CUB_300001_SM_10006detail6reduce28DeviceReduceSingleTileKernelINS2_10policy_hubIfyN4cuda3__47minimumIfEEE10Policy1000EPfSB_yS8_ffNS5_3std3__410__identityEEEvT0_T1_T2_T3_T4_T6__param_3[1],
	.param .f32 _ZN3cub18CUB_300001_SM_10006detail6reduce28DeviceReduceSingleTileKernelINS2_10policy_hubIfyN4cuda3__47minimumIfEEE10Policy1000EPfSB_yS8_ffNS5_3std3__410__identityEEEvT0_T1_T2_T3_T4_T6__param_4,
	.param .align 1 .b8 _ZN3cub18CUB_300001_SM_10006detail6reduce28DeviceReduceSingleTileKernelINS2_10policy_hubIfyN4cuda3__47minimumIfEEE10Policy1000EPfSB_yS8_ffNS5_3std3__410__identityEEEvT0_T1_T2_T3_T4_T6__param_5[1]
)
.maxntid 256
.minnctapersm 1
{
	.reg .pred 	%p<252>;
	.reg .b32 	%r<382>;
	.reg .b32 	%f<443>;
	.reg .b64 	%rd<150>;
	// demoted variable
	.shared .align 4 .b8 _ZZN3cub18CUB_300001_SM_10006detail6reduce28DeviceReduceSingleTileKernelINS2_10policy_hubIfyN4cuda3__47minimumIfEEE10Policy1000EPfSB_yS8_ffNS5_3std3__410__identityEEEvT0_T1_T2_T3_T4_T6_E12temp_storage[44];
	ld.param.u64 	%rd31, [_ZN3cub18CUB_300001_SM_10006detail6reduce28DeviceReduceSingleTileKernelINS2_10policy_hubIfyN4cuda3__47minimumIfEEE10Policy1000EPfSB_yS8_ffNS5_3std3__410__identityEEEvT0_T1_T2_T3_T4_T6__param_0];
	ld.param.u64 	%rd33, [_ZN3cub18CUB_300001_SM_10006detail6reduce28DeviceReduceSingleTileKernelINS2_10policy_hubIfyN4cuda3__47minimumIfEEE10Policy1000EPfSB_yS8_ffNS5_3std3__410__identityEEEvT0_T1_T2_T3_T4_T6__param_1];
	ld.param.u64 	%rd32, [_ZN3cub18CUB_300001_SM_10006detail6reduce28DeviceReduceSingleTileKernelINS2_10policy_hubIfyN4cuda3__47minimumIfEEE10Policy1000EPfSB_yS8_ffNS5_3std3__410__identityEEEvT0_T1_T2_T3_T4_T6__param_2];
	ld.param.f32 	%f54, [_ZN3cub18CUB_300001_SM_10006detail6reduce28DeviceReduceSingleTileKernelINS2_10policy_hubIfyN4cuda3__47minimumIfEEE10Policy1000EPfSB_yS8_ffNS5_3std3__410__identityEEEvT0_T1_T2_T3_T4_T6__param_4];
	cvta.to.global.u64 	%rd1, %rd33;
	setp.ne.s64 	%p1, %rd32, 0;
	@%p1 bra 	$L__BB32_3;
	mov.u32 	%r363, %tid.x;
	setp.ne.s32 	%p251, %r363, 0;
	@%p251 bra 	$L__BB32_74;
	st.global.f32 	[%rd1], %f54;
	bra.uni 	$L__BB32_74;
$L__BB32_3:
	and.b64  	%rd34, %rd31, 15;
	setp.ne.s64 	%p2, %rd34, 0;
	@%p2 bra 	$L__BB32_38;
	setp.gt.u64 	%p126, %rd32, 4095;
	@%p126 bra 	$L__BB32_22;
	cvt.u32.u64 	%r1, %rd32;
	mov.u32 	%r2, %tid.x;
	setp.ge.u32 	%p191, %r2, %r1;
	mov.f32 	%f421, 0f00000000;
	mov.u32 	%r367, %r2;
	@%p191 bra 	$L__BB32_7;
	mul.wide.u32 	%rd132, %r2, 4;
	add.s64 	%rd131, %rd31, %rd132;
	// begin inline asm
	ld.global.nc.u32 %r283, [%rd131];
	// end inline asm
	mov.b32 	%f421, %r283;
	add.s32 	%r367, %r2, 256;
$L__BB32_7:
	setp.ge.u32 	%p192, %r367, %r1;
	@%p192 bra 	$L__BB32_13;
	not.b32 	%r284, %r367;
	add.s32 	%r5, %r284, %r1;
	and.b32  	%r285, %r5, 768;
	setp.eq.s32 	%p193, %r285, 768;
	@%p193 bra 	$L__BB32_11;
	mul.wide.u32 	%rd133, %r367, 4;
	add.s64 	%rd140, %rd31, %rd133;
	shr.u32 	%r286, %r5, 8;
	add.s32 	%r287, %r286, 1;
	and.b32  	%r288, %r287, 3;
	neg.s32 	%r365, %r288;
$L__BB32_10:
	.pragma "nounroll";
	// begin inline asm
	ld.global.nc.u32 %r289, [%rd140];
	// end inline asm
	mov.b32 	%f338, %r289;
	setp.lt.f32 	%p194, %f421, %f338;
	selp.f32 	%f421, %f421, %f338, %p194;
	add.s32 	%r367, %r367, 256;
	add.s64 	%rd140, %rd140, 1024;
	add.s32 	%r365, %r365, 1;
	setp.ne.s32 	%p195, %r365, 0;
	@%p195 bra 	$L__BB32_10;
$L__BB32_11:
	setp.lt.u32 	%p196, %r5, 768;
	@%p196 bra 	$L__BB32_13;
$L__BB32_12:
	mul.wide.s32 	%rd139, %r367, 4;
	add.s64 	%rd135, %rd31, %rd139;
	// begin inline asm
	ld.global.nc.u32 %r290, [%rd135];
	// end inline asm
	mov.b32 	%f339, %r290;
	setp.lt.f32 	%p197, %f421, %f339;
	selp.f32 	%f340, %f421, %f339, %p197;
	add.s64 	%rd136, %rd135, 1024;
	// begin inline asm
	ld.global.nc.u32 %r291, [%rd136];
	// end inline asm
	mov.b32 	%f341, %r291;
	setp.lt.f32 	%p198, %f340, %f341;
	selp.f32 	%f342, %f340, %f341, %p198;
	add.s64 	%rd137, %rd135, 2048;
	// begin inline asm
	ld.global.nc.u32 %r292, [%rd137];
	// end inline asm
	mov.b32 	%f343, %r292;
	setp.lt.f32 	%p199, %f342, %f343;
	selp.f32 	%f344, %f342, %f343, %p199;
	add.s64 	%rd138, %rd135, 3072;
	// begin inline asm
	ld.global.nc.u32 %r293, [%rd138];
	// end inline asm
	mov.b32 	%f345, %r293;
	setp.lt.f32 	%p200, %f344, %f345;
	selp.f32 	%f421, %f344, %f345, %p200;
	add.s32 	%r367, %r367, 1024;
	setp.lt.s32 	%p201, %r367, %r1;
	@%p201 bra 	$L__BB32_12;
$L__BB32_13:
	setp.lt.u64 	%p202, %rd32, 256;
	@%p202 bra 	$L__BB32_18;
	// begin inline asm
	mov.u32 %r332, %laneid;
	// end inline asm
	mov.b32 	%r334, %f421;
	mov.b32 	%r335, 1;
	mov.b32 	%r356, 31;
	mov.b32 	%r357, -1;
	// begin inline asm
	shfl.sync.down.b32 %r333, %r334, %r335, %r356, %r357;
	// end inline asm
	mov.b32 	%f384, %r333;
	setp.gt.s32 	%p230, %r332, 30;
	setp.lt.f32 	%p231, %f421, %f384;
	selp.f32 	%f385, %f421, %f384, %p231;
	selp.f32 	%f386, %f421, %f385, %p230;
	mov.b32 	%r339, %f386;
	mov.b32 	%r340, 2;
	// begin inline asm
	shfl.sync.down.b32 %r338, %r339, %r340, %r356, %r357;
	// end inline asm
	mov.b32 	%f388, %r338;
	setp.gt.s32 	%p232, %r332, 29;
	setp.lt.f32 	%p233, %f386, %f388;
	selp.f32 	%f389, %f386, %f388, %p233;
	selp.f32 	%f390, %f386, %f389, %p232;
	mov.b32 	%r344, %f390;
	mov.b32 	%r345, 4;
	// begin inline asm
	shfl.sync.down.b32 %r343, %r344, %r345, %r356, %r357;
	// end inline asm
	mov.b32 	%f392, %r343;
	setp.gt.s32 	%p234, %r332, 27;
	setp.lt.f32 	%p235, %f390, %f392;
	selp.f32 	%f393, %f390, %f392, %p235;
	selp.f32 	%f394, %f390, %f393, %p234;
	mov.b32 	%r349, %f394;
	mov.b32 	%r350, 8;
	// begin inline asm
	shfl.sync.down.b32 %r348, %r349, %r350, %r356, %r357;
	// end inline asm
	mov.b32 	%f396, %r348;
	setp.gt.s32 	%p236, %r332, 23;
	setp.lt.f32 	%p237, %f394, %f396;
	selp.f32 	%f397, %f394, %f396, %p237;
	selp.f32 	%f398, %f394, %f397, %p236;
	mov.b32 	%r354, %f398;
	mov.b32 	%r355, 16;
	// begin inline asm
	shfl.sync.down.b32 %r353, %r354, %r355, %r356, %r357;
	// end inline asm
	mov.b32 	%f400, %r353;
	setp.gt.s32 	%p238, %r332, 15;
	setp.lt.f32 	%p239, %f398, %f400;
	selp.f32 	%f401, %f398, %f400, %p239;
	selp.f32 	%f442, %f398, %f401, %p238;
	setp.ne.s32 	%p240, %r332, 0;
	@%p240 bra 	$L__BB32_16;
	shr.u32 	%r358, %r2, 3;
	and.b32  	%r359, %r358, 124;
	mov.u32 	%r360, _ZZN3cub18CUB_300001_SM_10006detail6reduce28DeviceReduceSingleTileKernelINS2_10policy_hubIfyN4cuda3__47minimumIfEEE10Policy1000EPfSB_yS8_ffNS5_3std3__410__identityEEEvT0_T1_T2_T3_T4_T6_E12temp_storage;
	add.s32 	%r361, %r360, %r359;
	st.shared.f32 	[%r361+8], %f442;
$L__BB32_16:
	bar.sync 	0;
	setp.ne.s32 	%p241, %r2, 0;
	@%p241 bra 	$L__BB32_72;
	ld.shared.f32 	%f402, [_ZZN3cub18CUB_300001_SM_10006detail6reduce28DeviceReduceSingleTileKernelINS2_10policy_hubIfyN4cuda3__47minimumIfEEE10Policy1000EPfSB_yS8_ffNS5_3std3__410__identityEEEvT0_T1_T2_T3_T4_T6_E12temp_storage+12];
	setp.lt.f32 	%p242, %f442, %f402;
	selp.f32 	%f403, %f442, %f402, %p242;
	ld.shared.f32 	%f404, [_ZZN3cub18CUB_300001_SM_10006detail6reduce28DeviceReduceSingleTileKernelINS2_10policy_hubIfyN4cuda3__47minimumIfEEE10Policy1000EPfSB_yS8_ffNS5_3std3__410__identityEEEvT0_T1_T2_T3_T4_T6_E12temp_storage+16];
	setp.lt.f32 	%p243, %f403, %f404;
	selp.f32 	%f405, %f403, %f404, %p243;
	ld.shared.f32 	%f406, [_ZZN3cub18CUB_300001_SM_10006detail6reduce28DeviceReduceSingleTileKernelINS2_10policy_hubIfyN4cuda3__47minimumIfEEE10Policy1000EPfSB_yS8_ffNS5_3std3__410__identityEEEvT0_T1_T2_T3_T4_T6_E12temp_storage+20];
	setp.lt.f32 	%p244, %f405, %f406;
	selp.f32 	%f407, %f405, %f406, %p244;
	ld.shared.f32 	%f408, [_ZZN3cub18CUB_300001_SM_10006detail6reduce28DeviceReduceSingleTileKernelINS2_10policy_hubIfyN4cuda3__47minimumIfEEE10Policy1000EPfSB_yS8_ffNS5_3std3__410__identityEEEvT0_T1_T2_T3_T4_T6_E12temp_storage+24];
	setp.lt.f32 	%p245, %f407, %f408;
	selp.f32 	%f409, %f407, %f408, %p245;
	ld.shared.f32 	%f410, [_ZZN3cub18CUB_300001_SM_10006detail6reduce28DeviceReduceSingleTileKernelINS2_10policy_hubIfyN4cuda3__47minimumIfEEE10Policy1000EPfSB_yS8_ffNS5_3std3__410__identityEEEvT0_T1_T2_T3_T4_T6_E12temp_storage+28];
	setp.lt.f32 	%p246, %f409, %f410;
	selp.f32 	%f411, %f409, %f410, %p246;
	ld.shared.f32 	%f412, [_ZZN3cub18CUB_300001_SM_10006detail6reduce28DeviceReduceSingleTileKernelINS2_10policy_hubIfyN4cuda3__47minimumIfEEE10Policy1000EPfSB_yS8_ffNS5_3std3__410__identityEEEvT0_T1_T2_T3_T4_T6_E12temp_storage+32];
	setp.lt.f32 	%p247, %f411, %f412;
	selp.f32 	%f413, %f411, %f412, %p247;
	ld.shared.f32 	%f414, [_ZZN3cub18CUB_300001_SM_10006detail6reduce28DeviceReduceSingleTileKernelINS2_10policy_hubIfyN4cuda3__47minimumIfEEE10Policy1000EPfSB_yS8_ffNS5_3std3__410__identityEEEvT0_T1_T2_T3_T4_T6_E12temp_storage+36];
	setp.lt.f32 	%p248, %f413, %f414;
	selp.f32 	%f442, %f413, %f414, %p248;
	bra.uni 	$L__BB32_72;
$L__BB32_18:
	// begin inline asm
	mov.u32 %r294, %laneid;
	// end inline asm
	and.b32  	%r320, %r2, 992;
	add.s32 	%r321, %r320, 32;
	setp.gt.u32 	%p203, %r321, %r1;
	not.b32 	%r322, %r320;
	add.s32 	%r323, %r1, %r322;
	selp.b32 	%r318, %r323, 31, %p203;
	mov.b32 	%r296, %f421;
	mov.b32 	%r297, 1;
	mov.b32 	%r319, -1;
	// begin inline asm
	shfl.sync.down.b32 %r295, %r296, %r297, %r318, %r319;
	// end inline asm
	mov.b32 	%f346, %r295;
	setp.lt.s32 	%p204, %r294, %r318;
	setp.lt.f32 	%p205, %f421, %f346;
	selp.f32 	%f347, %f421, %f346, %p205;
	selp.f32 	%f348, %f347, %f421, %p204;
	mov.b32 	%r301, %f348;
	mov.b32 	%r302, 2;
	// begin inline asm
	shfl.sync.down.b32 %r300, %r301, %r302, %r318, %r319;
	// end inline asm
	mov.b32 	%f350, %r300;
	add.s32 	%r324, %r294, 2;
	setp.gt.s32 	%p206, %r324, %r318;
	setp.lt.f32 	%p207, %f348, %f350;
	selp.f32 	%f351, %f348, %f350, %p207;
	selp.f32 	%f352, %f348, %f351, %p206;
	mov.b32 	%r306, %f352;
	mov.b32 	%r307, 4;
	// begin inline asm
	shfl.sync.down.b32 %r305, %r306, %r307, %r318, %r319;
	// end inline asm
	mov.b32 	%f354, %r305;
	add.s32 	%r325, %r294, 4;
	setp.gt.s32 	%p208, %r325, %r318;
	setp.lt.f32 	%p209, %f352, %f354;
	selp.f32 	%f355, %f352, %f354, %p209;
	selp.f32 	%f356, %f352, %f355, %p208;
	mov.b32 	%r311, %f356;
	mov.b32 	%r312, 8;
	// begin inline asm
	shfl.sync.down.b32 %r310, %r311, %r312, %r318, %r319;
	// end inline asm
	mov.b32 	%f358, %r310;
	add.s32 	%r326, %r294, 8;
	setp.gt.s32 	%p210, %r326, %r318;
	setp.lt.f32 	%p211, %f356, %f358;
	selp.f32 	%f359, %f356, %f358, %p211;
	selp.f32 	%f360, %f356, %f359, %p210;
	mov.b32 	%r316, %f360;
	mov.b32 	%r317, 16;
	// begin inline asm
	shfl.sync.down.b32 %r315, %r316, %r317, %r318, %r319;
	// end inline asm
	mov.b32 	%f362, %r315;
	add.s32 	%r327, %r294, 16;
	setp.gt.s32 	%p212, %r327, %r318;
	setp.lt.f32 	%p213, %f360, %f362;
	selp.f32 	%f363, %f360, %f362, %p213;
	selp.f32 	%f442, %f360, %f363, %p212;
	setp.ne.s32 	%p214, %r294, 0;
	@%p214 bra 	$L__BB32_20;
	shr.u32 	%r328, %r2, 3;
	and.b32  	%r329, %r328, 124;
	mov.u32 	%r330, _ZZN3cub18CUB_300001_SM_10006detail6reduce28DeviceReduceSingleTileKernelINS2_10policy_hubIfyN4cuda3__47minimumIfEEE10Policy1000EPfSB_yS8_ffNS5_3std3__410__identityEEEvT0_T1_T2_T3_T4_T6_E12temp_storage;
	add.s32 	%r331, %r330, %r329;
	st.shared.f32 	[%r331+8], %f442;
$L__BB32_20:
	bar.sync 	0;
	setp.ne.s32 	%p215, %r2, 0;
	@%p215 bra 	$L__BB32_72;
	setp.gt.u64 	%p216, %rd32, 32;
	ld.shared.f32 	%f364, [_ZZN3cub18CUB_300001_SM_10006detail6reduce28DeviceReduceSingleTileKernelINS2_10policy_hubIfyN4cuda3__47minimumIfEEE10Policy1000EPfSB_yS8_ffNS5_3std3__410__identityEEEvT0_T1_T2_T3_T4_T6_E12temp_storage+12];
	setp.lt.f32 	%p217, %f442, %f364;
	selp.f32 	%f365, %f442, %f364, %p217;
	selp.f32 	%f366, %f365, %f442, %p216;
	setp.gt.u64 	%p218, %rd32, 64;
	ld.shared.f32 	%f367, [_ZZN3cub18CUB_300001_SM_10006detail6reduce28DeviceReduceSingleTileKernelINS2_10policy_hubIfyN4cuda3__47minimumIfEEE10Policy1000EPfSB_yS8_ffNS5_3std3__410__identityEEEvT0_T1_T2_T3_T4_T6_E12temp_storage+16];
	setp.lt.f32 	%p219, %f366, %f367;
	selp.f32 	%f368, %f366, %f367, %p219;
	selp.f32 	%f369, %f368, %f366, %p218;
	setp.gt.u64 	%p220, %rd32, 96;
	ld.shared.f32 	%f370, [_ZZN3cub18CUB_300001_SM_10006detail6reduce28DeviceReduceSingleTileKernelINS2_10policy_hubIfyN4cuda3__47minimumIfEEE10Policy1000EPfSB_yS8_ffNS5_3std3__410__identityEEEvT0_T1_T2_T3_T4_T6_E12temp_storage+20];
	setp.lt.f32 	%p221, %f369, %f370;
	selp.f32 	%f371, %f369, %f370, %p221;
	selp.f32 	%f372, %f371, %f369, %p220;
	setp.gt.u64 	%p222, %rd32, 128;
	ld.shared.f32 	%f373, [_ZZN3cub18CUB_300001_SM_10006detail6reduce28DeviceReduceSingleTileKernelINS2_10policy_hubIfyN4cuda3__47minimumIfEEE10Policy1000EPfSB_yS8_ffNS5_3std3__410__identityEEEvT0_T1_T2_T3_T4_T6_E12temp_storage+24];
	setp.lt.f32 	%p223, %f372, %f373;
	selp.f32 	%f374, %f372, %f373, %p223;
	selp.f32 	%f375, %f374, %f372, %p222;
	setp.gt.u64 	%p224, %rd32, 160;
	ld.shared.f32 	%f376, [_ZZN3cub18CUB_300001_SM_10006detail6reduce28DeviceReduceSingleTileKernelINS2_10policy_hubIfyN4cuda3__47minimumIfEEE10Policy1000EPfSB_yS8_ffNS5_3std3__410__identityEEEvT0_T1_T2_T3_T4_T6_E12temp_storage+28];
	setp.lt.f32 	%p225, %f375, %f376;
	selp.f32 	%f377, %f375, %f376, %p225;
	selp.f32 	%f378, %f377, %f375, %p224;
	setp.gt.u64 	%p226, %rd32, 192;
	ld.shared.f32 	%f379, [_ZZN3cub18CUB_300001_SM_10006detail6reduce28DeviceReduceSingleTileKernelINS2_10policy_hubIfyN4cuda3__47minimumIfEEE10Policy1000EPfSB_yS8_ffNS5_3std3__410__identityEEEvT0_T1_T2_T3_T4_T6_E12temp_storage+32];
	setp.lt.f32 	%p227, %f378, %f379;
	selp.f32 	%f380, %f378, %f379, %p227;
	selp.f32 	%f381, %f380, %f378, %p226;
	setp.gt.u64 	%p228, %rd32, 224;
	ld.shared.f32 	%f382, [_ZZN3cub18CUB_300001_SM_10006detail6reduce28DeviceReduceSingleTileKernelINS2_10policy_hubIfyN4cuda3__47minimumIfEEE10Policy1000EPfSB_yS8_ffNS5_3std3__410__identityEEEvT0_T1_T2_T3_T4_T6_E12temp_storage+36];
	setp.lt.f32 	%p229, %f381, %f382;
	selp.f32 	%f383, %f381, %f382, %p229;
	selp.f32 	%f442, %f383, %f381, %p228;
	bra.uni 	$L__BB32_72;
$L__BB32_22:
	mov.u32 	%r14, %tid.x;
	shl.b32 	%r205, %r14, 2;
	mul.wide.u32 	%rd104, %r205, 4;
	add.s64 	%rd93, %rd31, %rd104;
	// begin inline asm
	ld.global.nc.v2.u64 {%rd91, %rd92}, [%rd93];
	// end inline asm
	mov.b64 	{%r206, %r207}, %rd92;
	mov.b64 	{%r208, %r209}, %rd91;
	mov.b32 	%f235, %r209;
	mov.b32 	%f236, %r208;
	mov.b32 	%f237, %r207;
	mov.b32 	%f238, %r206;
	add.s64 	%rd96, %rd93, 4096;
	// begin inline asm
	ld.global.nc.v2.u64 {%rd94, %rd95}, [%rd96];
	// end inline asm
	mov.b64 	{%r210, %r211}, %rd95;
	mov.b64 	{%r212, %r213}, %rd94;
	mov.b32 	%f239, %r213;
	mov.b32 	%f240, %r212;
	mov.b32 	%f241, %r211;
	mov.b32 	%f242, %r210;
	add.s64 	%rd99, %rd93, 8192;
	// begin inline asm
	ld.global.nc.v2.u64 {%rd97, %rd98}, [%rd99];
	// end inline asm
	mov.b64 	{%r214, %r215}, %rd98;
	mov.b64 	{%r216, %r217}, %rd97;
	mov.b32 	%f243, %r217;
	mov.b32 	%f244, %r216;
	mov.b32 	%f245, %r215;
	mov.b32 	%f246, %r214;
	add.s64 	%rd102, %rd93, 12288;
	// begin inline asm
	ld.global.nc.v2.u64 {%rd100, %rd101}, [%rd102];
	// end inline asm
	mov.b64 	{%r218, %r219}, %rd101;
	mov.b64 	{%r220, %r221}, %rd100;
	mov.b32 	%f247, %r221;
	mov.b32 	%f248, %r220;
	mov.b32 	%f249, %r219;
	mov.b32 	%f250, %r218;
	setp.lt.f32 	%p127, %f236, %f235;
	selp.f32 	%f251, %f236, %f235, %p127;
	setp.lt.f32 	%p128, %f238, %f237;
	selp.f32 	%f252, %f238, %f237, %p128;
	setp.lt.f32 	%p129, %f240, %f239;
	selp.f32 	%f253, %f240, %f239, %p129;
	setp.lt.f32 	%p130, %f242, %f241;
	selp.f32 	%f254, %f242, %f241, %p130;
	setp.lt.f32 	%p131, %f244, %f243;
	selp.f32 	%f255, %f244, %f243, %p131;
	setp.lt.f32 	%p132, %f246, %f245;
	selp.f32 	%f256, %f246, %f245, %p132;
	setp.lt.f32 	%p133, %f248, %f247;
	selp.f32 	%f257, %f248, %f247, %p133;
	setp.lt.f32 	%p134, %f250, %f249;
	selp.f32 	%f258, %f250, %f249, %p134;
	setp.lt.f32 	%p135, %f251, %f252;
	selp.f32 	%f259, %f251, %f252, %p135;
	setp.lt.f32 	%p136, %f253, %f254;
	selp.f32 	%f260, %f253, %f254, %p136;
	setp.lt.f32 	%p137, %f255, %f256;
	selp.f32 	%f261, %f255, %f256, %p137;
	setp.lt.f32 	%p138, %f257, %f258;
	selp.f32 	%f262, %f257, %f258, %p138;
	setp.lt.f32 	%p139, %f259, %f260;
	selp.f32 	%f263, %f259, %f260, %p139;
	setp.lt.f32 	%p140, %f261, %f262;
	selp.f32 	%f264, %f261, %f262, %p140;
	setp.lt.f32 	%p141, %f263, %f264;
	selp.f32 	%f428, %f263, %f264, %p141;
	add.s64 	%rd6, %rd32, -4096;
	setp.lt.u64 	%p142, %rd6, 4096;
	mov.b64 	%rd142, 4096;
	@%p142 bra 	$L__BB32_26;
	mov.b64 	%rd142, 4096;
$L__BB32_24:
	shl.b64 	%rd118, %rd142, 2;
	add.s64 	%rd108, %rd93, %rd118;
	// begin inline asm
	ld.global.nc.v2.u64 {%rd106, %rd107}, [%rd108];
	// end inline asm
	mov.b64 	{%r222, %r223}, %rd107;
	mov.b64 	{%r224, %r225}, %rd106;
	mov.b32 	%f265, %r225;
	mov.b32 	%f266, %r224;
	mov.b32 	%f267, %r223;
	mov.b32 	%f268, %r222;
	add.s64 	%rd111, %rd108, 4096;
	// begin inline asm
	ld.global.nc.v2.u64 {%rd109, %rd110}, [%rd111];
	// end inline asm
	mov.b64 	{%r226, %r227}, %rd110;
	mov.b64 	{%r228, %r229}, %rd109;
	mov.b32 	%f269, %r229;
	mov.b32 	%f270, %r228;
	mov.b32 	%f271, %r227;
	mov.b32 	%f272, %r226;
	add.s64 	%rd114, %rd108, 8192;
	// begin inline asm
	ld.global.nc.v2.u64 {%rd112, %rd113}, [%rd114];
	// end inline asm
	mov.b64 	{%r230, %r231}, %rd113;
	mov.b64 	{%r232, %r233}, %rd112;
	mov.b32 	%f273, %r233;
	mov.b32 	%f274, %r232;
	mov.b32 	%f275, %r231;
	mov.b32 	%f276, %r230;
	add.s64 	%rd117, %rd108, 12288;
	// begin inline asm
	ld.global.nc.v2.u64 {%rd115, %rd116}, [%rd117];
	// end inline asm
	mov.b64 	{%r234, %r235}, %rd116;
	mov.b64 	{%r236, %r237}, %rd115;
	mov.b32 	%f277, %r237;
	mov.b32 	%f278, %r236;
	mov.b32 	%f279, %r235;
	mov.b32 	%f280, %r234;
	setp.lt.f32 	%p143, %f428, %f266;
	selp.f32 	%f281, %f428, %f266, %p143;
	setp.lt.f32 	%p144, %f265, %f268;
	selp.f32 	%f282, %f265, %f268, %p144;
	setp.lt.f32 	%p145, %f267, %f270;
	selp.f32 	%f283, %f267, %f270, %p145;
	setp.lt.f32 	%p146, %f269, %f272;
	selp.f32 	%f284, %f269, %f272, %p146;
	setp.lt.f32 	%p147, %f271, %f274;
	selp.f32 	%f285, %f271, %f274, %p147;
	setp.lt.f32 	%p148, %f273, %f276;
	selp.f32 	%f286, %f273, %f276, %p148;
	setp.lt.f32 	%p149, %f275, %f278;
	selp.f32 	%f287, %f275, %f278, %p149;
	setp.lt.f32 	%p150, %f277, %f280;
	selp.f32 	%f288, %f277, %f280, %p150;
	setp.lt.f32 	%p151, %f281, %f282;
	selp.f32 	%f289, %f281, %f282, %p151;
	setp.lt.f32 	%p152, %f283, %f284;
	selp.f32 	%f290, %f283, %f284, %p152;
	setp.lt.f32 	%p153, %f285, %f286;
	selp.f32 	%f291, %f285, %f286, %p153;
	setp.lt.f32 	%p154, %f287, %f288;
	selp.f32 	%f292, %f287, %f288, %p154;
	setp.lt.f32 	%p155, %f289, %f290;
	selp.f32 	%f293, %f289, %f290, %p155;
	setp.lt.f32 	%p156, %f291, %f292;
	selp.f32 	%f294, %f291, %f292, %p156;
	setp.lt.f32 	%p157, %f293, %f294;
	selp.f32 	%f295, %f293, %f294, %p157;
	setp.lt.f32 	%p158, %f295, %f279;
	selp.f32 	%f428, %f295, %f279, %p158;
	sub.s64 	%rd119, %rd32, %rd142;
	setp.lt.u64 	%p159, %rd119, 4096;
	@%p159 bra 	$L__BB32_34;
	add.s64 	%rd142, %rd142, 4096;
	setp.le.u64 	%p160, %rd142, %rd6;
	@%p160 bra 	$L__BB32_24;
$L__BB32_26:
	setp.le.u64 	%p161, %rd32, %rd142;
	@%p161 bra 	$L__BB32_34;
	cvt.u32.u64 	%r238, %rd142;
	cvt.u32.u64 	%r239, %rd32;
	sub.s32 	%r15, %r239, %r238;
	setp.ge.s32 	%p162, %r14, %r15;
	@%p162 bra 	$L__BB32_34;
	not.b32 	%r241, %r14;
	add.s32 	%r242, %r241, %r239;
	sub.s32 	%r16, %r242, %r238;
	and.b32  	%r244, %r16, 768;
	setp.eq.s32 	%p163, %r244, 768;
	mov.u32 	%r371, %r14;
	@%p163 bra 	$L__BB32_31;
	cvt.u64.u32 	%rd120, %r14;
	add.s64 	%rd121, %rd142, %rd120;
	shl.b64 	%rd122, %rd121, 2;
	add.s64 	%rd143, %rd31, %rd122;
	shr.u32 	%r245, %r16, 8;
	add.s32 	%r246, %r245, 1;
	and.b32  	%r247, %r246, 3;
	neg.s32 	%r369, %r247;
	mov.u32 	%r371, %r14;
$L__BB32_30:
	.pragma "nounroll";
	// begin inline asm
	ld.global.nc.u32 %r248, [%rd143];
	// end inline asm
	mov.b32 	%f297, %r248;
	setp.lt.f32 	%p164, %f428, %f297;
	selp.f32 	%f428, %f428, %f297, %p164;
	add.s32 	%r371, %r371, 256;
	add.s64 	%rd143, %rd143, 1024;
	add.s32 	%r369, %r369, 1;
	setp.ne.s32 	%p165, %r369, 0;
	@%p165 bra 	$L__BB32_30;
$L__BB32_31:
	setp.lt.u32 	%p166, %r16, 768;
	@%p166 bra 	$L__BB32_34;
	cvt.u64.u32 	%rd124, %r371;
	add.s64 	%rd125, %rd142, %rd124;
	shl.b64 	%rd126, %rd125, 2;
	add.s64 	%rd144, %rd31, %rd126;
$L__BB32_33:
	// begin inline asm
	ld.global.nc.u32 %r249, [%rd144];
	// end inline asm
	mov.b32 	%f298, %r249;
	setp.lt.f32 	%p167, %f428, %f298;
	selp.f32 	%f299, %f428, %f298, %p167;
	add.s64 	%rd128, %rd144, 1024;
	// begin inline asm
	ld.global.nc.u32 %r250, [%rd128];
	// end inline asm
	mov.b32 	%f300, %r250;
	setp.lt.f32 	%p168, %f299, %f300;
	selp.f32 	%f301, %f299, %f300, %p168;
	add.s64 	%rd129, %rd144, 2048;
	// begin inline asm
	ld.global.nc.u32 %r251, [%rd129];
	// end inline asm
	mov.b32 	%f302, %r251;
	setp.lt.f32 	%p169, %f301, %f302;
	selp.f32 	%f303, %f301, %f302, %p169;
	add.s64 	%rd130, %rd144, 3072;
	// begin inline asm
	ld.global.nc.u32 %r252, [%rd130];
	// end inline asm
	mov.b32 	%f304, %r252;
	setp.lt.f32 	%p170, %f303, %f304;
	selp.f32 	%f428, %f303, %f304, %p170;
	add.s32 	%r371, %r371, 1024;
	add.s64 	%rd144, %rd144, 4096;
	setp.lt.s32 	%p171, %r371, %r15;
	@%p171 bra 	$L__BB32_33;
$L__BB32_34:
	// begin inline asm
	mov.u32 %r253, %laneid;
	// end inline asm
	mov.b32 	%r255, %f428;
	mov.b32 	%r256, 1;
	mov.b32 	%r277, 31;
	mov.b32 	%r278, -1;
	// begin inline asm
	shfl.sync.down.b32 %r254, %r255, %r256, %r277, %r278;
	// end inline asm
	mov.b32 	%f305, %r254;
	setp.gt.s32 	%p172, %r253, 30;
	setp.lt.f32 	%p173, %f428, %f305;
	selp.f32 	%f306, %f428, %f305, %p173;
	selp.f32 	%f307, %f428, %f306, %p172;
	mov.b32 	%r260, %f307;
	mov.b32 	%r261, 2;
	// begin inline asm
	shfl.sync.down.b32 %r259, %r260, %r261, %r277, %r278;
	// end inline asm
	mov.b32 	%f309, %r259;
	setp.gt.s32 	%p174, %r253, 29;
	setp.lt.f32 	%p175, %f307, %f309;
	selp.f32 	%f310, %f307, %f309, %p175;
	selp.f32 	%f311, %f307, %f310, %p174;
	mov.b32 	%r265, %f311;
	mov.b32 	%r266, 4;
	// begin inline asm
	shfl.sync.down.b32 %r264, %r265, %r266, %r277, %r278;
	// end inline asm
	mov.b32 	%f313, %r264;
	setp.gt.s32 	%p176, %r253, 27;
	setp.lt.f32 	%p177, %f311, %f313;
	selp.f32 	%f314, %f311, %f313, %p177;
	selp.f32 	%f315, %f311, %f314, %p176;
	mov.b32 	%r270, %f315;
	mov.b32 	%r271, 8;
	// begin inline asm
	shfl.sync.down.b32 %r269, %r270, %r271, %r277, %r278;
	// end inline asm
	mov.b32 	%f317, %r269;
	setp.gt.s32 	%p178, %r253, 23;
	setp.lt.f32 	%p179, %f315, %f317;
	selp.f32 	%f318, %f315, %f317, %p179;
	selp.f32 	%f319, %f315, %f318, %p178;
	mov.b32 	%r275, %f319;
	mov.b32 	%r276, 16;
	// begin inline asm
	shfl.sync.down.b32 %r274, %r275, %r276, %r277, %r278;
	// end inline asm
	mov.b32 	%f321, %r274;
	setp.gt.s32 	%p180, %r253, 15;
	setp.lt.f32 	%p181, %f319, %f321;
	selp.f32 	%f322, %f319, %f321, %p181;
	selp.f32 	%f442, %f319, %f322, %p180;
	setp.ne.s32 	%p182, %r253, 0;
	@%p182 bra 	$L__BB32_36;
	shr.u32 	%r279, %r14, 3;
	and.b32  	%r280, %r279, 124;
	mov.u32 	%r281, _ZZN3cub18CUB_300001_SM_10006detail6reduce28DeviceReduceSingleTileKernelINS2_10policy_hubIfyN4cuda3__47minimumIfEEE10Policy1000EPfSB_yS8_ffNS5_3std3__410__identityEEEvT0_T1_T2_T3_T4_T6_E12temp_storage;
	add.s32 	%r282, %r281, %r280;
	st.shared.f32 	[%r282+8], %f442;
$L__BB32_36:
	bar.sync 	0;
	setp.ne.s32 	%p183, %r14, 0;
	@%p183 bra 	$L__BB32_72;
	ld.shared.f32 	%f323, [_ZZN3cub18CUB_300001_SM_10006detail6reduce28DeviceReduceSingleTileKernelINS2_10policy_hubIfyN4cuda3__47minimumIfEEE10Policy1000EPfSB_yS8_ffNS5_3std3__410__identityEEEvT0_T1_T2_T3_T4_T6_E12temp_storage+12];
	setp.lt.f32 	%p184, %f442, %f323;
	selp.f32 	%f324, %f442, %f323, %p184;
	ld.shared.f32 	%f325, [_ZZN3cub18CUB_300001_SM_10006detail6reduce28DeviceReduceSingleTileKernelINS2_10policy_hubIfyN4cuda3__47minimumIfEEE10Policy1000EPfSB_yS8_ffNS5_3std3__410__identityEEEvT0_T1_T2_T3_T4_T6_E12temp_storage+16];
	setp.lt.f32 	%p185, %f324, %f325;
	selp.f32 	%f326, %f324, %f325, %p185;
	ld.shared.f32 	%f327, [_ZZN3cub18CUB_300001_SM_10006detail6reduce28DeviceReduceSingleTileKernelINS2_10policy_hubIfyN4cuda3__47minimumIfEEE10Policy1000EPfSB_yS8_ffNS5_3std3__410__identityEEEvT0_T1_T2_T3_T4_T6_E12temp_storage+20];
	setp.lt.f32 	%p186, %f326, %f327;
	selp.f32 	%f328, %f326, %f327, %p186;
	ld.shared.f32 	%f329, [_ZZN3cub18CUB_300001_SM_10006detail6reduce28DeviceReduceSingleTileKernelINS2_10policy_hubIfyN4cuda3__47minimumIfEEE10Policy1000EPfSB_yS8_ffNS5_3std3__410__identityEEEvT0_T1_T2_T3_T4_T6_E12temp_storage+24];
	setp.lt.f32 	%p187, %f328, %f329;
	selp.f32 	%f330, %f328, %f329, %p187;
	ld.shared.f32 	%f331, [_ZZN3cub18CUB_300001_SM_10006detail6reduce28DeviceReduceSingleTileKernelINS2_10policy_hubIfyN4cuda3__47minimumIfEEE10Policy1000EPfSB_yS8_ffNS5_3std3__410__identityEEEvT0_T1_T2_T3_T4_T6_E12temp_storage+28];
	setp.lt.f32 	%p188, %f330, %f331;
	selp.f32 	%f332, %f330, %f331, %p188;
	ld.shared.f32 	%f333, [_ZZN3cub18CUB_300001_SM_10006detail6reduce28DeviceReduceSingleTileKernelINS2_10policy_hubIfyN4cuda3__47minimumIfEEE10Policy1000EPfSB_yS8_ffNS5_3std3__410__identityEEEvT0_T1_T2_T3_T4_T6_E12temp_storage+32];
	setp.lt.f32 	%p189, %f332, %f333;
	selp.f32 	%f334, %f332, %f333, %p189;
	ld.shared.f32 	%f335, [_ZZN3cub18CUB_300001_SM_10006detail6reduce28DeviceReduceSingleTileKernelINS2_10policy_hubIfyN4cuda3__47minimumIfEEE10Policy1000EPfSB_yS8_ffNS5_3std3__410__identityEEEvT0_T1_T2_T3_T4_T6_E12temp_storage+36];
	setp.lt.f32 	%p190, %f334, %f335;
	selp.f32 	%f442, %f334, %f335, %p190;
	bra.uni 	$L__BB32_72;
$L__BB32_38:
	setp.gt.u64 	%p3, %rd32, 4095;
	@%p3 bra 	$L__BB32_56;
	cvt.u32.u64 	%r25, %rd32;
	mov.u32 	%r26, %tid.x;
	setp.ge.u32 	%p68, %r26, %r25;
	mov.f32 	%f434, 0f00000000;
	mov.u32 	%r376, %r26;
	@%p68 bra 	$L__BB32_41;
	mul.wide.u32 	%rd83, %r26, 4;
	add.s64 	%rd82, %rd31, %rd83;
	// begin inline asm
	ld.global.nc.u32 %r126, [%rd82];
	// end inline asm
	mov.b32 	%f434, %r126;
	add.s32 	%r376, %r26, 256;
$L__BB32_41:
	setp.ge.u32 	%p69, %r376, %r25;
	@%p69 bra 	$L__BB32_47;
	not.b32 	%r127, %r376;
	add.s32 	%r29, %r127, %r25;
	and.b32  	%r128, %r29, 768;
	setp.eq.s32 	%p70, %r128, 768;
	@%p70 bra 	$L__BB32_45;
	mul.wide.u32 	%rd84, %r376, 4;
	add.s64 	%rd145, %rd31, %rd84;
	shr.u32 	%r129, %r29, 8;
	add.s32 	%r130, %r129, 1;
	and.b32  	%r131, %r130, 3;
	neg.s32 	%r374, %r131;
$L__BB32_44:
	.pragma "nounroll";
	// begin inline asm
	ld.global.nc.u32 %r132, [%rd145];
	// end inline asm
	mov.b32 	%f158, %r132;
	setp.lt.f32 	%p71, %f434, %f158;
	selp.f32 	%f434, %f434, %f158, %p71;
	add.s32 	%r376, %r376, 256;
	add.s64 	%rd145, %rd145, 1024;
	add.s32 	%r374, %r374, 1;
	setp.ne.s32 	%p72, %r374, 0;
	@%p72 bra 	$L__BB32_44;
$L__BB32_45:
	setp.lt.u32 	%p73, %r29, 768;
	@%p73 bra 	$L__BB32_47;
$L__BB32_46:
	mul.wide.s32 	%rd90, %r376, 4;
	add.s64 	%rd86, %rd31, %rd90;
	// begin inline asm
	ld.global.nc.u32 %r133, [%rd86];
	// end inline asm
	mov.b32 	%f159, %r133;
	setp.lt.f32 	%p74, %f434, %f159;
	selp.f32 	%f160, %f434, %f159, %p74;
	add.s64 	%rd87, %rd86, 1024;
	// begin inline asm
	ld.global.nc.u32 %r134, [%rd87];
	// end inline asm
	mov.b32 	%f161, %r134;
	setp.lt.f32 	%p75, %f160, %f161;
	selp.f32 	%f162, %f160, %f161, %p75;
	add.s64 	%rd88, %rd86, 2048;
	// begin inline asm
	ld.global.nc.u32 %r135, [%rd88];
	// end inline asm
	mov.b32 	%f163, %r135;
	setp.lt.f32 	%p76, %f162, %f163;
	selp.f32 	%f164, %f162, %f163, %p76;
	add.s64 	%rd89, %rd86, 3072;
	// begin inline asm
	ld.global.nc.u32 %r136, [%rd89];
	// end inline asm
	mov.b32 	%f165, %r136;
	setp.lt.f32 	%p77, %f164, %f165;
	selp.f32 	%f434, %f164, %f165, %p77;
	add.s32 	%r376, %r376, 1024;
	setp.lt.s32 	%p78, %r376, %r25;
	@%p78 bra 	$L__BB32_46;
$L__BB32_47:
	setp.lt.u64 	%p79, %rd32, 256;
	@%p79 bra 	$L__BB32_52;
	// begin inline asm
	mov.u32 %r175, %laneid;
	// end inline asm
	mov.b32 	%r177, %f434;
	mov.b32 	%r178, 1;
	mov.b32 	%r199, 31;
	mov.b32 	%r200, -1;
	// begin inline asm
	shfl.sync.down.b32 %r176, %r177, %r178, %r199, %r200;
	// end inline asm
	mov.b32 	%f204, %r176;
	setp.gt.s32 	%p107, %r175, 30;
	setp.lt.f32 	%p108, %f434, %f204;
	selp.f32 	%f205, %f434, %f204, %p108;
	selp.f32 	%f206, %f434, %f205, %p107;
	mov.b32 	%r182, %f206;
	mov.b32 	%r183, 2;
	// begin inline asm
	shfl.sync.down.b32 %r181, %r182, %r183, %r199, %r200;
	// end inline asm
	mov.b32 	%f208, %r181;
	setp.gt.s32 	%p109, %r175, 29;
	setp.lt.f32 	%p110, %f206, %f208;
	selp.f32 	%f209, %f206, %f208, %p110;
	selp.f32 	%f210, %f206, %f209, %p109;
	mov.b32 	%r187, %f210;
	mov.b32 	%r188, 4;
	// begin inline asm
	shfl.sync.down.b32 %r186, %r187, %r188, %r199, %r200;
	// end inline asm
	mov.b32 	%f212, %r186;
	setp.gt.s32 	%p111, %r175, 27;
	setp.lt.f32 	%p112, %f210, %f212;
	selp.f32 	%f213, %f210, %f212, %p112;
	selp.f32 	%f214, %f210, %f213, %p111;
	mov.b32 	%r192, %f214;
	mov.b32 	%r193, 8;
	// begin inline asm
	shfl.sync.down.b32 %r191, %r192, %r193, %r199, %r200;
	// end inline asm
	mov.b32 	%f216, %r191;
	setp.gt.s32 	%p113, %r175, 23;
	setp.lt.f32 	%p114, %f214, %f216;
	selp.f32 	%f217, %f214, %f216, %p114;
	selp.f32 	%f218, %f214, %f217, %p113;
	mov.b32 	%r197, %f218;
	mov.b32 	%r198, 16;
	// begin inline asm
	shfl.sync.down.b32 %r196, %r197, %r198, %r199, %r200;
	// end inline asm
	mov.b32 	%f220, %r196;
	setp.gt.s32 	%p115, %r175, 15;
	setp.lt.f32 	%p116, %f218, %f220;
	selp.f32 	%f221, %f218, %f220, %p116;
	selp.f32 	%f442, %f218, %f221, %p115;
	setp.ne.s32 	%p117, %r175, 0;
	@%p117 bra 	$L__BB32_50;
	shr.u32 	%r201, %r26, 3;
	and.b32  	%r202, %r201, 124;
	mov.u32 	%r203, _ZZN3cub18CUB_300001_SM_10006detail6reduce28DeviceReduceSingleTileKernelINS2_10policy_hubIfyN4cuda3__47minimumIfEEE10Policy1000EPfSB_yS8_ffNS5_3std3__410__identityEEEvT0_T1_T2_T3_T4_T6_E12temp_storage;
	add.s32 	%r204, %r203, %r202;
	st.shared.f32 	[%r204+8], %f442;
$L__BB32_50:
	bar.sync 	0;
	setp.ne.s32 	%p118, %r26, 0;
	@%p118 bra 	$L__BB32_72;
	ld.shared.f32 	%f222, [_ZZN3cub18CUB_300001_SM_10006detail6reduce28DeviceReduceSingleTileKernelINS2_10policy_hubIfyN4cuda3__47minimumIfEEE10Policy1000EPfSB_yS8_ffNS5_3std3__410__identityEEEvT0_T1_T2_T3_T4_T6_E12temp_storage+12];
	setp.lt.f32 	%p119, %f442, %f222;
	selp.f32 	%f223, %f442, %f222, %p119;
	ld.shared.f32 	%f224, [_ZZN3cub18CUB_300001_SM_10006detail6reduce28DeviceReduceSingleTileKernelINS2_10policy_hubIfyN4cuda3__47minimumIfEEE10Policy1000EPfSB_yS8_ffNS5_3std3__410__identityEEEvT0_T1_T2_T3_T4_T6_E12temp_storage+16];
	setp.lt.f32 	%p120, %f223, %f224;
	selp.f32 	%f225, %f223, %f224, %p120;
	ld.shared.f32 	%f226, [_ZZN3cub18CUB_300001_SM_10006detail6reduce28DeviceReduceSingleTileKernelINS2_10policy_hubIfyN4cuda3__47minimumIfEEE10Policy1000EPfSB_yS8_ffNS5_3std3__410__identityEEEvT0_T1_T2_T3_T4_T6_E12temp_storage+20];
	setp.lt.f32 	%p121, %f225, %f226;
	selp.f32 	%f227, %f225, %f226, %p121;
	ld.shared.f32 	%f228, [_ZZN3cub18CUB_300001_SM_10006detail6reduce28DeviceReduceSingleTileKernelINS2_10policy_hubIfyN4cuda3__47minimumIfEEE10Policy1000EPfSB_yS8_ffNS5_3std3__410__identityEEEvT0_T1_T2_T3_T4_T6_E12temp_storage+24];
	setp.lt.f32 	%p122, %f227, %f228;
	selp.f32 	%f229, %f227, %f228, %p122;
	ld.shared.f32 	%f230, [_ZZN3cub18CUB_300001_SM_10006detail6reduce28DeviceReduceSingleTileKernelINS2_10policy_hubIfyN4cuda3__47minimumIfEEE10Policy1000EPfSB_yS8_ffNS5_3std3__410__identityEEEvT0_T1_T2_T3_T4_T6_E12temp_storage+28];
	setp.lt.f32 	%p123, %f229, %f230;
	selp.f32 	%f231, %f229, %f230, %p123;
	ld.shared.f32 	%f232, [_ZZN3cub18CUB_300001_SM_10006detail6reduce28DeviceReduceSingleTileKernelINS2_10policy_hubIfyN4cuda3__47minimumIfEEE10Policy1000EPfSB_yS8_ffNS5_3std3__410__identityEEEvT0_T1_T2_T3_T4_T6_E12temp_storage+32];
	setp.lt.f32 	%p124, %f231, %f232;
	selp.f32 	%f233, %f231, %f232, %p124;
	ld.shared.f32 	%f234, [_ZZN3cub18CUB_300001_SM_10006detail6reduce28DeviceReduceSingleTileKernelINS2_10policy_hubIfyN4cuda3__47minimumIfEEE10Policy1000EPfSB_yS8_ffNS5_3std3__410__identityEEEvT0_T1_T2_T3_T4_T6_E12temp_storage+36];
	setp.lt.f32 	%p125, %f233, %f234;
	selp.f32 	%f442, %f233, %f234, %p125;
	bra.uni 	$L__BB32_72;
$L__BB32_52:
	// begin inline asm
	mov.u32 %r137, %laneid;
	// end inline asm
	and.b32  	%r163, %r26, 992;
	add.s32 	%r164, %r163, 32;
	setp.gt.u32 	%p80, %r164, %r25;
	not.b32 	%r165, %r163;
	add.s32 	%r166, %r25, %r165;
	selp.b32 	%r161, %r166, 31, %p80;
	mov.b32 	%r139, %f434;
	mov.b32 	%r140, 1;
	mov.b32 	%r162, -1;
	// begin inline asm
	shfl.sync.down.b32 %r138, %r139, %r140, %r161, %r162;
	// end inline asm
	mov.b32 	%f166, %r138;
	setp.lt.s32 	%p81, %r137, %r161;
	setp.lt.f32 	%p82, %f434, %f166;
	selp.f32 	%f167, %f434, %f166, %p82;
	selp.f32 	%f168, %f167, %f434, %p81;
	mov.b32 	%r144, %f168;
	mov.b32 	%r145, 2;
	// begin inline asm
	shfl.sync.down.b32 %r143, %r144, %r145, %r161, %r162;
	// end inline asm
	mov.b32 	%f170, %r143;
	add.s32 	%r167, %r137, 2;
	setp.gt.s32 	%p83, %r167, %r161;
	setp.lt.f32 	%p84, %f168, %f170;
	selp.f32 	%f171, %f168, %f170, %p84;
	selp.f32 	%f172, %f168, %f171, %p83;
	mov.b32 	%r149, %f172;
	mov.b32 	%r150, 4;
	// begin inline asm
	shfl.sync.down.b32 %r148, %r149, %r150, %r161, %r162;
	// end inline asm
	mov.b32 	%f174, %r148;
	add.s32 	%r168, %r137, 4;
	setp.gt.s32 	%p85, %r168, %r161;
	setp.lt.f32 	%p86, %f172, %f174;
	selp.f32 	%f175, %f172, %f174, %p86;
	selp.f32 	%f176, %f172, %f175, %p85;
	mov.b32 	%r154, %f176;
	mov.b32 	%r155, 8;
	// begin inline asm
	shfl.sync.down.b32 %r153, %r154, %r155, %r161, %r162;
	// end inline asm
	mov.b32 	%f178, %r153;
	add.s32 	%r169, %r137, 8;
	setp.gt.s32 	%p87, %r169, %r161;
	setp.lt.f32 	%p88, %f176, %f178;
	selp.f32 	%f179, %f176, %f178, %p88;
	selp.f32 	%f180, %f176, %f179, %p87;
	mov.b32 	%r159, %f180;
	mov.b32 	%r160, 16;
	// begin inline asm
	shfl.sync.down.b32 %r158, %r159, %r160, %r161, %r162;
	// end inline asm
	mov.b32 	%f182, %r158;
	add.s32 	%r170, %r137, 16;
	setp.gt.s32 	%p89, %r170, %r161;
	setp.lt.f32 	%p90, %f180, %f182;
	selp.f32 	%f183, %f180, %f182, %p90;
	selp.f32 	%f442, %f180, %f183, %p89;
	setp.ne.s32 	%p91, %r137, 0;
	@%p91 bra 	$L__BB32_54;
	shr.u32 	%r171, %r26, 3;
	and.b32  	%r172, %r171, 124;
	mov.u32 	%r173, _ZZN3cub18CUB_300001_SM_10006detail6reduce28DeviceReduceSingleTileKernelINS2_10policy_hubIfyN4cuda3__47minimumIfEEE10Policy1000EPfSB_yS8_ffNS5_3std3__410__identityEEEvT0_T1_T2_T3_T4_T6_E12temp_storage;
	add.s32 	%r174, %r173, %r172;
	st.shared.f32 	[%r174+8], %f442;
$L__BB32_54:
	bar.sync 	0;
	setp.ne.s32 	%p92, %r26, 0;
	@%p92 bra 	$L__BB32_72;
	setp.gt.u64 	%p93, %rd32, 32;
	ld.shared.f32 	%f184, [_ZZN3cub18CUB_300001_SM_10006detail6reduce28DeviceReduceSingleTileKernelINS2_10policy_hubIfyN4cuda3__47minimumIfEEE10Policy1000EPfSB_yS8_ffNS5_3std3__410__identityEEEvT0_T1_T2_T3_T4_T6_E12temp_storage+12];
	setp.lt.f32 	%p94, %f442, %f184;
	selp.f32 	%f185, %f442, %f184, %p94;
	selp.f32 	%f186, %f185, %f442, %p93;
	setp.gt.u64 	%p95, %rd32, 64;
	ld.shared.f32 	%f187, [_ZZN3cub18CUB_300001_SM_10006detail6reduce28DeviceReduceSingleTileKernelINS2_10policy_hubIfyN4cuda3__47minimumIfEEE10Policy1000EPfSB_yS8_ffNS5_3std3__410__identityEEEvT0_T1_T2_T3_T4_T6_E12temp_storage+16];
	setp.lt.f32 	%p96, %f186, %f187;
	selp.f32 	%f188, %f186, %f187, %p96;
	selp.f32 	%f189, %f188, %f186, %p95;
	setp.gt.u64 	%p97, %rd32, 96;
	ld.shared.f32 	%f190, [_ZZN3cub18CUB_300001_SM_10006detail6reduce28DeviceReduceSingleTileKernelINS2_10policy_hubIfyN4cuda3__47minimumIfEEE10Policy1000EPfSB_yS8_ffNS5_3std3__410__identityEEEvT0_T1_T2_T3_T4_T6_E12temp_storage+20];
	setp.lt.f32 	%p98, %f189, %f190;
	selp.f32 	%f191, %f189, %f190, %p98;
	selp.f32 	%f192, %f191, %f189, %p97;
	setp.gt.u64 	%p99, %rd32, 128;
	ld.shared.f32 	%f193, [_ZZN3cub18CUB_300001_SM_10006detail6reduce28DeviceReduceSingleTileKernelINS2_10policy_hubIfyN4cuda3__47minimumIfEEE10Policy1000EPfSB_yS8_ffNS5_3std3__410__identityEEEvT0_T1_T2_T3_T4_T6_E12temp_storage+24];
	setp.lt.f32 	%p100, %f192, %f193;
	selp.f32 	%f194, %f192, %f193, %p100;
	selp.f32 	%f195, %f194, %f192, %p99;
	setp.gt.u64 	%p101, %rd32, 160;
	ld.shared.f32 	%f196, [_ZZN3cub18CUB_300001_SM_10006detail6reduce28DeviceReduceSingleTileKernelINS2_10policy_hubIfyN4cuda3__47minimumIfEEE10Policy1000EPfSB_yS8_ffNS5_3std3__410__identityEEEvT0_T1_T2_T3_T4_T6_E12temp_storage+28];
	setp.lt.f32 	%p102, %f195, %f196;
	selp.f32 	%f197, %f195, %f196, %p102;
	selp.f32 	%f198, %f197, %f195, %p101;
	setp.gt.u64 	%p103, %rd32, 192;
	ld.shared.f32 	%f199, [_ZZN3cub18CUB_300001_SM_10006detail6reduce28DeviceReduceSingleTileKernelINS2_10policy_hubIfyN4cuda3__47minimumIfEEE10Policy1000EPfSB_yS8_ffNS5_3std3__410__identityEEEvT0_T1_T2_T3_T4_T6_E12temp_storage+32];
	setp.lt.f32 	%p104, %f198, %f199;
	selp.f32 	%f200, %f198, %f199, %p104;
	selp.f32 	%f201, %f200, %f198, %p103;
	setp.gt.u64 	%p105, %rd32, 224;
	ld.shared.f32 	%f202, [_ZZN3cub18CUB_300001_SM_10006detail6reduce28DeviceReduceSingleTileKernelINS2_10policy_hubIfyN4cuda3__47minimumIfEEE10Policy1000EPfSB_yS8_ffNS5_3std3__410__identityEEEvT0_T1_T2_T3_T4_T6_E12temp_storage+36];
	setp.lt.f32 	%p106, %f201, %f202;
	selp.f32 	%f203, %f201, %f202, %p106;
	selp.f32 	%f442, %f203, %f201, %p105;
	bra.uni 	$L__BB32_72;
$L__BB32_56:
	mov.u32 	%r38, %tid.x;
	cvt.u64.u32 	%rd19, %r38;
	mul.wide.u32 	%rd52, %r38, 4;
	add.s64 	%rd35, %rd31, %rd52;
	// begin inline asm
	ld.global.nc.u32 %r49, [%rd35];
	// end inline asm
	mov.b32 	%f55, %r49;
	add.s64 	%rd36, %rd35, 1024;
	// begin inline asm
	ld.global.nc.u32 %r50, [%rd36];
	// end inline asm
	mov.b32 	%f56, %r50;
	add.s64 	%rd37, %rd35, 2048;
	// begin inline asm
	ld.global.nc.u32 %r51, [%rd37];
	// end inline asm
	mov.b32 	%f57, %r51;
	add.s64 	%rd38, %rd35, 3072;
	// begin inline asm
	ld.global.nc.u32 %r52, [%rd38];
	// end inline asm
	mov.b32 	%f58, %r52;
	add.s64 	%rd39, %rd35, 4096;
	// begin inline asm
	ld.global.nc.u32 %r53, [%rd39];
	// end inline asm
	mov.b32 	%f59, %r53;
	add.s64 	%rd40, %rd35, 5120;
	// begin inline asm
	ld.global.nc.u32 %r54, [%rd40];
	// end inline asm
	mov.b32 	%f60, %r54;
	add.s64 	%rd41, %rd35, 6144;
	// begin inline asm
	ld.global.nc.u32 %r55, [%rd41];
	// end inline asm
	mov.b32 	%f61, %r55;
	add.s64 	%rd42, %rd35, 7168;
	// begin inline asm
	ld.global.nc.u32 %r56, [%rd42];
	// end inline asm
	mov.b32 	%f62, %r56;
	add.s64 	%rd43, %rd35, 8192;
	// begin inline asm
	ld.global.nc.u32 %r57, [%rd43];
	// end inline asm
	mov.b32 	%f63, %r57;
	add.s64 	%rd44, %rd35, 9216;
	// begin inline asm
	ld.global.nc.u32 %r58, [%rd44];
	// end inline asm
	mov.b32 	%f64, %r58;
	add.s64 	%rd45, %rd35, 10240;
	// begin inline asm
	ld.global.nc.u32 %r59, [%rd45];
	// end inline asm
	mov.b32 	%f65, %r59;
	add.s64 	%rd46, %rd35, 11264;
	// begin inline asm
	ld.global.nc.u32 %r60, [%rd46];
	// end inline asm
	mov.b32 	%f66, %r60;
	add.s64 	%rd47, %rd35, 12288;
	// begin inline asm
	ld.global.nc.u32 %r61, [%rd47];
	// end inline asm
	mov.b32 	%f67, %r61;
	add.s64 	%rd48, %rd35, 13312;
	// begin inline asm
	ld.global.nc.u32 %r62, [%rd48];
	// end inline asm
	mov.b32 	%f68, %r62;
	add.s64 	%rd49, %rd35, 14336;
	// begin inline asm
	ld.global.nc.u32 %r63, [%rd49];
	// end inline asm
	mov.b32 	%f69, %r63;
	add.s64 	%rd50, %rd35, 15360;
	// begin inline asm
	ld.global.nc.u32 %r64, [%rd50];
	// end inline asm
	mov.b32 	%f70, %r64;
	setp.lt.f32 	%p4, %f55, %f56;
	selp.f32 	%f71, %f55, %f56, %p4;
	setp.lt.f32 	%p5, %f57, %f58;
	selp.f32 	%f72, %f57, %f58, %p5;
	setp.lt.f32 	%p6, %f59, %f60;
	selp.f32 	%f73, %f59, %f60, %p6;
	setp.lt.f32 	%p7, %f61, %f62;
	selp.f32 	%f74, %f61, %f62, %p7;
	setp.lt.f32 	%p8, %f63, %f64;
	selp.f32 	%f75, %f63, %f64, %p8;
	setp.lt.f32 	%p9, %f65, %f66;
	selp.f32 	%f76, %f65, %f66, %p9;
	setp.lt.f32 	%p10, %f67, %f68;
	selp.f32 	%f77, %f67, %f68, %p10;
	setp.lt.f32 	%p11, %f69, %f70;
	selp.f32 	%f78, %f69, %f70, %p11;
	setp.lt.f32 	%p12, %f71, %f72;
	selp.f32 	%f79, %f71, %f72, %p12;
	setp.lt.f32 	%p13, %f73, %f74;
	selp.f32 	%f80, %f73, %f74, %p13;
	setp.lt.f32 	%p14, %f75, %f76;
	selp.f32 	%f81, %f75, %f76, %p14;
	setp.lt.f32 	%p15, %f77, %f78;
	selp.f32 	%f82, %f77, %f78, %p15;
	setp.lt.f32 	%p16, %f79, %f80;
	selp.f32 	%f83, %f79, %f80, %p16;
	setp.lt.f32 	%p17, %f81, %f82;
	selp.f32 	%f84, %f81, %f82, %p17;
	setp.lt.f32 	%p18, %f83, %f84;
	selp.f32 	%f441, %f83, %f84, %p18;
	add.s64 	%rd21, %rd32, -4096;
	setp.lt.u64 	%p19, %rd21, 4096;
	mov.b64 	%rd147, 4096;
	@%p19 bra 	$L__BB32_60;
	mov.b64 	%rd147, 4096;
$L__BB32_58:
	shl.b64 	%rd70, %rd147, 2;
	add.s64 	%rd54, %rd35, %rd70;
	// begin inline asm
	ld.global.nc.u32 %r65, [%rd54];
	// end inline asm
	mov.b32 	%f85, %r65;
	add.s64 	%rd55, %rd54, 1024;
	// begin inline asm
	ld.global.nc.u32 %r66, [%rd55];
	// end inline asm
	mov.b32 	%f86, %r66;
	add.s64 	%rd56, %rd54, 2048;
	// begin inline asm
	ld.global.nc.u32 %r67, [%rd56];
	// end inline asm
	mov.b32 	%f87, %r67;
	add.s64 	%rd57, %rd54, 3072;
	// begin inline asm
	ld.global.nc.u32 %r68, [%rd57];
	// end inline asm
	mov.b32 	%f88, %r68;
	add.s64 	%rd58, %rd54, 4096;
	// begin inline asm
	ld.global.nc.u32 %r69, [%rd58];
	// end inline asm
	mov.b32 	%f89, %r69;
	add.s64 	%rd59, %rd54, 5120;
	// begin inline asm
	ld.global.nc.u32 %r70, [%rd59];
	// end inline asm
	mov.b32 	%f90, %r70;
	add.s64 	%rd60, %rd54, 6144;
	// begin inline asm
	ld.global.nc.u32 %r71, [%rd60];
	// end inline asm
	mov.b32 	%f91, %r71;
	add.s64 	%rd61, %rd54, 7168;
	// begin inline asm
	ld.global.nc.u32 %r72, [%rd61];
	// end inline asm
	mov.b32 	%f92, %r72;
	add.s64 	%rd62, %rd54, 8192;
	// begin inline asm
	ld.global.nc.u32 %r73, [%rd62];
	// end inline asm
	mov.b32 	%f93, %r73;
	add.s64 	%rd63, %rd54, 9216;
	// begin inline asm
	ld.global.nc.u32 %r74, [%rd63];
	// end inline asm
	mov.b32 	%f94, %r74;
	add.s64 	%rd64, %rd54, 10240;
	// begin inline asm
	ld.global.nc.u32 %r75, [%rd64];
	// end inline asm
	mov.b32 	%f95, %r75;
	add.s64 	%rd65, %rd54, 11264;
	// begin inline asm
	ld.global.nc.u32 %r76, [%rd65];
	// end inline asm
	mov.b32 	%f96, %r76;
	add.s64 	%rd66, %rd54, 12288;
	// begin inline asm
	ld.global.nc.u32 %r77, [%rd66];
	// end inline asm
	mov.b32 	%f97, %r77;
	add.s64 	%rd67, %rd54, 13312;
	// begin inline asm
	ld.global.nc.u32 %r78, [%rd67];
	// end inline asm
	mov.b32 	%f98, %r78;
	add.s64 	%rd68, %rd54, 14336;
	// begin inline asm
	ld.global.nc.u32 %r79, [%rd68];
	// end inline asm
	mov.b32 	%f99, %r79;
	add.s64 	%rd69, %rd54, 15360;
	// begin inline asm
	ld.global.nc.u32 %r80, [%rd69];
	// end inline asm
	mov.b32 	%f100, %r80;
	setp.lt.f32 	%p20, %f441, %f85;
	selp.f32 	%f101, %f441, %f85, %p20;
	setp.lt.f32 	%p21, %f86, %f87;
	selp.f32 	%f102, %f86, %f87, %p21;
	setp.lt.f32 	%p22, %f88, %f89;
	selp.f32 	%f103, %f88, %f89, %p22;
	setp.lt.f32 	%p23, %f90, %f91;
	selp.f32 	%f104, %f90, %f91, %p23;
	setp.lt.f32 	%p24, %f92, %f93;
	selp.f32 	%f105, %f92, %f93, %p24;
	setp.lt.f32 	%p25, %f94, %f95;
	selp.f32 	%f106, %f94, %f95, %p25;
	setp.lt.f32 	%p26, %f96, %f97;
	selp.f32 	%f107, %f96, %f97, %p26;
	setp.lt.f32 	%p27, %f98, %f99;
	selp.f32 	%f108, %f98, %f99, %p27;
	setp.lt.f32 	%p28, %f101, %f102;
	selp.f32 	%f109, %f101, %f102, %p28;
	setp.lt.f32 	%p29, %f103, %f104;
	selp.f32 	%f110, %f103, %f104, %p29;
	setp.lt.f32 	%p30, %f105, %f106;
	selp.f32 	%f111, %f105, %f106, %p30;
	setp.lt.f32 	%p31, %f107, %f108;
	selp.f32 	%f112, %f107, %f108, %p31;
	setp.lt.f32 	%p32, %f109, %f110;
	selp.f32 	%f113, %f109, %f110, %p32;
	setp.lt.f32 	%p33, %f111, %f112;
	selp.f32 	%f114, %f111, %f112, %p33;
	setp.lt.f32 	%p34, %f113, %f114;
	selp.f32 	%f115, %f113, %f114, %p34;
	setp.lt.f32 	%p35, %f115, %f100;
	selp.f32 	%f441, %f115, %f100, %p35;
	sub.s64 	%rd71, %rd32, %rd147;
	setp.lt.u64 	%p36, %rd71, 4096;
	@%p36 bra 	$L__BB32_68;
	add.s64 	%rd147, %rd147, 4096;
	setp.le.u64 	%p37, %rd147, %rd21;
	@%p37 bra 	$L__BB32_58;
$L__BB32_60:
	setp.le.u64 	%p38, %rd32, %rd147;
	@%p38 bra 	$L__BB32_68;
	cvt.u32.u64 	%r81, %rd147;
	cvt.u32.u64 	%r82, %rd32;
	sub.s32 	%r39, %r82, %r81;
	setp.ge.s32 	%p39, %r38, %r39;
	@%p39 bra 	$L__BB32_68;
	not.b32 	%r84, %r38;
	add.s32 	%r85, %r84, %r82;
	sub.s32 	%r40, %r85, %r81;
	and.b32  	%r87, %r40, 768;
	setp.eq.s32 	%p40, %r87, 768;
	mov.u32 	%r380, %r38;
	@%p40 bra 	$L__BB32_65;
	add.s64 	%rd72, %rd147, %rd19;
	shl.b64 	%rd73, %rd72, 2;
	add.s64 	%rd148, %rd31, %rd73;
	shr.u32 	%r88, %r40, 8;
	add.s32 	%r89, %r88, 1;
	and.b32  	%r90, %r89, 3;
	neg.s32 	%r378, %r90;
	mov.u32 	%r380, %r38;
$L__BB32_64:
	.pragma "nounroll";
	// begin inline asm
	ld.global.nc.u32 %r91, [%rd148];
	// end inline asm
	mov.b32 	%f117, %r91;
	setp.lt.f32 	%p41, %f441, %f117;
	selp.f32 	%f441, %f441, %f117, %p41;
	add.s32 	%r380, %r380, 256;
	add.s64 	%rd148, %rd148, 1024;
	add.s32 	%r378, %r378, 1;
	setp.ne.s32 	%p42, %r378, 0;
	@%p42 bra 	$L__BB32_64;
$L__BB32_65:
	setp.lt.u32 	%p43, %r40, 768;
	@%p43 bra 	$L__BB32_68;
	cvt.u64.u32 	%rd75, %r380;
	add.s64 	%rd76, %rd147, %rd75;
	shl.b64 	%rd77, %rd76, 2;
	add.s64 	%rd149, %rd31, %rd77;
$L__BB32_67:
	// begin inline asm
	ld.global.nc.u32 %r92, [%rd149];
	// end inline asm
	mov.b32 	%f118, %r92;
	setp.lt.f32 	%p44, %f441, %f118;
	selp.f32 	%f119, %f441, %f118, %p44;
	add.s64 	%rd79, %rd149, 1024;
	// begin inline asm
	ld.global.nc.u32 %r93, [%rd79];
	// end inline asm
	mov.b32 	%f120, %r93;
	setp.lt.f32 	%p45, %f119, %f120;
	selp.f32 	%f121, %f119, %f120, %p45;
	add.s64 	%rd80, %rd149, 2048;
	// begin inline asm
	ld.global.nc.u32 %r94, [%rd80];
	// end inline asm
	mov.b32 	%f122, %r94;
	setp.lt.f32 	%p46, %f121, %f122;
	selp.f32 	%f123, %f121, %f122, %p46;
	add.s64 	%rd81, %rd149, 3072;
	// begin inline asm
	ld.global.nc.u32 %r95, [%rd81];
	// end inline asm
	mov.b32 	%f124, %r95;
	setp.lt.f32 	%p47, %f123, %f124;
	selp.f32 	%f441, %f123, %f124, %p47;
	add.s32 	%r380, %r380, 1024;
	add.s64 	%rd149, %rd149, 4096;
	setp.lt.s32 	%p48, %r380, %r39;
	@%p48 bra 	$L__BB32_67;
$L__BB32_68:
	// begin inline asm
	mov.u32 %r96, %laneid;
	// end inline asm
	mov.b32 	%r98, %f441;
	mov.b32 	%r99, 1;
	mov.b32 	%r120, 31;
	mov.b32 	%r121, -1;
	// begin inline asm
	shfl.sync.down.b32 %r97, %r98, %r99, %r120, %r121;
	// end inline asm
	mov.b32 	%f125, %r97;
	setp.gt.s32 	%p49, %r96, 30;
	setp.lt.f32 	%p50, %f441, %f125;
	selp.f32 	%f126, %f441, %f125, %p50;
	selp.f32 	%f127, %f441, %f126, %p49;
	mov.b32 	%r103, %f127;
	mov.b32 	%r104, 2;
	// begin inline asm
	shfl.sync.down.b32 %r102, %r103, %r104, %r120, %r121;
	// end inline asm
	mov.b32 	%f129, %r102;
	setp.gt.s32 	%p51, %r96, 29;
	setp.lt.f32 	%p52, %f127, %f129;
	selp.f32 	%f130, %f127, %f129, %p52;
	selp.f32 	%f131, %f127, %f130, %p51;
	mov.b32 	%r108, %f131;
	mov.b32 	%r109, 4;
	// begin inline asm
	shfl.sync.down.b32 %r107, %r108, %r109, %r120, %r121;
	// end inline asm
	mov.b32 	%f133, %r107;
	setp.gt.s32 	%p53, %r96, 27;
	setp.lt.f32 	%p54, %f131, %f133;
	selp.f32 	%f134, %f131, %f133, %p54;
	selp.f32 	%f135, %f131, %f134, %p53;
	mov.b32 	%r113, %f135;
	mov.b32 	%r114, 8;
	// begin inline asm
	shfl.sync.down.b32 %r112, %r113, %r114, %r120, %r121;
	// end inline asm
	mov.b32 	%f137, %r112;
	setp.gt.s32 	%p55, %r96, 23;
	setp.lt.f32 	%p56, %f135, %f137;
	selp.f32 	%f138, %f135, %f137, %p56;
	selp.f32 	%f139, %f135, %f138, %p55;
	mov.b32 	%r118, %f139;
	mov.b32 	%r119, 16;
	// begin inline asm
	shfl.sync.down.b32 %r117, %r118, %r119, %r120, %r121;
	// end inline asm
	mov.b32 	%f141, %r117;
	setp.gt.s32 	%p57, %r96, 15;
	setp.lt.f32 	%p58, %f139, %f141;
	selp.f32 	%f142, %f139, %f141, %p58;
	selp.f32 	%f442, %f139, %f142, %p57;
	setp.ne.s32 	%p59, %r96, 0;
	@%p59 bra 	$L__BB32_70;
	shr.u32 	%r122, %r38, 3;
	and.b32  	%r123, %r122, 124;
	mov.u32 	%r124, _ZZN3cub18CUB_300001_SM_10006detail6reduce28DeviceReduceSingleTileKernelINS2_10policy_hubIfyN4cuda3__47minimumIfEEE10Policy1000EPfSB_yS8_ffNS5_3std3__410__identityEEEvT0_T1_T2_T3_T4_T6_E12temp_storage;
	add.s32 	%r125, %r124, %r123;
	st.shared.f32 	[%r125+8], %f442;
$L__BB32_70:
	bar.sync 	0;
	setp.ne.s32 	%p60, %r38, 0;
	@%p60 bra 	$L__BB32_72;
	ld.shared.f32 	%f143, [_ZZN3cub18CUB_300001_SM_10006detail6reduce28DeviceReduceSingleTileKernelINS2_10policy_hubIfyN4cuda3__47minimumIfEEE10Policy1000EPfSB_yS8_ffNS5_3std3__410__identityEEEvT0_T1_T2_T3_T4_T6_E12temp_storage+12];
	setp.lt.f32 	%p61, %f442, %f143;
	selp.f32 	%f144, %f442, %f143, %p61;
	ld.shared.f32 	%f145, [_ZZN3cub18CUB_300001_SM_10006detail6reduce28DeviceReduceSingleTileKernelINS2_10policy_hubIfyN4cuda3__47minimumIfEEE10Policy1000EPfSB_yS8_ffNS5_3std3__410__identityEEEvT0_T1_T2_T3_T4_T6_E12temp_storage+16];
	setp.lt.f32 	%p62, %f144, %f145;
	selp.f32 	%f146, %f144, %f145, %p62;
	ld.shared.f32 	%f147, [_ZZN3cub18CUB_300001_SM_10006detail6reduce28DeviceReduceSingleTileKernelINS2_10policy_hubIfyN4cuda3__47minimumIfEEE10Policy1000EPfSB_yS8_ffNS5_3std3__410__identityEEEvT0_T1_T2_T3_T4_T6_E12temp_storage+20];
	setp.lt.f32 	%p63, %f146, %f147;
	selp.f32 	%f148, %f146, %f147, %p63;
	ld.shared.f32 	%f149, [_ZZN3cub18CUB_300001_SM_10006detail6reduce28DeviceReduceSingleTileKernelINS2_10policy_hubIfyN4cuda3__47minimumIfEEE10Policy1000EPfSB_yS8_ffNS5_3std3__410__identityEEEvT0_T1_T2_T3_T4_T6_E12temp_storage+24];
	setp.lt.f32 	%p64, %f148, %f149;
	selp.f32 	%f150, %f148, %f149, %p64;
	ld.shared.f32 	%f151, [_ZZN3cub18CUB_300001_SM_10006detail6reduce28DeviceReduceSingleTileKernelINS2_10policy_hubIfyN4cuda3__47minimumIfEEE10Policy1000EPfSB_yS8_ffNS5_3std3__410__identityEEEvT0_T1_T2_T3_T4_T6_E12temp_storage+28];
	setp.lt.f32 	%p65, %f150, %f151;
	selp.f32 	%f152, %f150, %f151, %p65;
	ld.shared.f32 	%f153, [_ZZN3cub18CUB_300001_SM_10006detail6reduce28DeviceReduceSingleTileKernelINS2_10policy_hubIfyN4cuda3__47minimumIfEEE10Policy1000EPfSB_yS8_ffNS5_3std3__410__identityEEEvT0_T1_T2_T3_T4_T6_E12temp_storage+32];
	setp.lt.f32 	%p66, %f152, %f153;
	selp.f32 	%f154, %f152, %f153, %p66;
	ld.shared.f32 	%f155, [_ZZN3cub18CUB_300001_SM_10006detail6reduce28DeviceReduceSingleTileKernelINS2_10policy_hubIfyN4cuda3__47minimumIfEEE10Policy1000EPfSB_yS8_ffNS5_3std3__410__identityEEEvT0_T1_T2_T3_T4_T6_E12temp_storage+36];
	setp.lt.f32 	%p67, %f154, %f155;
	selp.f32 	%f442, %f154, %f155, %p67;
$L__BB32_72:
	mov.u32 	%r362, %tid.x;
	setp.ne.s32 	%p249, %r362, 0;
	@%p249 bra 	$L__BB32_74;
	setp.lt.f32 	%p250, %f54, %f442;
	selp.f32 	%f415, %f54, %f442, %p250;
	st.global.f32 	[%rd1], %f415;
$L__BB32_74:
	ret;

}
	// .globl	_ZN3cub18CUB_300001_SM_10006detail6reduce18DeviceReduceKernelINS2_10policy_hubIfyN4cuda3__47minimumIfEEE10Policy1000EPfyS8_fNS5_3std3__410__identityEEEvT0_PT3_T1_NS0_13GridEvenShareISI_EET2_T4_
.visible .entry _ZN3cub18CUB_300001_SM_10006detail6reduce18DeviceReduceKernelINS2_10policy_hubIfyN4cuda3__47minimumIfEEE10Policy1000EPfyS8_fNS5_3std3__410__identityEEEvT0_PT3_T1_NS0_13GridEvenShareISI_EET2_T4_(
	.param .u64 .ptr .align 1 _ZN3cub18CUB_300001_SM_10006detail6reduce18DeviceReduceKernelINS2_10policy_hubIfyN4cuda3__47minimumIfEEE10Policy1000EPfyS8_fNS5_3std3__410__identityEEEvT0_PT3_T1_NS0_13GridEvenShareISI_EET2_T4__param_0,
	.param .u64 .ptr .align 1 _ZN3cub18CUB_300001_SM_10006detail6reduce18DeviceReduceKernelINS2_10policy_hubIfyN4cuda3__47minimumIfEEE10Policy1000EPfyS8_fNS5_3std3__410__identityEEEvT0_PT3_T1_NS0_13GridEvenShareISI_EET2_T4__param_1,
	.param .u64 _ZN3cub18CUB_300001_SM_10006detail6reduce18DeviceReduceKernelINS2_10policy_hubIfyN4cuda3__47minimumIfEEE10Policy1000EPfyS8_fNS5_3std3__410__identityEEEvT0_PT3_T1_NS0_13GridEvenShareISI_EET2_T4__param_2,
	.param .align 8 .b8 _ZN3cub18CUB_300001_SM_10006detail6reduce18DeviceReduceKernelINS2_10policy_hubIfyN4cuda3__47minimumIfEEE10Policy1000EPfyS8_fNS5_3std3__410__identityEEEvT0_PT3_T1_NS0_13GridEvenShareISI_EET2_T4__param_3[72],
	.param .align 1 .b8 _ZN3cub18CUB_300001_SM_10006detail6reduce18DeviceReduceKernelINS2_10policy_hubIfyN4cuda3__47minimumIfEEE10Policy1000EPfyS8_fNS5_3std3__410__identityEEEvT0_PT3_T1_NS0_13GridEvenShareISI_EET2_T4__param_4[1],
	.param .align 1 .b8 _ZN3cub18CUB_300001_SM_10006detail6reduce18DeviceReduceKernelINS2_10policy_hubIfyN4cuda3__47minimumIfEEE10Policy1000EPfyS8_fNS5_3std3__410__identityEEEvT0_PT3_T1_NS0_13GridEvenShareISI_EET2_T4__param_5[1]
)
.maxntid 256
{
	.reg .pred 	%p<249>;
	.reg .b32 	%r<420>;
	.reg .b32 	%f<437>;
	.reg .b64 	%rd<174>;
	// demoted variable
	.shared .align 4 .b8 _ZZN3cub18CUB_300001_SM_10006detail6reduce18DeviceReduceKernelINS2_10policy_hubIfyN4cuda3__47minimumIfEEE10Policy1000EPfyS8_fNS5_3std3__410__identityEEEvT0_PT3_T1_NS0_13GridEvenShareISI_EET2_T4_E12temp_storage[44];
	ld.param.u64 	%rd1, [_ZN3cub18CUB_300001_SM_10006detail6reduce18DeviceReduceKernelINS2_10policy_hubIfyN4cuda3__47minimumIfEEE10Policy1000EPfyS8_fNS5_3std3__410__identityEEEvT0_PT3_T1_NS0_13GridEvenShareISI_EET2_T4__param_3+32];
	ld.param.u64 	%rd39, [_ZN3cub18CUB_300001_SM_10006detail6reduce18DeviceReduceKernelINS2_10policy_hubIfyN4cuda3__47minimumIfEEE10Policy1000EPfyS8_fNS5_3std3__410__identityEEEvT0_PT3_T1_NS0_13GridEvenShareISI_EET2_T4__param_0];
	ld.param.u32 	%r1, [_ZN3cub18CUB_300001_SM_10006detail6reduce18DeviceReduceKernelINS2_10policy_hubIfyN4cuda3__47minimumIfEEE10Policy1000EPfyS8_fNS5_3std3__410__identityEEEvT0_PT3_T1_NS0_13GridEvenShareISI_EET2_T4__param_3+40];
	mov.u32 	%r2, %ctaid.x;
	shl.b32 	%r59, %r1, 12;
	cvt.s64.s32 	%rd2, %r59;
	shl.b32 	%r60, %r2, 12;
	cvt.u64.u32 	%rd3, %r60;
	and.b64  	%rd41, %rd39, 15;
	setp.ne.s64 	%p1, %rd41, 0;
	@%p1 bra 	$L__BB33_35;
	sub.s64 	%rd4, %rd1, %rd3;
	setp.gt.u64 	%p125, %rd4, 4095;
	@%p125 bra 	$L__BB33_19;
	cvt.u32.u64 	%r315, %rd3;
	cvt.u32.u64 	%r3, %rd1;
	sub.s32 	%r4, %r3, %r315;
	mov.u32 	%r5, %tid.x;
	setp.ge.s32 	%p190, %r5, %r4;
	mov.f32 	%f417, 0f00000000;
	mov.u32 	%r403, %r5;
	@%p190 bra 	$L__BB33_4;
	add.s32 	%r318, %r315, %r5;
	mul.wide.u32 	%rd146, %r318, 4;
	add.s64 	%rd145, %rd39, %rd146;
	// begin inline asm
	ld.global.nc.u32 %r316, [%rd145];
	// end inline asm
	mov.b32 	%f417, %r316;
	add.s32 	%r403, %r5, 256;
$L__BB33_4:
	setp.ge.s32 	%p191, %r403, %r4;
	@%p191 bra 	$L__BB33_10;
	not.b32 	%r319, %r403;
	add.s32 	%r8, %r319, %r3;
	and.b32  	%r320, %r8, 768;
	setp.eq.s32 	%p192, %r320, 768;
	@%p192 bra 	$L__BB33_8;
	cvt.u64.u32 	%rd147, %r403;
	add.s64 	%rd148, %rd147, %rd3;
	shl.b64 	%rd149, %rd148, 2;
	add.s64 	%rd162, %rd39, %rd149;
	shr.u32 	%r321, %r8, 8;
	add.s32 	%r322, %r321, 1;
	and.b32  	%r323, %r322, 3;
	neg.s32 	%r401, %r323;
$L__BB33_7:
	.pragma "nounroll";
	// begin inline asm
	ld.global.nc.u32 %r324, [%rd162];
	// end inline asm
	mov.b32 	%f335, %r324;
	setp.lt.f32 	%p193, %f417, %f335;
	selp.f32 	%f417, %f417, %f335, %p193;
	add.s32 	%r403, %r403, 256;
	add.s64 	%rd162, %rd162, 1024;
	add.s32 	%r401, %r401, 1;
	setp.ne.s32 	%p194, %r401, 0;
	@%p194 bra 	$L__BB33_7;
$L__BB33_8:
	sub.s32 	%r326, %r8, %r315;
	setp.lt.u32 	%p195, %r326, 768;
	@%p195 bra 	$L__BB33_10;
$L__BB33_9:
	cvt.s64.s32 	%rd155, %r403;
	add.s64 	%rd156, %rd3, %rd155;
	shl.b64 	%rd157, %rd156, 2;
	add.s64 	%rd151, %rd39, %rd157;
	// begin inline asm
	ld.global.nc.u32 %r327, [%rd151];
	// end inline asm
	mov.b32 	%f336, %r327;
	setp.lt.f32 	%p196, %f417, %f336;
	selp.f32 	%f337, %f417, %f336, %p196;
	add.s64 	%rd152, %rd151, 1024;
	// begin inline asm
	ld.global.nc.u32 %r328, [%rd152];
	// end inline asm
	mov.b32 	%f338, %r328;
	setp.lt.f32 	%p197, %f337, %f338;
	selp.f32 	%f339, %f337, %f338, %p197;
	add.s64 	%rd153, %rd151, 2048;
	// begin inline asm
	ld.global.nc.u32 %r329, [%rd153];
	// end inline asm
	mov.b32 	%f340, %r329;
	setp.lt.f32 	%p198, %f339, %f340;
	selp.f32 	%f341, %f339, %f340, %p198;
	add.s64 	%rd154, %rd151, 3072;
	// begin inline asm
	ld.global.nc.u32 %r330, [%rd154];
	// end inline asm
	mov.b32 	%f342, %r330;
	setp.lt.f32 	%p199, %f341, %f342;
	selp.f32 	%f417, %f341, %f342, %p199;
	add.s32 	%r403, %r403, 1024;
	setp.lt.s32 	%p200, %r403, %r4;
	@%p200 bra 	$L__BB33_9;
$L__BB33_10:
	setp.lt.s32 	%p201, %r4, 256;
	@%p201 bra 	$L__BB33_15;
	// begin inline asm
	mov.u32 %r369, %laneid;
	// end inline asm
	mov.b32 	%r371, %f417;
	mov.b32 	%r372, 1;
	mov.b32 	%r393, 31;
	mov.b32 	%r394, -1;
	// begin inline asm
	shfl.sync.down.b32 %r370, %r371, %r372, %r393, %r394;
	// end inline asm
	mov.b32 	%f381, %r370;
	setp.gt.s32 	%p229, %r369, 30;
	setp.lt.f32 	%p230, %f417, %f381;
	selp.f32 	%f382, %f417, %f381, %p230;
	selp.f32 	%f383, %f417, %f382, %p229;
	mov.b32 	%r376, %f383;
	mov.b32 	%r377, 2;
	// begin inline asm
	shfl.sync.down.b32 %r375, %r376, %r377, %r393, %r394;
	// end inline asm
	mov.b32 	%f385, %r375;
	setp.gt.s32 	%p231, %r369, 29;
	setp.lt.f32 	%p232, %f383, %f385;
	selp.f32 	%f386, %f383, %f385, %p232;
	selp.f32 	%f387, %f383, %f386, %p231;
	mov.b32 	%r381, %f387;
	mov.b32 	%r382, 4;
	// begin inline asm
	shfl.sync.down.b32 %r380, %r381, %r382, %r393, %r394;
	// end inline asm
	mov.b32 	%f389, %r380;
	setp.gt.s32 	%p233, %r369, 27;
	setp.lt.f32 	%p234, %f387, %f389;
	selp.f32 	%f390, %f387, %f389, %p234;
	selp.f32 	%f391, %f387, %f390, %p233;
	mov.b32 	%r386, %f391;
	mov.b32 	%r387, 8;
	// begin inline asm
	shfl.sync.down.b32 %r385, %r386, %r387, %r393, %r394;
	// end inline asm
	mov.b32 	%f393, %r385;
	setp.gt.s32 	%p235, %r369, 23;
	setp.lt.f32 	%p236, %f391, %f393;
	selp.f32 	%f394, %f391, %f393, %p236;
	selp.f32 	%f395, %f391, %f394, %p235;
	mov.b32 	%r391, %f395;
	mov.b32 	%r392, 16;
	// begin inline asm
	shfl.sync.down.b32 %r390, %r391, %r392, %r393, %r394;
	// end inline asm
	mov.b32 	%f397, %r390;
	setp.gt.s32 	%p237, %r369, 15;
	setp.lt.f32 	%p238, %f395, %f397;
	selp.f32 	%f398, %f395, %f397, %p238;
	selp.f32 	%f436, %f395, %f398, %p237;
	setp.ne.s32 	%p239, %r369, 0;
	@%p239 bra 	$L__BB33_13;
	shr.u32 	%r395, %r5, 3;
	and.b32  	%r396, %r395, 124;
	mov.u32 	%r397, _ZZN3cub18CUB_300001_SM_10006detail6reduce18DeviceReduceKernelINS2_10policy_hubIfyN4cuda3__47minimumIfEEE10Policy1000EPfyS8_fNS5_3std3__410__identityEEEvT0_PT3_T1_NS0_13GridEvenShareISI_EET2_T4_E12temp_storage;
	add.s32 	%r398, %r397, %r396;
	st.shared.f32 	[%r398+8], %f436;
$L__BB33_13:
	bar.sync 	0;
	setp.ne.s32 	%p240, %r5, 0;
	@%p240 bra 	$L__BB33_69;
	ld.shared.f32 	%f399, [_ZZN3cub18CUB_300001_SM_10006detail6reduce18DeviceReduceKernelINS2_10policy_hubIfyN4cuda3__47minimumIfEEE10Policy1000EPfyS8_fNS5_3std3__410__identityEEEvT0_PT3_T1_NS0_13GridEvenShareISI_EET2_T4_E12temp_storage+12];
	setp.lt.f32 	%p241, %f436, %f399;
	selp.f32 	%f400, %f436, %f399, %p241;
	ld.shared.f32 	%f401, [_ZZN3cub18CUB_300001_SM_10006detail6reduce18DeviceReduceKernelINS2_10policy_hubIfyN4cuda3__47minimumIfEEE10Policy1000EPfyS8_fNS5_3std3__410__identityEEEvT0_PT3_T1_NS0_13GridEvenShareISI_EET2_T4_E12temp_storage+16];
	setp.lt.f32 	%p242, %f400, %f401;
	selp.f32 	%f402, %f400, %f401, %p242;
	ld.shared.f32 	%f403, [_ZZN3cub18CUB_300001_SM_10006detail6reduce18DeviceReduceKernelINS2_10policy_hubIfyN4cuda3__47minimumIfEEE10Policy1000EPfyS8_fNS5_3std3__410__identityEEEvT0_PT3_T1_NS0_13GridEvenShareISI_EET2_T4_E12temp_storage+20];
	setp.lt.f32 	%p243, %f402, %f403;
	selp.f32 	%f404, %f402, %f403, %p243;
	ld.shared.f32 	%f405, [_ZZN3cub18CUB_300001_SM_10006detail6reduce18DeviceReduceKernelINS2_10policy_hubIfyN4cuda3__47minimumIfEEE10Policy1000EPfyS8_fNS5_3std3__410__identityEEEvT0_PT3_T1_NS0_13GridEvenShareISI_EET2_T4_E12temp_storage+24];
	setp.lt.f32 	%p244, %f404, %f405;
	selp.f32 	%f406, %f404, %f405, %p244;
	ld.shared.f32 	%f407, [_ZZN3cub18CUB_300001_SM_10006detail6reduce18DeviceReduceKernelINS2_10policy_hubIfyN4cuda3__47minimumIfEEE10Policy1000EPfyS8_fNS5_3std3__410__identityEEEvT0_PT3_T1_NS0_13GridEvenShareISI_EET2_T4_E12temp_storage+28];
	setp.lt.f32 	%p245, %f406, %f407;
	selp.f32 	%f408, %f406, %f407, %p245;
	ld.shared.f32 	%f409, [_ZZN3cub18CUB_300001_SM_10006detail6reduce18DeviceReduceKernelINS2_10policy_hubIfyN4cuda3__47minimumIfEEE10Policy1000EPfyS8_fNS5_3std3__410__identityEEEvT0_PT3_T1_NS0_13GridEvenShareISI_EET2_T4_E12temp_storage+32];
	setp.lt.f32 	%p246, %f408, %f409;
	selp.f32 	%f410, %f408, %f409, %p246;
	ld.shared.f32 	%f411, [_ZZN3cub18CUB_300001_SM_10006detail6reduce18DeviceReduceKernelINS2_10policy_hubIfyN4cuda3__47minimumIfEEE10Policy1000EPfyS8_fNS5_3std3__410__identityEEEvT0_PT3_T1_NS0_13GridEvenShareISI_EET2_T4_E12temp_storage+36];
	setp.lt.f32 	%p247, %f410, %f411;
	selp.f32 	%f436, %f410, %f411, %p247;
	bra.uni 	$L__BB33_69;
$L__BB33_15:
	// begin inline asm
	mov.u32 %r331, %laneid;
	// end inline asm
	and.b32  	%r357, %r5, 992;
	add.s32 	%r358, %r357, 32;
	setp.gt.s32 	%p202, %r358, %r4;
	not.b32 	%r359, %r357;
	add.s32 	%r360, %r4, %r359;
	selp.b32 	%r355, %r360, 31, %p202;
	mov.b32 	%r333, %f417;
	mov.b32 	%r334, 1;
	mov.b32 	%r356, -1;
	// begin inline asm
	shfl.sync.down.b32 %r332, %r333, %r334, %r355, %r356;
	// end inline asm
	mov.b32 	%f343, %r332;
	setp.lt.s32 	%p203, %r331, %r355;
	setp.lt.f32 	%p204, %f417, %f343;
	selp.f32 	%f344, %f417, %f343, %p204;
	selp.f32 	%f345, %f344, %f417, %p203;
	mov.b32 	%r338, %f345;
	mov.b32 	%r339, 2;
	// begin inline asm
	shfl.sync.down.b32 %r337, %r338, %r339, %r355, %r356;
	// end inline asm
	mov.b32 	%f347, %r337;
	add.s32 	%r361, %r331, 2;
	setp.gt.s32 	%p205, %r361, %r355;
	setp.lt.f32 	%p206, %f345, %f347;
	selp.f32 	%f348, %f345, %f347, %p206;
	selp.f32 	%f349, %f345, %f348, %p205;
	mov.b32 	%r343, %f349;
	mov.b32 	%r344, 4;
	// begin inline asm
	shfl.sync.down.b32 %r342, %r343, %r344, %r355, %r356;
	// end inline asm
	mov.b32 	%f351, %r342;
	add.s32 	%r362, %r331, 4;
	setp.gt.s32 	%p207, %r362, %r355;
	setp.lt.f32 	%p208, %f349, %f351;
	selp.f32 	%f352, %f349, %f351, %p208;
	selp.f32 	%f353, %f349, %f352, %p207;
	mov.b32 	%r348, %f353;
	mov.b32 	%r349, 8;
	// begin inline asm
	shfl.sync.down.b32 %r347, %r348, %r349, %r355, %r356;
	// end inline asm
	mov.b32 	%f355, %r347;
	add.s32 	%r363, %r331, 8;
	setp.gt.s32 	%p209, %r363, %r355;
	setp.lt.f32 	%p210, %f353, %f355;
	selp.f32 	%f356, %f353, %f355, %p210;
	selp.f32 	%f357, %f353, %f356, %p209;
	mov.b32 	%r353, %f357;
	mov.b32 	%r354, 16;
	// begin inline asm
	shfl.sync.down.b32 %r352, %r353, %r354, %r355, %r356;
	// end inline asm
	mov.b32 	%f359, %r352;
	add.s32 	%r364, %r331, 16;
	setp.gt.s32 	%p211, %r364, %r355;
	setp.lt.f32 	%p212, %f357, %f359;
	selp.f32 	%f360, %f357, %f359, %p212;
	selp.f32 	%f436, %f357, %f360, %p211;
	setp.ne.s32 	%p213, %r331, 0;
	@%p213 bra 	$L__BB33_17;
	shr.u32 	%r365, %r5, 3;
	and.b32  	%r366, %r365, 124;
	mov.u32 	%r367, _ZZN3cub18CUB_300001_SM_10006detail6reduce18DeviceReduceKernelINS2_10policy_hubIfyN4cuda3__47minimumIfEEE10Policy1000EPfyS8_fNS5_3std3__410__identityEEEvT0_PT3_T1_NS0_13GridEvenShareISI_EET2_T4_E12temp_storage;
	add.s32 	%r368, %r367, %r366;
	st.shared.f32 	[%r368+8], %f436;
$L__BB33_17:
	bar.sync 	0;
	setp.ne.s32 	%p214, %r5, 0;
	@%p214 bra 	$L__BB33_69;
	setp.gt.s32 	%p215, %r4, 32;
	ld.shared.f32 	%f361, [_ZZN3cub18CUB_300001_SM_10006detail6reduce18DeviceReduceKernelINS2_10policy_hubIfyN4cuda3__47minimumIfEEE10Policy1000EPfyS8_fNS5_3std3__410__identityEEEvT0_PT3_T1_NS0_13GridEvenShareISI_EET2_T4_E12temp_storage+12];
	setp.lt.f32 	%p216, %f436, %f361;
	selp.f32 	%f362, %f436, %f361, %p216;
	selp.f32 	%f363, %f362, %f436, %p215;
	setp.gt.s32 	%p217, %r4, 64;
	ld.shared.f32 	%f364, [_ZZN3cub18CUB_300001_SM_10006detail6reduce18DeviceReduceKernelINS2_10policy_hubIfyN4cuda3__47minimumIfEEE10Policy1000EPfyS8_fNS5_3std3__410__identityEEEvT0_PT3_T1_NS0_13GridEvenShareISI_EET2_T4_E12temp_storage+16];
	setp.lt.f32 	%p218, %f363, %f364;
	selp.f32 	%f365, %f363, %f364, %p218;
	selp.f32 	%f366, %f365, %f363, %p217;
	setp.gt.s32 	%p219, %r4, 96;
	ld.shared.f32 	%f367, [_ZZN3cub18CUB_300001_SM_10006detail6reduce18DeviceReduceKernelINS2_10policy_hubIfyN4cuda3__47minimumIfEEE10Policy1000EPfyS8_fNS5_3std3__410__identityEEEvT0_PT3_T1_NS0_13GridEvenShareISI_EET2_T4_E12temp_storage+20];
	setp.lt.f32 	%p220, %f366, %f367;
	selp.f32 	%f368, %f366, %f367, %p220;
	selp.f32 	%f369, %f368, %f366, %p219;
	setp.gt.s32 	%p221, %r4, 128;
	ld.shared.f32 	%f370, [_ZZN3cub18CUB_300001_SM_10006detail6reduce18DeviceReduceKernelINS2_10policy_hubIfyN4cuda3__47minimumIfEEE10Policy1000EPfyS8_fNS5_3std3__410__identityEEEvT0_PT3_T1_NS0_13GridEvenShareISI_EET2_T4_E12temp_storage+24];
	setp.lt.f32 	%p222, %f369, %f370;
	selp.f32 	%f371, %f369, %f370, %p222;
	selp.f32 	%f372, %f371, %f369, %p221;
	setp.gt.s32 	%p223, %r4, 160;
	ld.shared.f32 	%f373, [_ZZN3cub18CUB_300001_SM_10006detail6reduce18DeviceReduceKernelINS2_10policy_hubIfyN4cuda3__47minimumIfEEE10Policy1000EPfyS8_fNS5_3std3__410__identityEEEvT0_PT3_T1_NS0_13GridEvenShareISI_EET2_T4_E12temp_storage+28];
	setp.lt.f32 	%p224, %f372, %f373;
	selp.f32 	%f374, %f372, %f373, %p224;
	selp.f32 	%f375, %f374, %f372, %p223;
	setp.gt.s32 	%p225, %r4, 192;
	ld.shared.f32 	%f376, [_ZZN3cub18CUB_300001_SM_10006detail6reduce18DeviceReduceKernelINS2_10policy_hubIfyN4cuda3__47minimumIfEEE10Policy1000EPfyS8_fNS5_3std3__410__identityEEEvT0_PT3_T1_NS0_13GridEvenShareISI_EET2_T4_E12temp_storage+32];
	setp.lt.f32 	%p226, %f375, %f376;
	selp.f32 	%f377, %f375, %f376, %p226;
	selp.f32 	%f378, %f377, %f375, %p225;
	setp.gt.s32 	%p227, %r4, 224;
	ld.shared.f32 	%f379, [_ZZN3cub18CUB_300001_SM_10006detail6reduce18DeviceReduceKernelINS2_10policy_hubIfyN4cuda3__47minimumIfEEE10Policy1000EPfyS8_fNS5_3std3__410__identityEEEvT0_PT3_T1_NS0_13GridEvenShareISI_EET2_T4_E12temp_storage+36];
	setp.lt.f32 	%p228, %f378, %f379;
	selp.f32 	%f380, %f378, %f379, %p228;
	selp.f32 	%f436, %f380, %f378, %p227;
	bra.uni 	$L__BB33_69;
$L__BB33_19:
	cvt.u32.u64 	%r229, %rd3;
	mov.u32 	%r17, %tid.x;
	shl.b32 	%r230, %r17, 2;
	add.s32 	%r231, %r229, %r230;
	mul.wide.u32 	%rd115, %r231, 4;
	add.s64 	%rd105, %rd39, %rd115;
	// begin inline asm
	ld.global.nc.v2.u64 {%rd103, %rd104}, [%rd105];
	// end inline asm
	mov.b64 	{%r232, %r233}, %rd104;
	mov.b64 	{%r234, %r235}, %rd103;
	mov.b32 	%f232, %r235;
	mov.b32 	%f233, %r234;
	mov.b32 	%f234, %r233;
	mov.b32 	%f235, %r232;
	add.s64 	%rd108, %rd105, 4096;
	// begin inline asm
	ld.global.nc.v2.u64 {%rd106, %rd107}, [%rd108];
	// end inline asm
	mov.b64 	{%r236, %r237}, %rd107;
	mov.b64 	{%r238, %r239}, %rd106;
	mov.b32 	%f236, %r239;
	mov.b32 	%f237, %r238;
	mov.b32 	%f238, %r237;
	mov.b32 	%f239, %r236;
	add.s64 	%rd111, %rd105, 8192;
	// begin inline asm
	ld.global.nc.v2.u64 {%rd109, %rd110}, [%rd111];
	// end inline asm
	mov.b64 	{%r240, %r241}, %rd110;
	mov.b64 	{%r242, %r243}, %rd109;
	mov.b32 	%f240, %r243;
	mov.b32 	%f241, %r242;
	mov.b32 	%f242, %r241;
	mov.b32 	%f243, %r240;
	add.s64 	%rd114, %rd105, 12288;
	// begin inline asm
	ld.global.nc.v2.u64 {%rd112, %rd113}, [%rd114];
	// end inline asm
	mov.b64 	{%r244, %r245}, %rd113;
	mov.b64 	{%r246, %r247}, %rd112;
	mov.b32 	%f244, %r247;
	mov.b32 	%f245, %r246;
	mov.b32 	%f246, %r245;
	mov.b32 	%f247, %r244;
	setp.lt.f32 	%p126, %f233, %f232;
	selp.f32 	%f248, %f233, %f232, %p126;
	setp.lt.f32 	%p127, %f235, %f234;
	selp.f32 	%f249, %f235, %f234, %p127;
	setp.lt.f32 	%p128, %f237, %f236;
	selp.f32 	%f250, %f237, %f236, %p128;
	setp.lt.f32 	%p129, %f239, %f238;
	selp.f32 	%f251, %f239, %f238, %p129;
	setp.lt.f32 	%p130, %f241, %f240;
	selp.f32 	%f252, %f241, %f240, %p130;
	setp.lt.f32 	%p131, %f243, %f242;
	selp.f32 	%f253, %f243, %f242, %p131;
	setp.lt.f32 	%p132, %f245, %f244;
	selp.f32 	%f254, %f245, %f244, %p132;
	setp.lt.f32 	%p133, %f247, %f246;
	selp.f32 	%f255, %f247, %f246, %p133;
	setp.lt.f32 	%p134, %f248, %f249;
	selp.f32 	%f256, %f248, %f249, %p134;
	setp.lt.f32 	%p135, %f250, %f251;
	selp.f32 	%f257, %f250, %f251, %p135;
	setp.lt.f32 	%p136, %f252, %f253;
	selp.f32 	%f258, %f252, %f253, %p136;
	setp.lt.f32 	%p137, %f254, %f255;
	selp.f32 	%f259, %f254, %f255, %p137;
	setp.lt.f32 	%p138, %f256, %f257;
	selp.f32 	%f260, %f256, %f257, %p138;
	setp.lt.f32 	%p139, %f258, %f259;
	selp.f32 	%f261, %f258, %f259, %p139;
	setp.lt.f32 	%p140, %f260, %f261;
	selp.f32 	%f423, %f260, %f261, %p140;
	setp.lt.u64 	%p141, %rd4, %rd2;
	@%p141 bra 	$L__BB33_31;
	add.s64 	%rd164, %rd2, %rd3;
	cvt.u64.u32 	%rd116, %r17;
	add.s64 	%rd117, %rd164, %rd116;
	shl.b64 	%rd118, %rd117, 2;
	add.s64 	%rd163, %rd39, %rd118;
	mov.b32 	%r405, 0;
$L__BB33_21:
	add.s64 	%rd3, %rd3, %rd2;
	add.s64 	%rd119, %rd1, -4096;
	setp.gt.u64 	%p142, %rd3, %rd119;
	@%p142 bra 	$L__BB33_23;
	cvt.u64.u32 	%rd132, %r230;
	add.s64 	%rd133, %rd3, %rd132;
	shl.b64 	%rd134, %rd133, 2;
	add.s64 	%rd122, %rd39, %rd134;
	// begin inline asm
	ld.global.nc.v2.u64 {%rd120, %rd121}, [%rd122];
	// end inline asm
	mov.b64 	{%r250, %r251}, %rd121;
	mov.b64 	{%r252, %r253}, %rd120;
	mov.b32 	%f262, %r253;
	mov.b32 	%f263, %r252;
	mov.b32 	%f264, %r251;
	mov.b32 	%f265, %r250;
	add.s64 	%rd125, %rd122, 4096;
	// begin inline asm
	ld.global.nc.v2.u64 {%rd123, %rd124}, [%rd125];
	// end inline asm
	mov.b64 	{%r254, %r255}, %rd124;
	mov.b64 	{%r256, %r257}, %rd123;
	mov.b32 	%f266, %r257;
	mov.b32 	%f267, %r256;
	mov.b32 	%f268, %r255;
	mov.b32 	%f269, %r254;
	add.s64 	%rd128, %rd122, 8192;
	// begin inline asm
	ld.global.nc.v2.u64 {%rd126, %rd127}, [%rd128];
	// end inline asm
	mov.b64 	{%r258, %r259}, %rd127;
	mov.b64 	{%r260, %r261}, %rd126;
	mov.b32 	%f270, %r261;
	mov.b32 	%f271, %r260;
	mov.b32 	%f272, %r259;
	mov.b32 	%f273, %r258;
	add.s64 	%rd131, %rd122, 12288;
	// begin inline asm
	ld.global.nc.v2.u64 {%rd129, %rd130}, [%rd131];
	// end inline asm
	mov.b64 	{%r262, %r263}, %rd130;
	mov.b64 	{%r264, %r265}, %rd129;
	mov.b32 	%f274, %r265;
	mov.b32 	%f275, %r264;
	mov.b32 	%f276, %r263;
	mov.b32 	%f277, %r262;
	setp.lt.f32 	%p143, %f423, %f263;
	selp.f32 	%f278, %f423, %f263, %p143;
	setp.lt.f32 	%p144, %f262, %f265;
	selp.f32 	%f279, %f262, %f265, %p144;
	setp.lt.f32 	%p145, %f264, %f267;
	selp.f32 	%f280, %f264, %f267, %p145;
	setp.lt.f32 	%p146, %f266, %f269;
	selp.f32 	%f281, %f266, %f269, %p146;
	setp.lt.f32 	%p147, %f268, %f271;
	selp.f32 	%f282, %f268, %f271, %p147;
	setp.lt.f32 	%p148, %f270, %f273;
	selp.f32 	%f283, %f270, %f273, %p148;
	setp.lt.f32 	%p149, %f272, %f275;
	selp.f32 	%f284, %f272, %f275, %p149;
	setp.lt.f32 	%p150, %f274, %f277;
	selp.f32 	%f285, %f274, %f277, %p150;
	setp.lt.f32 	%p151, %f278, %f279;
	selp.f32 	%f286, %f278, %f279, %p151;
	setp.lt.f32 	%p152, %f280, %f281;
	selp.f32 	%f287, %f280, %f281, %p152;
	setp.lt.f32 	%p153, %f282, %f283;
	selp.f32 	%f288, %f282, %f283, %p153;
	setp.lt.f32 	%p154, %f284, %f285;
	selp.f32 	%f289, %f284, %f285, %p154;
	setp.lt.f32 	%p155, %f286, %f287;
	selp.f32 	%f290, %f286, %f287, %p155;
	setp.lt.f32 	%p156, %f288, %f289;
	selp.f32 	%f291, %f288, %f289, %p156;
	setp.lt.f32 	%p157, %f290, %f291;
	selp.f32 	%f292, %f290, %f291, %p157;
	setp.lt.f32 	%p158, %f292, %f276;
	selp.f32 	%f423, %f292, %f276, %p158;
	sub.s64 	%rd135, %rd1, %rd3;
	setp.lt.u64 	%p159, %rd135, %rd2;
	add.s32 	%r405, %r405, 1;
	add.s64 	%rd164, %rd164, %rd2;
	shl.b64 	%rd136, %rd2, 2;
	add.s64 	%rd163, %rd163, %rd136;
	@%p159 bra 	$L__BB33_31;
	bra.uni 	$L__BB33_21;
$L__BB33_23:
	setp.le.u64 	%p160, %rd1, %rd3;
	@%p160 bra 	$L__BB33_31;
	cvt.u32.u64 	%r266, %rd3;
	cvt.u32.u64 	%r267, %rd1;
	sub.s32 	%r20, %r267, %r266;
	setp.ge.s32 	%p161, %r17, %r20;
	@%p161 bra 	$L__BB33_31;
	cvt.u32.u64 	%r269, %rd2;
	not.b32 	%r271, %r17;
	add.s32 	%r272, %r271, %r267;
	add.s32 	%r273, %r269, %r229;
	sub.s32 	%r274, %r272, %r273;
	mul.lo.s32 	%r275, %r1, %r405;
	shl.b32 	%r276, %r275, 12;
	sub.s32 	%r21, %r274, %r276;
	shr.u32 	%r277, %r272, 8;
	add.s32 	%r22, %r277, 1;
	and.b32  	%r278, %r272, 768;
	setp.eq.s32 	%p162, %r278, 768;
	mov.u32 	%r408, %r17;
	@%p162 bra 	$L__BB33_28;
	and.b32  	%r279, %r22, 3;
	neg.s32 	%r406, %r279;
	mov.u32 	%r408, %r17;
$L__BB33_27:
	.pragma "nounroll";
	// begin inline asm
	ld.global.nc.u32 %r280, [%rd163];
	// end inline asm
	mov.b32 	%f294, %r280;
	setp.lt.f32 	%p163, %f423, %f294;
	selp.f32 	%f423, %f423, %f294, %p163;
	add.s32 	%r408, %r408, 256;
	add.s64 	%rd163, %rd163, 1024;
	add.s32 	%r406, %r406, 1;
	setp.ne.s32 	%p164, %r406, 0;
	@%p164 bra 	$L__BB33_27;
$L__BB33_28:
	setp.lt.u32 	%p165, %r21, 768;
	@%p165 bra 	$L__BB33_31;
	cvt.u64.u32 	%rd138, %r408;
	add.s64 	%rd139, %rd138, %rd164;
	shl.b64 	%rd140, %rd139, 2;
	add.s64 	%rd167, %rd39, %rd140;
$L__BB33_30:
	// begin inline asm
	ld.global.nc.u32 %r281, [%rd167];
	// end inline asm
	mov.b32 	%f295, %r281;
	setp.lt.f32 	%p166, %f423, %f295;
	selp.f32 	%f296, %f423, %f295, %p166;
	add.s64 	%rd142, %rd167, 1024;
	// begin inline asm
	ld.global.nc.u32 %r282, [%rd142];
	// end inline asm
	mov.b32 	%f297, %r282;
	setp.lt.f32 	%p167, %f296, %f297;
	selp.f32 	%f298, %f296, %f297, %p167;
	add.s64 	%rd143, %rd167, 2048;
	// begin inline asm
	ld.global.nc.u32 %r283, [%rd143];
	// end inline asm
	mov.b32 	%f299, %r283;
	setp.lt.f32 	%p168, %f298, %f299;
	selp.f32 	%f300, %f298, %f299, %p168;
	add.s64 	%rd144, %rd167, 3072;
	// begin inline asm
	ld.global.nc.u32 %r284, [%rd144];
	// end inline asm
	mov.b32 	%f301, %r284;
	setp.lt.f32 	%p169, %f300, %f301;
	selp.f32 	%f423, %f300, %f301, %p169;
	add.s32 	%r408, %r408, 1024;
	add.s64 	%rd167, %rd167, 4096;
	setp.lt.s32 	%p170, %r408, %r20;
	@%p170 bra 	$L__BB33_30;
$L__BB33_31:
	// begin inline asm
	mov.u32 %r285, %laneid;
	// end inline asm
	mov.b32 	%r287, %f423;
	mov.b32 	%r288, 1;
	mov.b32 	%r309, 31;
	mov.b32 	%r310, -1;
	// begin inline asm
	shfl.sync.down.b32 %r286, %r287, %r288, %r309, %r310;
	// end inline asm
	mov.b32 	%f302, %r286;
	setp.gt.s32 	%p171, %r285, 30;
	setp.lt.f32 	%p172, %f423, %f302;
	selp.f32 	%f303, %f423, %f302, %p172;
	selp.f32 	%f304, %f423, %f303, %p171;
	mov.b32 	%r292, %f304;
	mov.b32 	%r293, 2;
	// begin inline asm
	shfl.sync.down.b32 %r291, %r292, %r293, %r309, %r310;
	// end inline asm
	mov.b32 	%f306, %r291;
	setp.gt.s32 	%p173, %r285, 29;
	setp.lt.f32 	%p174, %f304, %f306;
	selp.f32 	%f307, %f304, %f306, %p174;
	selp.f32 	%f308, %f304, %f307, %p173;
	mov.b32 	%r297, %f308;
	mov.b32 	%r298, 4;
	// begin inline asm
	shfl.sync.down.b32 %r296, %r297, %r298, %r309, %r310;
	// end inline asm
	mov.b32 	%f310, %r296;
	setp.gt.s32 	%p175, %r285, 27;
	setp.lt.f32 	%p176, %f308, %f310;
	selp.f32 	%f311, %f308, %f310, %p176;
	selp.f32 	%f312, %f308, %f311, %p175;
	mov.b32 	%r302, %f312;
	mov.b32 	%r303, 8;
	// begin inline asm
	shfl.sync.down.b32 %r301, %r302, %r303, %r309, %r310;
	// end inline asm
	mov.b32 	%f314, %r301;
	setp.gt.s32 	%p177, %r285, 23;
	setp.lt.f32 	%p178, %f312, %f314;
	selp.f32 	%f315, %f312, %f314, %p178;
	selp.f32 	%f316, %f312, %f315, %p177;
	mov.b32 	%r307, %f316;
	mov.b32 	%r308, 16;
	// begin inline asm
	shfl.sync.down.b32 %r306, %r307, %r308, %r309, %r310;
	// end inline asm
	mov.b32 	%f318, %r306;
	setp.gt.s32 	%p179, %r285, 15;
	setp.lt.f32 	%p180, %f316, %f318;
	selp.f32 	%f319, %f316, %f318, %p180;
	selp.f32 	%f436, %f316, %f319, %p179;
	setp.ne.s32 	%p181, %r285, 0;
	@%p181 bra 	$L__BB33_33;
	shr.u32 	%r311, %r17, 3;
	and.b32  	%r312, %r311, 124;
	mov.u32 	%r313, _ZZN3cub18CUB_300001_SM_10006detail6reduce18DeviceReduceKernelINS2_10policy_hubIfyN4cuda3__47minimumIfEEE10Policy1000EPfyS8_fNS5_3std3__410__identityEEEvT0_PT3_T1_NS0_13GridEvenShareISI_EET2_T4_E12temp_storage;
	add.s32 	%r314, %r313, %r312;
	st.shared.f32 	[%r314+8], %f436;
$L__BB33_33:
	bar.sync 	0;
	setp.ne.s32 	%p182, %r17, 0;
	@%p182 bra 	$L__BB33_69;
	ld.shared.f32 	%f320, [_ZZN3cub18CUB_300001_SM_10006detail6reduce18DeviceReduceKernelINS2_10policy_hubIfyN4cuda3__47minimumIfEEE10Policy1000EPfyS8_fNS5_3std3__410__identityEEEvT0_PT3_T1_NS0_13GridEvenShareISI_EET2_T4_E12temp_storage+12];
	setp.lt.f32 	%p183, %f436, %f320;
	selp.f32 	%f321, %f436, %f320, %p183;
	ld.shared.f32 	%f322, [_ZZN3cub18CUB_300001_SM_10006detail6reduce18DeviceReduceKernelINS2_10policy_hubIfyN4cuda3__47minimumIfEEE10Policy1000EPfyS8_fNS5_3std3__410__identityEEEvT0_PT3_T1_NS0_13GridEvenShareISI_EET2_T4_E12temp_storage+16];
	setp.lt.f32 	%p184, %f321, %f322;
	selp.f32 	%f323, %f321, %f322, %p184;
	ld.shared.f32 	%f324, [_ZZN3cub18CUB_300001_SM_10006detail6reduce18DeviceReduceKernelINS2_10policy_hubIfyN4cuda3__47minimumIfEEE10Policy1000EPfyS8_fNS5_3std3__410__identityEEEvT0_PT3_T1_NS0_13GridEvenShareISI_EET2_T4_E12temp_storage+20];
	setp.lt.f32 	%p185, %f323, %f324;
	selp.f32 	%f325, %f323, %f324, %p185;
	ld.shared.f32 	%f326, [_ZZN3cub18CUB_300001_SM_10006detail6reduce18DeviceReduceKernelINS2_10policy_hubIfyN4cuda3__47minimumIfEEE10Policy1000EPfyS8_fNS5_3std3__410__identityEEEvT0_PT3_T1_NS0_13GridEvenShareISI_EET2_T4_E12temp_storage+24];
	setp.lt.f32 	%p186, %f325, %f326;
	selp.f32 	%f327, %f325, %f326, %p186;
	ld.shared.f32 	%f328, [_ZZN3cub18CUB_300001_SM_10006detail6reduce18DeviceReduceKernelINS2_10policy_hubIfyN4cuda3__47minimumIfEEE10Policy1000EPfyS8_fNS5_3std3__410__identityEEEvT0_PT3_T1_NS0_13GridEvenShareISI_EET2_T4_E12temp_storage+28];
	setp.lt.f32 	%p187, %f327, %f328;
	selp.f32 	%f329, %f327, %f328, %p187;
	ld.shared.f32 	%f330, [_ZZN3cub18CUB_300001_SM_10006detail6reduce18DeviceReduceKernelINS2_10policy_hubIfyN4cuda3__47minimumIfEEE10Policy1000EPfyS8_fNS5_3std3__410__identityEEEvT0_PT3_T1_NS0_13GridEvenShareISI_EET2_T4_E12temp_storage+32];
	setp.lt.f32 	%p188, %f329, %f330;
	selp.f32 	%f331, %f329, %f330, %p188;
	ld.shared.f32 	%f332, [_ZZN3cub18CUB_300001_SM_10006detail6reduce18DeviceReduceKernelINS2_10policy_hubIfyN4cuda3__47minimumIfEEE10Policy1000EPfyS8_fNS5_3std3__410__identityEEEvT0_PT3_T1_NS0_13GridEvenShareISI_EET2_T4_E12temp_storage+36];
	setp.lt.f32 	%p189, %f331, %f332;
	selp.f32 	%f436, %f331, %f332, %p189;
	bra.uni 	$L__BB33_69;
$L__BB33_35:
	sub.s64 	%rd21, %rd1, %rd3;
	setp.gt.u64 	%p2, %rd21, 4095;
	@%p2 bra 	$L__BB33_53;
	cvt.u32.u64 	%r145, %rd3;
	cvt.u32.u64 	%r31, %rd1;
	sub.s32 	%r32, %r31, %r145;
	mov.u32 	%r33, %tid.x;
	setp.ge.s32 	%p67, %r33, %r32;
	mov.f32 	%f429, 0f00000000;
	mov.u32 	%r413, %r33;
	@%p67 bra 	$L__BB33_38;
	add.s32 	%r148, %r145, %r33;
	mul.wide.u32 	%rd91, %r148, 4;
	add.s64 	%rd90, %rd39, %rd91;
	// begin inline asm
	ld.global.nc.u32 %r146, [%rd90];
	// end inline asm
	mov.b32 	%f429, %r146;
	add.s32 	%r413, %r33, 256;
$L__BB33_38:
	setp.ge.s32 	%p68, %r413, %r32;
	@%p68 bra 	$L__BB33_44;
	not.b32 	%r149, %r413;
	add.s32 	%r36, %r149, %r31;
	and.b32  	%r150, %r36, 768;
	setp.eq.s32 	%p69, %r150, 768;
	@%p69 bra 	$L__BB33_42;
	cvt.u64.u32 	%rd92, %r413;
	add.s64 	%rd93, %rd92, %rd3;
	shl.b64 	%rd94, %rd93, 2;
	add.s64 	%rd168, %rd39, %rd94;
	shr.u32 	%r151, %r36, 8;
	add.s32 	%r152, %r151, 1;
	and.b32  	%r153, %r152, 3;
	neg.s32 	%r411, %r153;
$L__BB33_41:
	.pragma "nounroll";
	// begin inline asm
	ld.global.nc.u32 %r154, [%rd168];
	// end inline asm
	mov.b32 	%f155, %r154;
	setp.lt.f32 	%p70, %f429, %f155;
	selp.f32 	%f429, %f429, %f155, %p70;
	add.s32 	%r413, %r413, 256;
	add.s64 	%rd168, %rd168, 1024;
	add.s32 	%r411, %r411, 1;
	setp.ne.s32 	%p71, %r411, 0;
	@%p71 bra 	$L__BB33_41;
$L__BB33_42:
	sub.s32 	%r156, %r36, %r145;
	setp.lt.u32 	%p72, %r156, 768;
	@%p72 bra 	$L__BB33_44;
$L__BB33_43:
	cvt.s64.s32 	%rd100, %r413;
	add.s64 	%rd101, %rd3, %rd100;
	shl.b64 	%rd102, %rd101, 2;
	add.s64 	%rd96, %rd39, %rd102;
	// begin inline asm
	ld.global.nc.u32 %r157, [%rd96];
	// end inline asm
	mov.b32 	%f156, %r157;
	setp.lt.f32 	%p73, %f429, %f156;
	selp.f32 	%f157, %f429, %f156, %p73;
	add.s64 	%rd97, %rd96, 1024;
	// begin inline asm
	ld.global.nc.u32 %r158, [%rd97];
	// end inline asm
	mov.b32 	%f158, %r158;
	setp.lt.f32 	%p74, %f157, %f158;
	selp.f32 	%f159, %f157, %f158, %p74;
	add.s64 	%rd98, %rd96, 2048;
	// begin inline asm
	ld.global.nc.u32 %r159, [%rd98];
	// end inline asm
	mov.b32 	%f160, %r159;
	setp.lt.f32 	%p75, %f159, %f160;
	selp.f32 	%f161, %f159, %f160, %p75;
	add.s64 	%rd99, %rd96, 3072;
	// begin inline asm
	ld.global.nc.u32 %r160, [%rd99];
	// end inline asm
	mov.b32 	%f162, %r160;
	setp.lt.f32 	%p76, %f161, %f162;
	selp.f32 	%f429, %f161, %f162, %p76;
	add.s32 	%r413, %r413, 1024;
	setp.lt.s32 	%p77, %r413, %r32;
	@%p77 bra 	$L__BB33_43;
$L__BB33_44:
	setp.lt.s32 	%p78, %r32, 256;
	@%p78 bra 	$L__BB33_49;
	// begin inline asm
	mov.u32 %r199, %laneid;
	// end inline asm
	mov.b32 	%r201, %f429;
	mov.b32 	%r202, 1;
	mov.b32 	%r223, 31;
	mov.b32 	%r224, -1;
	// begin inline asm
	shfl.sync.down.b32 %r200, %r201, %r202, %r223, %r224;
	// end inline asm
	mov.b32 	%f201, %r200;
	setp.gt.s32 	%p106, %r199, 30;
	setp.lt.f32 	%p107, %f429, %f201;
	selp.f32 	%f202, %f429, %f201, %p107;
	selp.f32 	%f203, %f429, %f202, %p106;
	mov.b32 	%r206, %f203;
	mov.b32 	%r207, 2;
	// begin inline asm
	shfl.sync.down.b32 %r205, %r206, %r207, %r223, %r224;
	// end inline asm
	mov.b32 	%f205, %r205;
	setp.gt.s32 	%p108, %r199, 29;
	setp.lt.f32 	%p109, %f203, %f205;
	selp.f32 	%f206, %f203, %f205, %p109;
	selp.f32 	%f207, %f203, %f206, %p108;
	mov.b32 	%r211, %f207;
	mov.b32 	%r212, 4;
	// begin inline asm
	shfl.sync.down.b32 %r210, %r211, %r212, %r223, %r224;
	// end inline asm
	mov.b32 	%f209, %r210;
	setp.gt.s32 	%p110, %r199, 27;
	setp.lt.f32 	%p111, %f207, %f209;
	selp.f32 	%f210, %f207, %f209, %p111;
	selp.f32 	%f211, %f207, %f210, %p110;
	mov.b32 	%r216, %f211;
	mov.b32 	%r217, 8;
	// begin inline asm
	shfl.sync.down.b32 %r215, %r216, %r217, %r223, %r224;
	// end inline asm
	mov.b32 	%f213, %r215;
	setp.gt.s32 	%p112, %r199, 23;
	setp.lt.f32 	%p113, %f211, %f213;
	selp.f32 	%f214, %f211, %f213, %p113;
	selp.f32 	%f215, %f211, %f214, %p112;
	mov.b32 	%r221, %f215;
	mov.b32 	%r222, 16;
	// begin inline asm
	shfl.sync.down.b32 %r220, %r221, %r222, %r223, %r224;
	// end inline asm
	mov.b32 	%f217, %r220;
	setp.gt.s32 	%p114, %r199, 15;
	setp.lt.f32 	%p115, %f215, %f217;
	selp.f32 	%f218, %f215, %f217, %p115;
	selp.f32 	%f436, %f215, %f218, %p114;
	setp.ne.s32 	%p116, %r199, 0;
	@%p116 bra 	$L__BB33_47;
	shr.u32 	%r225, %r33, 3;
	and.b32  	%r226, %r225, 124;
	mov.u32 	%r227, _ZZN3cub18CUB_300001_SM_10006detail6reduce18DeviceReduceKernelINS2_10policy_hubIfyN4cuda3__47minimumIfEEE10Policy1000EPfyS8_fNS5_3std3__410__identityEEEvT0_PT3_T1_NS0_13GridEvenShareISI_EET2_T4_E12temp_storage;
	add.s32 	%r228, %r227, %r226;
	st.shared.f32 	[%r228+8], %f436;
$L__BB33_47:
	bar.sync 	0;
	setp.ne.s32 	%p117, %r33, 0;
	@%p117 bra 	$L__BB33_69;
	ld.shared.f32 	%f219, [_ZZN3cub18CUB_300001_SM_10006detail6reduce18DeviceReduceKernelINS2_10policy_hubIfyN4cuda3__47minimumIfEEE10Policy1000EPfyS8_fNS5_3std3__410__identityEEEvT0_PT3_T1_NS0_13GridEvenShareISI_EET2_T4_E12temp_storage+12];
	setp.lt.f32 	%p118, %f436, %f219;
	selp.f32 	%f220, %f436, %f219, %p118;
	ld.shared.f32 	%f221, [_ZZN3cub18CUB_300001_SM_10006detail6reduce18DeviceReduceKernelINS2_10policy_hubIfyN4cuda3__47minimumIfEEE10Policy1000EPfyS8_fNS5_3std3__410__identityEEEvT0_PT3_T1_NS0_13GridEvenShareISI_EET2_T4_E12temp_storage+16];
	setp.lt.f32 	%p119, %f220, %f221;
	selp.f32 	%f222, %f220, %f221, %p119;
	ld.shared.f32 	%f223, [_ZZN3cub18CUB_300001_SM_10006detail6reduce18DeviceReduceKernelINS2_10policy_hubIfyN4cuda3__47minimumIfEEE10Policy1000EPfyS8_fNS5_3std3__410__identityEEEvT0_PT3_T1_NS0_13GridEvenShareISI_EET2_T4_E12temp_storage+20];
	setp.lt.f32 	%p120, %f222, %f223;
	selp.f32 	%f224, %f222, %f223, %p120;
	ld.shared.f32 	%f225, [_ZZN3cub18CUB_300001_SM_10006detail6reduce18DeviceReduceKernelINS2_10policy_hubIfyN4cuda3__47minimumIfEEE10Policy1000EPfyS8_fNS5_3std3__410__identityEEEvT0_PT3_T1_NS0_13GridEvenShareISI_EET2_T4_E12temp_storage+24];
	setp.lt.f32 	%p121, %f224, %f225;
	selp.f32 	%f226, %f224, %f225, %p121;
	ld.shared.f32 	%f227, [_ZZN3cub18CUB_300001_SM_10006detail6reduce18DeviceReduceKernelINS2_10policy_hubIfyN4cuda3__47minimumIfEEE10Policy1000EPfyS8_fNS5_3std3__410__identityEEEvT0_PT3_T1_NS0_13GridEvenShareISI_EET2_T4_E12temp_storage+28];
	setp.lt.f32 	%p122, %f226, %f227;
	selp.f32 	%f228, %f226, %f227, %p122;
	ld.shared.f32 	%f229, [_ZZN3cub18CUB_300001_SM_10006detail6reduce18DeviceReduceKernelINS2_10policy_hubIfyN4cuda3__47minimumIfEEE10Policy1000EPfyS8_fNS5_3std3__410__identityEEEvT0_PT3_T1_NS0_13GridEvenShareISI_EET2_T4_E12temp_storage+32];
	setp.lt.f32 	%p123, %f228, %f229;
	selp.f32 	%f230, %f228, %f229, %p123;
	ld.shared.f32 	%f231, [_ZZN3cub18CUB_300001_SM_10006detail6reduce18DeviceReduceKernelINS2_10policy_hubIfyN4cuda3__47minimumIfEEE10Policy1000EPfyS8_fNS5_3std3__410__identityEEEvT0_PT3_T1_NS0_13GridEvenShareISI_EET2_T4_E12temp_storage+36];
	setp.lt.f32 	%p124, %f230, %f231;
	selp.f32 	%f436, %f230, %f231, %p124;
	bra.uni 	$L__BB33_69;
$L__BB33_49:
	// begin inline asm
	mov.u32 %r161, %laneid;
	// end inline asm
	and.b32  	%r187, %r33, 992;
	add.s32 	%r188, %r187, 32;
	setp.gt.s32 	%p79, %r188, %r32;
	not.b32 	%r189, %r187;
	add.s32 	%r190, %r32, %r189;
	selp.b32 	%r185, %r190, 31, %p79;
	mov.b32 	%r163, %f429;
	mov.b32 	%r164, 1;
	mov.b32 	%r186, -1;
	// begin inline asm
	shfl.sync.down.b32 %r162, %r163, %r164, %r185, %r186;
	// end inline asm
	mov.b32 	%f163, %r162;
	setp.lt.s32 	%p80, %r161, %r185;
	setp.lt.f32 	%p81, %f429, %f163;
	selp.f32 	%f164, %f429, %f163, %p81;
	selp.f32 	%f165, %f164, %f429, %p80;
	mov.b32 	%r168, %f165;
	mov.b32 	%r169, 2;
	// begin inline asm
	shfl.sync.down.b32 %r167, %r168, %r169, %r185, %r186;
	// end inline asm
	mov.b32 	%f167, %r167;
	add.s32 	%r191, %r161, 2;
	setp.gt.s32 	%p82, %r191, %r185;
	setp.lt.f32 	%p83, %f165, %f167;
	selp.f32 	%f168, %f165, %f167, %p83;
	selp.f32 	%f169, %f165, %f168, %p82;
	mov.b32 	%r173, %f169;
	mov.b32 	%r174, 4;
	// begin inline asm
	shfl.sync.down.b32 %r172, %r173, %r174, %r185, %r186;
	// end inline asm
	mov.b32 	%f171, %r172;
	add.s32 	%r192, %r161, 4;
	setp.gt.s32 	%p84, %r192, %r185;
	setp.lt.f32 	%p85, %f169, %f171;
	selp.f32 	%f172, %f169, %f171, %p85;
	selp.f32 	%f173, %f169, %f172, %p84;
	mov.b32 	%r178, %f173;
	mov.b32 	%r179, 8;
	// begin inline asm
	shfl.sync.down.b32 %r177, %r178, %r179, %r185, %r186;
	// end inline asm
	mov.b32 	%f175, %r177;
	add.s32 	%r193, %r161, 8;
	setp.gt.s32 	%p86, %r193, %r185;
	setp.lt.f32 	%p87, %f173, %f175;
	selp.f32 	%f176, %f173, %f175, %p87;
	selp.f32 	%f177, %f173, %f176, %p86;
	mov.b32 	%r183, %f177;
	mov.b32 	%r184, 16;
	// begin inline asm
	shfl.sync.down.b32 %r182, %r183, %r184, %r185, %r186;
	// end inline asm
	mov.b32 	%f179, %r182;
	add.s32 	%r194, %r161, 16;
	setp.gt.s32 	%p88, %r194, %r185;
	setp.lt.f32 	%p89, %f177, %f179;
	selp.f32 	%f180, %f177, %f179, %p89;
	selp.f32 	%f436, %f177, %f180, %p88;
	setp.ne.s32 	%p90, %r161, 0;
	@%p90 bra 	$L__BB33_51;
	shr.u32 	%r195, %r33, 3;
	and.b32  	%r196, %r195, 124;
	mov.u32 	%r197, _ZZN3cub18CUB_300001_SM_10006detail6reduce18DeviceReduceKernelINS2_10policy_hubIfyN4cuda3__47minimumIfEEE10Policy1000EPfyS8_fNS5_3std3__410__identityEEEvT0_PT3_T1_NS0_13GridEvenShareISI_EET2_T4_E12temp_storage;
	add.s32 	%r198, %r197, %r196;
	st.shared.f32 	[%r198+8], %f436;
$L__BB33_51:
	bar.sync 	0;
	setp.ne.s32 	%p91, %r33, 0;
	@%p91 bra 	$L__BB33_69;
	setp.gt.s32 	%p92, %r32, 32;
	ld.shared.f32 	%f181, [_ZZN3cub18CUB_300001_SM_10006detail6reduce18DeviceReduceKernelINS2_10policy_hubIfyN4cuda3__47minimumIfEEE10Policy1000EPfyS8_fNS5_3std3__410__identityEEEvT0_PT3_T1_NS0_13GridEvenShareISI_EET2_T4_E12temp_storage+12];
	setp.lt.f32 	%p93, %f436, %f181;
	selp.f32 	%f182, %f436, %f181, %p93;
	selp.f32 	%f183, %f182, %f436, %p92;
	setp.gt.s32 	%p94, %r32, 64;
	ld.shared.f32 	%f184, [_ZZN3cub18CUB_300001_SM_10006detail6reduce18DeviceReduceKernelINS2_10policy_hubIfyN4cuda3__47minimumIfEEE10Policy1000EPfyS8_fNS5_3std3__410__identityEEEvT0_PT3_T1_NS0_13GridEvenShareISI_EET2_T4_E12temp_storage+16];
	setp.lt.f32 	%p95, %f183, %f184;
	selp.f32 	%f185, %f183, %f184, %p95;
	selp.f32 	%f186, %f185, %f183, %p94;
	setp.gt.s32 	%p96, %r32, 96;
	ld.shared.f32 	%f187, [_ZZN3cub18CUB_300001_SM_10006detail6reduce18DeviceReduceKernelINS2_10policy_hubIfyN4cuda3__47minimumIfEEE10Policy1000EPfyS8_fNS5_3std3__410__identityEEEvT0_PT3_T1_NS0_13GridEvenShareISI_EET2_T4_E12temp_storage+20];
	setp.lt.f32 	%p97, %f186, %f187;
	selp.f32 	%f188, %f186, %f187, %p97;
	selp.f32 	%f189, %f188, %f186, %p96;
	setp.gt.s32 	%p98, %r32, 128;
	ld.shared.f32 	%f190, [_ZZN3cub18CUB_300001_SM_10006detail6reduce18DeviceReduceKernelINS2_10policy_hubIfyN4cuda3__47minimumIfEEE10Policy1000EPfyS8_fNS5_3std3__410__identityEEEvT0_PT3_T1_NS0_13GridEvenShareISI_EET2_T4_E12temp_storage+24];
	setp.lt.f32 	%p99, %f189, %f190;
	selp.f32 	%f191, %f189, %f190, %p99;
	selp.f32 	%f192, %f191, %f189, %p98;
	setp.gt.s32 	%p100, %r32, 160;
	ld.shared.f32 	%f193, [_ZZN3cub18CUB_300001_SM_10006detail6reduce18DeviceReduceKernelINS2_10policy_hubIfyN4cuda3__47minimumIfEEE10Policy1000EPfyS8_fNS5_3std3__410__identityEEEvT0_PT3_T1_NS0_13GridEvenShareISI_EET2_T4_E12temp_storage+28];
	setp.lt.f32 	%p101, %f192, %f193;
	selp.f32 	%f194, %f192, %f193, %p101;
	selp.f32 	%f195, %f194, %f192, %p100;
	setp.gt.s32 	%p102, %r32, 192;
	ld.shared.f32 	%f196, [_ZZN3cub18CUB_300001_SM_10006detail6reduce18DeviceReduceKernelINS2_10policy_hubIfyN4cuda3__47minimumIfEEE10Policy1000EPfyS8_fNS5_3std3__410__identityEEEvT0_PT3_T1_NS0_13GridEvenShareISI_EET2_T4_E12temp_storage+32];
	setp.lt.f32 	%p103, %f195, %f196;
	selp.f32 	%f197, %f195, %f196, %p103;
	selp.f32 	%f198, %f197, %f195, %p102;
	setp.gt.s32 	%p104, %r32, 224;
	ld.shared.f32 	%f199, [_ZZN3cub18CUB_300001_SM_10006detail6reduce18DeviceReduceKernelINS2_10policy_hubIfyN4cuda3__47minimumIfEEE10Policy1000EPfyS8_fNS5_3std3__410__identityEEEvT0_PT3_T1_NS0_13GridEvenShareISI_EET2_T4_E12temp_storage+36];
	setp.lt.f32 	%p105, %f198, %f199;
	selp.f32 	%f200, %f198, %f199, %p105;
	selp.f32 	%f436, %f200, %f198, %p104;
	bra.uni 	$L__BB33_69;
$L__BB33_53:
	cvt.u32.u64 	%r77, %rd3;
	mov.u32 	%r45, %tid.x;
	add.s32 	%r78, %r45, %r77;
	mul.wide.u32 	%rd58, %r78, 4;
	add.s64 	%rd42, %rd39, %rd58;
	// begin inline asm
	ld.global.nc.u32 %r61, [%rd42];
	// end inline asm
	mov.b32 	%f52, %r61;
	add.s64 	%rd43, %rd42, 1024;
	// begin inline asm
	ld.global.nc.u32 %r62, [%rd43];
	// end inline asm
	mov.b32 	%f53, %r62;
	add.s64 	%rd44, %rd42, 2048;
	// begin inline asm
	ld.global.nc.u32 %r63, [%rd44];
	// end inline asm
	mov.b32 	%f54, %r63;
	add.s64 	%rd45, %rd42, 3072;
	// begin inline asm
	ld.global.nc.u32 %r64, [%rd45];
	// end inline asm
	mov.b32 	%f55, %r64;
	add.s64 	%rd46, %rd42, 4096;
	// begin inline asm
	ld.global.nc.u32 %r65, [%rd46];
	// end inline asm
	mov.b32 	%f56, %r65;
	add.s64 	%rd47, %rd42, 5120;
	// begin inline asm
	ld.global.nc.u32 %r66, [%rd47];
	// end inline asm
	mov.b32 	%f57, %r66;
	add.s64 	%rd48, %rd42, 6144;
	// begin inline asm
	ld.global.nc.u32 %r67, [%rd48];
	// end inline asm
	mov.b32 	%f58, %r67;
	add.s64 	%rd49, %rd42, 7168;
	// begin inline asm
	ld.global.nc.u32 %r68, [%rd49];
	// end inline asm
	mov.b32 	%f59, %r68;
	add.s64 	%rd50, %rd42, 8192;
	// begin inline asm
	ld.global.nc.u32 %r69, [%rd50];
	// end inline asm
	mov.b32 	%f60, %r69;
	add.s64 	%rd51, %rd42, 9216;
	// begin inline asm
	ld.global.nc.u32 %r70, [%rd51];
	// end inline asm
	mov.b32 	%f61, %r70;
	add.s64 	%rd52, %rd42, 10240;
	// begin inline asm
	ld.global.nc.u32 %r71, [%rd52];
	// end inline asm
	mov.b32 	%f62, %r71;
	add.s64 	%rd53, %rd42, 11264;
	// begin inline asm
	ld.global.nc.u32 %r72, [%rd53];
	// end inline asm
	mov.b32 	%f63, %r72;
	add.s64 	%rd54, %rd42, 12288;
	// begin inline asm
	ld.global.nc.u32 %r73, [%rd54];
	// end inline asm
	mov.b32 	%f64, %r73;
	add.s64 	%rd55, %rd42, 13312;
	// begin inline asm
	ld.global.nc.u32 %r74, [%rd55];
	// end inline asm
	mov.b32 	%f65, %r74;
	add.s64 	%rd56, %rd42, 14336;
	// begin inline asm
	ld.global.nc.u32 %r75, [%rd56];
	// end inline asm
	mov.b32 	%f66, %r75;
	add.s64 	%rd57, %rd42, 15360;
	// begin inline asm
	ld.global.nc.u32 %r76, [%rd57];
	// end inline asm
	mov.b32 	%f67, %r76;
	setp.lt.f32 	%p3, %f52, %f53;
	selp.f32 	%f68, %f52, %f53, %p3;
	setp.lt.f32 	%p4, %f54, %f55;
	selp.f32 	%f69, %f54, %f55, %p4;
	setp.lt.f32 	%p5, %f56, %f57;
	selp.f32 	%f70, %f56, %f57, %p5;
	setp.lt.f32 	%p6, %f58, %f59;
	selp.f32 	%f71, %f58, %f59, %p6;
	setp.lt.f32 	%p7, %f60, %f61;
	selp.f32 	%f72, %f60, %f61, %p7;
	setp.lt.f32 	%p8, %f62, %f63;
	selp.f32 	%f73, %f62, %f63, %p8;
	setp.lt.f32 	%p9, %f64, %f65;
	selp.f32 	%f74, %f64, %f65, %p9;
	setp.lt.f32 	%p10, %f66, %f67;
	selp.f32 	%f75, %f66, %f67, %p10;
	setp.lt.f32 	%p11, %f68, %f69;
	selp.f32 	%f76, %f68, %f69, %p11;
	setp.lt.f32 	%p12, %f70, %f71;
	selp.f32 	%f77, %f70, %f71, %p12;
	setp.lt.f32 	%p13, %f72, %f73;
	selp.f32 	%f78, %f72, %f73, %p13;
	setp.lt.f32 	%p14, %f74, %f75;
	selp.f32 	%f79, %f74, %f75, %p14;
	setp.lt.f32 	%p15, %f76, %f77;
	selp.f32 	%f80, %f76, %f77, %p15;
	setp.lt.f32 	%p16, %f78, %f79;
	selp.f32 	%f81, %f78, %f79, %p16;
	setp.lt.f32 	%p17, %f80, %f81;
	selp.f32 	%f435, %f80, %f81, %p17;
	setp.lt.u64 	%p18, %rd21, %rd2;
	@%p18 bra 	$L__BB33_65;
	cvt.u64.u32 	%rd25, %r45;
	add.s64 	%rd170, %rd2, %rd3;
	add.s64 	%rd59, %rd170, %rd25;
	shl.b64 	%rd60, %rd59, 2;
	add.s64 	%rd169, %rd39, %rd60;
	mov.b32 	%r415, 0;
$L__BB33_55:
	add.s64 	%rd3, %rd3, %rd2;
	add.s64 	%rd61, %rd1, -4096;
	setp.gt.u64 	%p19, %rd3, %rd61;
	@%p19 bra 	$L__BB33_57;
	add.s64 	%rd78, %rd3, %rd25;
	shl.b64 	%rd79, %rd78, 2;
	add.s64 	%rd62, %rd39, %rd79;
	// begin inline asm
	ld.global.nc.u32 %r80, [%rd62];
	// end inline asm
	mov.b32 	%f82, %r80;
	add.s64 	%rd63, %rd62, 1024;
	// begin inline asm
	ld.global.nc.u32 %r81, [%rd63];
	// end inline asm
	mov.b32 	%f83, %r81;
	add.s64 	%rd64, %rd62, 2048;
	// begin inline asm
	ld.global.nc.u32 %r82, [%rd64];
	// end inline asm
	mov.b32 	%f84, %r82;
	add.s64 	%rd65, %rd62, 3072;
	// begin inline asm
	ld.global.nc.u32 %r83, [%rd65];
	// end inline asm
	mov.b32 	%f85, %r83;
	add.s64 	%rd66, %rd62, 4096;
	// begin inline asm
	ld.global.nc.u32 %r84, [%rd66];
	// end inline asm
	mov.b32 	%f86, %r84;
	add.s64 	%rd67, %rd62, 5120;
	// begin inline asm
	ld.global.nc.u32 %r85, [%rd67];
	// end inline asm
	mov.b32 	%f87, %r85;
	add.s64 	%rd68, %rd62, 6144;
	// begin inline asm
	ld.global.nc.u32 %r86, [%rd68];
	// end inline asm
	mov.b32 	%f88, %r86;
	add.s64 	%rd69, %rd62, 7168;
	// begin inline asm
	ld.global.nc.u32 %r87, [%rd69];
	// end inline asm
	mov.b32 	%f89, %r87;
	add.s64 	%rd70, %rd62, 8192;
	// begin inline asm
	ld.global.nc.u32 %r88, [%rd70];
	// end inline asm
	mov.b32 	%f90, %r88;
	add.s64 	%rd71, %rd62, 9216;
	// begin inline asm
	ld.global.nc.u32 %r89, [%rd71];
	// end inline asm
	mov.b32 	%f91, %r89;
	add.s64 	%rd72, %rd62, 10240;
	// begin inline asm
	ld.global.nc.u32 %r90, [%rd72];
	// end inline asm
	mov.b32 	%f92, %r90;
	add.s64 	%rd73, %rd62, 11264;
	// begin inline asm
	ld.global.nc.u32 %r91, [%rd73];
	// end inline asm
	mov.b32 	%f93, %r91;
	add.s64 	%rd74, %rd62, 12288;
	// begin inline asm
	ld.global.nc.u32 %r92, [%rd74];
	// end inline asm
	mov.b32 	%f94, %r92;
	add.s64 	%rd75, %rd62, 13312;
	// begin inline asm
	ld.global.nc.u32 %r93, [%rd75];
	// end inline asm
	mov.b32 	%f95, %r93;
	add.s64 	%rd76, %rd62, 14336;
	// begin inline asm
	ld.global.nc.u32 %r94, [%rd76];
	// end inline asm
	mov.b32 	%f96, %r94;
	add.s64 	%rd77, %rd62, 15360;
	// begin inline asm
	ld.global.nc.u32 %r95, [%rd77];
	// end inline asm
	mov.b32 	%f97, %r95;
	setp.lt.f32 	%p20, %f435, %f82;
	selp.f32 	%f98, %f435, %f82, %p20;
	setp.lt.f32 	%p21, %f83, %f84;
	selp.f32 	%f99, %f83, %f84, %p21;
	setp.lt.f32 	%p22, %f85, %f86;
	selp.f32 	%f100, %f85, %f86, %p22;
	setp.lt.f32 	%p23, %f87, %f88;
	selp.f32 	%f101, %f87, %f88, %p23;
	setp.lt.f32 	%p24, %f89, %f90;
	selp.f32 	%f102, %f89, %f90, %p24;
	setp.lt.f32 	%p25, %f91, %f92;
	selp.f32 	%f103, %f91, %f92, %p25;
	setp.lt.f32 	%p26, %f93, %f94;
	selp.f32 	%f104, %f93, %f94, %p26;
	setp.lt.f32 	%p27, %f95, %f96;
	selp.f32 	%f105, %f95, %f96, %p27;
	setp.lt.f32 	%p28, %f98, %f99;
	selp.f32 	%f106, %f98, %f99, %p28;
	setp.lt.f32 	%p29, %f100, %f101;
	selp.f32 	%f107, %f100, %f101, %p29;
	setp.lt.f32 	%p30, %f102, %f103;
	selp.f32 	%f108, %f102, %f103, %p30;
	setp.lt.f32 	%p31, %f104, %f105;
	selp.f32 	%f109, %f104, %f105, %p31;
	setp.lt.f32 	%p32, %f106, %f107;
	selp.f32 	%f110, %f106, %f107, %p32;
	setp.lt.f32 	%p33, %f108, %f109;
	selp.f32 	%f111, %f108, %f109, %p33;
	setp.lt.f32 	%p34, %f110, %f111;
	selp.f32 	%f112, %f110, %f111, %p34;
	setp.lt.f32 	%p35, %f112, %f97;
	selp.f32 	%f435, %f112, %f97, %p35;
	sub.s64 	%rd80, %rd1, %rd3;
	setp.lt.u64 	%p36, %rd80, %rd2;
	add.s32 	%r415, %r415, 1;
	add.s64 	%rd170, %rd170, %rd2;
	shl.b64 	%rd81, %rd2, 2;
	add.s64 	%rd169, %rd169, %rd81;
	@%p36 bra 	$L__BB33_65;
	bra.uni 	$L__BB33_55;
$L__BB33_57:
	setp.le.u64 	%p37, %rd1, %rd3;
	@%p37 bra 	$L__BB33_65;
	cvt.u32.u64 	%r96, %rd3;
	cvt.u32.u64 	%r97, %rd1;
	sub.s32 	%r48, %r97, %r96;
	setp.ge.s32 	%p38, %r45, %r48;
	@%p38 bra 	$L__BB33_65;
	cvt.u32.u64 	%r99, %rd2;
	not.b32 	%r101, %r45;
	add.s32 	%r102, %r101, %r97;
	add.s32 	%r103, %r99, %r77;
	sub.s32 	%r104, %r102, %r103;
	mul.lo.s32 	%r105, %r1, %r415;
	shl.b32 	%r106, %r105, 12;
	sub.s32 	%r49, %r104, %r106;
	shr.u32 	%r107, %r102, 8;
	add.s32 	%r50, %r107, 1;
	and.b32  	%r108, %r102, 768;
	setp.eq.s32 	%p39, %r108, 768;
	mov.u32 	%r418, %r45;
	@%p39 bra 	$L__BB33_62;
	and.b32  	%r109, %r50, 3;
	neg.s32 	%r416, %r109;
	mov.u32 	%r418, %r45;
$L__BB33_61:
	.pragma "nounroll";
	// begin inline asm
	ld.global.nc.u32 %r110, [%rd169];
	// end inline asm
	mov.b32 	%f114, %r110;
	setp.lt.f32 	%p40, %f435, %f114;
	selp.f32 	%f435, %f435, %f114, %p40;
	add.s32 	%r418, %r418, 256;
	add.s64 	%rd169, %rd169, 1024;
	add.s32 	%r416, %r416, 1;
	setp.ne.s32 	%p41, %r416, 0;
	@%p41 bra 	$L__BB33_61;
$L__BB33_62:
	setp.lt.u32 	%p42, %r49, 768;
	@%p42 bra 	$L__BB33_65;
	cvt.u64.u32 	%rd83, %r418;
	add.s64 	%rd84, %rd83, %rd170;
	shl.b64 	%rd85, %rd84, 2;
	add.s64 	%rd173, %rd39, %rd85;
$L__BB33_64:
	// begin inline asm
	ld.global.nc.u32 %r111, [%rd173];
	// end inline asm
	mov.b32 	%f115, %r111;
	setp.lt.f32 	%p43, %f435, %f115;
	selp.f32 	%f116, %f435, %f115, %p43;
	add.s64 	%rd87, %rd173, 1024;
	// begin inline asm
	ld.global.nc.u32 %r112, [%rd87];
	// end inline asm
	mov.b32 	%f117, %r112;
	setp.lt.f32 	%p44, %f116, %f117;
	selp.f32 	%f118, %f116, %f117, %p44;
	add.s64 	%rd88, %rd173, 2048;
	// begin inline asm
	ld.global.nc.u32 %r113, [%rd88];
	// end inline asm
	mov.b32 	%f119, %r113;
	setp.lt.f32 	%p45, %f118, %f119;
	selp.f32 	%f120, %f118, %f119, %p45;
	add.s64 	%rd89, %rd173, 3072;
	// begin inline asm
	ld.global.nc.u32 %r114, [%rd89];
	// end inline asm
	mov.b32 	%f121, %r114;
	setp.lt.f32 	%p46, %f120, %f121;
	selp.f32 	%f435, %f120, %f121, %p46;
	add.s32 	%r418, %r418, 1024;
	add.s64 	%rd173, %rd173, 4096;
	setp.lt.s32 	%p47, %r418, %r48;
	@%p47 bra 	$L__BB33_64;
$L__BB33_65:
	// begin inline asm
	mov.u32 %r115, %laneid;
	// end inline asm
	mov.b32 	%r117, %f435;
	mov.b32 	%r118, 1;
	mov.b32 	%r139, 31;
	mov.b32 	%r140, -1;
	// begin inline asm
	shfl.sync.down.b32 %r116, %r117, %r118, %r139, %r140;
	// end inline asm
	mov.b32 	%f122, %r116;
	setp.gt.s32 	%p48, %r115, 30;
	setp.lt.f32 	%p49, %f435, %f122;
	selp.f32 	%f123, %f435, %f122, %p49;
	selp.f32 	%f124, %f435, %f123, %p48;
	mov.b32 	%r122, %f124;
	mov.b32 	%r123, 2;
	// begin inline asm
	shfl.sync.down.b32 %r121, %r122, %r123, %r139, %r140;
	// end inline asm
	mov.b32 	%f126, %r121;
	setp.gt.s32 	%p50, %r115, 29;
	setp.lt.f32 	%p51, %f124, %f126;
	selp.f32 	%f127, %f124, %f126, %p51;
	selp.f32 	%f128, %f124, %f127, %p50;
	mov.b32 	%r127, %f128;
	mov.b32 	%r128, 4;
	// begin inline asm
	shfl.sync.down.b32 %r126, %r127, %r128, %r139, %r140;
	// end inline asm
	mov.b32 	%f130, %r126;
	setp.gt.s32 	%p52, %r115, 27;
	setp.lt.f32 	%p53, %f128, %f130;
	selp.f32 	%f131, %f128, %f130, %p53;
	selp.f32 	%f132, %f128, %f131, %p52;
	mov.b32 	%r132, %f132;
	mov.b32 	%r133, 8;
	// begin inline asm
	shfl.sync.down.b32 %r131, %r132, %r133, %r139, %r140;
	// end inline asm
	mov.b32 	%f134, %r131;
	setp.gt.s32 	%p54, %r115, 23;
	setp.lt.f32 	%p55, %f132, %f134;
	selp.f32 	%f135, %f132, %f134, %p55;
	selp.f32 	%f136, %f132, %f135, %p54;
	mov.b32 	%r137, %f136;
	mov.b32 	%r138, 16;
	// begin inline asm
	shfl.sync.down.b32 %r136, %r137, %r138, %r139, %r140;
	// end inline asm
	mov.b32 	%f138, %r136;
	setp.gt.s32 	%p56, %r115, 15;
	setp.lt.f32 	%p57, %f136, %f138;
	selp.f32 	%f139, %f136, %f138, %p57;
	selp.f32 	%f436, %f136, %f139, %p56;
	setp.ne.s32 	%p58, %r115, 0;
	@%p58 bra 	$L__BB33_67;
	shr.u32 	%r141, %r45, 3;
	and.b32  	%r142, %r141, 124;
	mov.u32 	%r143, _ZZN3cub18CUB_300001_SM_10006detail6reduce18DeviceReduceKernelINS2_10policy_hubIfyN4cuda3__47minimumIfEEE10Policy1000EPfyS8_fNS5_3std3__410__identityEEEvT0_PT3_T1_NS0_13GridEvenShareISI_EET2_T4_E12temp_storage;
	add.s32 	%r144, %r143, %r142;
	st.shared.f32 	[%r144+8], %f436;
$L__BB33_67:
	bar.sync 	0;
	setp.ne.s32 	%p59, %r45, 0;
	@%p59 bra 	$L__BB33_69;
	ld.shared.f32 	%f140, [_ZZN3cub18CUB_300001_SM_10006detail6reduce18DeviceReduceKernelINS2_10policy_hubIfyN4cuda3__47minimumIfEEE10Policy1000EPfyS8_fNS5_3std3__410__identityEEEvT0_PT3_T1_NS0_13GridEvenShareISI_EET2_T4_E12temp_storage+12];
	setp.lt.f32 	%p60, %f436, %f140;
	selp.f32 	%f141, %f436, %f140, %p60;
	ld.shared.f32 	%f142, [_ZZN3cub18CUB_300001_SM_10006detail6reduce18DeviceReduceKernelINS2_10policy_hubIfyN4cuda3__47minimumIfEEE10Policy1000EPfyS8_fNS5_3std3__410__identityEEEvT0_PT3_T1_NS0_13GridEvenShareISI_EET2_T4_E12temp_storage+16];
	setp.lt.f32 	%p61, %f141, %f142;
	selp.f32 	%f143, %f141, %f142, %p61;
	ld.shared.f32 	%f144, [_ZZN3cub18CUB_300001_SM_10006detail6reduce18DeviceReduceKernelINS2_10policy_hubIfyN4cuda3__47minimumIfEEE10Policy1000EPfyS8_fNS5_3std3__410__identityEEEvT0_PT3_T1_NS0_13GridEvenShareISI_EET2_T4_E12temp_storage+20];
	setp.lt.f32 	%p62, %f143, %f144;
	selp.f32 	%f145, %f143, %f144, %p62;
	ld.shared.f32 	%f146, [_ZZN3cub18CUB_300001_SM_10006detail6reduce18DeviceReduceKernelINS2_10policy_hubIfyN4cuda3__47minimumIfEEE10Policy1000EPfyS8_fNS5_3std3__410__identityEEEvT0_PT3_T1_NS0_13GridEvenShareISI_EET2_T4_E12temp_storage+24];
	setp.lt.f32 	%p63, %f145, %f146;
	selp.f32 	%f147, %f145, %f146, %p63;
	ld.shared.f32 	%f148, [_ZZN3cub18CUB_300001_SM_10006detail6reduce18DeviceReduceKernelINS2_10policy_hubIfyN4cuda3__47minimumIfEEE10Policy1000EPfyS8_fNS5_3std3__410__identityEEEvT0_PT3_T1_NS0_13GridEvenShareISI_EET2_T4_E12temp_storage+28];
	setp.lt.f32 	%p64, %f147, %f148;
	selp.f32 	%f149, %f147, %f148, %p64;
	ld.shared.f32 	%f150, [_ZZN3cub18CUB_300001_SM_10006detail6reduce18DeviceReduceKernelINS2_10policy_hubIfyN4cuda3__47minimumIfEEE10Policy1000EPfyS8_fNS5_3std3__410__identityEEEvT0_PT3_T1_NS0_13GridEvenShareISI_EET2_T4_E12temp_storage+32];
	setp.lt.f32 	%p65, %f149, %f150;
	selp.f32 	%f151, %f149, %f150, %p65;
	ld.shared.f32 	%f152, [_ZZN3cub18CUB_300001_SM_10006detail6reduce18DeviceReduceKernelINS2_10policy_hubIfyN4cuda3__47minimumIfEEE10Policy1000EPfyS8_fNS5_3std3__410__identityEEEvT0_PT3_T1_NS0_13GridEvenShareISI_EET2_T4_E12temp_storage+36];
	setp.lt.f32 	%p66, %f151, %f152;
	selp.f32 	%f436, %f151, %f152, %p66;
$L__BB33_69:
	mov.u32 	%r399, %tid.x;
	setp.ne.s32 	%p248, %r399, 0;
	@%p248 bra 	$L__BB33_71;
	ld.param.u64 	%rd161, [_ZN3cub18CUB_300001_SM_10006detail6reduce18DeviceReduceKernelINS2_10policy_hubIfyN4cuda3__47minimumIfEEE10Policy1000EPfyS8_fNS5_3std3__410__identityEEEvT0_PT3_T1_NS0_13GridEvenShareISI_EET2_T4__param_1];
	cvta.to.global.u64 	%rd158, %rd161;
	mul.wide.u32 	%rd159, %r2, 4;
	add.s64 	%rd160, %rd158, %rd159;
	st.global.f32 	[%rd160], %f436;
$L__BB33_71:
	ret;

}
	// .globl	_ZN3cub18CUB_300001_SM_10006detail6reduce28DeviceReduceSingleTileKernelINS2_10policy_hubIfyN4cuda3__47minimumIfEEE10Policy1000EPfSB_iS8_ffNS5_3std3__410__identityEEEvT0_T1_T2_T3_T4_T6_
.visible .entry _ZN3cub18CUB_300001_SM_10006detail6reduce28DeviceReduceSingleTileKernelINS2_10policy_hubIfyN4cuda3__47minimumIfEEE10Policy1000EPfSB_iS8_ffNS5_3std3__410__identityEEEvT0_T1_T2_T3_T4_T6_(
	.param .u64 .ptr .align 1 _ZN3cub18CUB_300001_SM_10006detail6reduce28DeviceReduceSingleTileKernelINS2_10policy_hubIfyN4cuda3__47minimumIfEEE10Policy1000EPfSB_iS8_ffNS5_3std3__410__identityEEEvT0_T1_T2_T3_T4_T6__param_0,
	.param .u64 .ptr .align 1 _ZN3cub18CUB_300001_SM_10006detail6reduce28DeviceReduceSingleTileKernelINS2_10policy_hubIfyN4cuda3__47minimumIfEEE10Policy1000EPfSB_iS8_ffNS5_3std3__410__identityEEEvT0_T1_T2_T3_T4_T6__param_1,
	.param .u32 _ZN3cub18CUB_300001_SM_10006detail6reduce28DeviceReduceSingleTileKernelINS2_10policy_hubIfyN4cuda3__47minimumIfEEE10Policy1000EPfSB_iS8_ffNS5_3std3__410__identityEEEvT0_T1_T2_T3_T4_T6__param_2,
	.param .align 1 .b8 _ZN3cub18CUB_300001_SM_10006detail6reduce28DeviceReduceSingleTileKernelINS2_10policy_hubIfyN4cuda3__47minimumIfEEE10Policy1000EPfSB_iS8_ffNS5_3std3__410__identityEEEvT0_T1_T2_T3_T4_T6__param_3[1],
	.param .f32 _ZN3cub18CUB_300001_SM_10006detail6reduce28DeviceReduceSingleTileKernelINS2_10policy_hubIfyN4cuda3__47minimumIfEEE10Policy1000EPfSB_iS8_ffNS5_3std3__410__identityEEEvT0_T1_T2_T3_T4_T6__param_4,
	.param .align 1 .b8 _ZN3cub18CUB_300001_SM_10006detail6reduce28DeviceReduceSingleTileKernelINS2_10policy_hubIfyN4cuda3__47minimumIfEEE10Policy1000EPfSB_iS8_ffNS5_3std3__410__identityEEEvT0_T1_T2_T3_T4_T6__param_5[1]
)
.maxntid 256
.minnctapersm 1
{
	.reg .pred 	%p<252>;
	.reg .b32 	%r<407>;
	.reg .b32 	%f<443>;
	.reg .b64 	%rd<125>;
	// demoted variable
	.shared .align 4 .b8 _ZZN3cub18CUB_300001_SM_10006detail6reduce28DeviceReduceSingleTileKernelINS2_10policy_hubIfyN4cuda3__47minimumIfEEE10Policy1000EPfSB_iS8_ffNS5_3std3__410__identityEEEvT0_T1_T2_T3_T4_T6_E12temp_storage[44];
	ld.param.u64 	%rd16, [_ZN3cub18CUB_300001_SM_10006detail6reduce28DeviceReduceSingleTileKernelINS2_10policy_hubIfyN4cuda3__47minimumIfEEE10Policy1000EPfSB_iS8_ffNS5_3std3__410__identityEEEvT0_T1_T2_T3_T4_T6__param_0];
	ld.param.u64 	%rd17, [_ZN3cub18CUB_300001_SM_10006detail6reduce28DeviceReduceSingleTileKernelINS2_10policy_hubIfyN4cuda3__47minimumIfEEE10Policy1000EPfSB_iS8_ffNS5_3std3__410__identityEEEvT0_T1_T2_T3_T4_T6__param_1];
	ld.param.u32 	%r67, [_ZN3cub18CUB_300001_SM_10006detail6reduce28DeviceReduceSingleTileKernelINS2_10policy_hubIfyN4cuda3__47minimumIfEEE10Policy1000EPfSB_iS8_ffNS5_3std3__410__identityEEEvT0_T1_T2_T3_T4_T6__param_2];
	ld.param.f32 	%f54, [_ZN3cub18CUB_300001_SM_10006detail6reduce28DeviceReduceSingleTileKernelINS2_10policy_hubIfyN4cuda3__47minimumIfEEE10Policy1000EPfSB_iS8_ffNS5_3std3__410__identityEEEvT0_T1_T2_T3_T4_T6__param_4];
	cvta.to.global.u64 	%rd1, %rd17;
	setp.ne.s32 	%p1, %r67, 0;
	@%p1 bra 	$L__BB34_3;
	mov.u32 	%r380, %tid.x;
	setp.ne.s32 	%p251, %r380, 0;
	@%p251 bra 	$L__BB34_74;
	st.global.f32 	[%rd1], %f54;
	bra.uni 	$L__BB34_74;
$L__BB34_3:
	and.b64  	%rd18, %rd16, 15;
	setp.ne.s64 	%p2, %rd18, 0;
	@%p2 bra 	$L__BB34_38;
	setp.gt.s32 	%p126, %r67, 4095;
	@%p126 bra 	$L__BB34_22;
	mov.u32 	%r1, %tid.x;
	setp.ge.s32 	%p191, %r1, %r67;
	mov.f32 	%f421, 0f00000000;
	mov.u32 	%r384, %r1;
	@%p191 bra 	$L__BB34_7;
	mul.wide.u32 	%rd113, %r1, 4;
	add.s64 	%rd112, %rd16, %rd113;
	// begin inline asm
	ld.global.nc.u32 %r300, [%rd112];
	// end inline asm
	mov.b32 	%f421, %r300;
	add.s32 	%r384, %r1, 256;
$L__BB34_7:
	setp.ge.s32 	%p192, %r384, %r67;
	@%p192 bra 	$L__BB34_13;
	not.b32 	%r301, %r384;
	add.s32 	%r4, %r67, %r301;
	and.b32  	%r302, %r4, 768;
	setp.eq.s32 	%p193, %r302, 768;
	@%p193 bra 	$L__BB34_11;
	mul.wide.u32 	%rd114, %r384, 4;
	add.s64 	%rd121, %rd16, %rd114;
	shr.u32 	%r303, %r4, 8;
	add.s32 	%r304, %r303, 1;
	and.b32  	%r305, %r304, 3;
	neg.s32 	%r382, %r305;
$L__BB34_10:
	.pragma "nounroll";
	// begin inline asm
	ld.global.nc.u32 %r306, [%rd121];
	// end inline asm
	mov.b32 	%f338, %r306;
	setp.lt.f32 	%p194, %f421, %f338;
	selp.f32 	%f421, %f421, %f338, %p194;
	add.s32 	%r384, %r384, 256;
	add.s64 	%rd121, %rd121, 1024;
	add.s32 	%r382, %r382, 1;
	setp.ne.s32 	%p195, %r382, 0;
	@%p195 bra 	$L__BB34_10;
$L__BB34_11:
	setp.lt.u32 	%p196, %r4, 768;
	@%p196 bra 	$L__BB34_13;
$L__BB34_12:
	mul.wide.s32 	%rd120, %r384, 4;
	add.s64 	%rd116, %rd16, %rd120;
	// begin inline asm
	ld.global.nc.u32 %r307, [%rd116];
	// end inline asm
	mov.b32 	%f339, %r307;
	setp.lt.f32 	%p197, %f421, %f339;
	selp.f32 	%f340, %f421, %f339, %p197;
	add.s64 	%rd117, %rd116, 1024;
	// begin inline asm
	ld.global.nc.u32 %r308, [%rd117];
	// end inline asm
	mov.b32 	%f341, %r308;
	setp.lt.f32 	%p198, %f340, %f341;
	selp.f32 	%f342, %f340, %f341, %p198;
	add.s64 	%rd118, %rd116, 2048;
	// begin inline asm
	ld.global.nc.u32 %r309, [%rd118];
	// end inline asm
	mov.b32 	%f343, %r309;
	setp.lt.f32 	%p199, %f342, %f343;
	selp.f32 	%f344, %f342, %f343, %p199;
	add.s64 	%rd119, %rd116, 3072;
	// begin inline asm
	ld.global.nc.u32 %r310, [%rd119];
	// end inline asm
	mov.b32 	%f345, %r310;
	setp.lt.f32 	%p200, %f344, %f345;
	selp.f32 	%f421, %f344, %f345, %p200;
	add.s32 	%r384, %r384, 1024;
	setp.lt.s32 	%p201, %r384, %r67;
	@%p201 bra 	$L__BB34_12;
$L__BB34_13:
	setp.lt.s32 	%p202, %r67, 256;
	@%p202 bra 	$L__BB34_18;
	// begin inline asm
	mov.u32 %r349, %laneid;
	// end inline asm
	mov.b32 	%r351, %f421;
	mov.b32 	%r352, 1;
	mov.b32 	%r373, 31;
	mov.b32 	%r374, -1;
	// begin inline asm
	shfl.sync.down.b32 %r350, %r351, %r352, %r373, %r374;
	// end inline asm
	mov.b32 	%f384, %r350;
	setp.gt.s32 	%p230, %r349, 30;
	setp.lt.f32 	%p231, %f421, %f384;
	selp.f32 	%f385, %f421, %f384, %p231;
	selp.f32 	%f386, %f421, %f385, %p230;
	mov.b32 	%r356, %f386;
	mov.b32 	%r357, 2;
	// begin inline asm
	shfl.sync.down.b32 %r355, %r356, %r357, %r373, %r374;
	// end inline asm
	mov.b32 	%f388, %r355;
	setp.gt.s32 	%p232, %r349, 29;
	setp.lt.f32 	%p233, %f386, %f388;
	selp.f32 	%f389, %f386, %f388, %p233;
	selp.f32 	%f390, %f386, %f389, %p232;
	mov.b32 	%r361, %f390;
	mov.b32 	%r362, 4;
	// begin inline asm
	shfl.sync.down.b32 %r360, %r361, %r362, %r373, %r374;
	// end inline asm
	mov.b32 	%f392, %r360;
	setp.gt.s32 	%p234, %r349, 27;
	setp.lt.f32 	%p235, %f390, %f392;
	selp.f32 	%f393, %f390, %f392, %p235;
	selp.f32 	%f394, %f390, %f393, %p234;
	mov.b32 	%r366, %f394;
	mov.b32 	%r367, 8;
	// begin inline asm
	shfl.sync.down.b32 %r365, %r366, %r367, %r373, %r374;
	// end inline asm
	mov.b32 	%f396, %r365;
	setp.gt.s32 	%p236, %r349, 23;
	setp.lt.f32 	%p237, %f394, %f396;
	selp.f32 	%f397, %f394, %f396, %p237;
	selp.f32 	%f398, %f394, %f397, %p236;
	mov.b32 	%r371, %f398;
	mov.b32 	%r372, 16;
	// begin inline asm
	shfl.sync.down.b32 %r370, %r371, %r372, %r373, %r374;
	// end inline asm
	mov.b32 	%f400, %r370;
	setp.gt.s32 	%p238, %r349, 15;
	setp.lt.f32 	%p239, %f398, %f400;
	selp.f32 	%f401, %f398, %f400, %p239;
	selp.f32 	%f442, %f398, %f401, %p238;
	setp.ne.s32 	%p240, %r349, 0;
	@%p240 bra 	$L__BB34_16;
	shr.u32 	%r375, %r1, 3;
	and.b32  	%r376, %r375, 124;
	mov.u32 	%r377, _ZZN3cub18CUB_300001_SM_10006detail6reduce28DeviceReduceSingleTileKernelINS2_10policy_hubIfyN4cuda3__47minimumIfEEE10Policy1000EPfSB_iS8_ffNS5_3std3__410__identityEEEvT0_T1_T2_T3_T4_T6_E12temp_storage;
	add.s32 	%r378, %r377, %r376;
	st.shared.f32 	[%r378+8], %f442;
$L__BB34_16:
	bar.sync 	0;
	setp.ne.s32 	%p241, %r1, 0;
	@%p241 bra 	$L__BB34_72;
	ld.shared.f32 	%f402, [_ZZN3cub18CUB_300001_SM_10006detail6reduce28DeviceReduceSingleTileKernelINS2_10policy_hubIfyN4cuda3__47minimumIfEEE10Policy1000EPfSB_iS8_ffNS5_3std3__410__identityEEEvT0_T1_T2_T3_T4_T6_E12temp_storage+12];
	setp.lt.f32 	%p242, %f442, %f402;
	selp.f32 	%f403, %f442, %f402, %p242;
	ld.shared.f32 	%f404, [_ZZN3cub18CUB_300001_SM_10006detail6reduce28DeviceReduceSingleTileKernelINS2_10policy_hubIfyN4cuda3__47minimumIfEEE10Policy1000EPfSB_iS8_ffNS5_3std3__410__identityEEEvT0_T1_T2_T3_T4_T6_E12temp_storage+16];
	setp.lt.f32 	%p243, %f403, %f404;
	selp.f32 	%f405, %f403, %f404, %p243;
	ld.shared.f32 	%f406, [_ZZN3cub18CUB_300001_SM_10006detail6reduce28DeviceReduceSingleTileKernelINS2_10policy_hubIfyN4cuda3__47minimumIfEEE10Policy1000EPfSB_iS8_ffNS5_3std3__410__identityEEEvT0_T1_T2_T3_T4_T6_E12temp_storage+20];
	setp.lt.f32 	%p244, %f405, %f406;
	selp.f32 	%f407, %f405, %f406, %p244;
	ld.shared.f32 	%f408, [_ZZN3cub18CUB_300001_SM_10006detail6reduce28DeviceReduceSingleTileKernelINS2_10policy_hubIfyN4cuda3__47minimumIfEEE10Policy1000EPfSB_iS8_ffNS5_3std3__410__identityEEEvT0_T1_T2_T3_T4_T6_E12temp_storage+24];
	setp.lt.f32 	%p245, %f407, %f408;
	selp.f32 	%f409, %f407, %f408, %p245;
	ld.shared.f32 	%f410, [_ZZN3cub18CUB_300001_SM_10006detail6reduce28DeviceReduceSingleTileKernelINS2_10policy_hubIfyN4cuda3__47minimumIfEEE10Policy1000EPfSB_iS8_ffNS5_3std3__410__identityEEEvT0_T1_T2_T3_T4_T6_E12temp_storage+28];
	setp.lt.f32 	%p246, %f409, %f410;
	selp.f32 	%f411, %f409, %f410, %p246;
	ld.shared.f32 	%f412, [_ZZN3cub18CUB_300001_SM_10006detail6reduce28DeviceReduceSingleTileKernelINS2_10policy_hubIfyN4cuda3__47minimumIfEEE10Policy1000EPfSB_iS8_ffNS5_3std3__410__identityEEEvT0_T1_T2_T3_T4_T6_E12temp_storage+32];
	setp.lt.f32 	%p247, %f411, %f412;
	selp.f32 	%f413, %f411, %f412, %p247;
	ld.shared.f32 	%f414, [_ZZN3cub18CUB_300001_SM_10006detail6reduce28DeviceReduceSingleTileKernelINS2_10policy_hubIfyN4cuda3__47minimumIfEEE10Policy1000EPfSB_iS8_ffNS5_3std3__410__identityEEEvT0_T1_T2_T3_T4_T6_E12temp_storage+36];
	setp.lt.f32 	%p248, %f413, %f414;
	selp.f32 	%f442, %f413, %f414, %p248;
	bra.uni 	$L__BB34_72;
$L__BB34_18:
	// begin inline asm
	mov.u32 %r311, %laneid;
	// end inline asm
	and.b32  	%r337, %r1, 992;
	add.s32 	%r338, %r337, 32;
	setp.gt.s32 	%p203, %r338, %r67;
	not.b32 	%r339, %r337;
	add.s32 	%r340, %r67, %r339;
	selp.b32 	%r335, %r340, 31, %p203;
	mov.b32 	%r313, %f421;
	mov.b32 	%r314, 1;
	mov.b32 	%r336, -1;
	// begin inline asm
	shfl.sync.down.b32 %r312, %r313, %r314, %r335, %r336;
	// end inline asm
	mov.b32 	%f346, %r312;
	setp.lt.s32 	%p204, %r311, %r335;
	setp.lt.f32 	%p205, %f421, %f346;
	selp.f32 	%f347, %f421, %f346, %p205;
	selp.f32 	%f348, %f347, %f421, %p204;
	mov.b32 	%r318, %f348;
	mov.b32 	%r319, 2;
	// begin inline asm
	shfl.sync.down.b32 %r317, %r318, %r319, %r335, %r336;
	// end inline asm
	mov.b32 	%f350, %r317;
	add.s32 	%r341, %r311, 2;
	setp.gt.s32 	%p206, %r341, %r335;
	setp.lt.f32 	%p207, %f348, %f350;
	selp.f32 	%f351, %f348, %f350, %p207;
	selp.f32 	%f352, %f348, %f351, %p206;
	mov.b32 	%r323, %f352;
	mov.b32 	%r324, 4;
	// begin inline asm
	shfl.sync.down.b32 %r322, %r323, %r324, %r335, %r336;
	// end inline asm
	mov.b32 	%f354, %r322;
	add.s32 	%r342, %r311, 4;
	setp.gt.s32 	%p208, %r342, %r335;
	setp.lt.f32 	%p209, %f352, %f354;
	selp.f32 	%f355, %f352, %f354, %p209;
	selp.f32 	%f356, %f352, %f355, %p208;
	mov.b32 	%r328, %f356;
	mov.b32 	%r329, 8;
	// begin inline asm
	shfl.sync.down.b32 %r327, %r328, %r329, %r335, %r336;
	// end inline asm
	mov.b32 	%f358, %r327;
	add.s32 	%r343, %r311, 8;
	setp.gt.s32 	%p210, %r343, %r335;
	setp.lt.f32 	%p211, %f356, %f358;
	selp.f32 	%f359, %f356, %f358, %p211;
	selp.f32 	%f360, %f356, %f359, %p210;
	mov.b32 	%r333, %f360;
	mov.b32 	%r334, 16;
	// begin inline asm
	shfl.sync.down.b32 %r332, %r333, %r334, %r335, %r336;
	// end inline asm
	mov.b32 	%f362, %r332;
	add.s32 	%r344, %r311, 16;
	setp.gt.s32 	%p212, %r344, %r335;
	setp.lt.f32 	%p213, %f360, %f362;
	selp.f32 	%f363, %f360, %f362, %p213;
	selp.f32 	%f442, %f360, %f363, %p212;
	setp.ne.s32 	%p214, %r311, 0;
	@%p214 bra 	$L__BB34_20;
	shr.u32 	%r345, %r1, 3;
	and.b32  	%r346, %r345, 124;
	mov.u32 	%r347, _ZZN3cub18CUB_300001_SM_10006detail6reduce28DeviceReduceSingleTileKernelINS2_10policy_hubIfyN4cuda3__47minimumIfEEE10Policy1000EPfSB_iS8_ffNS5_3std3__410__identityEEEvT0_T1_T2_T3_T4_T6_E12temp_storage;
	add.s32 	%r348, %r347, %r346;
	st.shared.f32 	[%r348+8], %f442;
$L__BB34_20:
	bar.sync 	0;
	setp.ne.s32 	%p215, %r1, 0;
	@%p215 bra 	$L__BB34_72;
	setp.gt.s32 	%p216, %r67, 32;
	ld.shared.f32 	%f364, [_ZZN3cub18CUB_300001_SM_10006detail6reduce28DeviceReduceSingleTileKernelINS2_10policy_hubIfyN4cuda3__47minimumIfEEE10Policy1000EPfSB_iS8_ffNS5_3std3__410__identityEEEvT0_T1_T2_T3_T4_T6_E12temp_storage+12];
	setp.lt.f32 	%p217, %f442, %f364;
	selp.f32 	%f365, %f442, %f364, %p217;
	selp.f32 	%f366, %f365, %f442, %p216;
	setp.gt.s32 	%p218, %r67, 64;
	ld.shared.f32 	%f367, [_ZZN3cub18CUB_300001_SM_10006detail6reduce28DeviceReduceSingleTileKernelINS2_10policy_hubIfyN4cuda3__47minimumIfEEE10Policy1000EPfSB_iS8_ffNS5_3std3__410__identityEEEvT0_T1_T2_T3_T4_T6_E12temp_storage+16];
	setp.lt.f32 	%p219, %f366, %f367;
	selp.f32 	%f368, %f366, %f367, %p219;
	selp.f32 	%f369, %f368, %f366, %p218;
	setp.gt.s32 	%p220, %r67, 96;
	ld.shared.f32 	%f370, [_ZZN3cub18CUB_300001_SM_10006detail6reduce28DeviceReduceSingleTileKernelINS2_10policy_hubIfyN4cuda3__47minimumIfEEE10Policy1000EPfSB_iS8_ffNS5_3std3__410__identityEEEvT0_T1_T2_T3_T4_T6_E12temp_storage+20];
	setp.lt.f32 	%p221, %f369, %f370;
	selp.f32 	%f371, %f369, %f370, %p221;
	selp.f32 	%f372, %f371, %f369, %p220;
	setp.gt.s32 	%p222, %r67, 128;
	ld.shared.f32 	%f373, [_ZZN3cub18CUB_300001_SM_10006detail6reduce28DeviceReduceSingleTileKernelINS2_10policy_hubIfyN4cuda3__47minimumIfEEE10Policy1000EPfSB_iS8_ffNS5_3std3__410__identityEEEvT0_T1_T2_T3_T4_T6_E12temp_storage+24];
	setp.lt.f32 	%p223, %f372, %f373;
	selp.f32 	%f374, %f372, %f373, %p223;
	selp.f32 	%f375, %f374, %f372, %p222;
	setp.gt.s32 	%p224, %r67, 160;
	ld.shared.f32 	%f376, [_ZZN3cub18CUB_300001_SM_10006detail6reduce28DeviceReduceSingleTileKernelINS2_10policy_hubIfyN4cuda3__47minimumIfEEE10Policy1000EPfSB_iS8_ffNS5_3std3__410__identityEEEvT0_T1_T2_T3_T4_T6_E12temp_storage+28];
	setp.lt.f32 	%p225, %f375, %f376;
	selp.f32 	%f377, %f375, %f376, %p225;
	selp.f32 	%f378, %f377, %f375, %p224;
	setp.gt.s32 	%p226, %r67, 192;
	ld.shared.f32 	%f379, [_ZZN3cub18CUB_300001_SM_10006detail6reduce28DeviceReduceSingleTileKernelINS2_10policy_hubIfyN4cuda3__47minimumIfEEE10Policy1000EPfSB_iS8_ffNS5_3std3__410__identityEEEvT0_T1_T2_T3_T4_T6_E12temp_storage+32];
	setp.lt.f32 	%p227, %f378, %f379;
	selp.f32 	%f380, %f378, %f379, %p227;
	selp.f32 	%f381, %f380, %f378, %p226;
	setp.gt.s32 	%p228, %r67, 224;
	ld.shared.f32 	%f382, [_ZZN3cub18CUB_300001_SM_10006detail6reduce28DeviceReduceSingleTileKernelINS2_10policy_hubIfyN4cuda3__47minimumIfEEE10Policy1000EPfSB_iS8_ffNS5_3std3__410__identityEEEvT0_T1_T2_T3_T4_T6_E12temp_storage+36];
	setp.lt.f32 	%p229, %f381, %f382;
	selp.f32 	%f383, %f381, %f382, %p229;
	selp.f32 	%f442, %f383, %f381, %p228;
	bra.uni 	$L__BB34_72;
$L__BB34_22:
	mov.u32 	%r13, %tid.x;
	shl.b32 	%r224, %r13, 2;
	mul.wide.u32 	%rd86, %r224, 4;
	add.s64 	%rd76, %rd16, %rd86;
	// begin inline asm
	ld.global.nc.v2.u64 {%rd74, %rd75}, [%rd76];
	// end inline asm
	mov.b64 	{%r225, %r226}, %rd75;
	mov.b64 	{%r227, %r228}, %rd74;
	mov.b32 	%f235, %r228;
	mov.b32 	%f236, %r227;
	mov.b32 	%f237, %r226;
	mov.b32 	%f238, %r225;
	add.s64 	%rd79, %rd76, 4096;
	// begin inline asm
	ld.global.nc.v2.u64 {%rd77, %rd78}, [%rd79];
	// end inline asm
	mov.b64 	{%r229, %r230}, %rd78;
	mov.b64 	{%r231, %r232}, %rd77;
	mov.b32 	%f239, %r232;
	mov.b32 	%f240, %r231;
	mov.b32 	%f241, %r230;
	mov.b32 	%f242, %r229;
	add.s64 	%rd82, %rd76, 8192;
	// begin inline asm
	ld.global.nc.v2.u64 {%rd80, %rd81}, [%rd82];
	// end inline asm
	mov.b64 	{%r233, %r234}, %rd81;
	mov.b64 	{%r235, %r236}, %rd80;
	mov.b32 	%f243, %r236;
	mov.b32 	%f244, %r235;
	mov.b32 	%f245, %r234;
	mov.b32 	%f246, %r233;
	add.s64 	%rd85, %rd76, 12288;
	// begin inline asm
	ld.global.nc.v2.u64 {%rd83, %rd84}, [%rd85];
	// end inline asm
	mov.b64 	{%r237, %r238}, %rd84;
	mov.b64 	{%r239, %r240}, %rd83;
	mov.b32 	%f247, %r240;
	mov.b32 	%f248, %r239;
	mov.b32 	%f249, %r238;
	mov.b32 	%f250, %r237;
	setp.lt.f32 	%p127, %f236, %f235;
	selp.f32 	%f251, %f236, %f235, %p127;
	setp.lt.f32 	%p128, %f238, %f237;
	selp.f32 	%f252, %f238, %f237, %p128;
	setp.lt.f32 	%p129, %f240, %f239;
	selp.f32 	%f253, %f240, %f239, %p129;
	setp.lt.f32 	%p130, %f242, %f241;
	selp.f32 	%f254, %f242, %f241, %p130;
	setp.lt.f32 	%p131, %f244, %f243;
	selp.f32 	%f255, %f244, %f243, %p131;
	setp.lt.f32 	%p132, %f246, %f245;
	selp.f32 	%f256, %f246, %f245, %p132;
	setp.lt.f32 	%p133, %f248, %f247;
	selp.f32 	%f257, %f248, %f247, %p133;
	setp.lt.f32 	%p134, %f250, %f249;
	selp.f32 	%f258, %f250, %f249, %p134;
	setp.lt.f32 	%p135, %f251, %f252;
	selp.f32 	%f259, %f251, %f252, %p135;
	setp.lt.f32 	%p136, %f253, %f254;
	selp.f32 	%f260, %f253, %f254, %p136;
	setp.lt.f32 	%p137, %f255, %f256;
	selp.f32 	%f261, %f255, %f256, %p137;
	setp.lt.f32 	%p138, %f257, %f258;
	selp.f32 	%f262, %f257, %f258, %p138;
	setp.lt.f32 	%p139, %f259, %f260;
	selp.f32 	%f263, %f259, %f260, %p139;
	setp.lt.f32 	%p140, %f261, %f262;
	selp.f32 	%f264, %f261, %f262, %p140;
	setp.lt.f32 	%p141, %f263, %f264;
	selp.f32 	%f428, %f263, %f264, %p141;
	setp.lt.u32 	%p142, %r67, 8192;
	mov.b32 	%r387, 4096;
	@%p142 bra 	$L__BB34_26;
	add.s32 	%r14, %r67, -4096;
	mov.b32 	%r387, 4096;
$L__BB34_24:
	mul.wide.s32 	%rd99, %r387, 4;
	add.s64 	%rd89, %rd76, %rd99;
	// begin inline asm
	ld.global.nc.v2.u64 {%rd87, %rd88}, [%rd89];
	// end inline asm
	mov.b64 	{%r242, %r243}, %rd88;
	mov.b64 	{%r244, %r245}, %rd87;
	mov.b32 	%f265, %r245;
	mov.b32 	%f266, %r244;
	mov.b32 	%f267, %r243;
	mov.b32 	%f268, %r242;
	add.s64 	%rd92, %rd89, 4096;
	// begin inline asm
	ld.global.nc.v2.u64 {%rd90, %rd91}, [%rd92];
	// end inline asm
	mov.b64 	{%r246, %r247}, %rd91;
	mov.b64 	{%r248, %r249}, %rd90;
	mov.b32 	%f269, %r249;
	mov.b32 	%f270, %r248;
	mov.b32 	%f271, %r247;
	mov.b32 	%f272, %r246;
	add.s64 	%rd95, %rd89, 8192;
	// begin inline asm
	ld.global.nc.v2.u64 {%rd93, %rd94}, [%rd95];
	// end inline asm
	mov.b64 	{%r250, %r251}, %rd94;
	mov.b64 	{%r252, %r253}, %rd93;
	mov.b32 	%f273, %r253;
	mov.b32 	%f274, %r252;
	mov.b32 	%f275, %r251;
	mov.b32 	%f276, %r250;
	add.s64 	%rd98, %rd89, 12288;
	// begin inline asm
	ld.global.nc.v2.u64 {%rd96, %rd97}, [%rd98];
	// end inline asm
	mov.b64 	{%r254, %r255}, %rd97;
	mov.b64 	{%r256, %r257}, %rd96;
	mov.b32 	%f277, %r257;
	mov.b32 	%f278, %r256;
	mov.b32 	%f279, %r255;
	mov.b32 	%f280, %r254;
	setp.lt.f32 	%p143, %f428, %f266;
	selp.f32 	%f281, %f428, %f266, %p143;
	setp.lt.f32 	%p144, %f265, %f268;
	selp.f32 	%f282, %f265, %f268, %p144;
	setp.lt.f32 	%p145, %f267, %f270;
	selp.f32 	%f283, %f267, %f270, %p145;
	setp.lt.f32 	%p146, %f269, %f272;
	selp.f32 	%f284, %f269, %f272, %p146;
	setp.lt.f32 	%p147, %f271, %f274;
	selp.f32 	%f285, %f271, %f274, %p147;
	setp.lt.f32 	%p148, %f273, %f276;
	selp.f32 	%f286, %f273, %f276, %p148;
	setp.lt.f32 	%p149, %f275, %f278;
	selp.f32 	%f287, %f275, %f278, %p149;
	setp.lt.f32 	%p150, %f277, %f280;
	selp.f32 	%f288, %f277, %f280, %p150;
	setp.lt.f32 	%p151, %f281, %f282;
	selp.f32 	%f289, %f281, %f282, %p151;
	setp.lt.f32 	%p152, %f283, %f284;
	selp.f32 	%f290, %f283, %f284, %p152;
	setp.lt.f32 	%p153, %f285, %f286;
	selp.f32 	%f291, %f285, %f286, %p153;
	setp.lt.f32 	%p154, %f287, %f288;
	selp.f32 	%f292, %f287, %f288, %p154;
	setp.lt.f32 	%p155, %f289, %f290;
	selp.f32 	%f293, %f289, %f290, %p155;
	setp.lt.f32 	%p156, %f291, %f292;
	selp.f32 	%f294, %f291, %f292, %p156;
	setp.lt.f32 	%p157, %f293, %f294;
	selp.f32 	%f295, %f293, %f294, %p157;
	setp.lt.f32 	%p158, %f295, %f279;
	selp.f32 	%f428, %f295, %f279, %p158;
	sub.s32 	%r258, %r67, %r387;
	setp.lt.s32 	%p159, %r258, 4096;
	@%p159 bra 	$L__BB34_34;
	add.s32 	%r387, %r387, 4096;
	setp.le.s32 	%p160, %r387, %r14;
	@%p160 bra 	$L__BB34_24;
$L__BB34_26:
	setp.le.s32 	%p161, %r67, %r387;
	@%p161 bra 	$L__BB34_34;
	sub.s32 	%r18, %r67, %r387;
	setp.ge.s32 	%p162, %r13, %r18;
	@%p162 bra 	$L__BB34_34;
	not.b32 	%r259, %r13;
	add.s32 	%r260, %r67, %r259;
	sub.s32 	%r19, %r260, %r387;
	and.b32  	%r261, %r19, 768;
	setp.eq.s32 	%p163, %r261, 768;
	mov.u32 	%r391, %r13;
	@%p163 bra 	$L__BB34_31;
	add.s32 	%r389, %r13, %r387;
	shr.u32 	%r262, %r19, 8;
	add.s32 	%r263, %r262, 1;
	and.b32  	%r264, %r263, 3;
	neg.s32 	%r388, %r264;
	mov.u32 	%r391, %r13;
$L__BB34_30:
	.pragma "nounroll";
	mul.wide.u32 	%rd101, %r389, 4;
	add.s64 	%rd100, %rd16, %rd101;
	// begin inline asm
	ld.global.nc.u32 %r265, [%rd100];
	// end inline asm
	mov.b32 	%f297, %r265;
	setp.lt.f32 	%p164, %f428, %f297;
	selp.f32 	%f428, %f428, %f297, %p164;
	add.s32 	%r391, %r391, 256;
	add.s32 	%r389, %r389, 256;
	add.s32 	%r388, %r388, 1;
	setp.ne.s32 	%p165, %r388, 0;
	@%p165 bra 	$L__BB34_30;
$L__BB34_31:
	setp.lt.u32 	%p166, %r19, 768;
	@%p166 bra 	$L__BB34_34;
	cvt.u64.u32 	%rd102, %r391;
	cvt.u64.u32 	%rd103, %r387;
	add.s64 	%rd104, %rd102, %rd103;
	shl.b64 	%rd105, %rd104, 2;
	add.s64 	%rd106, %rd105, %rd16;
	add.s64 	%rd122, %rd106, 2048;
	add.s32 	%r392, %r391, %r387;
$L__BB34_33:
	mul.wide.u32 	%rd111, %r392, 4;
	add.s64 	%rd107, %rd16, %rd111;
	// begin inline asm
	ld.global.nc.u32 %r266, [%rd107];
	// end inline asm
	mov.b32 	%f298, %r266;
	setp.lt.f32 	%p167, %f428, %f298;
	selp.f32 	%f299, %f428, %f298, %p167;
	add.s64 	%rd108, %rd122, -1024;
	// begin inline asm
	ld.global.nc.u32 %r267, [%rd108];
	// end inline asm
	mov.b32 	%f300, %r267;
	setp.lt.f32 	%p168, %f299, %f300;
	selp.f32 	%f301, %f299, %f300, %p168;
	// begin inline asm
	ld.global.nc.u32 %r268, [%rd122];
	// end inline asm
	mov.b32 	%f302, %r268;
	setp.lt.f32 	%p169, %f301, %f302;
	selp.f32 	%f303, %f301, %f302, %p169;
	add.s64 	%rd110, %rd122, 1024;
	// begin inline asm
	ld.global.nc.u32 %r269, [%rd110];
	// end inline asm
	mov.b32 	%f304, %r269;
	setp.lt.f32 	%p170, %f303, %f304;
	selp.f32 	%f428, %f303, %f304, %p170;
	add.s32 	%r391, %r391, 1024;
	add.s64 	%rd122, %rd122, 4096;
	add.s32 	%r392, %r392, 1024;
	setp.lt.s32 	%p171, %r391, %r18;
	@%p171 bra 	$L__BB34_33;
$L__BB34_34:
	// begin inline asm
	mov.u32 %r270, %laneid;
	// end inline asm
	mov.b32 	%r272, %f428;
	mov.b32 	%r273, 1;
	mov.b32 	%r294, 31;
	mov.b32 	%r295, -1;
	// begin inline asm
	shfl.sync.down.b32 %r271, %r272, %r273, %r294, %r295;
	// end inline asm
	mov.b32 	%f305, %r271;
	setp.gt.s32 	%p172, %r270, 30;
	setp.lt.f32 	%p173, %f428, %f305;
	selp.f32 	%f306, %f428, %f305, %p173;
	selp.f32 	%f307, %f428, %f306, %p172;
	mov.b32 	%r277, %f307;
	mov.b32 	%r278, 2;
	// begin inline asm
	shfl.sync.down.b32 %r276, %r277, %r278, %r294, %r295;
	// end inline asm
	mov.b32 	%f309, %r276;
	setp.gt.s32 	%p174, %r270, 29;
	setp.lt.f32 	%p175, %f307, %f309;
	selp.f32 	%f310, %f307, %f309, %p175;
	selp.f32 	%f311, %f307, %f310, %p174;
	mov.b32 	%r282, %f311;
	mov.b32 	%r283, 4;
	// begin inline asm
	shfl.sync.down.b32 %r281, %r282, %r283, %r294, %r295;
	// end inline asm
	mov.b32 	%f313, %r281;
	setp.gt.s32 	%p176, %r270, 27;
	setp.lt.f32 	%p177, %f311, %f313;
	selp.f32 	%f314, %f311, %f313, %p177;
	selp.f32 	%f315, %f311, %f314, %p176;
	mov.b32 	%r287, %f315;
	mov.b32 	%r288, 8;
	// begin inline asm
	shfl.sync.down.b32 %r286, %r287, %r288, %r294, %r295;
	// end inline asm
	mov.b32 	%f317, %r286;
	setp.gt.s32 	%p178, %r270, 23;
	setp.lt.f32 	%p179, %f315, %f317;
	selp.f32 	%f318, %f315, %f317, %p179;
	selp.f32 	%f319, %f315, %f318, %p178;
	mov.b32 	%r292, %f319;
	mov.b32 	%r293, 16;
	// begin inline asm
	shfl.sync.down.b32 %r291, %r292, %r293, %r294, %r295;
	// end inline asm
	mov.b32 	%f321, %r291;
	setp.gt.s32 	%p180, %r270, 15;
	setp.lt.f32 	%p181, %f319, %f321;
	selp.f32 	%f322, %f319, %f321, %p181;
	selp.f32 	%f442, %f319, %f322, %p180;
	setp.ne.s32 	%p182, %r270, 0;
	@%p182 bra 	$L__BB34_36;
	shr.u32 	%r296, %r13, 3;
	and.b32  	%r297, %r296, 124;
	mov.u32 	%r298, _ZZN3cub18CUB_300001_SM_10006detail6reduce28DeviceReduceSingleTileKernelINS2_10policy_hubIfyN4cuda3__47minimumIfEEE10Policy1000EPfSB_iS8_ffNS5_3std3__410__identityEEEvT0_T1_T2_T3_T4_T6_E12temp_storage;
	add.s32 	%r299, %r298, %r297;
	st.shared.f32 	[%r299+8], %f442;
$L__BB34_36:
	bar.sync 	0;
	setp.ne.s32 	%p183, %r13, 0;
	@%p183 bra 	$L__BB34_72;
	ld.shared.f32 	%f323, [_ZZN3cub18CUB_300001_SM_10006detail6reduce28DeviceReduceSingleTileKernelINS2_10policy_hubIfyN4cuda3__47minimumIfEEE10Policy1000EPfSB_iS8_ffNS5_3std3__410__identityEEEvT0_T1_T2_T3_T4_T6_E12temp_storage+12];
	setp.lt.f32 	%p184, %f442, %f323;
	selp.f32 	%f324, %f442, %f323, %p184;
	ld.shared.f32 	%f325, [_ZZN3cub18CUB_300001_SM_10006detail6reduce28DeviceReduceSingleTileKernelINS2_10policy_hubIfyN4cuda3__47minimumIfEEE10Policy1000EPfSB_iS8_ffNS5_3std3__410__identityEEEvT0_T1_T2_T3_T4_T6_E12temp_storage+16];
	setp.lt.f32 	%p185, %f324, %f325;
	selp.f32 	%f326, %f324, %f325, %p185;
	ld.shared.f32 	%f327, [_ZZN3cub18CUB_300001_SM_10006detail6reduce28DeviceReduceSingleTileKernelINS2_10policy_hubIfyN4cuda3__47minimumIfEEE10Policy1000EPfSB_iS8_ffNS5_3std3__410__identityEEEvT0_T1_T2_T3_T4_T6_E12temp_storage+20];
	setp.lt.f32 	%p186, %f326, %f327;
	selp.f32 	%f328, %f326, %f327, %p186;
	ld.shared.f32 	%f329, [_ZZN3cub18CUB_300001_SM_10006detail6reduce28DeviceReduceSingleTileKernelINS2_10policy_hubIfyN4cuda3__47minimumIfEEE10Policy1000EPfSB_iS8_ffNS5_3std3__410__identityEEEvT0_T1_T2_T3_T4_T6_E12temp_storage+24];
	setp.lt.f32 	%p187, %f328, %f329;
	selp.f32 	%f330, %f328, %f329, %p187;
	ld.shared.f32 	%f331, [_ZZN3cub18CUB_300001_SM_10006detail6reduce28DeviceReduceSingleTileKernelINS2_10policy_hubIfyN4cuda3__47minimumIfEEE10Policy1000EPfSB_iS8_ffNS5_3std3__410__identityEEEvT0_T1_T2_T3_T4_T6_E12temp_storage+28];
	setp.lt.f32 	%p188, %f330, %f331;
	selp.f32 	%f332, %f330, %f331, %p188;
	ld.shared.f32 	%f333, [_ZZN3cub18CUB_300001_SM_10006detail6reduce28DeviceReduceSingleTileKernelINS2_10policy_hubIfyN4cuda3__47minimumIfEEE10Policy1000EPfSB_iS8_ffNS5_3std3__410__identityEEEvT0_T1_T2_T3_T4_T6_E12temp_storage+32];
	setp.lt.f32 	%p189, %f332, %f333;
	selp.f32 	%f334, %f332, %f333, %p189;
	ld.shared.f32 	%f335, [_ZZN3cub18CUB_300001_SM_10006detail6reduce28DeviceReduceSingleTileKernelINS2_10policy_hubIfyN4cuda3__47minimumIfEEE10Policy1000EPfSB_iS8_ffNS5_3std3__410__identityEEEvT0_T1_T2_T3_T4_T6_E12temp_storage+36];
	setp.lt.f32 	%p190, %f334, %f335;
	selp.f32 	%f442, %f334, %f335, %p190;
	bra.uni 	$L__BB34_72;
$L__BB34_38:
	setp.gt.s32 	%p3, %r67, 4095;
	@%p3 bra 	$L__BB34_56;
	mov.u32 	%r34, %tid.x;
	setp.ge.s32 	%p68, %r34, %r67;
	mov.f32 	%f434, 0f00000000;
	mov.u32 	%r397, %r34;
	@%p68 bra 	$L__BB34_41;
	mul.wide.u32 	%rd66, %r34, 4;
	add.s64 	%rd65, %rd16, %rd66;
	// begin inline asm
	ld.global.nc.u32 %r144, [%rd65];
	// end inline asm
	mov.b32 	%f434, %r144;
	add.s32 	%r397, %r34, 256;
$L__BB34_41:
	setp.ge.s32 	%p69, %r397, %r67;
	@%p69 bra 	$L__BB34_47;
	not.b32 	%r145, %r397;
	add.s32 	%r37, %r67, %r145;
	and.b32  	%r146, %r37, 768;
	setp.eq.s32 	%p70, %r146, 768;
	@%p70 bra 	$L__BB34_45;
	mul.wide.u32 	%rd67, %r397, 4;
	add.s64 	%rd123, %rd16, %rd67;
	shr.u32 	%r147, %r37, 8;
	add.s32 	%r148, %r147, 1;
	and.b32  	%r149, %r148, 3;
	neg.s32 	%r395, %r149;
$L__BB34_44:
	.pragma "nounroll";
	// begin inline asm
	ld.global.nc.u32 %r150, [%rd123];
	// end inline asm
	mov.b32 	%f158, %r150;
	setp.lt.f32 	%p71, %f434, %f158;
	selp.f32 	%f434, %f434, %f158, %p71;
	add.s32 	%r397, %r397, 256;
	add.s64 	%rd123, %rd123, 1024;
	add.s32 	%r395, %r395, 1;
	setp.ne.s32 	%p72, %r395, 0;
	@%p72 bra 	$L__BB34_44;
$L__BB34_45:
	setp.lt.u32 	%p73, %r37, 768;
	@%p73 bra 	$L__BB34_47;
$L__BB34_46:
	mul.wide.s32 	%rd73, %r397, 4;
	add.s64 	%rd69, %rd16, %rd73;
	// begin inline asm
	ld.global.nc.u32 %r151, [%rd69];
	// end inline asm
	mov.b32 	%f159, %r151;
	setp.lt.f32 	%p74, %f434, %f159;
	selp.f32 	%f160, %f434, %f159, %p74;
	add.s64 	%rd70, %rd69, 1024;
	// begin inline asm
	ld.global.nc.u32 %r152, [%rd70];
	// end inline asm
	mov.b32 	%f161, %r152;
	setp.lt.f32 	%p75, %f160, %f161;
	selp.f32 	%f162, %f160, %f161, %p75;
	add.s64 	%rd71, %rd69, 2048;
	// begin inline asm
	ld.global.nc.u32 %r153, [%rd71];
	// end inline asm
	mov.b32 	%f163, %r153;
	setp.lt.f32 	%p76, %f162, %f163;
	selp.f32 	%f164, %f162, %f163, %p76;
	add.s64 	%rd72, %rd69, 3072;
	// begin inline asm
	ld.global.nc.u32 %r154, [%rd72];
	// end inline asm
	mov.b32 	%f165, %r154;
	setp.lt.f32 	%p77, %f164, %f165;
	selp.f32 	%f434, %f164, %f165, %p77;
	add.s32 	%r397, %r397, 1024;
	setp.lt.s32 	%p78, %r397, %r67;
	@%p78 bra 	$L__BB34_46;
$L__BB34_47:
	setp.lt.s32 	%p79, %r67, 256;
	@%p79 bra 	$L__BB34_52;
	// begin inline asm
	mov.u32 %r193, %laneid;
	// end inline asm
	mov.b32 	%r195, %f434;
	mov.b32 	%r196, 1;
	mov.b32 	%r217, 31;
	mov.b32 	%r218, -1;
	// begin inline asm
	shfl.sync.down.b32 %r194, %r195, %r196, %r217, %r218;
	// end inline asm
	mov.b32 	%f204, %r194;
	setp.gt.s32 	%p107, %r193, 30;
	setp.lt.f32 	%p108, %f434, %f204;
	selp.f32 	%f205, %f434, %f204, %p108;
	selp.f32 	%f206, %f434, %f205, %p107;
	mov.b32 	%r200, %f206;
	mov.b32 	%r201, 2;
	// begin inline asm
	shfl.sync.down.b32 %r199, %r200, %r201, %r217, %r218;
	// end inline asm
	mov.b32 	%f208, %r199;
	setp.gt.s32 	%p109, %r193, 29;
	setp.lt.f32 	%p110, %f206, %f208;
	selp.f32 	%f209, %f206, %f208, %p110;
	selp.f32 	%f210, %f206, %f209, %p109;
	mov.b32 	%r205, %f210;
	mov.b32 	%r206, 4;
	// begin inline asm
	shfl.sync.down.b32 %r204, %r205, %r206, %r217, %r218;
	// end inline asm
	mov.b32 	%f212, %r204;
	setp.gt.s32 	%p111, %r193, 27;
	setp.lt.f32 	%p112, %f210, %f212;
	selp.f32 	%f213, %f210, %f212, %p112;
	selp.f32 	%f214, %f210, %f213, %p111;
	mov.b32 	%r210, %f214;
	mov.b32 	%r211, 8;
	// begin inline asm
	shfl.sync.down.b32 %r209, %r210, %r211, %r217, %r218;
	// end inline asm
	mov.b32 	%f216, %r209;
	setp.gt.s32 	%p113, %r193, 23;
	setp.lt.f32 	%p114, %f214, %f216;
	selp.f32 	%f217, %f214, %f216, %p114;
	selp.f32 	%f218, %f214, %f217, %p113;
	mov.b32 	%r215, %f218;
	mov.b32 	%r216, 16;
	// begin inline asm
	shfl.sync.down.b32 %r214, %r215, %r216, %r217, %r218;
	// end inline asm
	mov.b32 	%f220, %r214;
	setp.gt.s32 	%p115, %r193, 15;
	setp.lt.f32 	%p116, %f218, %f220;
	selp.f32 	%f221, %f218, %f220, %p116;
	selp.f32 	%f442, %f218, %f221, %p115;
	setp.ne.s32 	%p117, %r193, 0;
	@%p117 bra 	$L__BB34_50;
	shr.u32 	%r219, %r34, 3;
	and.b32  	%r220, %r219, 124;
	mov.u32 	%r221, _ZZN3cub18CUB_300001_SM_10006detail6reduce28DeviceReduceSingleTileKernelINS2_10policy_hubIfyN4cuda3__47minimumIfEEE10Policy1000EPfSB_iS8_ffNS5_3std3__410__identityEEEvT0_T1_T2_T3_T4_T6_E12temp_storage;
	add.s32 	%r222, %r221, %r220;
	st.shared.f32 	[%r222+8], %f442;
$L__BB34_50:
	bar.sync 	0;
	setp.ne.s32 	%p118, %r34, 0;
	@%p118 bra 	$L__BB34_72;
	ld.shared.f32 	%f222, [_ZZN3cub18CUB_300001_SM_10006detail6reduce28DeviceReduceSingleTileKernelINS2_10policy_hubIfyN4cuda3__47minimumIfEEE10Policy1000EPfSB_iS8_ffNS5_3std3__410__identityEEEvT0_T1_T2_T3_T4_T6_E12temp_storage+12];
	setp.lt.f32 	%p119, %f442, %f222;
	selp.f32 	%f223, %f442, %f222, %p119;
	ld.shared.f32 	%f224, [_ZZN3cub18CUB_300001_SM_10006detail6reduce28DeviceReduceSingleTileKernelINS2_10policy_hubIfyN4cuda3__47minimumIfEEE10Policy1000EPfSB_iS8_ffNS5_3std3__410__identityEEEvT0_T1_T2_T3_T4_T6_E12temp_storage+16];
	setp.lt.f32 	%p120, %f223, %f224;
	selp.f32 	%f225, %f223, %f224, %p120;
	ld.shared.f32 	%f226, [_ZZN3cub18CUB_300001_SM_10006detail6reduce28DeviceReduceSingleTileKernelINS2_10policy_hubIfyN4cuda3__47minimumIfEEE10Policy1000EPfSB_iS8_ffNS5_3std3__410__identityEEEvT0_T1_T2_T3_T4_T6_E12temp_storage+20];
	setp.lt.f32 	%p121, %f225, %f226;
	selp.f32 	%f227, %f225, %f226, %p121;
	ld.shared.f32 	%f228, [_ZZN3cub18CUB_300001_SM_10006detail6reduce28DeviceReduceSingleTileKernelINS2_10policy_hubIfyN4cuda3__47minimumIfEEE10Policy1000EPfSB_iS8_ffNS5_3std3__410__identityEEEvT0_T1_T2_T3_T4_T6_E12temp_storage+24];
	setp.lt.f32 	%p122, %f227, %f228;
	selp.f32 	%f229, %f227, %f228, %p122;
	ld.shared.f32 	%f230, [_ZZN3cub18CUB_300001_SM_10006detail6reduce28DeviceReduceSingleTileKernelINS2_10policy_hubIfyN4cuda3__47minimumIfEEE10Policy1000EPfSB_iS8_ffNS5_3std3__410__identityEEEvT0_T1_T2_T3_T4_T6_E12temp_storage+28];
	setp.lt.f32 	%p123, %f229, %f230;
	selp.f32 	%f231, %f229, %f230, %p123;
	ld.shared.f32 	%f232, [_ZZN3cub18CUB_300001_SM_10006detail6reduce28DeviceReduceSingleTileKernelINS2_10policy_hubIfyN4cuda3__47minimumIfEEE10Policy1000EPfSB_iS8_ffNS5_3std3__410__identityEEEvT0_T1_T2_T3_T4_T6_E12temp_storage+32];
	setp.lt.f32 	%p124, %f231, %f232;
	selp.f32 	%f233, %f231, %f232, %p124;
	ld.shared.f32 	%f234, [_ZZN3cub18CUB_300001_SM_10006detail6reduce28DeviceReduceSingleTileKernelINS2_10policy_hubIfyN4cuda3__47minimumIfEEE10Policy1000EPfSB_iS8_ffNS5_3std3__410__identityEEEvT0_T1_T2_T3_T4_T6_E12temp_storage+36];
	setp.lt.f32 	%p125, %f233, %f234;
	selp.f32 	%f442, %f233, %f234, %p125;
	bra.uni 	$L__BB34_72;
$L__BB34_52:
	// begin inline asm
	mov.u32 %r155, %laneid;
	// end inline asm
	and.b32  	%r181, %r34, 992;
	add.s32 	%r182, %r181, 32;
	setp.gt.s32 	%p80, %r182, %r67;
	not.b32 	%r183, %r181;
	add.s32 	%r184, %r67, %r183;
	selp.b32 	%r179, %r184, 31, %p80;
	mov.b32 	%r157, %f434;
	mov.b32 	%r158, 1;
	mov.b32 	%r180, -1;
	// begin inline asm
	shfl.sync.down.b32 %r156, %r157, %r158, %r179, %r180;
	// end inline asm
	mov.b32 	%f166, %r156;
	setp.lt.s32 	%p81, %r155, %r179;
	setp.lt.f32 	%p82, %f434, %f166;
	selp.f32 	%f167, %f434, %f166, %p82;
	selp.f32 	%f168, %f167, %f434, %p81;
	mov.b32 	%r162, %f168;
	mov.b32 	%r163, 2;
	// begin inline asm
	shfl.sync.down.b32 %r161, %r162, %r163, %r179, %r180;
	// end inline asm
	mov.b32 	%f170, %r161;
	add.s32 	%r185, %r155, 2;
	setp.gt.s32 	%p83, %r185, %r179;
	setp.lt.f32 	%p84, %f168, %f170;
	selp.f32 	%f171, %f168, %f170, %p84;
	selp.f32 	%f172, %f168, %f171, %p83;
	mov.b32 	%r167, %f172;
	mov.b32 	%r168, 4;
	// begin inline asm
	shfl.sync.down.b32 %r166, %r167, %r168, %r179, %r180;
	// end inline asm
	mov.b32 	%f174, %r166;
	add.s32 	%r186, %r155, 4;
	setp.gt.s32 	%p85, %r186, %r179;
	setp.lt.f32 	%p86, %f172, %f174;
	selp.f32 	%f175, %f172, %f174, %p86;
	selp.f32 	%f176, %f172, %f175, %p85;
	mov.b32 	%r172, %f176;
	mov.b32 	%r173, 8;
	// begin inline asm
	shfl.sync.down.b32 %r171, %r172, %r173, %r179, %r180;
	// end inline asm
	mov.b32 	%f178, %r171;
	add.s32 	%r187, %r155, 8;
	setp.gt.s32 	%p87, %r187, %r179;
	setp.lt.f32 	%p88, %f176, %f178;
	selp.f32 	%f179, %f176, %f178, %p88;
	selp.f32 	%f180, %f176, %f179, %p87;
	mov.b32 	%r177, %f180;
	mov.b32 	%r178, 16;
	// begin inline asm
	shfl.sync.down.b32 %r176, %r177, %r178, %r179, %r180;
	// end inline asm
	mov.b32 	%f182, %r176;
	add.s32 	%r188, %r155, 16;
	setp.gt.s32 	%p89, %r188, %r179;
	setp.lt.f32 	%p90, %f180, %f182;
	selp.f32 	%f183, %f180, %f182, %p90;
	selp.f32 	%f442, %f180, %f183, %p89;
	setp.ne.s32 	%p91, %r155, 0;
	@%p91 bra 	$L__BB34_54;
	shr.u32 	%r189, %r34, 3;
	and.b32  	%r190, %r189, 124;
	mov.u32 	%r191, _ZZN3cub18CUB_300001_SM_10006detail6reduce28DeviceReduceSingleTileKernelINS2_10policy_hubIfyN4cuda3__47minimumIfEEE10Policy1000EPfSB_iS8_ffNS5_3std3__410__identityEEEvT0_T1_T2_T3_T4_T6_E12temp_storage;
	add.s32 	%r192, %r191, %r190;
	st.shared.f32 	[%r192+8], %f442;
$L__BB34_54:
	bar.sync 	0;
	setp.ne.s32 	%p92, %r34, 0;
	@%p92 bra 	$L__BB34_72;
	setp.gt.s32 	%p93, %r67, 32;
	ld.shared.f32 	%f184, [_ZZN3cub18CUB_300001_SM_10006detail6reduce28DeviceReduceSingleTileKernelINS2_10policy_hubIfyN4cuda3__47minimumIfEEE10Policy1000EPfSB_iS8_ffNS5_3std3__410__identityEEEvT0_T1_T2_T3_T4_T6_E12temp_storage+12];
	setp.lt.f32 	%p94, %f442, %f184;
	selp.f32 	%f185, %f442, %f184, %p94;
	selp.f32 	%f186, %f185, %f442, %p93;
	setp.gt.s32 	%p95, %r67, 64;
	ld.shared.f32 	%f187, [_ZZN3cub18CUB_300001_SM_10006detail6reduce28DeviceReduceSingleTileKernelINS2_10policy_hubIfyN4cuda3__47minimumIfEEE10Policy1000EPfSB_iS8_ffNS5_3std3__410__identityEEEvT0_T1_T2_T3_T4_T6_E12temp_storage+16];
	setp.lt.f32 	%p96, %f186, %f187;
	selp.f32 	%f188, %f186, %f187, %p96;
	selp.f32 	%f189, %f188, %f186, %p95;
	setp.gt.s32 	%p97, %r67, 96;
	ld.shared.f32 	%f190, [_ZZN3cub18CUB_300001_SM_10006detail6reduce28DeviceReduceSingleTileKernelINS2_10policy_hubIfyN4cuda3__47minimumIfEEE10Policy1000EPfSB_iS8_ffNS5_3std3__410__identityEEEvT0_T1_T2_T3_T4_T6_E12temp_storage+20];
	setp.lt.f32 	%p98, %f189, %f190;
	selp.f32 	%f191, %f189, %f190, %p98;
	selp.f32 	%f192, %f191, %f189, %p97;
	setp.gt.s32 	%p99, %r67, 128;
	ld.shared.f32 	%f193, [_ZZN3cub18CUB_300001_SM_10006detail6reduce28DeviceReduceSingleTileKernelINS2_10policy_hubIfyN4cuda3__47minimumIfEEE10Policy1000EPfSB_iS8_ffNS5_3std3__410__identityEEEvT0_T1_T2_T3_T4_T6_E12temp_storage+24];
	setp.lt.f32 	%p100, %f192, %f193;
	selp.f32 	%f194, %f192, %f193, %p100;
	selp.f32 	%f195, %f194, %f192, %p99;
	setp.gt.s32 	%p101, %r67, 160;
	ld.shared.f32 	%f196, [_ZZN3cub18CUB_300001_SM_10006detail6reduce28DeviceReduceSingleTileKernelINS2_10policy_hubIfyN4cuda3__47minimumIfEEE10Policy1000EPfSB_iS8_ffNS5_3std3__410__identityEEEvT0_T1_T2_T3_T4_T6_E12temp_storage+28];
	setp.lt.f32 	%p102, %f195, %f196;
	selp.f32 	%f197, %f195, %f196, %p102;
	selp.f32 	%f198, %f197, %f195, %p101;
	setp.gt.s32 	%p103, %r67, 192;
	ld.shared.f32 	%f199, [_ZZN3cub18CUB_300001_SM_10006detail6reduce28DeviceReduceSingleTileKernelINS2_10policy_hubIfyN4cuda3__47minimumIfEEE10Policy1000EPfSB_iS8_ffNS5_3std3__410__identityEEEvT0_T1_T2_T3_T4_T6_E12temp_storage+32];
	setp.lt.f32 	%p104, %f198, %f199;
	selp.f32 	%f200, %f198, %f199, %p104;
	selp.f32 	%f201, %f200, %f198, %p103;
	setp.gt.s32 	%p105, %r67, 224;
	ld.shared.f32 	%f202, [_ZZN3cub18CUB_300001_SM_10006detail6reduce28DeviceReduceSingleTileKernelINS2_10policy_hubIfyN4cuda3__47minimumIfEEE10Policy1000EPfSB_iS8_ffNS5_3std3__410__identityEEEvT0_T1_T2_T3_T4_T6_E12temp_storage+36];
	setp.lt.f32 	%p106, %f201, %f202;
	selp.f32 	%f203, %f201, %f202, %p106;
	selp.f32 	%f442, %f203, %f201, %p105;
	bra.uni 	$L__BB34_72;
$L__BB34_56:
	mov.u32 	%r46, %tid.x;
	mul.wide.u32 	%rd35, %r46, 4;
	add.s64 	%rd19, %rd16, %rd35;
	// begin inline asm
	ld.global.nc.u32 %r68, [%rd19];
	// end inline asm
	mov.b32 	%f55, %r68;
	add.s64 	%rd20, %rd19, 1024;
	// begin inline asm
	ld.global.nc.u32 %r69, [%rd20];
	// end inline asm
	mov.b32 	%f56, %r69;
	add.s64 	%rd21, %rd19, 2048;
	// begin inline asm
	ld.global.nc.u32 %r70, [%rd21];
	// end inline asm
	mov.b32 	%f57, %r70;
	add.s64 	%rd22, %rd19, 3072;
	// begin inline asm
	ld.global.nc.u32 %r71, [%rd22];
	// end inline asm
	mov.b32 	%f58, %r71;
	add.s64 	%rd23, %rd19, 4096;
	// begin inline asm
	ld.global.nc.u32 %r72, [%rd23];
	// end inline asm
	mov.b32 	%f59, %r72;
	add.s64 	%rd24, %rd19, 5120;
	// begin inline asm
	ld.global.nc.u32 %r73, [%rd24];
	// end inline asm
	mov.b32 	%f60, %r73;
	add.s64 	%rd25, %rd19, 6144;
	// begin inline asm
	ld.global.nc.u32 %r74, [%rd25];
	// end inline asm
	mov.b32 	%f61, %r74;
	add.s64 	%rd26, %rd19, 7168;
	// begin inline asm
	ld.global.nc.u32 %r75, [%rd26];
	// end inline asm
	mov.b32 	%f62, %r75;
	add.s64 	%rd27, %rd19, 8192;
	// begin inline asm
	ld.global.nc.u32 %r76, [%rd27];
	// end inline asm
	mov.b32 	%f63, %r76;
	add.s64 	%rd28, %rd19, 9216;
	// begin inline asm
	ld.global.nc.u32 %r77, [%rd28];
	// end inline asm
	mov.b32 	%f64, %r77;
	add.s64 	%rd29, %rd19, 10240;
	// begin inline asm
	ld.global.nc.u32 %r78, [%rd29];
	// end inline asm
	mov.b32 	%f65, %r78;
	add.s64 	%rd30, %rd19, 11264;
	// begin inline asm
	ld.global.nc.u32 %r79, [%rd30];
	// end inline asm
	mov.b32 	%f66, %r79;
	add.s64 	%rd31, %rd19, 12288;
	// begin inline asm
	ld.global.nc.u32 %r80, [%rd31];
	// end inline asm
	mov.b32 	%f67, %r80;
	add.s64 	%rd32, %rd19, 13312;
	// begin inline asm
	ld.global.nc.u32 %r81, [%rd32];
	// end inline asm
	mov.b32 	%f68, %r81;
	add.s64 	%rd33, %rd19, 14336;
	// begin inline asm
	ld.global.nc.u32 %r82, [%rd33];
	// end inline asm
	mov.b32 	%f69, %r82;
	add.s64 	%rd34, %rd19, 15360;
	// begin inline asm
	ld.global.nc.u32 %r83, [%rd34];
	// end inline asm
	mov.b32 	%f70, %r83;
	setp.lt.f32 	%p4, %f55, %f56;
	selp.f32 	%f71, %f55, %f56, %p4;
	setp.lt.f32 	%p5, %f57, %f58;
	selp.f32 	%f72, %f57, %f58, %p5;
	setp.lt.f32 	%p6, %f59, %f60;
	selp.f32 	%f73, %f59, %f60, %p6;
	setp.lt.f32 	%p7, %f61, %f62;
	selp.f32 	%f74, %f61, %f62, %p7;
	setp.lt.f32 	%p8, %f63, %f64;
	selp.f32 	%f75, %f63, %f64, %p8;
	setp.lt.f32 	%p9, %f65, %f66;
	selp.f32 	%f76, %f65, %f66, %p9;
	setp.lt.f32 	%p10, %f67, %f68;
	selp.f32 	%f77, %f67, %f68, %p10;
	setp.lt.f32 	%p11, %f69, %f70;
	selp.f32 	%f78, %f69, %f70, %p11;
	setp.lt.f32 	%p12, %f71, %f72;
	selp.f32 	%f79, %f71, %f72, %p12;
	setp.lt.f32 	%p13, %f73, %f74;
	selp.f32 	%f80, %f73, %f74, %p13;
	setp.lt.f32 	%p14, %f75, %f76;
	selp.f32 	%f81, %f75, %f76, %p14;
	setp.lt.f32 	%p15, %f77, %f78;
	selp.f32 	%f82, %f77, %f78, %p15;
	setp.lt.f32 	%p16, %f79, %f80;
	selp.f32 	%f83, %f79, %f80, %p16;
	setp.lt.f32 	%p17, %f81, %f82;
	selp.f32 	%f84, %f81, %f82, %p17;
	setp.lt.f32 	%p18, %f83, %f84;
	selp.f32 	%f441, %f83, %f84, %p18;
	setp.lt.u32 	%p19, %r67, 8192;
	mov.b32 	%r400, 4096;
	@%p19 bra 	$L__BB34_60;
	add.s32 	%r47, %r67, -4096;
	mov.b32 	%r400, 4096;
$L__BB34_58:
	mul.wide.s32 	%rd52, %r400, 4;
	add.s64 	%rd36, %rd19, %rd52;
	// begin inline asm
	ld.global.nc.u32 %r86, [%rd36];
	// end inline asm
	mov.b32 	%f85, %r86;
	add.s64 	%rd37, %rd36, 1024;
	// begin inline asm
	ld.global.nc.u32 %r87, [%rd37];
	// end inline asm
	mov.b32 	%f86, %r87;
	add.s64 	%rd38, %rd36, 2048;
	// begin inline asm
	ld.global.nc.u32 %r88, [%rd38];
	// end inline asm
	mov.b32 	%f87, %r88;
	add.s64 	%rd39, %rd36, 3072;
	// begin inline asm
	ld.global.nc.u32 %r89, [%rd39];
	// end inline asm
	mov.b32 	%f88, %r89;
	add.s64 	%rd40, %rd36, 4096;
	// begin inline asm
	ld.global.nc.u32 %r90, [%rd40];
	// end inline asm
	mov.b32 	%f89, %r90;
	add.s64 	%rd41, %rd36, 5120;
	// begin inline asm
	ld.global.nc.u32 %r91, [%rd41];
	// end inline asm
	mov.b32 	%f90, %r91;
	add.s64 	%rd42, %rd36, 6144;
	// begin inline asm
	ld.global.nc.u32 %r92, [%rd42];
	// end inline asm
	mov.b32 	%f91, %r92;
	add.s64 	%rd43, %rd36, 7168;
	// begin inline asm
	ld.global.nc.u32 %r93, [%rd43];
	// end inline asm
	mov.b32 	%f92, %r93;
	add.s64 	%rd44, %rd36, 8192;
	// begin inline asm
	ld.global.nc.u32 %r94, [%rd44];
	// end inline asm
	mov.b32 	%f93, %r94;
	add.s64 	%rd45, %rd36, 9216;
	// begin inline asm
	ld.global.nc.u32 %r95, [%rd45];
	// end inline asm
	mov.b32 	%f94, %r95;
	add.s64 	%rd46, %rd36, 10240;
	// begin inline asm
	ld.global.nc.u32 %r96, [%rd46];
	// end inline asm
	mov.b32 	%f95, %r96;
	add.s64 	%rd47, %rd36, 11264;
	// begin inline asm
	ld.global.nc.u32 %r97, [%rd47];
	// end inline asm
	mov.b32 	%f96, %r97;
	add.s64 	%rd48, %rd36, 12288;
	// begin inline asm
	ld.global.nc.u32 %r98, [%rd48];
	// end inline asm
	mov.b32 	%f97, %r98;
	add.s64 	%rd49, %rd36, 13312;
	// begin inline asm
	ld.global.nc.u32 %r99, [%rd49];
	// end inline asm
	mov.b32 	%f98, %r99;
	add.s64 	%rd50, %rd36, 14336;
	// begin inline asm
	ld.global.nc.u32 %r100, [%rd50];
	// end inline asm
	mov.b32 	%f99, %r100;
	add.s64 	%rd51, %rd36, 15360;
	// begin inline asm
	ld.global.nc.u32 %r101, [%rd51];
	// end inline asm
	mov.b32 	%f100, %r101;
	setp.lt.f32 	%p20, %f441, %f85;
	selp.f32 	%f101, %f441, %f85, %p20;
	setp.lt.f32 	%p21, %f86, %f87;
	selp.f32 	%f102, %f86, %f87, %p21;
	setp.lt.f32 	%p22, %f88, %f89;
	selp.f32 	%f103, %f88, %f89, %p22;
	setp.lt.f32 	%p23, %f90, %f91;
	selp.f32 	%f104, %f90, %f91, %p23;
	setp.lt.f32 	%p24, %f92, %f93;
	selp.f32 	%f105, %f92, %f93, %p24;
	setp.lt.f32 	%p25, %f94, %f95;
	selp.f32 	%f106, %f94, %f95, %p25;
	setp.lt.f32 	%p26, %f96, %f97;
	selp.f32 	%f107, %f96, %f97, %p26;
	setp.lt.f32 	%p27, %f98, %f99;
	selp.f32 	%f108, %f98, %f99, %p27;
	setp.lt.f32 	%p28, %f101, %f102;
	selp.f32 	%f109, %f101, %f102, %p28;
	setp.lt.f32 	%p29, %f103, %f104;
	selp.f32 	%f110, %f103, %f104, %p29;
	setp.lt.f32 	%p30, %f105, %f106;
	selp.f32 	%f111, %f105, %f106, %p30;
	setp.lt.f32 	%p31, %f107, %f108;
	selp.f32 	%f112, %f107, %f108, %p31;
	setp.lt.f32 	%p32, %f109, %f110;
	selp.f32 	%f113, %f109, %f110, %p32;
	setp.lt.f32 	%p33, %f111, %f112;
	selp.f32 	%f114, %f111, %f112, %p33;
	setp.lt.f32 	%p34, %f113, %f114;
	selp.f32 	%f115, %f113, %f114, %p34;
	setp.lt.f32 	%p35, %f115, %f100;
	selp.f32 	%f441, %f115, %f100, %p35;
	sub.s32 	%r102, %r67, %r400;
	setp.lt.s32 	%p36, %r102, 4096;
	@%p36 bra 	$L__BB34_68;
	add.s32 	%r400, %r400, 4096;
	setp.le.s32 	%p37, %r400, %r47;
	@%p37 bra 	$L__BB34_58;
$L__BB34_60:
	setp.le.s32 	%p38, %r67, %r400;
	@%p38 bra 	$L__BB34_68;
	sub.s32 	%r51, %r67, %r400;
	setp.ge.s32 	%p39, %r46, %r51;
	@%p39 bra 	$L__BB34_68;
	not.b32 	%r103, %r46;
	add.s32 	%r104, %r67, %r103;
	sub.s32 	%r52, %r104, %r400;
	and.b32  	%r105, %r52, 768;
	setp.eq.s32 	%p40, %r105, 768;
	mov.u32 	%r404, %r46;
	@%p40 bra 	$L__BB34_65;
	add.s32 	%r402, %r46, %r400;
	shr.u32 	%r106, %r52, 8;
	add.s32 	%r107, %r106, 1;
	and.b32  	%r108, %r107, 3;
	neg.s32 	%r401, %r108;
	mov.u32 	%r404, %r46;
$L__BB34_64:
	.pragma "nounroll";
	mul.wide.u32 	%rd54, %r402, 4;
	add.s64 	%rd53, %rd16, %rd54;
	// begin inline asm
	ld.global.nc.u32 %r109, [%rd53];
	// end inline asm
	mov.b32 	%f117, %r109;
	setp.lt.f32 	%p41, %f441, %f117;
	selp.f32 	%f441, %f441, %f117, %p41;
	add.s32 	%r404, %r404, 256;
	add.s32 	%r402, %r402, 256;
	add.s32 	%r401, %r401, 1;
	setp.ne.s32 	%p42, %r401, 0;
	@%p42 bra 	$L__BB34_64;
$L__BB34_65:
	setp.lt.u32 	%p43, %r52, 768;
	@%p43 bra 	$L__BB34_68;
	cvt.u64.u32 	%rd55, %r404;
	cvt.u64.u32 	%rd56, %r400;
	add.s64 	%rd57, %rd55, %rd56;
	shl.b64 	%rd58, %rd57, 2;
	add.s64 	%rd59, %rd58, %rd16;
	add.s64 	%rd124, %rd59, 2048;
	add.s32 	%r405, %r404, %r400;
$L__BB34_67:
	mul.wide.u32 	%rd64, %r405, 4;
	add.s64 	%rd60, %rd16, %rd64;
	// begin inline asm
	ld.global.nc.u32 %r110, [%rd60];
	// end inline asm
	mov.b32 	%f118, %r110;
	setp.lt.f32 	%p44, %f441, %f118;
	selp.f32 	%f119, %f441, %f118, %p44;
	add.s64 	%rd61, %rd124, -1024;
	// begin inline asm
	ld.global.nc.u32 %r111, [%rd61];
	// end inline asm
	mov.b32 	%f120, %r111;
	setp.lt.f32 	%p45, %f119, %f120;
	selp.f32 	%f121, %f119, %f120, %p45;
	// begin inline asm
	ld.global.nc.u32 %r112, [%rd124];
	// end inline asm
	mov.b32 	%f122, %r112;
	setp.lt.f32 	%p46, %f121, %f122;
	selp.f32 	%f123, %f121, %f122, %p46;
	add.s64 	%rd63, %rd124, 1024;
	// begin inline asm
	ld.global.nc.u32 %r113, [%rd63];
	// end inline asm
	mov.b32 	%f124, %r113;
	setp.lt.f32 	%p47, %f123, %f124;
	selp.f32 	%f441, %f123, %f124, %p47;
	add.s32 	%r404, %r404, 1024;
	add.s64 	%rd124, %rd124, 4096;
	add.s32 	%r405, %r405, 1024;
	setp.lt.s32 	%p48, %r404, %r51;
	@%p48 bra 	$L__BB34_67;
$L__BB34_68:
	// begin inline asm
	mov.u32 %r114, %laneid;
	// end inline asm
	mov.b32 	%r116, %f441;
	mov.b32 	%r117, 1;
	mov.b32 	%r138, 31;
	mov.b32 	%r139, -1;
	// begin inline asm
	shfl.sync.down.b32 %r115, %r116, %r117, %r138, %r139;
	// end inline asm
	mov.b32 	%f125, %r115;
	setp.gt.s32 	%p49, %r114, 30;
	setp.lt.f32 	%p50, %f441, %f125;
	selp.f32 	%f126, %f441, %f125, %p50;
	selp.f32 	%f127, %f441, %f126, %p49;
	mov.b32 	%r121, %f127;
	mov.b32 	%r122, 2;
	// begin inline asm
	shfl.sync.down.b32 %r120, %r121, %r122, %r138, %r139;
	// end inline asm
	mov.b32 	%f129, %r120;
	setp.gt.s32 	%p51, %r114, 29;
	setp.lt.f32 	%p52, %f127, %f129;
	selp.f32 	%f130, %f127, %f129, %p52;
	selp.f32 	%f131, %f127, %f130, %p51;
	mov.b32 	%r126, %f131;
	mov.b32 	%r127, 4;
	// begin inline asm
	shfl.sync.down.b32 %r125, %r126, %r127, %r138, %r139;
	// end inline asm
	mov.b32 	%f133, %r125;
	setp.gt.s32 	%p53, %r114, 27;
	setp.lt.f32 	%p54, %f131, %f133;
	selp.f32 	%f134, %f131, %f133, %p54;
	selp.f32 	%f135, %f131, %f134, %p53;
	mov.b32 	%r131, %f135;
	mov.b32 	%r132, 8;
	// begin inline asm
	shfl.sync.down.b32 %r130, %r131, %r132, %r138, %r139;
	// end inline asm
	mov.b32 	%f137, %r130;
	setp.gt.s32 	%p55, %r114, 23;
	setp.lt.f32 	%p56, %f135, %f137;
	selp.f32 	%f138, %f135, %f137, %p56;
	selp.f32 	%f139, %f135, %f138, %p55;
	mov.b32 	%r136, %f139;
	mov.b32 	%r137, 16;
	// begin inline asm
	shfl.sync.down.b32 %r135, %r136, %r137, %r138, %r139;
	// end inline asm
	mov.b32 	%f141, %r135;
	setp.gt.s32 	%p57, %r114, 15;
	setp.lt.f32 	%p58, %f139, %f141;
	selp.f32 	%f142, %f139, %f141, %p58;
	selp.f32 	%f442, %f139, %f142, %p57;
	setp.ne.s32 	%p59, %r114, 0;
	@%p59 bra 	$L__BB34_70;
	shr.u32 	%r140, %r46, 3;
	and.b32  	%r141, %r140, 124;
	mov.u32 	%r142, _ZZN3cub18CUB_300001_SM_10006detail6reduce28DeviceReduceSingleTileKernelINS2_10policy_hubIfyN4cuda3__47minimumIfEEE10Policy1000EPfSB_iS8_ffNS5_3std3__410__identityEEEvT0_T1_T2_T3_T4_T6_E12temp_storage;
	add.s32 	%r143, %r142, %r141;
	st.shared.f32 	[%r143+8], %f442;
$L__BB34_70:
	bar.sync 	0;
	setp.ne.s32 	%p60, %r46, 0;
	@%p60 bra 	$L__BB34_72;
	ld.shared.f32 	%f143, [_ZZN3cub18CUB_300001_SM_10006detail6reduce28DeviceReduceSingleTileKernelINS2_10policy_hubIfyN4cuda3__47minimumIfEEE10Policy1000EPfSB_iS8_ffNS5_3std3__410__identityEEEvT0_T1_T2_T3_T4_T6_E12temp_storage+12];
	setp.lt.f32 	%p61, %f442, %f143;
	selp.f32 	%f144, %f442, %f143, %p61;
	ld.shared.f32 	%f145, [_ZZN3cub18CUB_300001_SM_10006detail6reduce28DeviceReduceSingleTileKernelINS2_10policy_hubIfyN4cuda3__47minimumIfEEE10Policy1000EPfSB_iS8_ffNS5_3std3__410__identityEEEvT0_T1_T2_T3_T4_T6_E12temp_storage+16];
	setp.lt.f32 	%p62, %f144, %f145;
	selp.f32 	%f146, %f144, %f145, %p62;
	ld.shared.f32 	%f147, [_ZZN3cub18CUB_300001_SM_10006detail6reduce28DeviceReduceSingleTileKernelINS2_10policy_hubIfyN4cuda3__47minimumIfEEE10Policy1000EPfSB_iS8_ffNS5_3std3__410__identityEEEvT0_T1_T2_T3_T4_T6_E12temp_storage+20];
	setp.lt.f32 	%p63, %f146, %f147;
	selp.f32 	%f148, %f146, %f147, %p63;
	ld.shared.f32 	%f149, [_ZZN3cub18CUB_300001_SM_10006detail6reduce28DeviceReduceSingleTileKernelINS2_10policy_hubIfyN4cuda3__47minimumIfEEE10Policy1000EPfSB_iS8_ffNS5_3std3__410__identityEEEvT0_T1_T2_T3_T4_T6_E12temp_storage+24];
	setp.lt.f32 	%p64, %f148, %f149;
	selp.f32 	%f150, %f148, %f149, %p64;
	ld.shared.f32 	%f151, [_ZZN3cub18CUB_300001_SM_10006detail6reduce28DeviceReduceSingleTileKernelINS2_10policy_hubIfyN4cuda3__47minimumIfEEE10Policy1000EPfSB_iS8_ffNS5_3std3__410__identityEEEvT0_T1_T2_T3_T4_T6_E12temp_storage+28];
	setp.lt.f32 	%p65, %f150, %f151;
	selp.f32 	%f152, %f150, %f151, %p65;
	ld.shared.f32 	%f153, [_ZZN3cub18CUB_300001_SM_10006detail6reduce28DeviceReduceSingleTileKernelINS2_10policy_hubIfyN4cuda3__47minimumIfEEE10Policy1000EPfSB_iS8_ffNS5_3std3__410__identityEEEvT0_T1_T2_T3_T4_T6_E12temp_storage+32];
	setp.lt.f32 	%p66, %f152, %f153;
	selp.f32 	%f154, %f152, %f153, %p66;
	ld.shared.f32 	%f155, [_ZZN3cub18CUB_300001_SM_10006detail6reduce28DeviceReduceSingleTileKernelINS2_10policy_hubIfyN4cuda3__47minimumIfEEE10Policy1000EPfSB_iS8_ffNS5_3std3__410__identityEEEvT0_T1_T2_T3_T4_T6_E12temp_storage+36];
	setp.lt.f32 	%p67, %f154, %f155;
	selp.f32 	%f442, %f154, %f155, %p67;
$L__BB34_72:
	mov.u32 	%r379, %tid.x;
	setp.ne.s32 	%p249, %r379, 0;
	@%p249 bra 	$L__BB34_74;
	setp.lt.f32 	%p250, %f54, %f442;
	selp.f32 	%f415, %f54, %f442, %p250;
	st.global.f32 	[%rd1], %f415;
$L__BB34_74:
	ret;

}
	// .globl	_ZN3cub18CUB_300001_SM_10006detail6reduce28DeviceReduceSingleTileKernelINS2_10policy_hubIfjN4cuda3__47maximumIfEEE10Policy1000EPfSB_jS8_ffNS5_3std3__410__identityEEEvT0_T1_T2_T3_T4_T6_
.visible .entry _ZN3cub18CUB_300001_SM_10006detail6reduce28DeviceReduceSingleTileKernelINS2_10policy_hubIfjN4cuda3__47maximumIfEEE10Policy1000EPfSB_jS8_ffNS5_3std3__410__identityEEEvT0_T1_T2_T3_T4_T6_(
	.param .u64 .ptr .align 1 _ZN3cub18CUB_300001_SM_10006detail6reduce28DeviceReduceSingleTileKernelINS2_10policy_hubIfjN4cuda3__47maximumIfEEE10Policy1000EPfSB_jS8_ffNS5_3std3__410__identityEEEvT0_T1_T2_T3_T4_T6__param_0,
	.param .u64 .ptr .align 1 _ZN3cub18CUB_300001_SM_10006detail6reduce28DeviceReduceSingleTileKernelINS2_10policy_hubIfjN4cuda3__47maximumIfEEE10Policy1000EPfSB_jS8_ffNS5_3std3__410__identityEEEvT0_T1_T2_T3_T4_T6__param_1,
	.param .u32 _ZN3cub18CUB_300001_SM_10006detail6reduce28DeviceReduceSingleTileKernelINS2_10policy_hubIfjN4cuda3__47maximumIfEEE10Policy1000EPfSB_jS8_ffNS5_3std3__410__identityEEEvT0_T1_T2_T3_T4_T6__param_2,
	.param .align 1 .b8 _ZN3cub18CUB_300001_SM_10006detail6reduce28DeviceReduceSingleTileKernelINS2_10policy_hubIfjN4cuda3__47maximumIfEEE10Policy1000EPfSB_jS8_ffNS5_3std3__410__identityEEEvT0_T1_T2_T3_T4_T6__param_3[1],
	.param .f32 _ZN3cub18CUB_300001_SM_10006detail6reduce28DeviceReduceSingleTileKernelINS2_10policy_hubIfjN4cuda3__47maximumIfEEE10Policy1000EPfSB_jS8_ffNS5_3std3__410__identityEEEvT0_T1_T2_T3_T4_T6__param_4,
	.param .align 1 .b8 _ZN3cub18CUB_300001_SM_10006detail6reduce28DeviceReduceSingleTileKernelINS2_10policy_hubIfjN4cuda3__47maximumIfEEE10Policy1000EPfSB_jS8_ffNS5_3std3__410__identityEEEvT0_T1_T2_T3_T4_T6__param_5[1]
)
.maxntid 256
.minnctapersm 1
{
	.reg .pred 	%p<252>;
	.reg .b32 	%r<419>;
	.reg .b32 	%f<445>;
	.reg .b64 	%rd<122>;
	// demoted variable
	.shared .align 4 .b8 _ZZN3cub18CUB_300001_SM_10006detail6reduce28DeviceReduceSingleTileKernelINS2_10policy_hubIfjN4cuda3__47maximumIfEEE10Policy1000EPfSB_jS8_ffNS5_3std3__410__identityEEEvT0_T1_T2_T3_T4_T6_E12temp_storage[44];
	ld.param.u64 	%rd15, [_ZN3cub18CUB_300001_SM_10006detail6reduce28DeviceReduceSingleTileKernelINS2_10policy_hubIfjN4cuda3__47maximumIfEEE10Policy1000EPfSB_jS8_ffNS5_3std3__410__identityEEEvT0_T1_T2_T3_T4_T6__param_0];
	ld.param.u64 	%rd16, [_ZN3cub18CUB_300001_SM_10006detail6reduce28DeviceReduceSingleTileKernelINS2_10policy_hubIfjN4cuda3__47maximumIfEEE10Policy1000EPfSB_jS8_ffNS5_3std3__410__identityEEEvT0_T1_T2_T3_T4_T6__param_1];
	ld.param.u32 	%r70, [_ZN3cub18CUB_300001_SM_10006detail6reduce28DeviceReduceSingleTileKernelINS2_10policy_hubIfjN4cuda3__47maximumIfEEE10Policy1000EPfSB_jS8_ffNS5_3std3__410__identityEEEvT0_T1_T2_T3_T4_T6__param_2];
	ld.param.f32 	%f58, [_ZN3cub18CUB_300001_SM_10006detail6reduce28DeviceReduceSingleTileKernelINS2_10policy_hubIfjN4cuda3__47maximumIfEEE10Policy1000EPfSB_jS8_ffNS5_3std3__410__identityEEEvT0_T1_T2_T3_T4_T6__param_4];
	cvta.to.global.u64 	%rd1, %rd16;
	setp.ne.s32 	%p1, %r70, 0;
	@%p1 bra 	$L__BB35_3;
	mov.u32 	%r392, %tid.x;
	setp.ne.s32 	%p251, %r392, 0;
	@%p251 bra 	$L__BB35_76;
	st.global.f32 	[%rd1], %f58;
	bra.uni 	$L__BB35_76;
$L__BB35_3:
	and.b64  	%rd17, %rd15, 15;
	setp.ne.s64 	%p2, %rd17, 0;
	@%p2 bra 	$L__BB35_39;
	setp.gt.u32 	%p126, %r70, 4095;
	@%p126 bra 	$L__BB35_23;
	mov.u32 	%r1, %tid.x;
	setp.ge.u32 	%p191, %r1, %r70;
	mov.f32 	%f423, 0f00000000;
	mov.u32 	%r396, %r1;
	@%p191 bra 	$L__BB35_7;
	mul.wide.u32 	%rd110, %r1, 4;
	add.s64 	%rd109, %rd15, %rd110;
	// begin inline asm
	ld.global.nc.u32 %r312, [%rd109];
	// end inline asm
	mov.b32 	%f423, %r312;
	add.s32 	%r396, %r1, 256;
$L__BB35_7:
	setp.ge.u32 	%p192, %r396, %r70;
	@%p192 bra 	$L__BB35_14;
	not.b32 	%r313, %r396;
	add.s32 	%r4, %r70, %r313;
	and.b32  	%r314, %r4, 768;
	setp.eq.s32 	%p193, %r314, 768;
	@%p193 bra 	$L__BB35_11;
	mul.wide.u32 	%rd111, %r396, 4;
	add.s64 	%rd118, %rd15, %rd111;
	shr.u32 	%r315, %r4, 8;
	add.s32 	%r316, %r315, 1;
	and.b32  	%r317, %r316, 3;
	neg.s32 	%r394, %r317;
$L__BB35_10:
	.pragma "nounroll";
	// begin inline asm
	ld.global.nc.u32 %r318, [%rd118];
	// end inline asm
	mov.b32 	%f336, %r318;
	setp.lt.f32 	%p194, %f423, %f336;
	selp.f32 	%f423, %f336, %f423, %p194;
	add.s32 	%r396, %r396, 256;
	add.s64 	%rd118, %rd118, 1024;
	add.s32 	%r394, %r394, 1;
	setp.ne.s32 	%p195, %r394, 0;
	@%p195 bra 	$L__BB35_10;
$L__BB35_11:
	setp.lt.u32 	%p196, %r4, 768;
	@%p196 bra 	$L__BB35_14;
	mul.wide.u32 	%rd113, %r396, 4;
	add.s64 	%rd119, %rd15, %rd113;
$L__BB35_13:
	// begin inline asm
	ld.global.nc.u32 %r319, [%rd119];
	// end inline asm
	mov.b32 	%f337, %r319;
	setp.lt.f32 	%p197, %f423, %f337;
	selp.f32 	%f338, %f337, %f423, %p197;
	add.s64 	%rd115, %rd119, 1024;
	// begin inline asm
	ld.global.nc.u32 %r320, [%rd115];
	// end inline asm
	mov.b32 	%f339, %r320;
	setp.lt.f32 	%p198, %f338, %f339;
	selp.f32 	%f340, %f339, %f338, %p198;
	add.s64 	%rd116, %rd119, 2048;
	// begin inline asm
	ld.global.nc.u32 %r321, [%rd116];
	// end inline asm
	mov.b32 	%f341, %r321;
	setp.lt.f32 	%p199, %f340, %f341;
	selp.f32 	%f342, %f341, %f340, %p199;
	add.s64 	%rd117, %rd119, 3072;
	// begin inline asm
	ld.global.nc.u32 %r322, [%rd117];
	// end inline asm
	mov.b32 	%f343, %r322;
	setp.lt.f32 	%p200, %f342, %f343;
	selp.f32 	%f423, %f343, %f342, %p200;
	add.s32 	%r396, %r396, 1024;
	add.s64 	%rd119, %rd119, 4096;
	setp.lt.s32 	%p201, %r396, %r70;
	@%p201 bra 	$L__BB35_13;
$L__BB35_14:
	setp.lt.u32 	%p202, %r70, 256;
	@%p202 bra 	$L__BB35_19;
	// begin inline asm
	mov.u32 %r361, %laneid;
	// end inline asm
	mov.b32 	%r363, %f423;
	mov.b32 	%r364, 1;
	mov.b32 	%r385, 31;
	mov.b32 	%r386, -1;
	// begin inline asm
	shfl.sync.down.b32 %r362, %r363, %r364, %r385, %r386;
	// end inline asm
	mov.b32 	%f391, %r362;
	setp.gt.s32 	%p230, %r361, 30;
	setp.lt.f32 	%p231, %f423, %f391;
	selp.f32 	%f392, %f391, %f423, %p231;
	selp.f32 	%f393, %f423, %f392, %p230;
	mov.b32 	%r368, %f393;
	mov.b32 	%r369, 2;
	// begin inline asm
	shfl.sync.down.b32 %r367, %r368, %r369, %r385, %r386;
	// end inline asm
	mov.b32 	%f394, %r367;
	setp.gt.s32 	%p232, %r361, 29;
	setp.lt.f32 	%p233, %f393, %f394;
	selp.f32 	%f395, %f394, %f393, %p233;
	selp.f32 	%f396, %f393, %f395, %p232;
	mov.b32 	%r373, %f396;
	mov.b32 	%r374, 4;
	// begin inline asm
	shfl.sync.down.b32 %r372, %r373, %r374, %r385, %r386;
	// end inline asm
	mov.b32 	%f397, %r372;
	setp.gt.s32 	%p234, %r361, 27;
	setp.lt.f32 	%p235, %f396, %f397;
	selp.f32 	%f398, %f397, %f396, %p235;
	selp.f32 	%f399, %f396, %f398, %p234;
	mov.b32 	%r378, %f399;
	mov.b32 	%r379, 8;
	// begin inline asm
	shfl.sync.down.b32 %r377, %r378, %r379, %r385, %r386;
	// end inline asm
	mov.b32 	%f400, %r377;
	setp.gt.s32 	%p236, %r361, 23;
	setp.lt.f32 	%p237, %f399, %f400;
	selp.f32 	%f401, %f400, %f399, %p237;
	selp.f32 	%f402, %f399, %f401, %p236;
	mov.b32 	%r383, %f402;
	mov.b32 	%r384, 16;
	// begin inline asm
	shfl.sync.down.b32 %r382, %r383, %r384, %r385, %r386;
	// end inline asm
	mov.b32 	%f403, %r382;
	setp.gt.s32 	%p238, %r361, 15;
	setp.lt.f32 	%p239, %f402, %f403;
	selp.f32 	%f10, %f403, %f402, %p239;
	selp.f32 	%f444, %f402, %f10, %p238;
	setp.ne.s32 	%p240, %r361, 0;
	@%p240 bra 	$L__BB35_17;
	shr.u32 	%r387, %r1, 3;
	and.b32  	%r388, %r387, 124;
	mov.u32 	%r389, _ZZN3cub18CUB_300001_SM_10006detail6reduce28DeviceReduceSingleTileKernelINS2_10policy_hubIfjN4cuda3__47maximumIfEEE10Policy1000EPfSB_jS8_ffNS5_3std3__410__identityEEEvT0_T1_T2_T3_T4_T6_E12temp_storage;
	add.s32 	%r390, %r389, %r388;
	st.shared.f32 	[%r390+8], %f10;
$L__BB35_17:
	bar.sync 	0;
	setp.ne.s32 	%p241, %r1, 0;
	@%p241 bra 	$L__BB35_74;
	ld.shared.f32 	%f404, [_ZZN3cub18CUB_300001_SM_10006detail6reduce28DeviceReduceSingleTileKernelINS2_10policy_hubIfjN4cuda3__47maximumIfEEE10Policy1000EPfSB_jS8_ffNS5_3std3__410__identityEEEvT0_T1_T2_T3_T4_T6_E12temp_storage+12];
	setp.lt.f32 	%p242, %f444, %f404;
	selp.f32 	%f405, %f404, %f444, %p242;
	ld.shared.f32 	%f406, [_ZZN3cub18CUB_300001_SM_10006detail6reduce28DeviceReduceSingleTileKernelINS2_10policy_hubIfjN4cuda3__47maximumIfEEE10Policy1000EPfSB_jS8_ffNS5_3std3__410__identityEEEvT0_T1_T2_T3_T4_T6_E12temp_storage+16];
	setp.lt.f32 	%p243, %f405, %f406;
	selp.f32 	%f407, %f406, %f405, %p243;
	ld.shared.f32 	%f408, [_ZZN3cub18CUB_300001_SM_10006detail6reduce28DeviceReduceSingleTileKernelINS2_10policy_hubIfjN4cuda3__47maximumIfEEE10Policy1000EPfSB_jS8_ffNS5_3std3__410__identityEEEvT0_T1_T2_T3_T4_T6_E12temp_storage+20];
	setp.lt.f32 	%p244, %f407, %f408;
	selp.f32 	%f409, %f408, %f407, %p244;
	ld.shared.f32 	%f410, [_ZZN3cub18CUB_300001_SM_10006detail6reduce28DeviceReduceSingleTileKernelINS2_10policy_hubIfjN4cuda3__47maximumIfEEE10Policy1000EPfSB_jS8_ffNS5_3std3__410__identityEEEvT0_T1_T2_T3_T4_T6_E12temp_storage+24];
	setp.lt.f32 	%p245, %f409, %f410;
	selp.f32 	%f411, %f410, %f409, %p245;
	ld.shared.f32 	%f412, [_ZZN3cub18CUB_300001_SM_10006detail6reduce28DeviceReduceSingleTileKernelINS2_10policy_hubIfjN4cuda3__47maximumIfEEE10Policy1000EPfSB_jS8_ffNS5_3std3__410__identityEEEvT0_T1_T2_T3_T4_T6_E12temp_storage+28];
	setp.lt.f32 	%p246, %f411, %f412;
	selp.f32 	%f413, %f412, %f411, %p246;
	ld.shared.f32 	%f414, [_ZZN3cub18CUB_300001_SM_10006detail6reduce28DeviceReduceSingleTileKernelINS2_10policy_hubIfjN4cuda3__47maximumIfEEE10Policy1000EPfSB_jS8_ffNS5_3std3__410__identityEEEvT0_T1_T2_T3_T4_T6_E12temp_storage+32];
	setp.lt.f32 	%p247, %f413, %f414;
	selp.f32 	%f415, %f414, %f413, %p247;
	ld.shared.f32 	%f416, [_ZZN3cub18CUB_300001_SM_10006detail6reduce28DeviceReduceSingleTileKernelINS2_10policy_hubIfjN4cuda3__47maximumIfEEE10Policy1000EPfSB_jS8_ffNS5_3std3__410__identityEEEvT0_T1_T2_T3_T4_T6_E12temp_storage+36];
	setp.lt.f32 	%p248, %f415, %f416;
	selp.f32 	%f444, %f416, %f415, %p248;
	bra.uni 	$L__BB35_74;
$L__BB35_19:
	// begin inline asm
	mov.u32 %r323, %laneid;
	// end inline asm
	and.b32  	%r349, %r1, 992;
	add.s32 	%r350, %r349, 32;
	setp.gt.u32 	%p203, %r350, %r70;
	not.b32 	%r351, %r349;
	add.s32 	%r352, %r70, %r351;
	selp.b32 	%r347, %r352, 31, %p203;
	mov.b32 	%r325, %f423;
	mov.b32 	%r326, 1;
	mov.b32 	%r348, -1;
	// begin inline asm
	shfl.sync.down.b32 %r324, %r325, %r326, %r347, %r348;
	// end inline asm
	mov.b32 	%f344, %r324;
	setp.lt.s32 	%p204, %r323, %r347;
	setp.lt.f32 	%p205, %f423, %f344;
	selp.f32 	%f345, %f344, %f423, %p205;
	selp.f32 	%f346, %f345, %f423, %p204;
	mov.b32 	%r330, %f346;
	mov.b32 	%r331, 2;
	// begin inline asm
	shfl.sync.down.b32 %r329, %r330, %r331, %r347, %r348;
	// end inline asm
	mov.b32 	%f347, %r329;
	add.s32 	%r353, %r323, 2;
	setp.gt.s32 	%p206, %r353, %r347;
	setp.lt.f32 	%p207, %f346, %f347;
	selp.f32 	%f348, %f347, %f346, %p207;
	selp.f32 	%f349, %f346, %f348, %p206;
	mov.b32 	%r335, %f349;
	mov.b32 	%r336, 4;
	// begin inline asm
	shfl.sync.down.b32 %r334, %r335, %r336, %r347, %r348;
	// end inline asm
	mov.b32 	%f350, %r334;
	add.s32 	%r354, %r323, 4;
	setp.gt.s32 	%p208, %r354, %r347;
	setp.lt.f32 	%p209, %f349, %f350;
	selp.f32 	%f351, %f350, %f349, %p209;
	selp.f32 	%f352, %f349, %f351, %p208;
	mov.b32 	%r340, %f352;
	mov.b32 	%r341, 8;
	// begin inline asm
	shfl.sync.down.b32 %r339, %r340, %r341, %r347, %r348;
	// end inline asm
	mov.b32 	%f353, %r339;
	add.s32 	%r355, %r323, 8;
	setp.gt.s32 	%p210, %r355, %r347;
	setp.lt.f32 	%p211, %f352, %f353;
	selp.f32 	%f354, %f353, %f352, %p211;
	selp.f32 	%f355, %f352, %f354, %p210;
	mov.b32 	%r345, %f355;
	mov.b32 	%r346, 16;
	// begin inline asm
	shfl.sync.down.b32 %r344, %r345, %r346, %r347, %r348;
	// end inline asm
	mov.b32 	%f356, %r344;
	add.s32 	%r356, %r323, 16;
	setp.gt.s32 	%p212, %r356, %r347;
	setp.lt.f32 	%p213, %f355, %f356;
	selp.f32 	%f357, %f356, %f355, %p213;
	selp.f32 	%f444, %f355, %f357, %p212;
	setp.ne.s32 	%p214, %r323, 0;
	@%p214 bra 	$L__BB35_21;
	shr.u32 	%r357, %r1, 3;
	and.b32  	%r358, %r357, 124;
	mov.u32 	%r359, _ZZN3cub18CUB_300001_SM_10006detail6reduce28DeviceReduceSingleTileKernelINS2_10policy_hubIfjN4cuda3__47maximumIfEEE10Policy1000EPfSB_jS8_ffNS5_3std3__410__identityEEEvT0_T1_T2_T3_T4_T6_E12temp_storage;
	add.s32 	%r360, %r359, %r358;
	st.shared.f32 	[%r360+8], %f444;
$L__BB35_21:
	bar.sync 	0;
	setp.ne.s32 	%p215, %r1, 0;
	@%p215 bra 	$L__BB35_74;
	setp.gt.u32 	%p216, %r70, 32;
	ld.shared.f32 	%f358, [_ZZN3cub18CUB_300001_SM_10006detail6reduce28DeviceReduceSingleTileKernelINS2_10policy_hubIfjN4cuda3__47maximumIfEEE10Policy1000EPfSB_jS8_ffNS5_3std3__410__identityEEEvT0_T1_T2_T3_T4_T6_E12temp_storage+12];
	setp.lt.f32 	%p217, %f444, %f358;
	selp.f32 	%f360, %f358, %f444, %p217;
	selp.f32 	%f361, %f360, %f444, %p216;
	setp.gt.u32 	%p218, %r70, 64;
	ld.shared.f32 	%f363, [_ZZN3cub18CUB_300001_SM_10006detail6reduce28DeviceReduceSingleTileKernelINS2_10policy_hubIfjN4cuda3__47maximumIfEEE10Policy1000EPfSB_jS8_ffNS5_3std3__410__identityEEEvT0_T1_T2_T3_T4_T6_E12temp_storage+16];
	setp.lt.f32 	%p219, %f361, %f363;
	selp.f32 	%f365, %f363, %f361, %p219;
	selp.f32 	%f366, %f365, %f361, %p218;
	setp.gt.u32 	%p220, %r70, 96;
	ld.shared.f32 	%f368, [_ZZN3cub18CUB_300001_SM_10006detail6reduce28DeviceReduceSingleTileKernelINS2_10policy_hubIfjN4cuda3__47maximumIfEEE10Policy1000EPfSB_jS8_ffNS5_3std3__410__identityEEEvT0_T1_T2_T3_T4_T6_E12temp_storage+20];
	setp.lt.f32 	%p221, %f366, %f368;
	selp.f32 	%f370, %f368, %f366, %p221;
	selp.f32 	%f371, %f370, %f366, %p220;
	setp.gt.u32 	%p222, %r70, 128;
	ld.shared.f32 	%f373, [_ZZN3cub18CUB_300001_SM_10006detail6reduce28DeviceReduceSingleTileKernelINS2_10policy_hubIfjN4cuda3__47maximumIfEEE10Policy1000EPfSB_jS8_ffNS5_3std3__410__identityEEEvT0_T1_T2_T3_T4_T6_E12temp_storage+24];
	setp.lt.f32 	%p223, %f371, %f373;
	selp.f32 	%f375, %f373, %f371, %p223;
	selp.f32 	%f376, %f375, %f371, %p222;
	setp.gt.u32 	%p224, %r70, 160;
	ld.shared.f32 	%f378, [_ZZN3cub18CUB_300001_SM_10006detail6reduce28DeviceReduceSingleTileKernelINS2_10policy_hubIfjN4cuda3__47maximumIfEEE10Policy1000EPfSB_jS8_ffNS5_3std3__410__identityEEEvT0_T1_T2_T3_T4_T6_E12temp_storage+28];
	setp.lt.f32 	%p225, %f376, %f378;
	selp.f32 	%f380, %f378, %f376, %p225;
	selp.f32 	%f381, %f380, %f376, %p224;
	setp.gt.u32 	%p226, %r70, 192;
	ld.shared.f32 	%f383, [_ZZN3cub18CUB_300001_SM_10006detail6reduce28DeviceReduceSingleTileKernelINS2_10policy_hubIfjN4cuda3__47maximumIfEEE10Policy1000EPfSB_jS8_ffNS5_3std3__410__identityEEEvT0_T1_T2_T3_T4_T6_E12temp_storage+32];
	setp.lt.f32 	%p227, %f381, %f383;
	selp.f32 	%f385, %f383, %f381, %p227;
	selp.f32 	%f386, %f385, %f381, %p226;
	setp.gt.u32 	%p228, %r70, 224;
	ld.shared.f32 	%f388, [_ZZN3cub18CUB_300001_SM_10006detail6reduce28DeviceReduceSingleTileKernelINS2_10policy_hubIfjN4cuda3__47maximumIfEEE10Policy1000EPfSB_jS8_ffNS5_3std3__410__identityEEEvT0_T1_T2_T3_T4_T6_E12temp_storage+36];
	setp.lt.f32 	%p229, %f386, %f388;
	selp.f32 	%f390, %f388, %f386, %p229;
	selp.f32 	%f444, %f390, %f386, %p228;
	bra.uni 	$L__BB35_74;
$L__BB35_23:
	mov.u32 	%r13, %tid.x;
	shl.b32 	%r14, %r13, 2;
	mul.wide.u32 	%rd85, %r14, 4;
	add.s64 	%rd75, %rd15, %rd85;
	// begin inline asm
	ld.global.nc.v2.u64 {%rd73, %rd74}, [%rd75];
	// end inline asm
	mov.b64 	{%r232, %r233}, %rd74;
	mov.b64 	{%r234, %r235}, %rd73;
	mov.b32 	%f238, %r235;
	mov.b32 	%f239, %r234;
	mov.b32 	%f240, %r233;
	mov.b32 	%f241, %r232;
	add.s64 	%rd78, %rd75, 4096;
	// begin inline asm
	ld.global.nc.v2.u64 {%rd76, %rd77}, [%rd78];
	// end inline asm
	mov.b64 	{%r236, %r237}, %rd77;
	mov.b64 	{%r238, %r239}, %rd76;
	mov.b32 	%f242, %r239;
	mov.b32 	%f243, %r238;
	mov.b32 	%f244, %r237;
	mov.b32 	%f245, %r236;
	add.s64 	%rd81, %rd75, 8192;
	// begin inline asm
	ld.global.nc.v2.u64 {%rd79, %rd80}, [%rd81];
	// end inline asm
	mov.b64 	{%r240, %r241}, %rd80;
	mov.b64 	{%r242, %r243}, %rd79;
	mov.b32 	%f246, %r243;
	mov.b32 	%f247, %r242;
	mov.b32 	%f248, %r241;
	mov.b32 	%f249, %r240;
	add.s64 	%rd84, %rd75, 12288;
	// begin inline asm
	ld.global.nc.v2.u64 {%rd82, %rd83}, [%rd84];
	// end inline asm
	mov.b64 	{%r244, %r245}, %rd83;
	mov.b64 	{%r246, %r247}, %rd82;
	mov.b32 	%f250, %r247;
	mov.b32 	%f251, %r246;
	mov.b32 	%f252, %r245;
	mov.b32 	%f253, %r244;
	setp.lt.f32 	%p127, %f239, %f238;
	selp.f32 	%f254, %f238, %f239, %p127;
	setp.lt.f32 	%p128, %f241, %f240;
	selp.f32 	%f255, %f240, %f241, %p128;
	setp.lt.f32 	%p129, %f243, %f242;
	selp.f32 	%f256, %f242, %f243, %p129;
	setp.lt.f32 	%p130, %f245, %f244;
	selp.f32 	%f257, %f244, %f245, %p130;
	setp.lt.f32 	%p131, %f247, %f246;
	selp.f32 	%f258, %f246, %f247, %p131;
	setp.lt.f32 	%p132, %f249, %f248;
	selp.f32 	%f259, %f248, %f249, %p132;
	setp.lt.f32 	%p133, %f251, %f250;
	selp.f32 	%f260, %f250, %f251, %p133;
	setp.lt.f32 	%p134, %f253, %f252;
	selp.f32 	%f261, %f252, %f253, %p134;
	setp.lt.f32 	%p135, %f254, %f255;
	selp.f32 	%f262, %f255, %f254, %p135;
	setp.lt.f32 	%p136, %f256, %f257;
	selp.f32 	%f263, %f257, %f256, %p136;
	setp.lt.f32 	%p137, %f258, %f259;
	selp.f32 	%f264, %f259, %f258, %p137;
	setp.lt.f32 	%p138, %f260, %f261;
	selp.f32 	%f265, %f261, %f260, %p138;
	setp.lt.f32 	%p139, %f262, %f263;
	selp.f32 	%f266, %f263, %f262, %p139;
	setp.lt.f32 	%p140, %f264, %f265;
	selp.f32 	%f267, %f265, %f264, %p140;
	setp.lt.f32 	%p141, %f266, %f267;
	selp.f32 	%f430, %f267, %f266, %p141;
	add.s32 	%r15, %r70, -4096;
	setp.lt.u32 	%p142, %r15, 4096;
	mov.b32 	%r399, 4096;
	@%p142 bra 	$L__BB35_27;
	mov.b32 	%r399, 4096;
$L__BB35_25:
	add.s32 	%r249, %r399, %r14;
	mul.wide.u32 	%rd98, %r249, 4;
	add.s64 	%rd88, %rd15, %rd98;
	// begin inline asm
	ld.global.nc.v2.u64 {%rd86, %rd87}, [%rd88];
	// end inline asm
	mov.b64 	{%r250, %r251}, %rd87;
	mov.b64 	{%r252, %r253}, %rd86;
	mov.b32 	%f268, %r253;
	mov.b32 	%f269, %r252;
	mov.b32 	%f270, %r251;
	mov.b32 	%f271, %r250;
	add.s64 	%rd91, %rd88, 4096;
	// begin inline asm
	ld.global.nc.v2.u64 {%rd89, %rd90}, [%rd91];
	// end inline asm
	mov.b64 	{%r254, %r255}, %rd90;
	mov.b64 	{%r256, %r257}, %rd89;
	mov.b32 	%f272, %r257;
	mov.b32 	%f273, %r256;
	mov.b32 	%f274, %r255;
	mov.b32 	%f275, %r254;
	add.s64 	%rd94, %rd88, 8192;
	// begin inline asm
	ld.global.nc.v2.u64 {%rd92, %rd93}, [%rd94];
	// end inline asm
	mov.b64 	{%r258, %r259}, %rd93;
	mov.b64 	{%r260, %r261}, %rd92;
	mov.b32 	%f276, %r261;
	mov.b32 	%f277, %r260;
	mov.b32 	%f278, %r259;
	mov.b32 	%f279, %r258;
	add.s64 	%rd97, %rd88, 12288;
	// begin inline asm
	ld.global.nc.v2.u64 {%rd95, %rd96}, [%rd97];
	// end inline asm
	mov.b64 	{%r262, %r263}, %rd96;
	mov.b64 	{%r264, %r265}, %rd95;
	mov.b32 	%f280, %r265;
	mov.b32 	%f281, %r264;
	mov.b32 	%f282, %r263;
	mov.b32 	%f283, %r262;
	setp.lt.f32 	%p143, %f430, %f269;
	selp.f32 	%f284, %f269, %f430, %p143;
	setp.lt.f32 	%p144, %f268, %f271;
	selp.f32 	%f285, %f271, %f268, %p144;
	setp.lt.f32 	%p145, %f270, %f273;
	selp.f32 	%f286, %f273, %f270, %p145;
	setp.lt.f32 	%p146, %f272, %f275;
	selp.f32 	%f287, %f275, %f272, %p146;
	setp.lt.f32 	%p147, %f274, %f277;
	selp.f32 	%f288, %f277, %f274, %p147;
	setp.lt.f32 	%p148, %f276, %f279;
	selp.f32 	%f289, %f279, %f276, %p148;
	setp.lt.f32 	%p149, %f278, %f281;
	selp.f32 	%f290, %f281, %f278, %p149;
	setp.lt.f32 	%p150, %f280, %f283;
	selp.f32 	%f291, %f283, %f280, %p150;
	setp.lt.f32 	%p151, %f284, %f285;
	selp.f32 	%f292, %f285, %f284, %p151;
	setp.lt.f32 	%p152, %f286, %f287;
	selp.f32 	%f293, %f287, %f286, %p152;
	setp.lt.f32 	%p153, %f288, %f289;
	selp.f32 	%f294, %f289, %f288, %p153;
	setp.lt.f32 	%p154, %f290, %f291;
	selp.f32 	%f295, %f291, %f290, %p154;
	setp.lt.f32 	%p155, %f292, %f293;
	selp.f32 	%f296, %f293, %f292, %p155;
	setp.lt.f32 	%p156, %f294, %f295;
	selp.f32 	%f297, %f295, %f294, %p156;
	setp.lt.f32 	%p157, %f296, %f297;
	selp.f32 	%f298, %f297, %f296, %p157;
	setp.lt.f32 	%p158, %f298, %f282;
	selp.f32 	%f430, %f282, %f298, %p158;
	sub.s32 	%r266, %r70, %r399;
	setp.lt.u32 	%p159, %r266, 4096;
	@%p159 bra 	$L__BB35_35;
	add.s32 	%r399, %r399, 4096;
	setp.le.u32 	%p160, %r399, %r15;
	@%p160 bra 	$L__BB35_25;
$L__BB35_27:
	setp.le.u32 	%p161, %r70, %r399;
	@%p161 bra 	$L__BB35_35;
	sub.s32 	%r19, %r70, %r399;
	setp.ge.s32 	%p162, %r13, %r19;
	@%p162 bra 	$L__BB35_35;
	not.b32 	%r267, %r13;
	add.s32 	%r268, %r70, %r267;
	sub.s32 	%r20, %r268, %r399;
	and.b32  	%r269, %r20, 768;
	setp.eq.s32 	%p163, %r269, 768;
	mov.u32 	%r403, %r13;
	@%p163 bra 	$L__BB35_32;
	add.s32 	%r401, %r13, %r399;
	shr.u32 	%r270, %r20, 8;
	add.s32 	%r271, %r270, 1;
	and.b32  	%r272, %r271, 3;
	neg.s32 	%r400, %r272;
	mov.u32 	%r403, %r13;
$L__BB35_31:
	.pragma "nounroll";
	mul.wide.u32 	%rd100, %r401, 4;
	add.s64 	%rd99, %rd15, %rd100;
	// begin inline asm
	ld.global.nc.u32 %r273, [%rd99];
	// end inline asm
	mov.b32 	%f300, %r273;
	setp.lt.f32 	%p164, %f430, %f300;
	selp.f32 	%f430, %f300, %f430, %p164;
	add.s32 	%r403, %r403, 256;
	add.s32 	%r401, %r401, 256;
	add.s32 	%r400, %r400, 1;
	setp.ne.s32 	%p165, %r400, 0;
	@%p165 bra 	$L__BB35_31;
$L__BB35_32:
	setp.lt.u32 	%p166, %r20, 768;
	@%p166 bra 	$L__BB35_35;
	add.s32 	%r405, %r403, 512;
	add.s32 	%r404, %r403, %r399;
$L__BB35_34:
	mul.wide.u32 	%rd105, %r404, 4;
	add.s64 	%rd101, %rd15, %rd105;
	// begin inline asm
	ld.global.nc.u32 %r274, [%rd101];
	// end inline asm
	mov.b32 	%f301, %r274;
	setp.lt.f32 	%p167, %f430, %f301;
	selp.f32 	%f302, %f301, %f430, %p167;
	add.s32 	%r278, %r404, 256;
	mul.wide.u32 	%rd106, %r278, 4;
	add.s64 	%rd102, %rd15, %rd106;
	// begin inline asm
	ld.global.nc.u32 %r275, [%rd102];
	// end inline asm
	mov.b32 	%f303, %r275;
	setp.lt.f32 	%p168, %f302, %f303;
	selp.f32 	%f304, %f303, %f302, %p168;
	add.s32 	%r279, %r404, 512;
	mul.wide.u32 	%rd107, %r279, 4;
	add.s64 	%rd103, %rd15, %rd107;
	// begin inline asm
	ld.global.nc.u32 %r276, [%rd103];
	// end inline asm
	mov.b32 	%f305, %r276;
	setp.lt.f32 	%p169, %f304, %f305;
	selp.f32 	%f306, %f305, %f304, %p169;
	add.s32 	%r280, %r404, 768;
	mul.wide.u32 	%rd108, %r280, 4;
	add.s64 	%rd104, %rd15, %rd108;
	// begin inline asm
	ld.global.nc.u32 %r277, [%rd104];
	// end inline asm
	mov.b32 	%f307, %r277;
	setp.lt.f32 	%p170, %f306, %f307;
	selp.f32 	%f430, %f307, %f306, %p170;
	add.s32 	%r34, %r405, 1024;
	add.s32 	%r281, %r405, 512;
	add.s32 	%r404, %r404, 1024;
	setp.lt.s32 	%p171, %r281, %r19;
	mov.u32 	%r405, %r34;
	@%p171 bra 	$L__BB35_34;
$L__BB35_35:
	// begin inline asm
	mov.u32 %r282, %laneid;
	// end inline asm
	mov.b32 	%r284, %f430;
	mov.b32 	%r285, 1;
	mov.b32 	%r306, 31;
	mov.b32 	%r307, -1;
	// begin inline asm
	shfl.sync.down.b32 %r283, %r284, %r285, %r306, %r307;
	// end inline asm
	mov.b32 	%f308, %r283;
	setp.gt.s32 	%p172, %r282, 30;
	setp.lt.f32 	%p173, %f430, %f308;
	selp.f32 	%f309, %f308, %f430, %p173;
	selp.f32 	%f310, %f430, %f309, %p172;
	mov.b32 	%r289, %f310;
	mov.b32 	%r290, 2;
	// begin inline asm
	shfl.sync.down.b32 %r288, %r289, %r290, %r306, %r307;
	// end inline asm
	mov.b32 	%f311, %r288;
	setp.gt.s32 	%p174, %r282, 29;
	setp.lt.f32 	%p175, %f310, %f311;
	selp.f32 	%f312, %f311, %f310, %p175;
	selp.f32 	%f313, %f310, %f312, %p174;
	mov.b32 	%r294, %f313;
	mov.b32 	%r295, 4;
	// begin inline asm
	shfl.sync.down.b32 %r293, %r294, %r295, %r306, %r307;
	// end inline asm
	mov.b32 	%f314, %r293;
	setp.gt.s32 	%p176, %r282, 27;
	setp.lt.f32 	%p177, %f313, %f314;
	selp.f32 	%f315, %f314, %f313, %p177;
	selp.f32 	%f316, %f313, %f315, %p176;
	mov.b32 	%r299, %f316;
	mov.b32 	%r300, 8;
	// begin inline asm
	shfl.sync.down.b32 %r298, %r299, %r300, %r306, %r307;
	// end inline asm
	mov.b32 	%f317, %r298;
	setp.gt.s32 	%p178, %r282, 23;
	setp.lt.f32 	%p179, %f316, %f317;
	selp.f32 	%f318, %f317, %f316, %p179;
	selp.f32 	%f319, %f316, %f318, %p178;
	mov.b32 	%r304, %f319;
	mov.b32 	%r305, 16;
	// begin inline asm
	shfl.sync.down.b32 %r303, %r304, %r305, %r306, %r307;
	// end inline asm
	mov.b32 	%f320, %r303;
	setp.gt.s32 	%p180, %r282, 15;
	setp.lt.f32 	%p181, %f319, %f320;
	selp.f32 	%f26, %f320, %f319, %p181;
	selp.f32 	%f444, %f319, %f26, %p180;
	setp.ne.s32 	%p182, %r282, 0;
	@%p182 bra 	$L__BB35_37;
	shr.u32 	%r308, %r13, 3;
	and.b32  	%r309, %r308, 124;
	mov.u32 	%r310, _ZZN3cub18CUB_300001_SM_10006detail6reduce28DeviceReduceSingleTileKernelINS2_10policy_hubIfjN4cuda3__47maximumIfEEE10Policy1000EPfSB_jS8_ffNS5_3std3__410__identityEEEvT0_T1_T2_T3_T4_T6_E12temp_storage;
	add.s32 	%r311, %r310, %r309;
	st.shared.f32 	[%r311+8], %f26;
$L__BB35_37:
	bar.sync 	0;
	setp.ne.s32 	%p183, %r13, 0;
	@%p183 bra 	$L__BB35_74;
	ld.shared.f32 	%f321, [_ZZN3cub18CUB_300001_SM_10006detail6reduce28DeviceReduceSingleTileKernelINS2_10policy_hubIfjN4cuda3__47maximumIfEEE10Policy1000EPfSB_jS8_ffNS5_3std3__410__identityEEEvT0_T1_T2_T3_T4_T6_E12temp_storage+12];
	setp.lt.f32 	%p184, %f444, %f321;
	selp.f32 	%f322, %f321, %f444, %p184;
	ld.shared.f32 	%f323, [_ZZN3cub18CUB_300001_SM_10006detail6reduce28DeviceReduceSingleTileKernelINS2_10policy_hubIfjN4cuda3__47maximumIfEEE10Policy1000EPfSB_jS8_ffNS5_3std3__410__identityEEEvT0_T1_T2_T3_T4_T6_E12temp_storage+16];
	setp.lt.f32 	%p185, %f322, %f323;
	selp.f32 	%f324, %f323, %f322, %p185;
	ld.shared.f32 	%f325, [_ZZN3cub18CUB_300001_SM_10006detail6reduce28DeviceReduceSingleTileKernelINS2_10policy_hubIfjN4cuda3__47maximumIfEEE10Policy1000EPfSB_jS8_ffNS5_3std3__410__identityEEEvT0_T1_T2_T3_T4_T6_E12temp_storage+20];
	setp.lt.f32 	%p186, %f324, %f325;
	selp.f32 	%f326, %f325, %f324, %p186;
	ld.shared.f32 	%f327, [_ZZN3cub18CUB_300001_SM_10006detail6reduce28DeviceReduceSingleTileKernelINS2_10policy_hubIfjN4cuda3__47maximumIfEEE10Policy1000EPfSB_jS8_ffNS5_3std3__410__identityEEEvT0_T1_T2_T3_T4_T6_E12temp_storage+24];
	setp.lt.f32 	%p187, %f326, %f327;
	selp.f32 	%f328, %f327, %f326, %p187;
	ld.shared.f32 	%f329, [_ZZN3cub18CUB_300001_SM_10006detail6reduce28DeviceReduceSingleTileKernelINS2_10policy_hubIfjN4cuda3__47maximumIfEEE10Policy1000EPfSB_jS8_ffNS5_3std3__410__identityEEEvT0_T1_T2_T3_T4_T6_E12temp_storage+28];
	setp.lt.f32 	%p188, %f328, %f329;
	selp.f32 	%f330, %f329, %f328, %p188;
	ld.shared.f32 	%f331, [_ZZN3cub18CUB_300001_SM_10006detail6reduce28DeviceReduceSingleTileKernelINS2_10policy_hubIfjN4cuda3__47maximumIfEEE10Policy1000EPfSB_jS8_ffNS5_3std3__410__identityEEEvT0_T1_T2_T3_T4_T6_E12temp_storage+32];
	setp.lt.f32 	%p189, %f330, %f331;
	selp.f32 	%f332, %f331, %f330, %p189;
	ld.shared.f32 	%f333, [_ZZN3cub18CUB_300001_SM_10006detail6reduce28DeviceReduceSingleTileKernelINS2_10policy_hubIfjN4cuda3__47maximumIfEEE10Policy1000EPfSB_jS8_ffNS5_3std3__410__identityEEEvT0_T1_T2_T3_T4_T6_E12temp_storage+36];
	setp.lt.f32 	%p190, %f332, %f333;
	selp.f32 	%f444, %f333, %f332, %p190;
	bra.uni 	$L__BB35_74;
$L__BB35_39:
	setp.gt.u32 	%p3, %r70, 4095;
	@%p3 bra 	$L__BB35_58;
	mov.u32 	%r36, %tid.x;
	setp.ge.u32 	%p68, %r36, %r70;
	mov.f32 	%f436, 0f00000000;
	mov.u32 	%r409, %r36;
	@%p68 bra 	$L__BB35_42;
	mul.wide.u32 	%rd65, %r36, 4;
	add.s64 	%rd64, %rd15, %rd65;
	// begin inline asm
	ld.global.nc.u32 %r152, [%rd64];
	// end inline asm
	mov.b32 	%f436, %r152;
	add.s32 	%r409, %r36, 256;
$L__BB35_42:
	setp.ge.u32 	%p69, %r409, %r70;
	@%p69 bra 	$L__BB35_49;
	not.b32 	%r153, %r409;
	add.s32 	%r39, %r70, %r153;
	and.b32  	%r154, %r39, 768;
	setp.eq.s32 	%p70, %r154, 768;
	@%p70 bra 	$L__BB35_46;
	mul.wide.u32 	%rd66, %r409, 4;
	add.s64 	%rd120, %rd15, %rd66;
	shr.u32 	%r155, %r39, 8;
	add.s32 	%r156, %r155, 1;
	and.b32  	%r157, %r156, 3;
	neg.s32 	%r407, %r157;
$L__BB35_45:
	.pragma "nounroll";
	// begin inline asm
	ld.global.nc.u32 %r158, [%rd120];
	// end inline asm
	mov.b32 	%f157, %r158;
	setp.lt.f32 	%p71, %f436, %f157;
	selp.f32 	%f436, %f157, %f436, %p71;
	add.s32 	%r409, %r409, 256;
	add.s64 	%rd120, %rd120, 1024;
	add.s32 	%r407, %r407, 1;
	setp.ne.s32 	%p72, %r407, 0;
	@%p72 bra 	$L__BB35_45;
$L__BB35_46:
	setp.lt.u32 	%p73, %r39, 768;
	@%p73 bra 	$L__BB35_49;
	mul.wide.u32 	%rd68, %r409, 4;
	add.s64 	%rd121, %rd15, %rd68;
$L__BB35_48:
	// begin inline asm
	ld.global.nc.u32 %r159, [%rd121];
	// end inline asm
	mov.b32 	%f158, %r159;
	setp.lt.f32 	%p74, %f436, %f158;
	selp.f32 	%f159, %f158, %f436, %p74;
	add.s64 	%rd70, %rd121, 1024;
	// begin inline asm
	ld.global.nc.u32 %r160, [%rd70];
	// end inline asm
	mov.b32 	%f160, %r160;
	setp.lt.f32 	%p75, %f159, %f160;
	selp.f32 	%f161, %f160, %f159, %p75;
	add.s64 	%rd71, %rd121, 2048;
	// begin inline asm
	ld.global.nc.u32 %r161, [%rd71];
	// end inline asm
	mov.b32 	%f162, %r161;
	setp.lt.f32 	%p76, %f161, %f162;
	selp.f32 	%f163, %f162, %f161, %p76;
	add.s64 	%rd72, %rd121, 3072;
	// begin inline asm
	ld.global.nc.u32 %r162, [%rd72];
	// end inline asm
	mov.b32 	%f164, %r162;
	setp.lt.f32 	%p77, %f163, %f164;
	selp.f32 	%f436, %f164, %f163, %p77;
	add.s32 	%r409, %r409, 1024;
	add.s64 	%rd121, %rd121, 4096;
	setp.lt.s32 	%p78, %r409, %r70;
	@%p78 bra 	$L__BB35_48;
$L__BB35_49:
	setp.lt.u32 	%p79, %r70, 256;
	@%p79 bra 	$L__BB35_54;
	// begin inline asm
	mov.u32 %r201, %laneid;
	// end inline asm
	mov.b32 	%r203, %f436;
	mov.b32 	%r204, 1;
	mov.b32 	%r225, 31;
	mov.b32 	%r226, -1;
	// begin inline asm
	shfl.sync.down.b32 %r202, %r203, %r204, %r225, %r226;
	// end inline asm
	mov.b32 	%f212, %r202;
	setp.gt.s32 	%p107, %r201, 30;
	setp.lt.f32 	%p108, %f436, %f212;
	selp.f32 	%f213, %f212, %f436, %p108;
	selp.f32 	%f214, %f436, %f213, %p107;
	mov.b32 	%r208, %f214;
	mov.b32 	%r209, 2;
	// begin inline asm
	shfl.sync.down.b32 %r207, %r208, %r209, %r225, %r226;
	// end inline asm
	mov.b32 	%f215, %r207;
	setp.gt.s32 	%p109, %r201, 29;
	setp.lt.f32 	%p110, %f214, %f215;
	selp.f32 	%f216, %f215, %f214, %p110;
	selp.f32 	%f217, %f214, %f216, %p109;
	mov.b32 	%r213, %f217;
	mov.b32 	%r214, 4;
	// begin inline asm
	shfl.sync.down.b32 %r212, %r213, %r214, %r225, %r226;
	// end inline asm
	mov.b32 	%f218, %r212;
	setp.gt.s32 	%p111, %r201, 27;
	setp.lt.f32 	%p112, %f217, %f218;
	selp.f32 	%f219, %f218, %f217, %p112;
	selp.f32 	%f220, %f217, %f219, %p111;
	mov.b32 	%r218, %f220;
	mov.b32 	%r219, 8;
	// begin inline asm
	shfl.sync.down.b32 %r217, %r218, %r219, %r225, %r226;
	// end inline asm
	mov.b32 	%f221, %r217;
	setp.gt.s32 	%p113, %r201, 23;
	setp.lt.f32 	%p114, %f220, %f221;
	selp.f32 	%f222, %f221, %f220, %p114;
	selp.f32 	%f223, %f220, %f222, %p113;
	mov.b32 	%r223, %f223;
	mov.b32 	%r224, 16;
	// begin inline asm
	shfl.sync.down.b32 %r222, %r223, %r224, %r225, %r226;
	// end inline asm
	mov.b32 	%f224, %r222;
	setp.gt.s32 	%p115, %r201, 15;
	setp.lt.f32 	%p116, %f223, %f224;
	selp.f32 	%f38, %f224, %f223, %p116;
	selp.f32 	%f444, %f223, %f38, %p115;
	setp.ne.s32 	%p117, %r201, 0;
	@%p117 bra 	$L__BB35_52;
	shr.u32 	%r227, %r36, 3;
	and.b32  	%r228, %r227, 124;
	mov.u32 	%r229, _ZZN3cub18CUB_300001_SM_10006detail6reduce28DeviceReduceSingleTileKernelINS2_10policy_hubIfjN4cuda3__47maximumIfEEE10Policy1000EPfSB_jS8_ffNS5_3std3__410__identityEEEvT0_T1_T2_T3_T4_T6_E12temp_storage;
	add.s32 	%r230, %r229, %r228;
	st.shared.f32 	[%r230+8], %f38;
$L__BB35_52:
	bar.sync 	0;
	setp.ne.s32 	%p118, %r36, 0;
	@%p118 bra 	$L__BB35_74;
	ld.shared.f32 	%f225, [_ZZN3cub18CUB_300001_SM_10006detail6reduce28DeviceReduceSingleTileKernelINS2_10policy_hubIfjN4cuda3__47maximumIfEEE10Policy1000EPfSB_jS8_ffNS5_3std3__410__identityEEEvT0_T1_T2_T3_T4_T6_E12temp_storage+12];
	setp.lt.f32 	%p119, %f444, %f225;
	selp.f32 	%f226, %f225, %f444, %p119;
	ld.shared.f32 	%f227, [_ZZN3cub18CUB_300001_SM_10006detail6reduce28DeviceReduceSingleTileKernelINS2_10policy_hubIfjN4cuda3__47maximumIfEEE10Policy1000EPfSB_jS8_ffNS5_3std3__410__identityEEEvT0_T1_T2_T3_T4_T6_E12temp_storage+16];
	setp.lt.f32 	%p120, %f226, %f227;
	selp.f32 	%f228, %f227, %f226, %p120;
	ld.shared.f32 	%f229, [_ZZN3cub18CUB_300001_SM_10006detail6reduce28DeviceReduceSingleTileKernelINS2_10policy_hubIfjN4cuda3__47maximumIfEEE10Policy1000EPfSB_jS8_ffNS5_3std3__410__identityEEEvT0_T1_T2_T3_T4_T6_E12temp_storage+20];
	setp.lt.f32 	%p121, %f228, %f229;
	selp.f32 	%f230, %f229, %f228, %p121;
	ld.shared.f32 	%f231, [_ZZN3cub18CUB_300001_SM_10006detail6reduce28DeviceReduceSingleTileKernelINS2_10policy_hubIfjN4cuda3__47maximumIfEEE10Policy1000EPfSB_jS8_ffNS5_3std3__410__identityEEEvT0_T1_T2_T3_T4_T6_E12temp_storage+24];
	setp.lt.f32 	%p122, %f230, %f231;
	selp.f32 	%f232, %f231, %f230, %p122;
	ld.shared.f32 	%f233, [_ZZN3cub18CUB_300001_SM_10006detail6reduce28DeviceReduceSingleTileKernelINS2_10policy_hubIfjN4cuda3__47maximumIfEEE10Policy1000EPfSB_jS8_ffNS5_3std3__410__identityEEEvT0_T1_T2_T3_T4_T6_E12temp_storage+28];
	setp.lt.f32 	%p123, %f232, %f233;
	selp.f32 	%f234, %f233, %f232, %p123;
	ld.shared.f32 	%f235, [_ZZN3cub18CUB_300001_SM_10006detail6reduce28DeviceReduceSingleTileKernelINS2_10policy_hubIfjN4cuda3__47maximumIfEEE10Policy1000EPfSB_jS8_ffNS5_3std3__410__identityEEEvT0_T1_T2_T3_T4_T6_E12temp_storage+32];
	setp.lt.f32 	%p124, %f234, %f235;
	selp.f32 	%f236, %f235, %f234, %p124;
	ld.shared.f32 	%f237, [_ZZN3cub18CUB_300001_SM_10006detail6reduce28DeviceReduceSingleTileKernelINS2_10policy_hubIfjN4cuda3__47maximumIfEEE10Policy1000EPfSB_jS8_ffNS5_3std3__410__identityEEEvT0_T1_T2_T3_T4_T6_E12temp_storage+36];
	setp.lt.f32 	%p125, %f236, %f237;
	selp.f32 	%f444, %f237, %f236, %p125;
	bra.uni 	$L__BB35_74;
$L__BB35_54:
	// begin inline asm
	mov.u32 %r163, %laneid;
	// end inline asm
	and.b32  	%r189, %r36, 992;
	add.s32 	%r190, %r189, 32;
	setp.gt.u32 	%p80, %r190, %r70;
	not.b32 	%r191, %r189;
	add.s32 	%r192, %r70, %r191;
	selp.b32 	%r187, %r192, 31, %p80;
	mov.b32 	%r165, %f436;
	mov.b32 	%r166, 1;
	mov.b32 	%r188, -1;
	// begin inline asm
	shfl.sync.down.b32 %r164, %r165, %r166, %r187, %r188;
	// end inline asm
	mov.b32 	%f165, %r164;
	setp.lt.s32 	%p81, %r163, %r187;
	setp.lt.f32 	%p82, %f436, %f165;
	selp.f32 	%f166, %f165, %f436, %p82;
	selp.f32 	%f167, %f166, %f436, %p81;
	mov.b32 	%r170, %f167;
	mov.b32 	%r171, 2;
	// begin inline asm
	shfl.sync.down.b32 %r169, %r170, %r171, %r187, %r188;
	// end inline asm
	mov.b32 	%f168, %r169;
	add.s32 	%r193, %r163, 2;
	setp.gt.s32 	%p83, %r193, %r187;
	setp.lt.f32 	%p84, %f167, %f168;
	selp.f32 	%f169, %f168, %f167, %p84;
	selp.f32 	%f170, %f167, %f169, %p83;
	mov.b32 	%r175, %f170;
	mov.b32 	%r176, 4;
	// begin inline asm
	shfl.sync.down.b32 %r174, %r175, %r176, %r187, %r188;
	// end inline asm
	mov.b32 	%f171, %r174;
	add.s32 	%r194, %r163, 4;
	setp.gt.s32 	%p85, %r194, %r187;
	setp.lt.f32 	%p86, %f170, %f171;
	selp.f32 	%f172, %f171, %f170, %p86;
	selp.f32 	%f173, %f170, %f172, %p85;
	mov.b32 	%r180, %f173;
	mov.b32 	%r181, 8;
	// begin inline asm
	shfl.sync.down.b32 %r179, %r180, %r181, %r187, %r188;
	// end inline asm
	mov.b32 	%f174, %r179;
	add.s32 	%r195, %r163, 8;
	setp.gt.s32 	%p87, %r195, %r187;
	setp.lt.f32 	%p88, %f173, %f174;
	selp.f32 	%f175, %f174, %f173, %p88;
	selp.f32 	%f176, %f173, %f175, %p87;
	mov.b32 	%r185, %f176;
	mov.b32 	%r186, 16;
	// begin inline asm
	shfl.sync.down.b32 %r184, %r185, %r186, %r187, %r188;
	// end inline asm
	mov.b32 	%f177, %r184;
	add.s32 	%r196, %r163, 16;
	setp.gt.s32 	%p89, %r196, %r187;
	setp.lt.f32 	%p90, %f176, %f177;
	selp.f32 	%f178, %f177, %f176, %p90;
	selp.f32 	%f444, %f176, %f178, %p89;
	setp.ne.s32 	%p91, %r163, 0;
	@%p91 bra 	$L__BB35_56;
	shr.u32 	%r197, %r36, 3;
	and.b32  	%r198, %r197, 124;
	mov.u32 	%r199, _ZZN3cub18CUB_300001_SM_10006detail6reduce28DeviceReduceSingleTileKernelINS2_10policy_hubIfjN4cuda3__47maximumIfEEE10Policy1000EPfSB_jS8_ffNS5_3std3__410__identityEEEvT0_T1_T2_T3_T4_T6_E12temp_storage;
	add.s32 	%r200, %r199, %r198;
	st.shared.f32 	[%r200+8], %f444;
$L__BB35_56:
	bar.sync 	0;
	setp.ne.s32 	%p92, %r36, 0;
	@%p92 bra 	$L__BB35_74;
	setp.gt.u32 	%p93, %r70, 32;
	ld.shared.f32 	%f179, [_ZZN3cub18CUB_300001_SM_10006detail6reduce28DeviceReduceSingleTileKernelINS2_10policy_hubIfjN4cuda3__47maximumIfEEE10Policy1000EPfSB_jS8_ffNS5_3std3__410__identityEEEvT0_T1_T2_T3_T4_T6_E12temp_storage+12];
	setp.lt.f32 	%p94, %f444, %f179;
	selp.f32 	%f181, %f179, %f444, %p94;
	selp.f32 	%f182, %f181, %f444, %p93;
	setp.gt.u32 	%p95, %r70, 64;
	ld.shared.f32 	%f184, [_ZZN3cub18CUB_300001_SM_10006detail6reduce28DeviceReduceSingleTileKernelINS2_10policy_hubIfjN4cuda3__47maximumIfEEE10Policy1000EPfSB_jS8_ffNS5_3std3__410__identityEEEvT0_T1_T2_T3_T4_T6_E12temp_storage+16];
	setp.lt.f32 	%p96, %f182, %f184;
	selp.f32 	%f186, %f184, %f182, %p96;
	selp.f32 	%f187, %f186, %f182, %p95;
	setp.gt.u32 	%p97, %r70, 96;
	ld.shared.f32 	%f189, [_ZZN3cub18CUB_300001_SM_10006detail6reduce28DeviceReduceSingleTileKernelINS2_10policy_hubIfjN4cuda3__47maximumIfEEE10Policy1000EPfSB_jS8_ffNS5_3std3__410__identityEEEvT0_T1_T2_T3_T4_T6_E12temp_storage+20];
	setp.lt.f32 	%p98, %f187, %f189;
	selp.f32 	%f191, %f189, %f187, %p98;
	selp.f32 	%f192, %f191, %f187, %p97;
	setp.gt.u32 	%p99, %r70, 128;
	ld.shared.f32 	%f194, [_ZZN3cub18CUB_300001_SM_10006detail6reduce28DeviceReduceSingleTileKernelINS2_10policy_hubIfjN4cuda3__47maximumIfEEE10Policy1000EPfSB_jS8_ffNS5_3std3__410__identityEEEvT0_T1_T2_T3_T4_T6_E12temp_storage+24];
	setp.lt.f32 	%p100, %f192, %f194;
	selp.f32 	%f196, %f194, %f192, %p100;
	selp.f32 	%f197, %f196, %f192, %p99;
	setp.gt.u32 	%p101, %r70, 160;
	ld.shared.f32 	%f199, [_ZZN3cub18CUB_300001_SM_10006detail6reduce28DeviceReduceSingleTileKernelINS2_10policy_hubIfjN4cuda3__47maximumIfEEE10Policy1000EPfSB_jS8_ffNS5_3std3__410__identityEEEvT0_T1_T2_T3_T4_T6_E12temp_storage+28];
	setp.lt.f32 	%p102, %f197, %f199;
	selp.f32 	%f201, %f199, %f197, %p102;
	selp.f32 	%f202, %f201, %f197, %p101;
	setp.gt.u32 	%p103, %r70, 192;
	ld.shared.f32 	%f204, [_ZZN3cub18CUB_300001_SM_10006detail6reduce28DeviceReduceSingleTileKernelINS2_10policy_hubIfjN4cuda3__47maximumIfEEE10Policy1000EPfSB_jS8_ffNS5_3std3__410__identityEEEvT0_T1_T2_T3_T4_T6_E12temp_storage+32];
	setp.lt.f32 	%p104, %f202, %f204;
	selp.f32 	%f206, %f204, %f202, %p104;
	selp.f32 	%f207, %f206, %f202, %p103;
	setp.gt.u32 	%p105, %r70, 224;
	ld.shared.f32 	%f209, [_ZZN3cub18CUB_300001_SM_10006detail6reduce28DeviceReduceSingleTileKernelINS2_10policy_hubIfjN4cuda3__47maximumIfEEE10Policy1000EPfSB_jS8_ffNS5_3std3__410__identityEEEvT0_T1_T2_T3_T4_T6_E12temp_storage+36];
	setp.lt.f32 	%p106, %f207, %f209;
	selp.f32 	%f211, %f209, %f207, %p106;
	selp.f32 	%f444, %f211, %f207, %p105;
	bra.uni 	$L__BB35_74;
$L__BB35_58:
	mov.u32 	%r48, %tid.x;
	mul.wide.u32 	%rd34, %r48, 4;
	add.s64 	%rd18, %rd15, %rd34;
	// begin inline asm
	ld.global.nc.u32 %r71, [%rd18];
	// end inline asm
	mov.b32 	%f59, %r71;
	add.s64 	%rd19, %rd18, 1024;
	// begin inline asm
	ld.global.nc.u32 %r72, [%rd19];
	// end inline asm
	mov.b32 	%f60, %r72;
	add.s64 	%rd20, %rd18, 2048;
	// begin inline asm
	ld.global.nc.u32 %r73, [%rd20];
	// end inline asm
	mov.b32 	%f61, %r73;
	add.s64 	%rd21, %rd18, 3072;
	// begin inline asm
	ld.global.nc.u32 %r74, [%rd21];
	// end inline asm
	mov.b32 	%f62, %r74;
	add.s64 	%rd22, %rd18, 4096;
	// begin inline asm
	ld.global.nc.u32 %r75, [%rd22];
	// end inline asm
	mov.b32 	%f63, %r75;
	add.s64 	%rd23, %rd18, 5120;
	// begin inline asm
	ld.global.nc.u32 %r76, [%rd23];
	// end inline asm
	mov.b32 	%f64, %r76;
	add.s64 	%rd24, %rd18, 6144;
	// begin inline asm
	ld.global.nc.u32 %r77, [%rd24];
	// end inline asm
	mov.b32 	%f65, %r77;
	add.s64 	%rd25, %rd18, 7168;
	// begin inline asm
	ld.global.nc.u32 %r78, [%rd25];
	// end inline asm
	mov.b32 	%f66, %r78;
	add.s64 	%rd26, %rd18, 8192;
	// begin inline asm
	ld.global.nc.u32 %r79, [%rd26];
	// end inline asm
	mov.b32 	%f67, %r79;
	add.s64 	%rd27, %rd18, 9216;
	// begin inline asm
	ld.global.nc.u32 %r80, [%rd27];
	// end inline asm
	mov.b32 	%f68, %r80;
	add.s64 	%rd28, %rd18, 10240;
	// begin inline asm
	ld.global.nc.u32 %r81, [%rd28];
	// end inline asm
	mov.b32 	%f69, %r81;
	add.s64 	%rd29, %rd18, 11264;
	// begin inline asm
	ld.global.nc.u32 %r82, [%rd29];
	// end inline asm
	mov.b32 	%f70, %r82;
	add.s64 	%rd30, %rd18, 12288;
	// begin inline asm
	ld.global.nc.u32 %r83, [%rd30];
	// end inline asm
	mov.b32 	%f71, %r83;
	add.s64 	%rd31, %rd18, 13312;
	// begin inline asm
	ld.global.nc.u32 %r84, [%rd31];
	// end inline asm
	mov.b32 	%f72, %r84;
	add.s64 	%rd32, %rd18, 14336;
	// begin inline asm
	ld.global.nc.u32 %r85, [%rd32];
	// end inline asm
	mov.b32 	%f73, %r85;
	add.s64 	%rd33, %rd18, 15360;
	// begin inline asm
	ld.global.nc.u32 %r86, [%rd33];
	// end inline asm
	mov.b32 	%f74, %r86;
	setp.lt.f32 	%p4, %f59, %f60;
	selp.f32 	%f75, %f60, %f59, %p4;
	setp.lt.f32 	%p5, %f61, %f62;
	selp.f32 	%f76, %f62, %f61, %p5;
	setp.lt.f32 	%p6, %f63, %f64;
	selp.f32 	%f77, %f64, %f63, %p6;
	setp.lt.f32 	%p7, %f65, %f66;
	selp.f32 	%f78, %f66, %f65, %p7;
	setp.lt.f32 	%p8, %f67, %f68;
	selp.f32 	%f79, %f68, %f67, %p8;
	setp.lt.f32 	%p9, %f69, %f70;
	selp.f32 	%f80, %f70, %f69, %p9;
	setp.lt.f32 	%p10, %f71, %f72;
	selp.f32 	%f81, %f72, %f71, %p10;
	setp.lt.f32 	%p11, %f73, %f74;
	selp.f32 	%f82, %f74, %f73, %p11;
	setp.lt.f32 	%p12, %f75, %f76;
	selp.f32 	%f83, %f76, %f75, %p12;
	setp.lt.f32 	%p13, %f77, %f78;
	selp.f32 	%f84, %f78, %f77, %p13;
	setp.lt.f32 	%p14, %f79, %f80;
	selp.f32 	%f85, %f80, %f79, %p14;
	setp.lt.f32 	%p15, %f81, %f82;
	selp.f32 	%f86, %f82, %f81, %p15;
	setp.lt.f32 	%p16, %f83, %f84;
	selp.f32 	%f87, %f84, %f83, %p16;
	setp.lt.f32 	%p17, %f85, %f86;
	selp.f32 	%f88, %f86, %f85, %p17;
	setp.lt.f32 	%p18, %f87, %f88;
	selp.f32 	%f443, %f88, %f87, %p18;
	add.s32 	%r49, %r70, -4096;
	setp.lt.u32 	%p19, %r49, 4096;
	mov.b32 	%r412, 4096;
	@%p19 bra 	$L__BB35_62;
	mov.b32 	%r412, 4096;
$L__BB35_60:
	add.s32 	%r105, %r48, %r412;
	mul.wide.u32 	%rd51, %r105, 4;
	add.s64 	%rd35, %rd15, %rd51;
	// begin inline asm
	ld.global.nc.u32 %r89, [%rd35];
	// end inline asm
	mov.b32 	%f89, %r89;
	mul.wide.u32 	%rd52, %r412, 4;
	add.s64 	%rd53, %rd18, %rd52;
	add.s64 	%rd36, %rd53, 1024;
	// begin inline asm
	ld.global.nc.u32 %r90, [%rd36];
	// end inline asm
	mov.b32 	%f90, %r90;
	add.s64 	%rd37, %rd53, 2048;
	// begin inline asm
	ld.global.nc.u32 %r91, [%rd37];
	// end inline asm
	mov.b32 	%f91, %r91;
	add.s64 	%rd38, %rd53, 3072;
	// begin inline asm
	ld.global.nc.u32 %r92, [%rd38];
	// end inline asm
	mov.b32 	%f92, %r92;
	add.s64 	%rd39, %rd53, 4096;
	// begin inline asm
	ld.global.nc.u32 %r93, [%rd39];
	// end inline asm
	mov.b32 	%f93, %r93;
	add.s64 	%rd40, %rd53, 5120;
	// begin inline asm
	ld.global.nc.u32 %r94, [%rd40];
	// end inline asm
	mov.b32 	%f94, %r94;
	add.s64 	%rd41, %rd53, 6144;
	// begin inline asm
	ld.global.nc.u32 %r95, [%rd41];
	// end inline asm
	mov.b32 	%f95, %r95;
	add.s64 	%rd42, %rd53, 7168;
	// begin inline asm
	ld.global.nc.u32 %r96, [%rd42];
	// end inline asm
	mov.b32 	%f96, %r96;
	add.s64 	%rd43, %rd53, 8192;
	// begin inline asm
	ld.global.nc.u32 %r97, [%rd43];
	// end inline asm
	mov.b32 	%f97, %r97;
	add.s64 	%rd44, %rd53, 9216;
	// begin inline asm
	ld.global.nc.u32 %r98, [%rd44];
	// end inline asm
	mov.b32 	%f98, %r98;
	add.s64 	%rd45, %rd53, 10240;
	// begin inline asm
	ld.global.nc.u32 %r99, [%rd45];
	// end inline asm
	mov.b32 	%f99, %r99;
	add.s64 	%rd46, %rd53, 11264;
	// begin inline asm
	ld.global.nc.u32 %r100, [%rd46];
	// end inline asm
	mov.b32 	%f100, %r100;
	add.s64 	%rd47, %rd53, 12288;
	// begin inline asm
	ld.global.nc.u32 %r101, [%rd47];
	// end inline asm
	mov.b32 	%f101, %r101;
	add.s64 	%rd48, %rd53, 13312;
	// begin inline asm
	ld.global.nc.u32 %r102, [%rd48];
	// end inline asm
	mov.b32 	%f102, %r102;
	add.s64 	%rd49, %rd53, 14336;
	// begin inline asm
	ld.global.nc.u32 %r103, [%rd49];
	// end inline asm
	mov.b32 	%f103, %r103;
	add.s64 	%rd50, %rd53, 15360;
	// begin inline asm
	ld.global.nc.u32 %r104, [%rd50];
	// end inline asm
	mov.b32 	%f104, %r104;
	setp.lt.f32 	%p20, %f443, %f89;
	selp.f32 	%f105, %f89, %f443, %p20;
	setp.lt.f32 	%p21, %f90, %f91;
	selp.f32 	%f106, %f91, %f90, %p21;
	setp.lt.f32 	%p22, %f92, %f93;
	selp.f32 	%f107, %f93, %f92, %p22;
	setp.lt.f32 	%p23, %f94, %f95;
	selp.f32 	%f108, %f95, %f94, %p23;
	setp.lt.f32 	%p24, %f96, %f97;
	selp.f32 	%f109, %f97, %f96, %p24;
	setp.lt.f32 	%p25, %f98, %f99;
	selp.f32 	%f110, %f99, %f98, %p25;
	setp.lt.f32 	%p26, %f100, %f101;
	selp.f32 	%f111, %f101, %f100, %p26;
	setp.lt.f32 	%p27, %f102, %f103;
	selp.f32 	%f112, %f103, %f102, %p27;
	setp.lt.f32 	%p28, %f105, %f106;
	selp.f32 	%f113, %f106, %f105, %p28;
	setp.lt.f32 	%p29, %f107, %f108;
	selp.f32 	%f114, %f108, %f107, %p29;
	setp.lt.f32 	%p30, %f109, %f110;
	selp.f32 	%f115, %f110, %f109, %p30;
	setp.lt.f32 	%p31, %f111, %f112;
	selp.f32 	%f116, %f112, %f111, %p31;
	setp.lt.f32 	%p32, %f113, %f114;
	selp.f32 	%f117, %f114, %f113, %p32;
	setp.lt.f32 	%p33, %f115, %f116;
	selp.f32 	%f118, %f116, %f115, %p33;
	setp.lt.f32 	%p34, %f117, %f118;
	selp.f32 	%f119, %f118, %f117, %p34;
	setp.lt.f32 	%p35, %f119, %f104;
	selp.f32 	%f443, %f104, %f119, %p35;
	sub.s32 	%r106, %r70, %r412;
	setp.lt.u32 	%p36, %r106, 4096;
	@%p36 bra 	$L__BB35_70;
	add.s32 	%r412, %r412, 4096;
	setp.le.u32 	%p37, %r412, %r49;
	@%p37 bra 	$L__BB35_60;
$L__BB35_62:
	setp.le.u32 	%p38, %r70, %r412;
	@%p38 bra 	$L__BB35_70;
	sub.s32 	%r53, %r70, %r412;
	setp.ge.s32 	%p39, %r48, %r53;
	@%p39 bra 	$L__BB35_70;
	not.b32 	%r107, %r48;
	add.s32 	%r108, %r70, %r107;
	sub.s32 	%r54, %r108, %r412;
	and.b32  	%r109, %r54, 768;
	setp.eq.s32 	%p40, %r109, 768;
	mov.u32 	%r416, %r48;
	@%p40 bra 	$L__BB35_67;
	add.s32 	%r414, %r48, %r412;
	shr.u32 	%r110, %r54, 8;
	add.s32 	%r111, %r110, 1;
	and.b32  	%r112, %r111, 3;
	neg.s32 	%r413, %r112;
	mov.u32 	%r416, %r48;
$L__BB35_66:
	.pragma "nounroll";
	mul.wide.u32 	%rd55, %r414, 4;
	add.s64 	%rd54, %rd15, %rd55;
	// begin inline asm
	ld.global.nc.u32 %r113, [%rd54];
	// end inline asm
	mov.b32 	%f121, %r113;
	setp.lt.f32 	%p41, %f443, %f121;
	selp.f32 	%f443, %f121, %f443, %p41;
	add.s32 	%r416, %r416, 256;
	add.s32 	%r414, %r414, 256;
	add.s32 	%r413, %r413, 1;
	setp.ne.s32 	%p42, %r413, 0;
	@%p42 bra 	$L__BB35_66;
$L__BB35_67:
	setp.lt.u32 	%p43, %r54, 768;
	@%p43 bra 	$L__BB35_70;
	add.s32 	%r418, %r416, 512;
	add.s32 	%r417, %r416, %r412;
$L__BB35_69:
	mul.wide.u32 	%rd60, %r417, 4;
	add.s64 	%rd56, %rd15, %rd60;
	// begin inline asm
	ld.global.nc.u32 %r114, [%rd56];
	// end inline asm
	mov.b32 	%f122, %r114;
	setp.lt.f32 	%p44, %f443, %f122;
	selp.f32 	%f123, %f122, %f443, %p44;
	add.s32 	%r118, %r417, 256;
	mul.wide.u32 	%rd61, %r118, 4;
	add.s64 	%rd57, %rd15, %rd61;
	// begin inline asm
	ld.global.nc.u32 %r115, [%rd57];
	// end inline asm
	mov.b32 	%f124, %r115;
	setp.lt.f32 	%p45, %f123, %f124;
	selp.f32 	%f125, %f124, %f123, %p45;
	add.s32 	%r119, %r417, 512;
	mul.wide.u32 	%rd62, %r119, 4;
	add.s64 	%rd58, %rd15, %rd62;
	// begin inline asm
	ld.global.nc.u32 %r116, [%rd58];
	// end inline asm
	mov.b32 	%f126, %r116;
	setp.lt.f32 	%p46, %f125, %f126;
	selp.f32 	%f127, %f126, %f125, %p46;
	add.s32 	%r120, %r417, 768;
	mul.wide.u32 	%rd63, %r120, 4;
	add.s64 	%rd59, %rd15, %rd63;
	// begin inline asm
	ld.global.nc.u32 %r117, [%rd59];
	// end inline asm
	mov.b32 	%f128, %r117;
	setp.lt.f32 	%p47, %f127, %f128;
	selp.f32 	%f443, %f128, %f127, %p47;
	add.s32 	%r68, %r418, 1024;
	add.s32 	%r121, %r418, 512;
	add.s32 	%r417, %r417, 1024;
	setp.lt.s32 	%p48, %r121, %r53;
	mov.u32 	%r418, %r68;
	@%p48 bra 	$L__BB35_69;
$L__BB35_70:
	// begin inline asm
	mov.u32 %r122, %laneid;
	// end inline asm
	mov.b32 	%r124, %f443;
	mov.b32 	%r125, 1;
	mov.b32 	%r146, 31;
	mov.b32 	%r147, -1;
	// begin inline asm
	shfl.sync.down.b32 %r123, %r124, %r125, %r146, %r147;
	// end inline asm
	mov.b32 	%f129, %r123;
	setp.gt.s32 	%p49, %r122, 30;
	setp.lt.f32 	%p50, %f443, %f129;
	selp.f32 	%f130, %f129, %f443, %p50;
	selp.f32 	%f131, %f443, %f130, %p49;
	mov.b32 	%r129, %f131;
	mov.b32 	%r130, 2;
	// begin inline asm
	shfl.sync.down.b32 %r128, %r129, %r130, %r146, %r147;
	// end inline asm
	mov.b32 	%f132, %r128;
	setp.gt.s32 	%p51, %r122, 29;
	setp.lt.f32 	%p52, %f131, %f132;
	selp.f32 	%f133, %f132, %f131, %p52;
	selp.f32 	%f134, %f131, %f133, %p51;
	mov.b32 	%r134, %f134;
	mov.b32 	%r135, 4;
	// begin inline asm
	shfl.sync.down.b32 %r133, %r134, %r135, %r146, %r147;
	// end inline asm
	mov.b32 	%f135, %r133;
	setp.gt.s32 	%p53, %r122, 27;
	setp.lt.f32 	%p54, %f134, %f135;
	selp.f32 	%f136, %f135, %f134, %p54;
	selp.f32 	%f137, %f134, %f136, %p53;
	mov.b32 	%r139, %f137;
	mov.b32 	%r140, 8;
	// begin inline asm
	shfl.sync.down.b32 %r138, %r139, %r140, %r146, %r147;
	// end inline asm
	mov.b32 	%f138, %r138;
	setp.gt.s32 	%p55, %r122, 23;
	setp.lt.f32 	%p56, %f137, %f138;
	selp.f32 	%f139, %f138, %f137, %p56;
	selp.f32 	%f140, %f137, %f139, %p55;
	mov.b32 	%r144, %f140;
	mov.b32 	%r145, 16;
	// begin inline asm
	shfl.sync.down.b32 %r143, %r144, %r145, %r146, %r147;
	// end inline asm
	mov.b32 	%f141, %r143;
	setp.gt.s32 	%p57, %r122, 15;
	setp.lt.f32 	%p58, %f140, %f141;
	selp.f32 	%f54, %f141, %f140, %p58;
	selp.f32 	%f444, %f140, %f54, %p57;
	setp.ne.s32 	%p59, %r122, 0;
	@%p59 bra 	$L__BB35_72;
	shr.u32 	%r148, %r48, 3;
	and.b32  	%r149, %r148, 124;
	mov.u32 	%r150, _ZZN3cub18CUB_300001_SM_10006detail6reduce28DeviceReduceSingleTileKernelINS2_10policy_hubIfjN4cuda3__47maximumIfEEE10Policy1000EPfSB_jS8_ffNS5_3std3__410__identityEEEvT0_T1_T2_T3_T4_T6_E12temp_storage;
	add.s32 	%r151, %r150, %r149;
	st.shared.f32 	[%r151+8], %f54;
$L__BB35_72:
	bar.sync 	0;
	setp.ne.s32 	%p60, %r48, 0;
	@%p60 bra 	$L__BB35_74;
	ld.shared.f32 	%f142, [_ZZN3cub18CUB_300001_SM_10006detail6reduce28DeviceReduceSingleTileKernelINS2_10policy_hubIfjN4cuda3__47maximumIfEEE10Policy1000EPfSB_jS8_ffNS5_3std3__410__identityEEEvT0_T1_T2_T3_T4_T6_E12temp_storage+12];
	setp.lt.f32 	%p61, %f444, %f142;
	selp.f32 	%f143, %f142, %f444, %p61;
	ld.shared.f32 	%f144, [_ZZN3cub18CUB_300001_SM_10006detail6reduce28DeviceReduceSingleTileKernelINS2_10policy_hubIfjN4cuda3__47maximumIfEEE10Policy1000EPfSB_jS8_ffNS5_3std3__410__identityEEEvT0_T1_T2_T3_T4_T6_E12temp_storage+16];
	setp.lt.f32 	%p62, %f143, %f144;
	selp.f32 	%f145, %f144, %f143, %p62;
	ld.shared.f32 	%f146, [_ZZN3cub18CUB_300001_SM_10006detail6reduce28DeviceReduceSingleTileKernelINS2_10policy_hubIfjN4cuda3__47maximumIfEEE10Policy1000EPfSB_jS8_ffNS5_3std3__410__identityEEEvT0_T1_T2_T3_T4_T6_E12temp_storage+20];
	setp.lt.f32 	%p63, %f145, %f146;
	selp.f32 	%f147, %f146, %f145, %p63;
	ld.shared.f32 	%f148, [_ZZN3cub18CUB_300001_SM_10006detail6reduce28DeviceReduceSingleTileKernelINS2_10policy_hubIfjN4cuda3__47maximumIfEEE10Policy1000EPfSB_jS8_ffNS5_3std3__410__identityEEEvT0_T1_T2_T3_T4_T6_E12temp_storage+24];
	setp.lt.f32 	%p64, %f147, %f148;
	selp.f32 	%f149, %f148, %f147, %p64;
	ld.shared.f32 	%f150, [_ZZN3cub18CUB_300001_SM_10006detail6reduce28DeviceReduceSingleTileKernelINS2_10policy_hubIfjN4cuda3__47maximumIfEEE10Policy1000EPfSB_jS8_ffNS5_3std3__410__identityEEEvT0_T1_T2_T3_T4_T6_E12temp_storage+28];
	setp.lt.f32 	%p65, %f149, %f150;
	selp.f32 	%f151, %f150, %f149, %p65;
	ld.shared.f32 	%f152, [_ZZN3cub18CUB_300001_SM_10006detail6reduce28DeviceReduceSingleTileKernelINS2_10policy_hubIfjN4cuda3__47maximumIfEEE10Policy1000EPfSB_jS8_ffNS5_3std3__410__identityEEEvT0_T1_T2_T3_T4_T6_E12temp_storage+32];
	setp.lt.f32 	%p66, %f151, %f152;
	selp.f32 	%f153, %f152, %f151, %p66;
	ld.shared.f32 	%f154, [_ZZN3cub18CUB_300001_SM_10006detail6reduce28DeviceReduceSingleTileKernelINS2_10policy_hubIfjN4cuda3__47maximumIfEEE10Policy1000EPfSB_jS8_ffNS5_3std3__410__identityEEEvT0_T1_T2_T3_T4_T6_E12temp_storage+36];
	setp.lt.f32 	%p67, %f153, %f154;
	selp.f32 	%f444, %f154, %f153, %p67;
$L__BB35_74:
	mov.u32 	%r391, %tid.x;
	setp.ne.s32 	%p249, %r391, 0;
	@%p249 bra 	$L__BB35_76;
	setp.lt.f32 	%p250, %f58, %f444;
	selp.f32 	%f417, %f444, %f58, %p250;
	st.global.f32 	[%rd1], %f417;
$L__BB35_76:
	ret;

}
	// .globl	_ZN3cub18CUB_300001_SM_10006detail6reduce18DeviceReduceKernelINS2_10policy_hubIfjN4cuda3__47maximumIfEEE10Policy1000EPfjS8_fNS5_3std3__410__identityEEEvT0_PT3_T1_NS0_13GridEvenShareISI_EET2_T4_
.visible .entry _ZN3cub18CUB_300001_SM_10006detail6reduce18DeviceReduceKernelINS2_10policy_hubIfjN4cuda3__47maximumIfEEE10Policy1000EPfjS8_fNS5_3std3__410__identityEEEvT0_PT3_T1_NS0_13GridEvenShareISI_EET2_T4_(
	.param .u64 .ptr .align 1 _ZN3cub18CUB_300001_SM_10006detail6reduce18DeviceReduceKernelINS2_10policy_hubIfjN4cuda3__47maximumIfEEE10Policy1000EPfjS8_fNS5_3std3__410__identityEEEvT0_PT3_T1_NS0_13GridEvenShareISI_EET2_T4__param_0,
	.param .u64 .ptr .align 1 _ZN3cub18CUB_300001_SM_10006detail6reduce18DeviceReduceKernelINS2_10policy_hubIfjN4cuda3__47maximumIfEEE10Policy1000EPfjS8_fNS5_3std3__410__identityEEEvT0_PT3_T1_NS0_13GridEvenShareISI_EET2_T4__param_1,
	.param .u32 _ZN3cub18CUB_300001_SM_10006detail6reduce18DeviceReduceKernelINS2_10policy_hubIfjN4cuda3__47maximumIfEEE10Policy1000EPfjS8_fNS5_3std3__410__identityEEEvT0_PT3_T1_NS0_13GridEvenShareISI_EET2_T4__param_2,
	.param .align 4 .b8 _ZN3cub18CUB_300001_SM_10006detail6reduce18DeviceReduceKernelINS2_10policy_hubIfjN4cuda3__47maximumIfEEE10Policy1000EPfjS8_fNS5_3std3__410__identityEEEvT0_PT3_T1_NS0_13GridEvenShareISI_EET2_T4__param_3[40],
	.param .align 1 .b8 _ZN3cub18CUB_300001_SM_10006detail6reduce18DeviceReduceKernelINS2_10policy_hubIfjN4cuda3__47maximumIfEEE10Policy1000EPfjS8_fNS5_3std3__410__identityEEEvT0_PT3_T1_NS0_13GridEvenShareISI_EET2_T4__param_4[1],
	.param .align 1 .b8 _ZN3cub18CUB_300001_SM_10006detail6reduce18DeviceReduceKernelINS2_10policy_hubIfjN4cuda3__47maximumIfEEE10Policy1000EPfjS8_fNS5_3std3__410__identityEEEvT0_PT3_T1_NS0_13GridEvenShareISI_EET2_T4__param_5[1]
)
.maxntid 256
{
	.reg .pred 	%p<249>;
	.reg .b32 	%r<478>;
	.reg .b32 	%f<439>;
	.reg .b64 	%rd<112>;
	// demoted variable
	.shared .align 4 .b8 _ZZN3cub18CUB_300001_SM_10006detail6reduce18DeviceReduceKernelINS2_10policy_hubIfjN4cuda3__47maximumIfEEE10Policy1000EPfjS8_fNS5_3std3__410__identityEEEvT0_PT3_T1_NS0_13GridEvenShareISI_EET2_T4_E12temp_storage[44];
	ld.param.u32 	%r1, [_ZN3cub18CUB_300001_SM_10006detail6reduce18DeviceReduceKernelINS2_10policy_hubIfjN4cuda3__47maximumIfEEE10Policy1000EPfjS8_fNS5_3std3__410__identityEEEvT0_PT3_T1_NS0_13GridEvenShareISI_EET2_T4__param_3+20];
	ld.param.u64 	%rd1, [_ZN3cub18CUB_300001_SM_10006detail6reduce18DeviceReduceKernelINS2_10policy_hubIfjN4cuda3__47maximumIfEEE10Policy1000EPfjS8_fNS5_3std3__410__identityEEEvT0_PT3_T1_NS0_13GridEvenShareISI_EET2_T4__param_0];
	ld.param.u32 	%r2, [_ZN3cub18CUB_300001_SM_10006detail6reduce18DeviceReduceKernelINS2_10policy_hubIfjN4cuda3__47maximumIfEEE10Policy1000EPfjS8_fNS5_3std3__410__identityEEEvT0_PT3_T1_NS0_13GridEvenShareISI_EET2_T4__param_3+24];
	mov.u32 	%r3, %ctaid.x;
	shl.b32 	%r4, %r2, 12;
	shl.b32 	%r5, %r3, 12;
	and.b64  	%rd3, %rd1, 15;
	setp.ne.s64 	%p1, %rd3, 0;
	@%p1 bra 	$L__BB36_36;
	sub.s32 	%r6, %r1, %r5;
	setp.gt.u32 	%p125, %r6, 4095;
	@%p125 bra 	$L__BB36_20;
	mov.u32 	%r7, %tid.x;
	setp.ge.u32 	%p190, %r7, %r6;
	mov.f32 	%f419, 0f00000000;
	mov.u32 	%r448, %r7;
	@%p190 bra 	$L__BB36_4;
	add.s32 	%r359, %r5, %r7;
	mul.wide.u32 	%rd97, %r359, 4;
	add.s64 	%rd96, %rd1, %rd97;
	// begin inline asm
	ld.global.nc.u32 %r358, [%rd96];
	// end inline asm
	mov.b32 	%f419, %r358;
	add.s32 	%r448, %r7, 256;
$L__BB36_4:
	setp.ge.u32 	%p191, %r448, %r6;
	@%p191 bra 	$L__BB36_11;
	not.b32 	%r360, %r448;
	add.s32 	%r10, %r1, %r360;
	and.b32  	%r361, %r10, 768;
	setp.eq.s32 	%p192, %r361, 768;
	@%p192 bra 	$L__BB36_8;
	add.s32 	%r446, %r448, %r5;
	shr.u32 	%r362, %r10, 8;
	add.s32 	%r363, %r362, 1;
	and.b32  	%r364, %r363, 3;
	neg.s32 	%r445, %r364;
$L__BB36_7:
	.pragma "nounroll";
	mul.wide.u32 	%rd99, %r446, 4;
	add.s64 	%rd98, %rd1, %rd99;
	// begin inline asm
	ld.global.nc.u32 %r365, [%rd98];
	// end inline asm
	mov.b32 	%f333, %r365;
	setp.lt.f32 	%p193, %f419, %f333;
	selp.f32 	%f419, %f333, %f419, %p193;
	add.s32 	%r448, %r448, 256;
	add.s32 	%r446, %r446, 256;
	add.s32 	%r445, %r445, 1;
	setp.ne.s32 	%p194, %r445, 0;
	@%p194 bra 	$L__BB36_7;
$L__BB36_8:
	sub.s32 	%r366, %r10, %r5;
	setp.lt.u32 	%p195, %r366, 768;
	@%p195 bra 	$L__BB36_11;
	add.s32 	%r450, %r448, 512;
	add.s32 	%r449, %r448, %r5;
$L__BB36_10:
	mul.wide.u32 	%rd104, %r449, 4;
	add.s64 	%rd100, %rd1, %rd104;
	// begin inline asm
	ld.global.nc.u32 %r367, [%rd100];
	// end inline asm
	mov.b32 	%f334, %r367;
	setp.lt.f32 	%p196, %f419, %f334;
	selp.f32 	%f335, %f334, %f419, %p196;
	add.s32 	%r371, %r449, 256;
	mul.wide.u32 	%rd105, %r371, 4;
	add.s64 	%rd101, %rd1, %rd105;
	// begin inline asm
	ld.global.nc.u32 %r368, [%rd101];
	// end inline asm
	mov.b32 	%f336, %r368;
	setp.lt.f32 	%p197, %f335, %f336;
	selp.f32 	%f337, %f336, %f335, %p197;
	add.s32 	%r372, %r449, 512;
	mul.wide.u32 	%rd106, %r372, 4;
	add.s64 	%rd102, %rd1, %rd106;
	// begin inline asm
	ld.global.nc.u32 %r369, [%rd102];
	// end inline asm
	mov.b32 	%f338, %r369;
	setp.lt.f32 	%p198, %f337, %f338;
	selp.f32 	%f339, %f338, %f337, %p198;
	add.s32 	%r373, %r449, 768;
	mul.wide.u32 	%rd107, %r373, 4;
	add.s64 	%rd103, %rd1, %rd107;
	// begin inline asm
	ld.global.nc.u32 %r370, [%rd103];
	// end inline asm
	mov.b32 	%f340, %r370;
	setp.lt.f32 	%p199, %f339, %f340;
	selp.f32 	%f419, %f340, %f339, %p199;
	add.s32 	%r24, %r450, 1024;
	add.s32 	%r374, %r450, 512;
	add.s32 	%r449, %r449, 1024;
	setp.lt.s32 	%p200, %r374, %r6;
	mov.u32 	%r450, %r24;
	@%p200 bra 	$L__BB36_10;
$L__BB36_11:
	setp.lt.u32 	%p201, %r6, 256;
	@%p201 bra 	$L__BB36_16;
	// begin inline asm
	mov.u32 %r413, %laneid;
	// end inline asm
	mov.b32 	%r415, %f419;
	mov.b32 	%r416, 1;
	mov.b32 	%r437, 31;
	mov.b32 	%r438, -1;
	// begin inline asm
	shfl.sync.down.b32 %r414, %r415, %r416, %r437, %r438;
	// end inline asm
	mov.b32 	%f388, %r414;
	setp.gt.s32 	%p229, %r413, 30;
	setp.lt.f32 	%p230, %f419, %f388;
	selp.f32 	%f389, %f388, %f419, %p230;
	selp.f32 	%f390, %f419, %f389, %p229;
	mov.b32 	%r420, %f390;
	mov.b32 	%r421, 2;
	// begin inline asm
	shfl.sync.down.b32 %r419, %r420, %r421, %r437, %r438;
	// end inline asm
	mov.b32 	%f391, %r419;
	setp.gt.s32 	%p231, %r413, 29;
	setp.lt.f32 	%p232, %f390, %f391;
	selp.f32 	%f392, %f391, %f390, %p232;
	selp.f32 	%f393, %f390, %f392, %p231;
	mov.b32 	%r425, %f393;
	mov.b32 	%r426, 4;
	// begin inline asm
	shfl.sync.down.b32 %r424, %r425, %r426, %r437, %r438;
	// end inline asm
	mov.b32 	%f394, %r424;
	setp.gt.s32 	%p233, %r413, 27;
	setp.lt.f32 	%p234, %f393, %f394;
	selp.f32 	%f395, %f394, %f393, %p234;
	selp.f32 	%f396, %f393, %f395, %p233;
	mov.b32 	%r430, %f396;
	mov.b32 	%r431, 8;
	// begin inline asm
	shfl.sync.down.b32 %r429, %r430, %r431, %r437, %r438;
	// end inline asm
	mov.b32 	%f397, %r429;
	setp.gt.s32 	%p235, %r413, 23;
	setp.lt.f32 	%p236, %f396, %f397;
	selp.f32 	%f398, %f397, %f396, %p236;
	selp.f32 	%f399, %f396, %f398, %p235;
	mov.b32 	%r435, %f399;
	mov.b32 	%r436, 16;
	// begin inline asm
	shfl.sync.down.b32 %r434, %r435, %r436, %r437, %r438;
	// end inline asm
	mov.b32 	%f400, %r434;
	setp.gt.s32 	%p237, %r413, 15;
	setp.lt.f32 	%p238, %f399, %f400;
	selp.f32 	%f10, %f400, %f399, %p238;
	selp.f32 	%f438, %f399, %f10, %p237;
	setp.ne.s32 	%p239, %r413, 0;
	@%p239 bra 	$L__BB36_14;
	shr.u32 	%r439, %r7, 3;
	and.b32  	%r440, %r439, 124;
	mov.u32 	%r441, _ZZN3cub18CUB_300001_SM_10006detail6reduce18DeviceReduceKernelINS2_10policy_hubIfjN4cuda3__47maximumIfEEE10Policy1000EPfjS8_fNS5_3std3__410__identityEEEvT0_PT3_T1_NS0_13GridEvenShareISI_EET2_T4_E12temp_storage;
	add.s32 	%r442, %r441, %r440;
	st.shared.f32 	[%r442+8], %f10;
$L__BB36_14:
	bar.sync 	0;
	setp.ne.s32 	%p240, %r7, 0;
	@%p240 bra 	$L__BB36_71;
	ld.shared.f32 	%f401, [_ZZN3cub18CUB_300001_SM_10006detail6reduce18DeviceReduceKernelINS2_10policy_hubIfjN4cuda3__47maximumIfEEE10Policy1000EPfjS8_fNS5_3std3__410__identityEEEvT0_PT3_T1_NS0_13GridEvenShareISI_EET2_T4_E12temp_storage+12];
	setp.lt.f32 	%p241, %f438, %f401;
	selp.f32 	%f402, %f401, %f438, %p241;
	ld.shared.f32 	%f403, [_ZZN3cub18CUB_300001_SM_10006detail6reduce18DeviceReduceKernelINS2_10policy_hubIfjN4cuda3__47maximumIfEEE10Policy1000EPfjS8_fNS5_3std3__410__identityEEEvT0_PT3_T1_NS0_13GridEvenShareISI_EET2_T4_E12temp_storage+16];
	setp.lt.f32 	%p242, %f402, %f403;
	selp.f32 	%f404, %f403, %f402, %p242;
	ld.shared.f32 	%f405, [_ZZN3cub18CUB_300001_SM_10006detail6reduce18DeviceReduceKernelINS2_10policy_hubIfjN4cuda3__47maximumIfEEE10Policy1000EPfjS8_fNS5_3std3__410__identityEEEvT0_PT3_T1_NS0_13GridEvenShareISI_EET2_T4_E12temp_storage+20];
	setp.lt.f32 	%p243, %f404, %f405;
	selp.f32 	%f406, %f405, %f404, %p243;
	ld.shared.f32 	%f407, [_ZZN3cub18CUB_300001_SM_10006detail6reduce18DeviceReduceKernelINS2_10policy_hubIfjN4cuda3__47maximumIfEEE10Policy1000EPfjS8_fNS5_3std3__410__identityEEEvT0_PT3_T1_NS0_13GridEvenShareISI_EET2_T4_E12temp_storage+24];
	setp.lt.f32 	%p244, %f406, %f407;
	selp.f32 	%f408, %f407, %f406, %p244;
	ld.shared.f32 	%f409, [_ZZN3cub18CUB_300001_SM_10006detail6reduce18DeviceReduceKernelINS2_10policy_hubIfjN4cuda3__47maximumIfEEE10Policy1000EPfjS8_fNS5_3std3__410__identityEEEvT0_PT3_T1_NS0_13GridEvenShareISI_EET2_T4_E12temp_storage+28];
	setp.lt.f32 	%p245, %f408, %f409;
	selp.f32 	%f410, %f409, %f408, %p245;
	ld.shared.f32 	%f411, [_ZZN3cub18CUB_300001_SM_10006detail6reduce18DeviceReduceKernelINS2_10policy_hubIfjN4cuda3__47maximumIfEEE10Policy1000EPfjS8_fNS5_3std3__410__identityEEEvT0_PT3_T1_NS0_13GridEvenShareISI_EET2_T4_E12temp_storage+32];
	setp.lt.f32 	%p246, %f410, %f411;
	selp.f32 	%f412, %f411, %f410, %p246;
	ld.shared.f32 	%f413, [_ZZN3cub18CUB_300001_SM_10006detail6reduce18DeviceReduceKernelINS2_10policy_hubIfjN4cuda3__47maximumIfEEE10Policy1000EPfjS8_fNS5_3std3__410__identityEEEvT0_PT3_T1_NS0_13GridEvenShareISI_EET2_T4_E12temp_storage+36];
	setp.lt.f32 	%p247, %f412, %f413;
	selp.f32 	%f438, %f413, %f412, %p247;
	bra.uni 	$L__BB36_71;
$L__BB36_16:
	// begin inline asm
	mov.u32 %r375, %laneid;
	// end inline asm
	and.b32  	%r401, %r7, 992;
	add.s32 	%r402, %r401, 32;
	setp.gt.u32 	%p202, %r402, %r6;
	not.b32 	%r403, %r401;
	add.s32 	%r404, %r6, %r403;
	selp.b32 	%r399, %r404, 31, %p202;
	mov.b32 	%r377, %f419;
	mov.b32 	%r378, 1;
	mov.b32 	%r400, -1;
	// begin inline asm
	shfl.sync.down.b32 %r376, %r377, %r378, %r399, %r400;
	// end inline asm
	mov.b32 	%f341, %r376;
	setp.lt.s32 	%p203, %r375, %r399;
	setp.lt.f32 	%p204, %f419, %f341;
	selp.f32 	%f342, %f341, %f419, %p204;
	selp.f32 	%f343, %f342, %f419, %p203;
	mov.b32 	%r382, %f343;
	mov.b32 	%r383, 2;
	// begin inline asm
	shfl.sync.down.b32 %r381, %r382, %r383, %r399, %r400;
	// end inline asm
	mov.b32 	%f344, %r381;
	add.s32 	%r405, %r375, 2;
	setp.gt.s32 	%p205, %r405, %r399;
	setp.lt.f32 	%p206, %f343, %f344;
	selp.f32 	%f345, %f344, %f343, %p206;
	selp.f32 	%f346, %f343, %f345, %p205;
	mov.b32 	%r387, %f346;
	mov.b32 	%r388, 4;
	// begin inline asm
	shfl.sync.down.b32 %r386, %r387, %r388, %r399, %r400;
	// end inline asm
	mov.b32 	%f347, %r386;
	add.s32 	%r406, %r375, 4;
	setp.gt.s32 	%p207, %r406, %r399;
	setp.lt.f32 	%p208, %f346, %f347;
	selp.f32 	%f348, %f347, %f346, %p208;
	selp.f32 	%f349, %f346, %f348, %p207;
	mov.b32 	%r392, %f349;
	mov.b32 	%r393, 8;
	// begin inline asm
	shfl.sync.down.b32 %r391, %r392, %r393, %r399, %r400;
	// end inline asm
	mov.b32 	%f350, %r391;
	add.s32 	%r407, %r375, 8;
	setp.gt.s32 	%p209, %r407, %r399;
	setp.lt.f32 	%p210, %f349, %f350;
	selp.f32 	%f351, %f350, %f349, %p210;
	selp.f32 	%f352, %f349, %f351, %p209;
	mov.b32 	%r397, %f352;
	mov.b32 	%r398, 16;
	// begin inline asm
	shfl.sync.down.b32 %r396, %r397, %r398, %r399, %r400;
	// end inline asm
	mov.b32 	%f353, %r396;
	add.s32 	%r408, %r375, 16;
	setp.gt.s32 	%p211, %r408, %r399;
	setp.lt.f32 	%p212, %f352, %f353;
	selp.f32 	%f354, %f353, %f352, %p212;
	selp.f32 	%f438, %f352, %f354, %p211;
	setp.ne.s32 	%p213, %r375, 0;
	@%p213 bra 	$L__BB36_18;
	shr.u32 	%r409, %r7, 3;
	and.b32  	%r410, %r409, 124;
	mov.u32 	%r411, _ZZN3cub18CUB_300001_SM_10006detail6reduce18DeviceReduceKernelINS2_10policy_hubIfjN4cuda3__47maximumIfEEE10Policy1000EPfjS8_fNS5_3std3__410__identityEEEvT0_PT3_T1_NS0_13GridEvenShareISI_EET2_T4_E12temp_storage;
	add.s32 	%r412, %r411, %r410;
	st.shared.f32 	[%r412+8], %f438;
$L__BB36_18:
	bar.sync 	0;
	setp.ne.s32 	%p214, %r7, 0;
	@%p214 bra 	$L__BB36_71;
	setp.gt.u32 	%p215, %r6, 32;
	ld.shared.f32 	%f355, [_ZZN3cub18CUB_300001_SM_10006detail6reduce18DeviceReduceKernelINS2_10policy_hubIfjN4cuda3__47maximumIfEEE10Policy1000EPfjS8_fNS5_3std3__410__identityEEEvT0_PT3_T1_NS0_13GridEvenShareISI_EET2_T4_E12temp_storage+12];
	setp.lt.f32 	%p216, %f438, %f355;
	selp.f32 	%f357, %f355, %f438, %p216;
	selp.f32 	%f358, %f357, %f438, %p215;
	setp.gt.u32 	%p217, %r6, 64;
	ld.shared.f32 	%f360, [_ZZN3cub18CUB_300001_SM_10006detail6reduce18DeviceReduceKernelINS2_10policy_hubIfjN4cuda3__47maximumIfEEE10Policy1000EPfjS8_fNS5_3std3__410__identityEEEvT0_PT3_T1_NS0_13GridEvenShareISI_EET2_T4_E12temp_storage+16];
	setp.lt.f32 	%p218, %f358, %f360;
	selp.f32 	%f362, %f360, %f358, %p218;
	selp.f32 	%f363, %f362, %f358, %p217;
	setp.gt.u32 	%p219, %r6, 96;
	ld.shared.f32 	%f365, [_ZZN3cub18CUB_300001_SM_10006detail6reduce18DeviceReduceKernelINS2_10policy_hubIfjN4cuda3__47maximumIfEEE10Policy1000EPfjS8_fNS5_3std3__410__identityEEEvT0_PT3_T1_NS0_13GridEvenShareISI_EET2_T4_E12temp_storage+20];
	setp.lt.f32 	%p220, %f363, %f365;
	selp.f32 	%f367, %f365, %f363, %p220;
	selp.f32 	%f368, %f367, %f363, %p219;
	setp.gt.u32 	%p221, %r6, 128;
	ld.shared.f32 	%f370, [_ZZN3cub18CUB_300001_SM_10006detail6reduce18DeviceReduceKernelINS2_10policy_hubIfjN4cuda3__47maximumIfEEE10Policy1000EPfjS8_fNS5_3std3__410__identityEEEvT0_PT3_T1_NS0_13GridEvenShareISI_EET2_T4_E12temp_storage+24];
	setp.lt.f32 	%p222, %f368, %f370;
	selp.f32 	%f372, %f370, %f368, %p222;
	selp.f32 	%f373, %f372, %f368, %p221;
	setp.gt.u32 	%p223, %r6, 160;
	ld.shared.f32 	%f375, [_ZZN3cub18CUB_300001_SM_10006detail6reduce18DeviceReduceKernelINS2_10policy_hubIfjN4cuda3__47maximumIfEEE10Policy1000EPfjS8_fNS5_3std3__410__identityEEEvT0_PT3_T1_NS0_13GridEvenShareISI_EET2_T4_E12temp_storage+28];
	setp.lt.f32 	%p224, %f373, %f375;
	selp.f32 	%f377, %f375, %f373, %p224;
	selp.f32 	%f378, %f377, %f373, %p223;
	setp.gt.u32 	%p225, %r6, 192;
	ld.shared.f32 	%f380, [_ZZN3cub18CUB_300001_SM_10006detail6reduce18DeviceReduceKernelINS2_10policy_hubIfjN4cuda3__47maximumIfEEE10Policy1000EPfjS8_fNS5_3std3__410__identityEEEvT0_PT3_T1_NS0_13GridEvenShareISI_EET2_T4_E12temp_storage+32];
	setp.lt.f32 	%p226, %f378, %f380;
	selp.f32 	%f382, %f380, %f378, %p226;
	selp.f32 	%f383, %f382, %f378, %p225;
	setp.gt.u32 	%p227, %r6, 224;
	ld.shared.f32 	%f385, [_ZZN3cub18CUB_300001_SM_10006detail6reduce18DeviceReduceKernelINS2_10policy_hubIfjN4cuda3__47maximumIfEEE10Policy1000EPfjS8_fNS5_3std3__410__identityEEEvT0_PT3_T1_NS0_13GridEvenShareISI_EET2_T4_E12temp_storage+36];
	setp.lt.f32 	%p228, %f383, %f385;
	selp.f32 	%f387, %f385, %f383, %p228;
	selp.f32 	%f438, %f387, %f383, %p227;
	bra.uni 	$L__BB36_71;
$L__BB36_20:
	mov.u32 	%r26, %tid.x;
	shl.b32 	%r27, %r26, 2;
	add.s32 	%r274, %r5, %r27;
	mul.wide.u32 	%rd72, %r274, 4;
	add.s64 	%rd62, %rd1, %rd72;
	// begin inline asm
	ld.global.nc.v2.u64 {%rd60, %rd61}, [%rd62];
	// end inline asm
	mov.b64 	{%r275, %r276}, %rd61;
	mov.b64 	{%r277, %r278}, %rd60;
	mov.b32 	%f235, %r278;
	mov.b32 	%f236, %r277;
	mov.b32 	%f237, %r276;
	mov.b32 	%f238, %r275;
	add.s64 	%rd65, %rd62, 4096;
	// begin inline asm
	ld.global.nc.v2.u64 {%rd63, %rd64}, [%rd65];
	// end inline asm
	mov.b64 	{%r279, %r280}, %rd64;
	mov.b64 	{%r281, %r282}, %rd63;
	mov.b32 	%f239, %r282;
	mov.b32 	%f240, %r281;
	mov.b32 	%f241, %r280;
	mov.b32 	%f242, %r279;
	add.s64 	%rd68, %rd62, 8192;
	// begin inline asm
	ld.global.nc.v2.u64 {%rd66, %rd67}, [%rd68];
	// end inline asm
	mov.b64 	{%r283, %r284}, %rd67;
	mov.b64 	{%r285, %r286}, %rd66;
	mov.b32 	%f243, %r286;
	mov.b32 	%f244, %r285;
	mov.b32 	%f245, %r284;
	mov.b32 	%f246, %r283;
	add.s64 	%rd71, %rd62, 12288;
	// begin inline asm
	ld.global.nc.v2.u64 {%rd69, %rd70}, [%rd71];
	// end inline asm
	mov.b64 	{%r287, %r288}, %rd70;
	mov.b64 	{%r289, %r290}, %rd69;
	mov.b32 	%f247, %r290;
	mov.b32 	%f248, %r289;
	mov.b32 	%f249, %r288;
	mov.b32 	%f250, %r287;
	setp.lt.f32 	%p126, %f236, %f235;
	selp.f32 	%f251, %f235, %f236, %p126;
	setp.lt.f32 	%p127, %f238, %f237;
	selp.f32 	%f252, %f237, %f238, %p127;
	setp.lt.f32 	%p128, %f240, %f239;
	selp.f32 	%f253, %f239, %f240, %p128;
	setp.lt.f32 	%p129, %f242, %f241;
	selp.f32 	%f254, %f241, %f242, %p129;
	setp.lt.f32 	%p130, %f244, %f243;
	selp.f32 	%f255, %f243, %f244, %p130;
	setp.lt.f32 	%p131, %f246, %f245;
	selp.f32 	%f256, %f245, %f246, %p131;
	setp.lt.f32 	%p132, %f248, %f247;
	selp.f32 	%f257, %f247, %f248, %p132;
	setp.lt.f32 	%p133, %f250, %f249;
	selp.f32 	%f258, %f249, %f250, %p133;
	setp.lt.f32 	%p134, %f251, %f252;
	selp.f32 	%f259, %f252, %f251, %p134;
	setp.lt.f32 	%p135, %f253, %f254;
	selp.f32 	%f260, %f254, %f253, %p135;
	setp.lt.f32 	%p136, %f255, %f256;
	selp.f32 	%f261, %f256, %f255, %p136;
	setp.lt.f32 	%p137, %f257, %f258;
	selp.f32 	%f262, %f258, %f257, %p137;
	setp.lt.f32 	%p138, %f259, %f260;
	selp.f32 	%f263, %f260, %f259, %p138;
	setp.lt.f32 	%p139, %f261, %f262;
	selp.f32 	%f264, %f262, %f261, %p139;
	setp.lt.f32 	%p140, %f263, %f264;
	selp.f32 	%f425, %f264, %f263, %p140;
	setp.lt.u32 	%p141, %r6, %r4;
	@%p141 bra 	$L__BB36_32;
	add.s32 	%r28, %r4, %r5;
	add.s32 	%r452, %r28, 256;
	add.s32 	%r451, %r28, %r26;
	mov.b32 	%r453, 0;
$L__BB36_22:
	add.s32 	%r5, %r5, %r4;
	add.s32 	%r292, %r1, -4096;
	setp.gt.u32 	%p142, %r5, %r292;
	@%p142 bra 	$L__BB36_24;
	add.s32 	%r293, %r5, %r27;
	mul.wide.u32 	%rd85, %r293, 4;
	add.s64 	%rd75, %rd1, %rd85;
	// begin inline asm
	ld.global.nc.v2.u64 {%rd73, %rd74}, [%rd75];
	// end inline asm
	mov.b64 	{%r294, %r295}, %rd74;
	mov.b64 	{%r296, %r297}, %rd73;
	mov.b32 	%f265, %r297;
	mov.b32 	%f266, %r296;
	mov.b32 	%f267, %r295;
	mov.b32 	%f268, %r294;
	add.s64 	%rd78, %rd75, 4096;
	// begin inline asm
	ld.global.nc.v2.u64 {%rd76, %rd77}, [%rd78];
	// end inline asm
	mov.b64 	{%r298, %r299}, %rd77;
	mov.b64 	{%r300, %r301}, %rd76;
	mov.b32 	%f269, %r301;
	mov.b32 	%f270, %r300;
	mov.b32 	%f271, %r299;
	mov.b32 	%f272, %r298;
	add.s64 	%rd81, %rd75, 8192;
	// begin inline asm
	ld.global.nc.v2.u64 {%rd79, %rd80}, [%rd81];
	// end inline asm
	mov.b64 	{%r302, %r303}, %rd80;
	mov.b64 	{%r304, %r305}, %rd79;
	mov.b32 	%f273, %r305;
	mov.b32 	%f274, %r304;
	mov.b32 	%f275, %r303;
	mov.b32 	%f276, %r302;
	add.s64 	%rd84, %rd75, 12288;
	// begin inline asm
	ld.global.nc.v2.u64 {%rd82, %rd83}, [%rd84];
	// end inline asm
	mov.b64 	{%r306, %r307}, %rd83;
	mov.b64 	{%r308, %r309}, %rd82;
	mov.b32 	%f277, %r309;
	mov.b32 	%f278, %r308;
	mov.b32 	%f279, %r307;
	mov.b32 	%f280, %r306;
	setp.lt.f32 	%p143, %f425, %f266;
	selp.f32 	%f281, %f266, %f425, %p143;
	setp.lt.f32 	%p144, %f265, %f268;
	selp.f32 	%f282, %f268, %f265, %p144;
	setp.lt.f32 	%p145, %f267, %f270;
	selp.f32 	%f283, %f270, %f267, %p145;
	setp.lt.f32 	%p146, %f269, %f272;
	selp.f32 	%f284, %f272, %f269, %p146;
	setp.lt.f32 	%p147, %f271, %f274;
	selp.f32 	%f285, %f274, %f271, %p147;
	setp.lt.f32 	%p148, %f273, %f276;
	selp.f32 	%f286, %f276, %f273, %p148;
	setp.lt.f32 	%p149, %f275, %f278;
	selp.f32 	%f287, %f278, %f275, %p149;
	setp.lt.f32 	%p150, %f277, %f280;
	selp.f32 	%f288, %f280, %f277, %p150;
	setp.lt.f32 	%p151, %f281, %f282;
	selp.f32 	%f289, %f282, %f281, %p151;
	setp.lt.f32 	%p152, %f283, %f284;
	selp.f32 	%f290, %f284, %f283, %p152;
	setp.lt.f32 	%p153, %f285, %f286;
	selp.f32 	%f291, %f286, %f285, %p153;
	setp.lt.f32 	%p154, %f287, %f288;
	selp.f32 	%f292, %f288, %f287, %p154;
	setp.lt.f32 	%p155, %f289, %f290;
	selp.f32 	%f293, %f290, %f289, %p155;
	setp.lt.f32 	%p156, %f291, %f292;
	selp.f32 	%f294, %f292, %f291, %p156;
	setp.lt.f32 	%p157, %f293, %f294;
	selp.f32 	%f295, %f294, %f293, %p157;
	setp.lt.f32 	%p158, %f295, %f279;
	selp.f32 	%f425, %f279, %f295, %p158;
	sub.s32 	%r310, %r1, %r5;
	setp.lt.u32 	%p159, %r310, %r4;
	add.s32 	%r453, %r453, 1;
	add.s32 	%r452, %r452, %r4;
	add.s32 	%r451, %r451, %r4;
	@%p159 bra 	$L__BB36_32;
	bra.uni 	$L__BB36_22;
$L__BB36_24:
	setp.le.u32 	%p160, %r1, %r5;
	@%p160 bra 	$L__BB36_32;
	sub.s32 	%r39, %r1, %r5;
	setp.ge.s32 	%p161, %r26, %r39;
	@%p161 bra 	$L__BB36_32;
	not.b32 	%r311, %r26;
	add.s32 	%r312, %r1, %r311;
	sub.s32 	%r313, %r312, %r28;
	mul.lo.s32 	%r314, %r2, %r453;
	shl.b32 	%r315, %r314, 12;
	sub.s32 	%r40, %r313, %r315;
	shr.u32 	%r316, %r312, 8;
	add.s32 	%r41, %r316, 1;
	and.b32  	%r317, %r312, 768;
	setp.eq.s32 	%p162, %r317, 768;
	mov.u32 	%r458, %r26;
	@%p162 bra 	$L__BB36_29;
	and.b32  	%r318, %r41, 3;
	neg.s32 	%r455, %r318;
	mov.u32 	%r458, %r26;
$L__BB36_28:
	.pragma "nounroll";
	mul.wide.u32 	%rd87, %r451, 4;
	add.s64 	%rd86, %rd1, %rd87;
	// begin inline asm
	ld.global.nc.u32 %r319, [%rd86];
	// end inline asm
	mov.b32 	%f297, %r319;
	setp.lt.f32 	%p163, %f425, %f297;
	selp.f32 	%f425, %f297, %f425, %p163;
	add.s32 	%r458, %r458, 256;
	add.s32 	%r451, %r451, 256;
	add.s32 	%r455, %r455, 1;
	setp.ne.s32 	%p164, %r455, 0;
	@%p164 bra 	$L__BB36_28;
$L__BB36_29:
	setp.lt.u32 	%p165, %r40, 768;
	@%p165 bra 	$L__BB36_32;
	add.s32 	%r460, %r458, 512;
	add.s32 	%r459, %r458, %r452;
$L__BB36_31:
	add.s32 	%r324, %r459, -256;
	mul.wide.u32 	%rd92, %r324, 4;
	add.s64 	%rd88, %rd1, %rd92;
	// begin inline asm
	ld.global.nc.u32 %r320, [%rd88];
	// end inline asm
	mov.b32 	%f298, %r320;
	setp.lt.f32 	%p166, %f425, %f298;
	selp.f32 	%f299, %f298, %f425, %p166;
	mul.wide.u32 	%rd93, %r459, 4;
	add.s64 	%rd89, %rd1, %rd93;
	// begin inline asm
	ld.global.nc.u32 %r321, [%rd89];
	// end inline asm
	mov.b32 	%f300, %r321;
	setp.lt.f32 	%p167, %f299, %f300;
	selp.f32 	%f301, %f300, %f299, %p167;
	add.s32 	%r325, %r459, 256;
	mul.wide.u32 	%rd94, %r325, 4;
	add.s64 	%rd90, %rd1, %rd94;
	// begin inline asm
	ld.global.nc.u32 %r322, [%rd90];
	// end inline asm
	mov.b32 	%f302, %r322;
	setp.lt.f32 	%p168, %f301, %f302;
	selp.f32 	%f303, %f302, %f301, %p168;
	add.s32 	%r326, %r459, 512;
	mul.wide.u32 	%rd95, %r326, 4;
	add.s64 	%rd91, %rd1, %rd95;
	// begin inline asm
	ld.global.nc.u32 %r323, [%rd91];
	// end inline asm
	mov.b32 	%f304, %r323;
	setp.lt.f32 	%p169, %f303, %f304;
	selp.f32 	%f425, %f304, %f303, %p169;
	add.s32 	%r54, %r460, 1024;
	add.s32 	%r327, %r460, 512;
	add.s32 	%r459, %r459, 1024;
	setp.lt.s32 	%p170, %r327, %r39;
	mov.u32 	%r460, %r54;
	@%p170 bra 	$L__BB36_31;
$L__BB36_32:
	// begin inline asm
	mov.u32 %r328, %laneid;
	// end inline asm
	mov.b32 	%r330, %f425;
	mov.b32 	%r331, 1;
	mov.b32 	%r352, 31;
	mov.b32 	%r353, -1;
	// begin inline asm
	shfl.sync.down.b32 %r329, %r330, %r331, %r352, %r353;
	// end inline asm
	mov.b32 	%f305, %r329;
	setp.gt.s32 	%p171, %r328, 30;
	setp.lt.f32 	%p172, %f425, %f305;
	selp.f32 	%f306, %f305, %f425, %p172;
	selp.f32 	%f307, %f425, %f306, %p171;
	mov.b32 	%r335, %f307;
	mov.b32 	%r336, 2;
	// begin inline asm
	shfl.sync.down.b32 %r334, %r335, %r336, %r352, %r353;
	// end inline asm
	mov.b32 	%f308, %r334;
	setp.gt.s32 	%p173, %r328, 29;
	setp.lt.f32 	%p174, %f307, %f308;
	selp.f32 	%f309, %f308, %f307, %p174;
	selp.f32 	%f310, %f307, %f309, %p173;
	mov.b32 	%r340, %f310;
	mov.b32 	%r341, 4;
	// begin inline asm
	shfl.sync.down.b32 %r339, %r340, %r341, %r352, %r353;
	// end inline asm
	mov.b32 	%f311, %r339;
	setp.gt.s32 	%p175, %r328, 27;
	setp.lt.f32 	%p176, %f310, %f311;
	selp.f32 	%f312, %f311, %f310, %p176;
	selp.f32 	%f313, %f310, %f312, %p175;
	mov.b32 	%r345, %f313;
	mov.b32 	%r346, 8;
	// begin inline asm
	shfl.sync.down.b32 %r344, %r345, %r346, %r352, %r353;
	// end inline asm
	mov.b32 	%f314, %r344;
	setp.gt.s32 	%p177, %r328, 23;
	setp.lt.f32 	%p178, %f313, %f314;
	selp.f32 	%f315, %f314, %f313, %p178;
	selp.f32 	%f316, %f313, %f315, %p177;
	mov.b32 	%r350, %f316;
	mov.b32 	%r351, 16;
	// begin inline asm
	shfl.sync.down.b32 %r349, %r350, %r351, %r352, %r353;
	// end inline asm
	mov.b32 	%f317, %r349;
	setp.gt.s32 	%p179, %r328, 15;
	setp.lt.f32 	%p180, %f316, %f317;
	selp.f32 	%f25, %f317, %f316, %p180;
	selp.f32 	%f438, %f316, %f25, %p179;
	setp.ne.s32 	%p181, %r328, 0;
	@%p181 bra 	$L__BB36_34;
	shr.u32 	%r354, %r26, 3;
	and.b32  	%r355, %r354, 124;
	mov.u32 	%r356, _ZZN3cub18CUB_300001_SM_10006detail6reduce18DeviceReduceKernelINS2_10policy_hubIfjN4cuda3__47maximumIfEEE10Policy1000EPfjS8_fNS5_3std3__410__identityEEEvT0_PT3_T1_NS0_13GridEvenShareISI_EET2_T4_E12temp_storage;
	add.s32 	%r357, %r356, %r355;
	st.shared.f32 	[%r357+8], %f25;
$L__BB36_34:
	bar.sync 	0;
	setp.ne.s32 	%p182, %r26, 0;
	@%p182 bra 	$L__BB36_71;
	ld.shared.f32 	%f318, [_ZZN3cub18CUB_300001_SM_10006detail6reduce18DeviceReduceKernelINS2_10policy_hubIfjN4cuda3__47maximumIfEEE10Policy1000EPfjS8_fNS5_3std3__410__identityEEEvT0_PT3_T1_NS0_13GridEvenShareISI_EET2_T4_E12temp_storage+12];
	setp.lt.f32 	%p183, %f438, %f318;
	selp.f32 	%f319, %f318, %f438, %p183;
	ld.shared.f32 	%f320, [_ZZN3cub18CUB_300001_SM_10006detail6reduce18DeviceReduceKernelINS2_10policy_hubIfjN4cuda3__47maximumIfEEE10Policy1000EPfjS8_fNS5_3std3__410__identityEEEvT0_PT3_T1_NS0_13GridEvenShareISI_EET2_T4_E12temp_storage+16];
	setp.lt.f32 	%p184, %f319, %f320;
	selp.f32 	%f321, %f320, %f319, %p184;
	ld.shared.f32 	%f322, [_ZZN3cub18CUB_300001_SM_10006detail6reduce18DeviceReduceKernelINS2_10policy_hubIfjN4cuda3__47maximumIfEEE10Policy1000EPfjS8_fNS5_3std3__410__identityEEEvT0_PT3_T1_NS0_13GridEvenShareISI_EET2_T4_E12temp_storage+20];
	setp.lt.f32 	%p185, %f321, %f322;
	selp.f32 	%f323, %f322, %f321, %p185;
	ld.shared.f32 	%f324, [_ZZN3cub18CUB_300001_SM_10006detail6reduce18DeviceReduceKernelINS2_10policy_hubIfjN4cuda3__47maximumIfEEE10Policy1000EPfjS8_fNS5_3std3__410__identityEEEvT0_PT3_T1_NS0_13GridEvenShareISI_EET2_T4_E12temp_storage+24];
	setp.lt.f32 	%p186, %f323, %f324;
	selp.f32 	%f325, %f324, %f323, %p186;
	ld.shared.f32 	%f326, [_ZZN3cub18CUB_300001_SM_10006detail6reduce18DeviceReduceKernelINS2_10policy_hubIfjN4cuda3__47maximumIfEEE10Policy1000EPfjS8_fNS5_3std3__410__identityEEEvT0_PT3_T1_NS0_13GridEvenShareISI_EET2_T4_E12temp_storage+28];
	setp.lt.f32 	%p187, %f325, %f326;
	selp.f32 	%f327, %f326, %f325, %p187;
	ld.shared.f32 	%f328, [_ZZN3cub18CUB_300001_SM_10006detail6reduce18DeviceReduceKernelINS2_10policy_hubIfjN4cuda3__47maximumIfEEE10Policy1000EPfjS8_fNS5_3std3__410__identityEEEvT0_PT3_T1_NS0_13GridEvenShareISI_EET2_T4_E12temp_storage+32];
	setp.lt.f32 	%p188, %f327, %f328;
	selp.f32 	%f329, %f328, %f327, %p188;
	ld.shared.f32 	%f330, [_ZZN3cub18CUB_300001_SM_10006detail6reduce18DeviceReduceKernelINS2_10policy_hubIfjN4cuda3__47maximumIfEEE10Policy1000EPfjS8_fNS5_3std3__410__identityEEEvT0_PT3_T1_NS0_13GridEvenShareISI_EET2_T4_E12temp_storage+36];
	setp.lt.f32 	%p189, %f329, %f330;
	selp.f32 	%f438, %f330, %f329, %p189;
	bra.uni 	$L__BB36_71;
$L__BB36_36:
	sub.s32 	%r56, %r1, %r5;
	setp.gt.u32 	%p2, %r56, 4095;
	@%p2 bra 	$L__BB36_55;
	mov.u32 	%r57, %tid.x;
	setp.ge.u32 	%p67, %r57, %r56;
	mov.f32 	%f431, 0f00000000;
	mov.u32 	%r465, %r57;
	@%p67 bra 	$L__BB36_39;
	add.s32 	%r190, %r5, %r57;
	mul.wide.u32 	%rd49, %r190, 4;
	add.s64 	%rd48, %rd1, %rd49;
	// begin inline asm
	ld.global.nc.u32 %r189, [%rd48];
	// end inline asm
	mov.b32 	%f431, %r189;
	add.s32 	%r465, %r57, 256;
$L__BB36_39:
	setp.ge.u32 	%p68, %r465, %r56;
	@%p68 bra 	$L__BB36_46;
	not.b32 	%r191, %r465;
	add.s32 	%r60, %r1, %r191;
	and.b32  	%r192, %r60, 768;
	setp.eq.s32 	%p69, %r192, 768;
	@%p69 bra 	$L__BB36_43;
	add.s32 	%r463, %r465, %r5;
	shr.u32 	%r193, %r60, 8;
	add.s32 	%r194, %r193, 1;
	and.b32  	%r195, %r194, 3;
	neg.s32 	%r462, %r195;
$L__BB36_42:
	.pragma "nounroll";
	mul.wide.u32 	%rd51, %r463, 4;
	add.s64 	%rd50, %rd1, %rd51;
	// begin inline asm
	ld.global.nc.u32 %r196, [%rd50];
	// end inline asm
	mov.b32 	%f154, %r196;
	setp.lt.f32 	%p70, %f431, %f154;
	selp.f32 	%f431, %f154, %f431, %p70;
	add.s32 	%r465, %r465, 256;
	add.s32 	%r463, %r463, 256;
	add.s32 	%r462, %r462, 1;
	setp.ne.s32 	%p71, %r462, 0;
	@%p71 bra 	$L__BB36_42;
$L__BB36_43:
	sub.s32 	%r197, %r60, %r5;
	setp.lt.u32 	%p72, %r197, 768;
	@%p72 bra 	$L__BB36_46;
	add.s32 	%r467, %r465, 512;
	add.s32 	%r466, %r465, %r5;
$L__BB36_45:
	mul.wide.u32 	%rd56, %r466, 4;
	add.s64 	%rd52, %rd1, %rd56;
	// begin inline asm
	ld.global.nc.u32 %r198, [%rd52];
	// end inline asm
	mov.b32 	%f155, %r198;
	setp.lt.f32 	%p73, %f431, %f155;
	selp.f32 	%f156, %f155, %f431, %p73;
	add.s32 	%r202, %r466, 256;
	mul.wide.u32 	%rd57, %r202, 4;
	add.s64 	%rd53, %rd1, %rd57;
	// begin inline asm
	ld.global.nc.u32 %r199, [%rd53];
	// end inline asm
	mov.b32 	%f157, %r199;
	setp.lt.f32 	%p74, %f156, %f157;
	selp.f32 	%f158, %f157, %f156, %p74;
	add.s32 	%r203, %r466, 512;
	mul.wide.u32 	%rd58, %r203, 4;
	add.s64 	%rd54, %rd1, %rd58;
	// begin inline asm
	ld.global.nc.u32 %r200, [%rd54];
	// end inline asm
	mov.b32 	%f159, %r200;
	setp.lt.f32 	%p75, %f158, %f159;
	selp.f32 	%f160, %f159, %f158, %p75;
	add.s32 	%r204, %r466, 768;
	mul.wide.u32 	%rd59, %r204, 4;
	add.s64 	%rd55, %rd1, %rd59;
	// begin inline asm
	ld.global.nc.u32 %r201, [%rd55];
	// end inline asm
	mov.b32 	%f161, %r201;
	setp.lt.f32 	%p76, %f160, %f161;
	selp.f32 	%f431, %f161, %f160, %p76;
	add.s32 	%r74, %r467, 1024;
	add.s32 	%r205, %r467, 512;
	add.s32 	%r466, %r466, 1024;
	setp.lt.s32 	%p77, %r205, %r56;
	mov.u32 	%r467, %r74;
	@%p77 bra 	$L__BB36_45;
$L__BB36_46:
	setp.lt.u32 	%p78, %r56, 256;
	@%p78 bra 	$L__BB36_51;
	// begin inline asm
	mov.u32 %r244, %laneid;
	// end inline asm
	mov.b32 	%r246, %f431;
	mov.b32 	%r247, 1;
	mov.b32 	%r268, 31;
	mov.b32 	%r269, -1;
	// begin inline asm
	shfl.sync.down.b32 %r245, %r246, %r247, %r268, %r269;
	// end inline asm
	mov.b32 	%f209, %r245;
	setp.gt.s32 	%p106, %r244, 30;
	setp.lt.f32 	%p107, %f431, %f209;
	selp.f32 	%f210, %f209, %f431, %p107;
	selp.f32 	%f211, %f431, %f210, %p106;
	mov.b32 	%r251, %f211;
	mov.b32 	%r252, 2;
	// begin inline asm
	shfl.sync.down.b32 %r250, %r251, %r252, %r268, %r269;
	// end inline asm
	mov.b32 	%f212, %r250;
	setp.gt.s32 	%p108, %r244, 29;
	setp.lt.f32 	%p109, %f211, %f212;
	selp.f32 	%f213, %f212, %f211, %p109;
	selp.f32 	%f214, %f211, %f213, %p108;
	mov.b32 	%r256, %f214;
	mov.b32 	%r257, 4;
	// begin inline asm
	shfl.sync.down.b32 %r255, %r256, %r257, %r268, %r269;
	// end inline asm
	mov.b32 	%f215, %r255;
	setp.gt.s32 	%p110, %r244, 27;
	setp.lt.f32 	%p111, %f214, %f215;
	selp.f32 	%f216, %f215, %f214, %p111;
	selp.f32 	%f217, %f214, %f216, %p110;
	mov.b32 	%r261, %f217;
	mov.b32 	%r262, 8;
	// begin inline asm
	shfl.sync.down.b32 %r260, %r261, %r262, %r268, %r269;
	// end inline asm
	mov.b32 	%f218, %r260;
	setp.gt.s32 	%p112, %r244, 23;
	setp.lt.f32 	%p113, %f217, %f218;
	selp.f32 	%f219, %f218, %f217, %p113;
	selp.f32 	%f220, %f217, %f219, %p112;
	mov.b32 	%r266, %f220;
	mov.b32 	%r267, 16;
	// begin inline asm
	shfl.sync.down.b32 %r265, %r266, %r267, %r268, %r269;
	// end inline asm
	mov.b32 	%f221, %r265;
	setp.gt.s32 	%p114, %r244, 15;
	setp.lt.f32 	%p115, %f220, %f221;
	selp.f32 	%f37, %f221, %f220, %p115;
	selp.f32 	%f438, %f220, %f37, %p114;
	setp.ne.s32 	%p116, %r244, 0;
	@%p116 bra 	$L__BB36_49;
	shr.u32 	%r270, %r57, 3;
	and.b32  	%r271, %r270, 124;
	mov.u32 	%r272, _ZZN3cub18CUB_300001_SM_10006detail6reduce18DeviceReduceKernelINS2_10policy_hubIfjN4cuda3__47maximumIfEEE10Policy1000EPfjS8_fNS5_3std3__410__identityEEEvT0_PT3_T1_NS0_13GridEvenShareISI_EET2_T4_E12temp_storage;
	add.s32 	%r273, %r272, %r271;
	st.shared.f32 	[%r273+8], %f37;
$L__BB36_49:
	bar.sync 	0;
	setp.ne.s32 	%p117, %r57, 0;
	@%p117 bra 	$L__BB36_71;
	ld.shared.f32 	%f222, [_ZZN3cub18CUB_300001_SM_10006detail6reduce18DeviceReduceKernelINS2_10policy_hubIfjN4cuda3__47maximumIfEEE10Policy1000EPfjS8_fNS5_3std3__410__identityEEEvT0_PT3_T1_NS0_13GridEvenShareISI_EET2_T4_E12temp_storage+12];
	setp.lt.f32 	%p118, %f438, %f222;
	selp.f32 	%f223, %f222, %f438, %p118;
	ld.shared.f32 	%f224, [_ZZN3cub18CUB_300001_SM_10006detail6reduce18DeviceReduceKernelINS2_10policy_hubIfjN4cuda3__47maximumIfEEE10Policy1000EPfjS8_fNS5_3std3__410__identityEEEvT0_PT3_T1_NS0_13GridEvenShareISI_EET2_T4_E12temp_storage+16];
	setp.lt.f32 	%p119, %f223, %f224;
	selp.f32 	%f225, %f224, %f223, %p119;
	ld.shared.f32 	%f226, [_ZZN3cub18CUB_300001_SM_10006detail6reduce18DeviceReduceKernelINS2_10policy_hubIfjN4cuda3__47maximumIfEEE10Policy1000EPfjS8_fNS5_3std3__410__identityEEEvT0_PT3_T1_NS0_13GridEvenShareISI_EET2_T4_E12temp_storage+20];
	setp.lt.f32 	%p120, %f225, %f226;
	selp.f32 	%f227, %f226, %f225, %p120;
	ld.shared.f32 	%f228, [_ZZN3cub18CUB_300001_SM_10006detail6reduce18DeviceReduceKernelINS2_10policy_hubIfjN4cuda3__47maximumIfEEE10Policy1000EPfjS8_fNS5_3std3__410__identityEEEvT0_PT3_T1_NS0_13GridEvenShareISI_EET2_T4_E12temp_storage+24];
	setp.lt.f32 	%p121, %f227, %f228;
	selp.f32 	%f229, %f228, %f227, %p121;
	ld.shared.f32 	%f230, [_ZZN3cub18CUB_300001_SM_10006detail6reduce18DeviceReduceKernelINS2_10policy_hubIfjN4cuda3__47maximumIfEEE10Policy1000EPfjS8_fNS5_3std3__410__identityEEEvT0_PT3_T1_NS0_13GridEvenShareISI_EET2_T4_E12temp_storage+28];
	setp.lt.f32 	%p122, %f229, %f230;
	selp.f32 	%f231, %f230, %f229, %p122;
	ld.shared.f32 	%f232, [_ZZN3cub18CUB_300001_SM_10006detail6reduce18DeviceReduceKernelINS2_10policy_hubIfjN4cuda3__47maximumIfEEE10Policy1000EPfjS8_fNS5_3std3__410__identityEEEvT0_PT3_T1_NS0_13GridEvenShareISI_EET2_T4_E12temp_storage+32];
	setp.lt.f32 	%p123, %f231, %f232;
	selp.f32 	%f233, %f232, %f231, %p123;
	ld.shared.f32 	%f234, [_ZZN3cub18CUB_300001_SM_10006detail6reduce18DeviceReduceKernelINS2_10policy_hubIfjN4cuda3__47maximumIfEEE10Policy1000EPfjS8_fNS5_3std3__410__identityEEEvT0_PT3_T1_NS0_13GridEvenShareISI_EET2_T4_E12temp_storage+36];
	setp.lt.f32 	%p124, %f233, %f234;
	selp.f32 	%f438, %f234, %f233, %p124;
	bra.uni 	$L__BB36_71;
$L__BB36_51:
	// begin inline asm
	mov.u32 %r206, %laneid;
	// end inline asm
	and.b32  	%r232, %r57, 992;
	add.s32 	%r233, %r232, 32;
	setp.gt.u32 	%p79, %r233, %r56;
	not.b32 	%r234, %r232;
	add.s32 	%r235, %r56, %r234;
	selp.b32 	%r230, %r235, 31, %p79;
	mov.b32 	%r208, %f431;
	mov.b32 	%r209, 1;
	mov.b32 	%r231, -1;
	// begin inline asm
	shfl.sync.down.b32 %r207, %r208, %r209, %r230, %r231;
	// end inline asm
	mov.b32 	%f162, %r207;
	setp.lt.s32 	%p80, %r206, %r230;
	setp.lt.f32 	%p81, %f431, %f162;
	selp.f32 	%f163, %f162, %f431, %p81;
	selp.f32 	%f164, %f163, %f431, %p80;
	mov.b32 	%r213, %f164;
	mov.b32 	%r214, 2;
	// begin inline asm
	shfl.sync.down.b32 %r212, %r213, %r214, %r230, %r231;
	// end inline asm
	mov.b32 	%f165, %r212;
	add.s32 	%r236, %r206, 2;
	setp.gt.s32 	%p82, %r236, %r230;
	setp.lt.f32 	%p83, %f164, %f165;
	selp.f32 	%f166, %f165, %f164, %p83;
	selp.f32 	%f167, %f164, %f166, %p82;
	mov.b32 	%r218, %f167;
	mov.b32 	%r219, 4;
	// begin inline asm
	shfl.sync.down.b32 %r217, %r218, %r219, %r230, %r231;
	// end inline asm
	mov.b32 	%f168, %r217;
	add.s32 	%r237, %r206, 4;
	setp.gt.s32 	%p84, %r237, %r230;
	setp.lt.f32 	%p85, %f167, %f168;
	selp.f32 	%f169, %f168, %f167, %p85;
	selp.f32 	%f170, %f167, %f169, %p84;
	mov.b32 	%r223, %f170;
	mov.b32 	%r224, 8;
	// begin inline asm
	shfl.sync.down.b32 %r222, %r223, %r224, %r230, %r231;
	// end inline asm
	mov.b32 	%f171, %r222;
	add.s32 	%r238, %r206, 8;
	setp.gt.s32 	%p86, %r238, %r230;
	setp.lt.f32 	%p87, %f170, %f171;
	selp.f32 	%f172, %f171, %f170, %p87;
	selp.f32 	%f173, %f170, %f172, %p86;
	mov.b32 	%r228, %f173;
	mov.b32 	%r229, 16;
	// begin inline asm
	shfl.sync.down.b32 %r227, %r228, %r229, %r230, %r231;
	// end inline asm
	mov.b32 	%f174, %r227;
	add.s32 	%r239, %r206, 16;
	setp.gt.s32 	%p88, %r239, %r230;
	setp.lt.f32 	%p89, %f173, %f174;
	selp.f32 	%f175, %f174, %f173, %p89;
	selp.f32 	%f438, %f173, %f175, %p88;
	setp.ne.s32 	%p90, %r206, 0;
	@%p90 bra 	$L__BB36_53;
	shr.u32 	%r240, %r57, 3;
	and.b32  	%r241, %r240, 124;
	mov.u32 	%r242, _ZZN3cub18CUB_300001_SM_10006detail6reduce18DeviceReduceKernelINS2_10policy_hubIfjN4cuda3__47maximumIfEEE10Policy1000EPfjS8_fNS5_3std3__410__identityEEEvT0_PT3_T1_NS0_13GridEvenShareISI_EET2_T4_E12temp_storage;
	add.s32 	%r243, %r242, %r241;
	st.shared.f32 	[%r243+8], %f438;
$L__BB36_53:
	bar.sync 	0;
	setp.ne.s32 	%p91, %r57, 0;
	@%p91 bra 	$L__BB36_71;
	setp.gt.u32 	%p92, %r56, 32;
	ld.shared.f32 	%f176, [_ZZN3cub18CUB_300001_SM_10006detail6reduce18DeviceReduceKernelINS2_10policy_hubIfjN4cuda3__47maximumIfEEE10Policy1000EPfjS8_fNS5_3std3__410__identityEEEvT0_PT3_T1_NS0_13GridEvenShareISI_EET2_T4_E12temp_storage+12];
	setp.lt.f32 	%p93, %f438, %f176;
	selp.f32 	%f178, %f176, %f438, %p93;
	selp.f32 	%f179, %f178, %f438, %p92;
	setp.gt.u32 	%p94, %r56, 64;
	ld.shared.f32 	%f181, [_ZZN3cub18CUB_300001_SM_10006detail6reduce18DeviceReduceKernelINS2_10policy_hubIfjN4cuda3__47maximumIfEEE10Policy1000EPfjS8_fNS5_3std3__410__identityEEEvT0_PT3_T1_NS0_13GridEvenShareISI_EET2_T4_E12temp_storage+16];
	setp.lt.f32 	%p95, %f179, %f181;
	selp.f32 	%f183, %f181, %f179, %p95;
	selp.f32 	%f184, %f183, %f179, %p94;
	setp.gt.u32 	%p96, %r56, 96;
	ld.shared.f32 	%f186, [_ZZN3cub18CUB_300001_SM_10006detail6reduce18DeviceReduceKernelINS2_10policy_hubIfjN4cuda3__47maximumIfEEE10Policy1000EPfjS8_fNS5_3std3__410__identityEEEvT0_PT3_T1_NS0_13GridEvenShareISI_EET2_T4_E12temp_storage+20];
	setp.lt.f32 	%p97, %f184, %f186;
	selp.f32 	%f188, %f186, %f184, %p97;
	selp.f32 	%f189, %f188, %f184, %p96;
	setp.gt.u32 	%p98, %r56, 128;
	ld.shared.f32 	%f191, [_ZZN3cub18CUB_300001_SM_10006detail6reduce18DeviceReduceKernelINS2_10policy_hubIfjN4cuda3__47maximumIfEEE10Policy1000EPfjS8_fNS5_3std3__410__identityEEEvT0_PT3_T1_NS0_13GridEvenShareISI_EET2_T4_E12temp_storage+24];
	setp.lt.f32 	%p99, %f189, %f191;
	selp.f32 	%f193, %f191, %f189, %p99;
	selp.f32 	%f194, %f193, %f189, %p98;
	setp.gt.u32 	%p100, %r56, 160;
	ld.shared.f32 	%f196, [_ZZN3cub18CUB_300001_SM_10006detail6reduce18DeviceReduceKernelINS2_10policy_hubIfjN4cuda3__47maximumIfEEE10Policy1000EPfjS8_fNS5_3std3__410__identityEEEvT0_PT3_T1_NS0_13GridEvenShareISI_EET2_T4_E12temp_storage+28];
	setp.lt.f32 	%p101, %f194, %f196;
	selp.f32 	%f198, %f196, %f194, %p101;
	selp.f32 	%f199, %f198, %f194, %p100;
	setp.gt.u32 	%p102, %r56, 192;
	ld.shared.f32 	%f201, [_ZZN3cub18CUB_300001_SM_10006detail6reduce18DeviceReduceKernelINS2_10policy_hubIfjN4cuda3__47maximumIfEEE10Policy1000EPfjS8_fNS5_3std3__410__identityEEEvT0_PT3_T1_NS0_13GridEvenShareISI_EET2_T4_E12temp_storage+32];
	setp.lt.f32 	%p103, %f199, %f201;
	selp.f32 	%f203, %f201, %f199, %p103;
	selp.f32 	%f204, %f203, %f199, %p102;
	setp.gt.u32 	%p104, %r56, 224;
	ld.shared.f32 	%f206, [_ZZN3cub18CUB_300001_SM_10006detail6reduce18DeviceReduceKernelINS2_10policy_hubIfjN4cuda3__47maximumIfEEE10Policy1000EPfjS8_fNS5_3std3__410__identityEEEvT0_PT3_T1_NS0_13GridEvenShareISI_EET2_T4_E12temp_storage+36];
	setp.lt.f32 	%p105, %f204, %f206;
	selp.f32 	%f208, %f206, %f204, %p105;
	selp.f32 	%f438, %f208, %f204, %p104;
	bra.uni 	$L__BB36_71;
$L__BB36_55:
	mov.u32 	%r76, %tid.x;
	add.s32 	%r121, %r76, %r5;
	mul.wide.u32 	%rd20, %r121, 4;
	add.s64 	%rd4, %rd1, %rd20;
	// begin inline asm
	ld.global.nc.u32 %r105, [%rd4];
	// end inline asm
	mov.b32 	%f56, %r105;
	add.s64 	%rd5, %rd4, 1024;
	// begin inline asm
	ld.global.nc.u32 %r106, [%rd5];
	// end inline asm
	mov.b32 	%f57, %r106;
	add.s64 	%rd6, %rd4, 2048;
	// begin inline asm
	ld.global.nc.u32 %r107, [%rd6];
	// end inline asm
	mov.b32 	%f58, %r107;
	add.s64 	%rd7, %rd4, 3072;
	// begin inline asm
	ld.global.nc.u32 %r108, [%rd7];
	// end inline asm
	mov.b32 	%f59, %r108;
	add.s64 	%rd8, %rd4, 4096;
	// begin inline asm
	ld.global.nc.u32 %r109, [%rd8];
	// end inline asm
	mov.b32 	%f60, %r109;
	add.s64 	%rd9, %rd4, 5120;
	// begin inline asm
	ld.global.nc.u32 %r110, [%rd9];
	// end inline asm
	mov.b32 	%f61, %r110;
	add.s64 	%rd10, %rd4, 6144;
	// begin inline asm
	ld.global.nc.u32 %r111, [%rd10];
	// end inline asm
	mov.b32 	%f62, %r111;
	add.s64 	%rd11, %rd4, 7168;
	// begin inline asm
	ld.global.nc.u32 %r112, [%rd11];
	// end inline asm
	mov.b32 	%f63, %r112;
	add.s64 	%rd12, %rd4, 8192;
	// begin inline asm
	ld.global.nc.u32 %r113, [%rd12];
	// end inline asm
	mov.b32 	%f64, %r113;
	add.s64 	%rd13, %rd4, 9216;
	// begin inline asm
	ld.global.nc.u32 %r114, [%rd13];
	// end inline asm
	mov.b32 	%f65, %r114;
	add.s64 	%rd14, %rd4, 10240;
	// begin inline asm
	ld.global.nc.u32 %r115, [%rd14];
	// end inline asm
	mov.b32 	%f66, %r115;
	add.s64 	%rd15, %rd4, 11264;
	// begin inline asm
	ld.global.nc.u32 %r116, [%rd15];
	// end inline asm
	mov.b32 	%f67, %r116;
	add.s64 	%rd16, %rd4, 12288;
	// begin inline asm
	ld.global.nc.u32 %r117, [%rd16];
	// end inline asm
	mov.b32 	%f68, %r117;
	add.s64 	%rd17, %rd4, 13312;
	// begin inline asm
	ld.global.nc.u32 %r118, [%rd17];
	// end inline asm
	mov.b32 	%f69, %r118;
	add.s64 	%rd18, %rd4, 14336;
	// begin inline asm
	ld.global.nc.u32 %r119, [%rd18];
	// end inline asm
	mov.b32 	%f70, %r119;
	add.s64 	%rd19, %rd4, 15360;
	// begin inline asm
	ld.global.nc.u32 %r120, [%rd19];
	// end inline asm
	mov.b32 	%f71, %r120;
	setp.lt.f32 	%p3, %f56, %f57;
	selp.f32 	%f72, %f57, %f56, %p3;
	setp.lt.f32 	%p4, %f58, %f59;
	selp.f32 	%f73, %f59, %f58, %p4;
	setp.lt.f32 	%p5, %f60, %f61;
	selp.f32 	%f74, %f61, %f60, %p5;
	setp.lt.f32 	%p6, %f62, %f63;
	selp.f32 	%f75, %f63, %f62, %p6;
	setp.lt.f32 	%p7, %f64, %f65;
	selp.f32 	%f76, %f65, %f64, %p7;
	setp.lt.f32 	%p8, %f66, %f67;
	selp.f32 	%f77, %f67, %f66, %p8;
	setp.lt.f32 	%p9, %f68, %f69;
	selp.f32 	%f78, %f69, %f68, %p9;
	setp.lt.f32 	%p10, %f70, %f71;
	selp.f32 	%f79, %f71, %f70, %p10;
	setp.lt.f32 	%p11, %f72, %f73;
	selp.f32 	%f80, %f73, %f72, %p11;
	setp.lt.f32 	%p12, %f74, %f75;
	selp.f32 	%f81, %f75, %f74, %p12;
	setp.lt.f32 	%p13, %f76, %f77;
	selp.f32 	%f82, %f77, %f76, %p13;
	setp.lt.f32 	%p14, %f78, %f79;
	selp.f32 	%f83, %f79, %f78, %p14;
	setp.lt.f32 	%p15, %f80, %f81;
	selp.f32 	%f84, %f81, %f80, %p15;
	setp.lt.f32 	%p16, %f82, %f83;
	selp.f32 	%f85, %f83, %f82, %p16;
	setp.lt.f32 	%p17, %f84, %f85;
	selp.f32 	%f437, %f85, %f84, %p17;
	setp.lt.u32 	%p18, %r56, %r4;
	@%p18 bra 	$L__BB36_67;
	add.s32 	%r77, %r4, %r5;
	add.s32 	%r469, %r77, 256;
	add.s32 	%r468, %r77, %r76;
	mov.b32 	%r470, 0;
$L__BB36_57:
	add.s32 	%r5, %r5, %r4;
	add.s32 	%r123, %r1, -4096;
	setp.gt.u32 	%p19, %r5, %r123;
	@%p19 bra 	$L__BB36_59;
	add.s32 	%r140, %r76, %r5;
	mul.wide.u32 	%rd37, %r140, 4;
	add.s64 	%rd21, %rd1, %rd37;
	// begin inline asm
	ld.global.nc.u32 %r124, [%rd21];
	// end inline asm
	mov.b32 	%f86, %r124;
	add.s64 	%rd22, %rd21, 1024;
	// begin inline asm
	ld.global.nc.u32 %r125, [%rd22];
	// end inline asm
	mov.b32 	%f87, %r125;
	add.s64 	%rd23, %rd21, 2048;
	// begin inline asm
	ld.global.nc.u32 %r126, [%rd23];
	// end inline asm
	mov.b32 	%f88, %r126;
	add.s64 	%rd24, %rd21, 3072;
	// begin inline asm
	ld.global.nc.u32 %r127, [%rd24];
	// end inline asm
	mov.b32 	%f89, %r127;
	add.s64 	%rd25, %rd21, 4096;
	// begin inline asm
	ld.global.nc.u32 %r128, [%rd25];
	// end inline asm
	mov.b32 	%f90, %r128;
	add.s64 	%rd26, %rd21, 5120;
	// begin inline asm
	ld.global.nc.u32 %r129, [%rd26];
	// end inline asm
	mov.b32 	%f91, %r129;
	add.s64 	%rd27, %rd21, 6144;
	// begin inline asm
	ld.global.nc.u32 %r130, [%rd27];
	// end inline asm
	mov.b32 	%f92, %r130;
	add.s64 	%rd28, %rd21, 7168;
	// begin inline asm
	ld.global.nc.u32 %r131, [%rd28];
	// end inline asm
	mov.b32 	%f93, %r131;
	add.s64 	%rd29, %rd21, 8192;
	// begin inline asm
	ld.global.nc.u32 %r132, [%rd29];
	// end inline asm
	mov.b32 	%f94, %r132;
	add.s64 	%rd30, %rd21, 9216;
	// begin inline asm
	ld.global.nc.u32 %r133, [%rd30];
	// end inline asm
	mov.b32 	%f95, %r133;
	add.s64 	%rd31, %rd21, 10240;
	// begin inline asm
	ld.global.nc.u32 %r134, [%rd31];
	// end inline asm
	mov.b32 	%f96, %r134;
	add.s64 	%rd32, %rd21, 11264;
	// begin inline asm
	ld.global.nc.u32 %r135, [%rd32];
	// end inline asm
	mov.b32 	%f97, %r135;
	add.s64 	%rd33, %rd21, 12288;
	// begin inline asm
	ld.global.nc.u32 %r136, [%rd33];
	// end inline asm
	mov.b32 	%f98, %r136;
	add.s64 	%rd34, %rd21, 13312;
	// begin inline asm
	ld.global.nc.u32 %r137, [%rd34];
	// end inline asm
	mov.b32 	%f99, %r137;
	add.s64 	%rd35, %rd21, 14336;
	// begin inline asm
	ld.global.nc.u32 %r138, [%rd35];
	// end inline asm
	mov.b32 	%f100, %r138;
	add.s64 	%rd36, %rd21, 15360;
	// begin inline asm
	ld.global.nc.u32 %r139, [%rd36];
	// end inline asm
	mov.b32 	%f101, %r139;
	setp.lt.f32 	%p20, %f437, %f86;
	selp.f32 	%f102, %f86, %f437, %p20;
	setp.lt.f32 	%p21, %f87, %f88;
	selp.f32 	%f103, %f88, %f87, %p21;
	setp.lt.f32 	%p22, %f89, %f90;
	selp.f32 	%f104, %f90, %f89, %p22;
	setp.lt.f32 	%p23, %f91, %f92;
	selp.f32 	%f105, %f92, %f91, %p23;
	setp.lt.f32 	%p24, %f93, %f94;
	selp.f32 	%f106, %f94, %f93, %p24;
	setp.lt.f32 	%p25, %f95, %f96;
	selp.f32 	%f107, %f96, %f95, %p25;
	setp.lt.f32 	%p26, %f97, %f98;
	selp.f32 	%f108, %f98, %f97, %p26;
	setp.lt.f32 	%p27, %f99, %f100;
	selp.f32 	%f109, %f100, %f99, %p27;
	setp.lt.f32 	%p28, %f102, %f103;
	selp.f32 	%f110, %f103, %f102, %p28;
	setp.lt.f32 	%p29, %f104, %f105;
	selp.f32 	%f111, %f105, %f104, %p29;
	setp.lt.f32 	%p30, %f106, %f107;
	selp.f32 	%f112, %f107, %f106, %p30;
	setp.lt.f32 	%p31, %f108, %f109;
	selp.f32 	%f113, %f109, %f108, %p31;
	setp.lt.f32 	%p32, %f110, %f111;
	selp.f32 	%f114, %f111, %f110, %p32;
	setp.lt.f32 	%p33, %f112, %f113;
	selp.f32 	%f115, %f113, %f112, %p33;
	setp.lt.f32 	%p34, %f114, %f115;
	selp.f32 	%f116, %f115, %f114, %p34;
	setp.lt.f32 	%p35, %f116, %f101;
	selp.f32 	%f437, %f101, %f116, %p35;
	sub.s32 	%r141, %r1, %r5;
	setp.lt.u32 	%p36, %r141, %r4;
	add.s32 	%r470, %r470, 1;
	add.s32 	%r469, %r469, %r4;
	add.s32 	%r468, %r468, %r4;
	@%p36 bra 	$L__BB36_67;
	bra.uni 	$L__BB36_57;
$L__BB36_59:
	setp.le.u32 	%p37, %r1, %r5;
	@%p37 bra 	$L__BB36_67;
	sub.s32 	%r88, %r1, %r5;
	setp.ge.s32 	%p38, %r76, %r88;
	@%p38 bra 	$L__BB36_67;
	not.b32 	%r142, %r76;
	add.s32 	%r143, %r1, %r142;
	sub.s32 	%r144, %r143, %r77;
	mul.lo.s32 	%r145, %r2, %r470;
	shl.b32 	%r146, %r145, 12;
	sub.s32 	%r89, %r144, %r146;
	shr.u32 	%r147, %r143, 8;
	add.s32 	%r90, %r147, 1;
	and.b32  	%r148, %r143, 768;
	setp.eq.s32 	%p39, %r148, 768;
	mov.u32 	%r475, %r76;
	@%p39 bra 	$L__BB36_64;
	and.b32  	%r149, %r90, 3;
	neg.s32 	%r472, %r149;
	mov.u32 	%r475, %r76;
$L__BB36_63:
	.pragma "nounroll";
	mul.wide.u32 	%rd39, %r468, 4;
	add.s64 	%rd38, %rd1, %rd39;
	// begin inline asm
	ld.global.nc.u32 %r150, [%rd38];
	// end inline asm
	mov.b32 	%f118, %r150;
	setp.lt.f32 	%p40, %f437, %f118;
	selp.f32 	%f437, %f118, %f437, %p40;
	add.s32 	%r475, %r475, 256;
	add.s32 	%r468, %r468, 256;
	add.s32 	%r472, %r472, 1;
	setp.ne.s32 	%p41, %r472, 0;
	@%p41 bra 	$L__BB36_63;
$L__BB36_64:
	setp.lt.u32 	%p42, %r89, 768;
	@%p42 bra 	$L__BB36_67;
	add.s32 	%r477, %r475, 512;
	add.s32 	%r476, %r475, %r469;
$L__BB36_66:
	add.s32 	%r155, %r476, -256;
	mul.wide.u32 	%rd44, %r155, 4;
	add.s64 	%rd40, %rd1, %rd44;
	// begin inline asm
	ld.global.nc.u32 %r151, [%rd40];
	// end inline asm
	mov.b32 	%f119, %r151;
	setp.lt.f32 	%p43, %f437, %f119;
	selp.f32 	%f120, %f119, %f437, %p43;
	mul.wide.u32 	%rd45, %r476, 4;
	add.s64 	%rd41, %rd1, %rd45;
	// begin inline asm
	ld.global.nc.u32 %r152, [%rd41];
	// end inline asm
	mov.b32 	%f121, %r152;
	setp.lt.f32 	%p44, %f120, %f121;
	selp.f32 	%f122, %f121, %f120, %p44;
	add.s32 	%r156, %r476, 256;
	mul.wide.u32 	%rd46, %r156, 4;
	add.s64 	%rd42, %rd1, %rd46;
	// begin inline asm
	ld.global.nc.u32 %r153, [%rd42];
	// end inline asm
	mov.b32 	%f123, %r153;
	setp.lt.f32 	%p45, %f122, %f123;
	selp.f32 	%f124, %f123, %f122, %p45;
	add.s32 	%r157, %r476, 512;
	mul.wide.u32 	%rd47, %r157, 4;
	add.s64 	%rd43, %rd1, %rd47;
	// begin inline asm
	ld.global.nc.u32 %r154, [%rd43];
	// end inline asm
	mov.b32 	%f125, %r154;
	setp.lt.f32 	%p46, %f124, %f125;
	selp.f32 	%f437, %f125, %f124, %p46;
	add.s32 	%r103, %r477, 1024;
	add.s32 	%r158, %r477, 512;
	add.s32 	%r476, %r476, 1024;
	setp.lt.s32 	%p47, %r158, %r88;
	mov.u32 	%r477, %r103;
	@%p47 bra 	$L__BB36_66;
$L__BB36_67:
	// begin inline asm
	mov.u32 %r159, %laneid;
	// end inline asm
	mov.b32 	%r161, %f437;
	mov.b32 	%r162, 1;
	mov.b32 	%r183, 31;
	mov.b32 	%r184, -1;
	// begin inline asm
	shfl.sync.down.b32 %r160, %r161, %r162, %r183, %r184;
	// end inline asm
	mov.b32 	%f126, %r160;
	setp.gt.s32 	%p48, %r159, 30;
	setp.lt.f32 	%p49, %f437, %f126;
	selp.f32 	%f127, %f126, %f437, %p49;
	selp.f32 	%f128, %f437, %f127, %p48;
	mov.b32 	%r166, %f128;
	mov.b32 	%r167, 2;
	// begin inline asm
	shfl.sync.down.b32 %r165, %r166, %r167, %r183, %r184;
	// end inline asm
	mov.b32 	%f129, %r165;
	setp.gt.s32 	%p50, %r159, 29;
	setp.lt.f32 	%p51, %f128, %f129;
	selp.f32 	%f130, %f129, %f128, %p51;
	selp.f32 	%f131, %f128, %f130, %p50;
	mov.b32 	%r171, %f131;
	mov.b32 	%r172, 4;
	// begin inline asm
	shfl.sync.down.b32 %r170, %r171, %r172, %r183, %r184;
	// end inline asm
	mov.b32 	%f132, %r170;
	setp.gt.s32 	%p52, %r159, 27;
	setp.lt.f32 	%p53, %f131, %f132;
	selp.f32 	%f133, %f132, %f131, %p53;
	selp.f32 	%f134, %f131, %f133, %p52;
	mov.b32 	%r176, %f134;
	mov.b32 	%r177, 8;
	// begin inline asm
	shfl.sync.down.b32 %r175, %r176, %r177, %r183, %r184;
	// end inline asm
	mov.b32 	%f135, %r175;
	setp.gt.s32 	%p54, %r159, 23;
	setp.lt.f32 	%p55, %f134, %f135;
	selp.f32 	%f136, %f135, %f134, %p55;
	selp.f32 	%f137, %f134, %f136, %p54;
	mov.b32 	%r181, %f137;
	mov.b32 	%r182, 16;
	// begin inline asm
	shfl.sync.down.b32 %r180, %r181, %r182, %r183, %r184;
	// end inline asm
	mov.b32 	%f138, %r180;
	setp.gt.s32 	%p56, %r159, 15;
	setp.lt.f32 	%p57, %f137, %f138;
	selp.f32 	%f52, %f138, %f137, %p57;
	selp.f32 	%f438, %f137, %f52, %p56;
	setp.ne.s32 	%p58, %r159, 0;
	@%p58 bra 	$L__BB36_69;
	shr.u32 	%r185, %r76, 3;
	and.b32  	%r186, %r185, 124;
	mov.u32 	%r187, _ZZN3cub18CUB_300001_SM_10006detail6reduce18DeviceReduceKernelINS2_10policy_hubIfjN4cuda3__47maximumIfEEE10Policy1000EPfjS8_fNS5_3std3__410__identityEEEvT0_PT3_T1_NS0_13GridEvenShareISI_EET2_T4_E12temp_storage;
	add.s32 	%r188, %r187, %r186;
	st.shared.f32 	[%r188+8], %f52;
$L__BB36_69:
	bar.sync 	0;
	setp.ne.s32 	%p59, %r76, 0;
	@%p59 bra 	$L__BB36_71;
	ld.shared.f32 	%f139, [_ZZN3cub18CUB_300001_SM_10006detail6reduce18DeviceReduceKernelINS2_10policy_hubIfjN4cuda3__47maximumIfEEE10Policy1000EPfjS8_fNS5_3std3__410__identityEEEvT0_PT3_T1_NS0_13GridEvenShareISI_EET2_T4_E12temp_storage+12];
	setp.lt.f32 	%p60, %f438, %f139;
	selp.f32 	%f140, %f139, %f438, %p60;
	ld.shared.f32 	%f141, [_ZZN3cub18CUB_300001_SM_10006detail6reduce18DeviceReduceKernelINS2_10policy_hubIfjN4cuda3__47maximumIfEEE10Policy1000EPfjS8_fNS5_3std3__410__identityEEEvT0_PT3_T1_NS0_13GridEvenShareISI_EET2_T4_E12temp_storage+16];
	setp.lt.f32 	%p61, %f140, %f141;
	selp.f32 	%f142, %f141, %f140, %p61;
	ld.shared.f32 	%f143, [_ZZN3cub18CUB_300001_SM_10006detail6reduce18DeviceReduceKernelINS2_10policy_hubIfjN4cuda3__47maximumIfEEE10Policy1000EPfjS8_fNS5_3std3__410__identityEEEvT0_PT3_T1_NS0_13GridEvenShareISI_EET2_T4_E12temp_storage+20];
	setp.lt.f32 	%p62, %f142, %f143;
	selp.f32 	%f144, %f143, %f142, %p62;
	ld.shared.f32 	%f145, [_ZZN3cub18CUB_300001_SM_10006detail6reduce18DeviceReduceKernelINS2_10policy_hubIfjN4cuda3__47maximumIfEEE10Policy1000EPfjS8_fNS5_3std3__410__identityEEEvT0_PT3_T1_NS0_13GridEvenShareISI_EET2_T4_E12temp_storage+24];
	setp.lt.f32 	%p63, %f144, %f145;
	selp.f32 	%f146, %f145, %f144, %p63;
	ld.shared.f32 	%f147, [_ZZN3cub18CUB_300001_SM_10006detail6reduce18DeviceReduceKernelINS2_10policy_hubIfjN4cuda3__47maximumIfEEE10Policy1000EPfjS8_fNS5_3std3__410__identityEEEvT0_PT3_T1_NS0_13GridEvenShareISI_EET2_T4_E12temp_storage+28];
	setp.lt.f32 	%p64, %f146, %f147;
	selp.f32 	%f148, %f147, %f146, %p64;
	ld.shared.f32 	%f149, [_ZZN3cub18CUB_300001_SM_10006detail6reduce18DeviceReduceKernelINS2_10policy_hubIfjN4cuda3__47maximumIfEEE10Policy1000EPfjS8_fNS5_3std3__410__identityEEEvT0_PT3_T1_NS0_13GridEvenShareISI_EET2_T4_E12temp_storage+32];
	setp.lt.f32 	%p65, %f148, %f149;
	selp.f32 	%f150, %f149, %f148, %p65;
	ld.shared.f32 	%f151, [_ZZN3cub18CUB_300001_SM_10006detail6reduce18DeviceReduceKernelINS2_10policy_hubIfjN4cuda3__47maximumIfEEE10Policy1000EPfjS8_fNS5_3std3__410__identityEEEvT0_PT3_T1_NS0_13GridEvenShareISI_EET2_T4_E12temp_storage+36];
	setp.lt.f32 	%p66, %f150, %f151;
	selp.f32 	%f438, %f151, %f150, %p66;
$L__BB36_71:
	mov.u32 	%r443, %tid.x;
	setp.ne.s32 	%p248, %r443, 0;
	@%p248 bra 	$L__BB36_73;
	ld.param.u64 	%rd111, [_ZN3cub18CUB_300001_SM_10006detail6reduce18DeviceReduceKernelINS2_10policy_hubIfjN4cuda3__47maximumIfEEE10Policy1000EPfjS8_fNS5_3std3__410__identityEEEvT0_PT3_T1_NS0_13GridEvenShareISI_EET2_T4__param_1];
	cvta.to.global.u64 	%rd108, %rd111;
	mul.wide.u32 	%rd109, %r3, 4;
	add.s64 	%rd110, %rd108, %rd109;
	st.global.f32 	[%rd110], %f438;
$L__BB36_73:
	ret;

}
	// .globl	_ZN3cub18CUB_300001_SM_10006detail6reduce28DeviceReduceSingleTileKernelINS2_10policy_hubIfjN4cuda3__47maximumIfEEE10Policy1000EPfSB_iS8_ffNS5_3std3__410__identityEEEvT0_T1_T2_T3_T4_T6_
.visible .entry _ZN3cub18CUB_300001_SM_10006detail6reduce28DeviceReduceSingleTileKernelINS2_10policy_hubIfjN4cuda3__47maximumIfEEE10Policy1000EPfSB_iS8_ffNS5_3std3__410__identityEEEvT0_T1_T2_T3_T4_T6_(
	.param .u64 .ptr .align 1 _ZN3cub18CUB_300001_SM_10006detail6reduce28DeviceReduceSingleTileKernelINS2_10policy_hubIfjN4cuda3__47maximumIfEEE10Policy1000EPfSB_iS8_ffNS5_3std3__410__identityEEEvT0_T1_T2_T3_T4_T6__param_0,
	.param .u64 .ptr .align 1 _ZN3cub18CUB_300001_SM_10006detail6reduce28DeviceReduceSingleTileKernelINS2_10policy_hubIfjN4cuda3__47maximumIfEEE10Policy1000EPfSB_iS8_ffNS5_3std3__410__identityEEEvT0_T1_T2_T3_T4_T6__param_1,
	.param .u32 _ZN3cub18CUB_300001_SM_10006detail6reduce28DeviceReduceSingleTileKernelINS2_10policy_hubIfjN4cuda3__47maximumIfEEE10Policy1000EPfSB_iS8_ffNS5_3std3__410__identityEEEvT0_T1_T2_T3_T4_T6__param_2,
	.param .align 1 .b8 _ZN3cub18CUB_300001_SM_10006detail6reduce28DeviceReduceSingleTileKernelINS2_10policy_hubIfjN4cuda3__47maximumIfEEE10Policy1000EPfSB_iS8_ffNS5_3std3__410__identityEEEvT0_T1_T2_T3_T4_T6__param_3[1],
	.param .f32 _ZN3cub18CUB_300001_SM_10006detail6reduce28DeviceReduceSingleTileKernelINS2_10policy_hubIfjN4cuda3__47maximumIfEEE10Policy1000EPfSB_iS8_ffNS5_3std3__410__identityEEEvT0_T1_T2_T3_T4_T6__param_4,
	.param .align 1 .b8 _ZN3cub18CUB_300001_SM_10006detail6reduce28DeviceReduceSingleTileKernelINS2_10policy_hubIfjN4cuda3__47maximumIfEEE10Policy1000EPfSB_iS8_ffNS5_3std3__410__identityEEEvT0_T1_T2_T3_T4_T6__param_5[1]
)
.maxntid 256
.minnctapersm 1
{
	.reg .pred 	%p<252>;
	.reg .b32 	%r<407>;
	.reg .b32 	%f<445>;
	.reg .b64 	%rd<125>;
	// demoted variable
	.shared .align 4 .b8 _ZZN3cub18CUB_300001_SM_10006detail6reduce28DeviceReduceSingleTileKernelINS2_10policy_hubIfjN4cuda3__47maximumIfEEE10Policy1000EPfSB_iS8_ffNS5_3std3__410__identityEEEvT0_T1_T2_T3_T4_T6_E12temp_storage[44];
	ld.param.u64 	%rd16, [_ZN3cub18CUB_300001_SM_10006detail6reduce28DeviceReduceSingleTileKernelINS2_10policy_hubIfjN4cuda3__47maximumIfEEE10Policy1000EPfSB_iS8_ffNS5_3std3__410__identityEEEvT0_T1_T2_T3_T4_T6__param_0];
	ld.param.u64 	%rd17, [_ZN3cub18CUB_300001_SM_10006detail6reduce28DeviceReduceSingleTileKernelINS2_10policy_hubIfjN4cuda3__47maximumIfEEE10Policy1000EPfSB_iS8_ffNS5_3std3__410__identityEEEvT0_T1_T2_T3_T4_T6__param_1];
	ld.param.u32 	%r67, [_ZN3cub18CUB_300001_SM_10006detail6reduce28DeviceReduceSingleTileKernelINS2_10policy_hubIfjN4cuda3__47maximumIfEEE10Policy1000EPfSB_iS8_ffNS5_3std3__410__identityEEEvT0_T1_T2_T3_T4_T6__param_2];
	ld.param.f32 	%f58, [_ZN3cub18CUB_300001_SM_10006detail6reduce28DeviceReduceSingleTileKernelINS2_10policy_hubIfjN4cuda3__47maximumIfEEE10Policy1000EPfSB_iS8_ffNS5_3std3__410__identityEEEvT0_T1_T2_T3_T4_T6__param_4];
	cvta.to.global.u64 	%rd1, %rd17;
	setp.ne.s32 	%p1, %r67, 0;
	@%p1 bra 	$L__BB37_3;
	mov.u32 	%r380, %tid.x;
	setp.ne.s32 	%p251, %r380, 0;
	@%p251 bra 	$L__BB37_74;
	st.global.f32 	[%rd1], %f58;
	bra.uni 	$L__BB37_74;
$L__BB37_3:
	and.b64  	%rd18, %rd16, 15;
	setp.ne.s64 	%p2, %rd18, 0;
	@%p2 bra 	$L__BB37_38;
	setp.gt.s32 	%p126, %r67, 4095;
	@%p126 bra 	$L__BB37_22;
	mov.u32 	%r1, %tid.x;
	setp.ge.s32 	%p191, %r1, %r67;
	mov.f32 	%f423, 0f00000000;
	mov.u32 	%r384, %r1;
	@%p191 bra 	$L__BB37_7;
	mul.wide.u32 	%rd113, %r1, 4;
	add.s64 	%rd112, %rd16, %rd113;
	// begin inline asm
	ld.global.nc.u32 %r300, [%rd112];
	// end inline asm
	mov.b32 	%f423, %r300;
	add.s32 	%r384, %r1, 256;
$L__BB37_7:
	setp.ge.s32 	%p192, %r384, %r67;
	@%p192 bra 	$L__BB37_13;
	not.b32 	%r301, %r384;
	add.s32 	%r4, %r67, %r301;
	and.b32  	%r302, %r4, 768;
	setp.eq.s32 	%p193, %r302, 768;
	@%p193 bra 	$L__BB37_11;
	mul.wide.u32 	%rd114, %r384, 4;
	add.s64 	%rd121, %rd16, %rd114;
	shr.u32 	%r303, %r4, 8;
	add.s32 	%r304, %r303, 1;
	and.b32  	%r305, %r304, 3;
	neg.s32 	%r382, %r305;
$L__BB37_10:
	.pragma "nounroll";
	// begin inline asm
	ld.global.nc.u32 %r306, [%rd121];
	// end inline asm
	mov.b32 	%f336, %r306;
	setp.lt.f32 	%p194, %f423, %f336;
	selp.f32 	%f423, %f336, %f423, %p194;
	add.s32 	%r384, %r384, 256;
	add.s64 	%rd121, %rd121, 1024;
	add.s32 	%r382, %r382, 1;
	setp.ne.s32 	%p195, %r382, 0;
	@%p195 bra 	$L__BB37_10;
$L__BB37_11:
	setp.lt.u32 	%p196, %r4, 768;
	@%p196 bra 	$L__BB37_13;
$L__BB37_12:
	mul.wide.s32 	%rd120, %r384, 4;
	add.s64 	%rd116, %rd16, %rd120;
	// begin inline asm
	ld.global.nc.u32 %r307, [%rd116];
	// end inline asm
	mov.b32 	%f337, %r307;
	setp.lt.f32 	%p197, %f423, %f337;
	selp.f32 	%f338, %f337, %f423, %p197;
	add.s64 	%rd117, %rd116, 1024;
	// begin inline asm
	ld.global.nc.u32 %r308, [%rd117];
	// end inline asm
	mov.b32 	%f339, %r308;
	setp.lt.f32 	%p198, %f338, %f339;
	selp.f32 	%f340, %f339, %f338, %p198;
	add.s64 	%rd118, %rd116, 2048;
	// begin inline asm
	ld.global.nc.u32 %r309, [%rd118];
	// end inline asm
	mov.b32 	%f341, %r309;
	setp.lt.f32 	%p199, %f340, %f341;
	selp.f32 	%f342, %f341, %f340, %p199;
	add.s64 	%rd119, %rd116, 3072;
	// begin inline asm
	ld.global.nc.u32 %r310, [%rd119];
	// end inline asm
	mov.b32 	%f343, %r310;
	setp.lt.f32 	%p200, %f342, %f343;
	selp.f32 	%f423, %f343, %f342, %p200;
	add.s32 	%r384, %r384, 1024;
	setp.lt.s32 	%p201, %r384, %r67;
	@%p201 bra 	$L__BB37_12;
$L__BB37_13:
	setp.lt.s32 	%p202, %r67, 256;
	@%p202 bra 	$L__BB37_18;
	// begin inline asm
	mov.u32 %r349, %laneid;
	// end inline asm
	mov.b32 	%r351, %f423;
	mov.b32 	%r352, 1;
	mov.b32 	%r373, 31;
	mov.b32 	%r374, -1;
	// begin inline asm
	shfl.sync.down.b32 %r350, %r351, %r352, %r373, %r374;
	// end inline asm
	mov.b32 	%f391, %r350;
	setp.gt.s32 	%p230, %r349, 30;
	setp.lt.f32 	%p231, %f423, %f391;
	selp.f32 	%f392, %f391, %f423, %p231;
	selp.f32 	%f393, %f423, %f392, %p230;
	mov.b32 	%r356, %f393;
	mov.b32 	%r357, 2;
	// begin inline asm
	shfl.sync.down.b32 %r355, %r356, %r357, %r373, %r374;
	// end inline asm
	mov.b32 	%f394, %r355;
	setp.gt.s32 	%p232, %r349, 29;
	setp.lt.f32 	%p233, %f393, %f394;
	selp.f32 	%f395, %f394, %f393, %p233;
	selp.f32 	%f396, %f393, %f395, %p232;
	mov.b32 	%r361, %f396;
	mov.b32 	%r362, 4;
	// begin inline asm
	shfl.sync.down.b32 %r360, %r361, %r362, %r373, %r374;
	// end inline asm
	mov.b32 	%f397, %r360;
	setp.gt.s32 	%p234, %r349, 27;
	setp.lt.f32 	%p235, %f396, %f397;
	selp.f32 	%f398, %f397, %f396, %p235;
	selp.f32 	%f399, %f396, %f398, %p234;
	mov.b32 	%r366, %f399;
	mov.b32 	%r367, 8;
	// begin inline asm
	shfl.sync.down.b32 %r365, %r366, %r367, %r373, %r374;
	// end inline asm
	mov.b32 	%f400, %r365;
	setp.gt.s32 	%p236, %r349, 23;
	setp.lt.f32 	%p237, %f399, %f400;
	selp.f32 	%f401, %f400, %f399, %p237;
	selp.f32 	%f402, %f399, %f401, %p236;
	mov.b32 	%r371, %f402;
	mov.b32 	%r372, 16;
	// begin inline asm
	shfl.sync.down.b32 %r370, %r371, %r372, %r373, %r374;
	// end inline asm
	mov.b32 	%f403, %r370;
	setp.gt.s32 	%p238, %r349, 15;
	setp.lt.f32 	%p239, %f402, %f403;
	selp.f32 	%f10, %f403, %f402, %p239;
	selp.f32 	%f444, %f402, %f10, %p238;
	setp.ne.s32 	%p240, %r349, 0;
	@%p240 bra 	$L__BB37_16;
	shr.u32 	%r375, %r1, 3;
	and.b32  	%r376, %r375, 124;
	mov.u32 	%r377, _ZZN3cub18CUB_300001_SM_10006detail6reduce28DeviceReduceSingleTileKernelINS2_10policy_hubIfjN4cuda3__47maximumIfEEE10Policy1000EPfSB_iS8_ffNS5_3std3__410__identityEEEvT0_T1_T2_T3_T4_T6_E12temp_storage;
	add.s32 	%r378, %r377, %r376;
	st.shared.f32 	[%r378+8], %f10;
$L__BB37_16:
	bar.sync 	0;
	setp.ne.s32 	%p241, %r1, 0;
	@%p241 bra 	$L__BB37_72;
	ld.shared.f32 	%f404, [_ZZN3cub18CUB_300001_SM_10006detail6reduce28DeviceReduceSingleTileKernelINS2_10policy_hubIfjN4cuda3__47maximumIfEEE10Policy1000EPfSB_iS8_ffNS5_3std3__410__identityEEEvT0_T1_T2_T3_T4_T6_E12temp_storage+12];
	setp.lt.f32 	%p242, %f444, %f404;
	selp.f32 	%f405, %f404, %f444, %p242;
	ld.shared.f32 	%f406, [_ZZN3cub18CUB_300001_SM_10006detail6reduce28DeviceReduceSingleTileKernelINS2_10policy_hubIfjN4cuda3__47maximumIfEEE10Policy1000EPfSB_iS8_ffNS5_3std3__410__identityEEEvT0_T1_T2_T3_T4_T6_E12temp_storage+16];
	setp.lt.f32 	%p243, %f405, %f406;
	selp.f32 	%f407, %f406, %f405, %p243;
	ld.shared.f32 	%f408, [_ZZN3cub18CUB_300001_SM_10006detail6reduce28DeviceReduceSingleTileKernelINS2_10policy_hubIfjN4cuda3__47maximumIfEEE10Policy1000EPfSB_iS8_ffNS5_3std3__410__identityEEEvT0_T1_T2_T3_T4_T6_E12temp_storage+20];
	setp.lt.f32 	%p244, %f407, %f408;
	selp.f32 	%f409, %f408, %f407, %p244;
	ld.shared.f32 	%f410, [_ZZN3cub18CUB_300001_SM_10006detail6reduce28DeviceReduceSingleTileKernelINS2_10policy_hubIfjN4cuda3__47maximumIfEEE10Policy1000EPfSB_iS8_ffNS5_3std3__410__identityEEEvT0_T1_T2_T3_T4_T6_E12temp_storage+24];
	setp.lt.f32 	%p245, %f409, %f410;
	selp.f32 	%f411, %f410, %f409, %p245;
	ld.shared.f32 	%f412, [_ZZN3cub18CUB_300001_SM_10006detail6reduce28DeviceReduceSingleTileKernelINS2_10policy_hubIfjN4cuda3__47maximumIfEEE10Policy1000EPfSB_iS8_ffNS5_3std3__410__identityEEEvT0_T1_T2_T3_T4_T6_E12temp_storage+28];
	setp.lt.f32 	%p246, %f411, %f412;
	selp.f32 	%f413, %f412, %f411, %p246;
	ld.shared.f32 	%f414, [_ZZN3cub18CUB_300001_SM_10006detail6reduce28DeviceReduceSingleTileKernelINS2_10policy_hubIfjN4cuda3__47maximumIfEEE10Policy1000EPfSB_iS8_ffNS5_3std3__410__identityEEEvT0_T1_T2_T3_T4_T6_E12temp_storage+32];
	setp.lt.f32 	%p247, %f413, %f414;
	selp.f32 	%f415, %f414, %f413, %p247;
	ld.shared.f32 	%f416, [_ZZN3cub18CUB_300001_SM_10006detail6reduce28DeviceReduceSingleTileKernelINS2_10policy_hubIfjN4cuda3__47maximumIfEEE10Policy1000EPfSB_iS8_ffNS5_3std3__410__identityEEEvT0_T1_T2_T3_T4_T6_E12temp_storage+36];
	setp.lt.f32 	%p248, %f415, %f416;
	selp.f32 	%f444, %f416, %f415, %p248;
	bra.uni 	$L__BB37_72;
$L__BB37_18:
	// begin inline asm
	mov.u32 %r311, %laneid;
	// end inline asm
	and.b32  	%r337, %r1, 992;
	add.s32 	%r338, %r337, 32;
	setp.gt.s32 	%p203, %r338, %r67;
	not.b32 	%r339, %r337;
	add.s32 	%r340, %r67, %r339;
	selp.b32 	%r335, %r340, 31, %p203;
	mov.b32 	%r313, %f423;
	mov.b32 	%r314, 1;
	mov.b32 	%r336, -1;
	// begin inline asm
	shfl.sync.down.b32 %r312, %r313, %r314, %r335, %r336;
	// end inline asm
	mov.b32 	%f344, %r312;
	setp.lt.s32 	%p204, %r311, %r335;
	setp.lt.f32 	%p205, %f423, %f344;
	selp.f32 	%f345, %f344, %f423, %p205;
	selp.f32 	%f346, %f345, %f423, %p204;
	mov.b32 	%r318, %f346;
	mov.b32 	%r319, 2;
	// begin inline asm
	shfl.sync.down.b32 %r317, %r318, %r319, %r335, %r336;
	// end inline asm
	mov.b32 	%f347, %r317;
	add.s32 	%r341, %r311, 2;
	setp.gt.s32 	%p206, %r341, %r335;
	setp.lt.f32 	%p207, %f346, %f347;
	selp.f32 	%f348, %f347, %f346, %p207;
	selp.f32 	%f349, %f346, %f348, %p206;
	mov.b32 	%r323, %f349;
	mov.b32 	%r324, 4;
	// begin inline asm
	shfl.sync.down.b32 %r322, %r323, %r324, %r335, %r336;
	// end inline asm
	mov.b32 	%f350, %r322;
	add.s32 	%r342, %r311, 4;
	setp.gt.s32 	%p208, %r342, %r335;
	setp.lt.f32 	%p209, %f349, %f350;
	selp.f32 	%f351, %f350, %f349, %p209;
	selp.f32 	%f352, %f349, %f351, %p208;
	mov.b32 	%r328, %f352;
	mov.b32 	%r329, 8;
	// begin inline asm
	shfl.sync.down.b32 %r327, %r328, %r329, %r335, %r336;
	// end inline asm
	mov.b32 	%f353, %r327;
	add.s32 	%r343, %r311, 8;
	setp.gt.s32 	%p210, %r343, %r335;
	setp.lt.f32 	%p211, %f352, %f353;
	selp.f32 	%f354, %f353, %f352, %p211;
	selp.f32 	%f355, %f352, %f354, %p210;
	mov.b32 	%r333, %f355;
	mov.b32 	%r334, 16;
	// begin inline asm
	shfl.sync.down.b32 %r332, %r333, %r334, %r335, %r336;
	// end inline asm
	mov.b32 	%f356, %r332;
	add.s32 	%r344, %r311, 16;
	setp.gt.s32 	%p212, %r344, %r335;
	setp.lt.f32 	%p213, %f355, %f356;
	selp.f32 	%f357, %f356, %f355, %p213;
	selp.f32 	%f444, %f355, %f357, %p212;
	setp.ne.s32 	%p214, %r311, 0;
	@%p214 bra 	$L__BB37_20;
	shr.u32 	%r345, %r1, 3;
	and.b32  	%r346, %r345, 124;
	mov.u32 	%r347, _ZZN3cub18CUB_300001_SM_10006detail6reduce28DeviceReduceSingleTileKernelINS2_10policy_hubIfjN4cuda3__47maximumIfEEE10Policy1000EPfSB_iS8_ffNS5_3std3__410__identityEEEvT0_T1_T2_T3_T4_T6_E12temp_storage;
	add.s32 	%r348, %r347, %r346;
	st.shared.f32 	[%r348+8], %f444;
$L__BB37_20:
	bar.sync 	0;
	setp.ne.s32 	%p215, %r1, 0;
	@%p215 bra 	$L__BB37_72;
	setp.gt.s32 	%p216, %r67, 32;
	ld.shared.f32 	%f358, [_ZZN3cub18CUB_300001_SM_10006detail6reduce28DeviceReduceSingleTileKernelINS2_10policy_hubIfjN4cuda3__47maximumIfEEE10Policy1000EPfSB_iS8_ffNS5_3std3__410__identityEEEvT0_T1_T2_T3_T4_T6_E12temp_storage+12];
	setp.lt.f32 	%p217, %f444, %f358;
	selp.f32 	%f360, %f358, %f444, %p217;
	selp.f32 	%f361, %f360, %f444, %p216;
	setp.gt.s32 	%p218, %r67, 64;
	ld.shared.f32 	%f363, [_ZZN3cub18CUB_300001_SM_10006detail6reduce28DeviceReduceSingleTileKernelINS2_10policy_hubIfjN4cuda3__47maximumIfEEE10Policy1000EPfSB_iS8_ffNS5_3std3__410__identityEEEvT0_T1_T2_T3_T4_T6_E12temp_storage+16];
	setp.lt.f32 	%p219, %f361, %f363;
	selp.f32 	%f365, %f363, %f361, %p219;
	selp.f32 	%f366, %f365, %f361, %p218;
	setp.gt.s32 	%p220, %r67, 96;
	ld.shared.f32 	%f368, [_ZZN3cub18CUB_300001_SM_10006detail6reduce28DeviceReduceSingleTileKernelINS2_10policy_hubIfjN4cuda3__47maximumIfEEE10Policy1000EPfSB_iS8_ffNS5_3std3__410__identityEEEvT0_T1_T2_T3_T4_T6_E12temp_storage+20];
	setp.lt.f32 	%p221, %f366, %f368;
	selp.f32 	%f370, %f368, %f366, %p221;
	selp.f32 	%f371, %f370, %f366, %p220;
	setp.gt.s32 	%p222, %r67, 128;
	ld.shared.f32 	%f373, [_ZZN3cub18CUB_300001_SM_10006detail6reduce28DeviceReduceSingleTileKernelINS2_10policy_hubIfjN4cuda3__47maximumIfEEE10Policy1000EPfSB_iS8_ffNS5_3std3__410__identityEEEvT0_T1_T2_T3_T4_T6_E12temp_storage+24];
	setp.lt.f32 	%p223, %f371, %f373;
	selp.f32 	%f375, %f373, %f371, %p223;
	selp.f32 	%f376, %f375, %f371, %p222;
	setp.gt.s32 	%p224, %r67, 160;
	ld.shared.f32 	%f378, [_ZZN3cub18CUB_300001_SM_10006detail6reduce28DeviceReduceSingleTileKernelINS2_10policy_hubIfjN4cuda3__47maximumIfEEE10Policy1000EPfSB_iS8_ffNS5_3std3__410__identityEEEvT0_T1_T2_T3_T4_T6_E12temp_storage+28];
	setp.lt.f32 	%p225, %f376, %f378;
	selp.f32 	%f380, %f378, %f376, %p225;
	selp.f32 	%f381, %f380, %f376, %p224;
	setp.gt.s32 	%p226, %r67, 192;
	ld.shared.f32 	%f383, [_ZZN3cub18CUB_300001_SM_10006detail6reduce28DeviceReduceSingleTileKernelINS2_10policy_hubIfjN4cuda3__47maximumIfEEE10Policy1000EPfSB_iS8_ffNS5_3std3__410__identityEEEvT0_T1_T2_T3_T4_T6_E12temp_storage+32];
	setp.lt.f32 	%p227, %f381, %f383;
	selp.f32 	%f385, %f383, %f381, %p227;
	selp.f32 	%f386, %f385, %f381, %p226;
	setp.gt.s32 	%p228, %r67, 224;
	ld.shared.f32 	%f388, [_ZZN3cub18CUB_300001_SM_10006detail6reduce28DeviceReduceSingleTileKernelINS2_10policy_hubIfjN4cuda3__47maximumIfEEE10Policy1000EPfSB_iS8_ffNS5_3std3__410__identityEEEvT0_T1_T2_T3_T4_T6_E12temp_storage+36];
	setp.lt.f32 	%p229, %f386, %f388;
	selp.f32 	%f390, %f388, %f386, %p229;
	selp.f32 	%f444, %f390, %f386, %p228;
	bra.uni 	$L__BB37_72;
$L__BB37_22:
	mov.u32 	%r13, %tid.x;
	shl.b32 	%r224, %r13, 2;
	mul.wide.u32 	%rd86, %r224, 4;
	add.s64 	%rd76, %rd16, %rd86;
	// begin inline asm
	ld.global.nc.v2.u64 {%rd74, %rd75}, [%rd76];
	// end inline asm
	mov.b64 	{%r225, %r226}, %rd75;
	mov.b64 	{%r227, %r228}, %rd74;
	mov.b32 	%f238, %r228;
	mov.b32 	%f239, %r227;
	mov.b32 	%f240, %r226;
	mov.b32 	%f241, %r225;
	add.s64 	%rd79, %rd76, 4096;
	// begin inline asm
	ld.global.nc.v2.u64 {%rd77, %rd78}, [%rd79];
	// end inline asm
	mov.b64 	{%r229, %r230}, %rd78;
	mov.b64 	{%r231, %r232}, %rd77;
	mov.b32 	%f242, %r232;
	mov.b32 	%f243, %r231;
	mov.b32 	%f244, %r230;
	mov.b32 	%f245, %r229;
	add.s64 	%rd82, %rd76, 8192;
	// begin inline asm
	ld.global.nc.v2.u64 {%rd80, %rd81}, [%rd82];
	// end inline asm
	mov.b64 	{%r233, %r234}, %rd81;
	mov.b64 	{%r235, %r236}, %rd80;
	mov.b32 	%f246, %r236;
	mov.b32 	%f247, %r235;
	mov.b32 	%f248, %r234;
	mov.b32 	%f249, %r233;
	add.s64 	%rd85, %rd76, 12288;
	// begin inline asm
	ld.global.nc.v2.u64 {%rd83, %rd84}, [%rd85];
	// end inline asm
	mov.b64 	{%r237, %r238}, %rd84;
	mov.b64 	{%r239, %r240}, %rd83;
	mov.b32 	%f250, %r240;
	mov.b32 	%f251, %r239;
	mov.b32 	%f252, %r238;
	mov.b32 	%f253, %r237;
	setp.lt.f32 	%p127, %f239, %f238;
	selp.f32 	%f254, %f238, %f239, %p127;
	setp.lt.f32 	%p128, %f241, %f240;
	selp.f32 	%f255, %f240, %f241, %p128;
	setp.lt.f32 	%p129, %f243, %f242;
	selp.f32 	%f256, %f242, %f243, %p129;
	setp.lt.f32 	%p130, %f245, %f244;
	selp.f32 	%f257, %f244, %f245, %p130;
	setp.lt.f32 	%p131, %f247, %f246;
	selp.f32 	%f258, %f246, %f247, %p131;
	setp.lt.f32 	%p132, %f249, %f248;
	selp.f32 	%f259, %f248, %f249, %p132;
	setp.lt.f32 	%p133, %f251, %f250;
	selp.f32 	%f260, %f250, %f251, %p133;
	setp.lt.f32 	%p134, %f253, %f252;
	selp.f32 	%f261, %f252, %f253, %p134;
	setp.lt.f32 	%p135, %f254, %f255;
	selp.f32 	%f262, %f255, %f254, %p135;
	setp.lt.f32 	%p136, %f256, %f257;
	selp.f32 	%f263, %f257, %f256, %p136;
	setp.lt.f32 	%p137, %f258, %f259;
	selp.f32 	%f264, %f259, %f258, %p137;
	setp.lt.f32 	%p138, %f260, %f261;
	selp.f32 	%f265, %f261, %f260, %p138;
	setp.lt.f32 	%p139, %f262, %f263;
	selp.f32 	%f266, %f263, %f262, %p139;
	setp.lt.f32 	%p140, %f264, %f265;
	selp.f32 	%f267, %f265, %f264, %p140;
	setp.lt.f32 	%p141, %f266, %f267;
	selp.f32 	%f430, %f267, %f266, %p141;
	setp.lt.u32 	%p142, %r67, 8192;
	mov.b32 	%r387, 4096;
	@%p142 bra 	$L__BB37_26;
	add.s32 	%r14, %r67, -4096;
	mov.b32 	%r387, 4096;
$L__BB37_24:
	mul.wide.s32 	%rd99, %r387, 4;
	add.s64 	%rd89, %rd76, %rd99;
	// begin inline asm
	ld.global.nc.v2.u64 {%rd87, %rd88}, [%rd89];
	// end inline asm
	mov.b64 	{%r242, %r243}, %rd88;
	mov.b64 	{%r244, %r245}, %rd87;
	mov.b32 	%f268, %r245;
	mov.b32 	%f269, %r244;
	mov.b32 	%f270, %r243;
	mov.b32 	%f271, %r242;
	add.s64 	%rd92, %rd89, 4096;
	// begin inline asm
	ld.global.nc.v2.u64 {%rd90, %rd91}, [%rd92];
	// end inline asm
	mov.b64 	{%r246, %r247}, %rd91;
	mov.b64 	{%r248, %r249}, %rd90;
	mov.b32 	%f272, %r249;
	mov.b32 	%f273, %r248;
	mov.b32 	%f274, %r247;
	mov.b32 	%f275, %r246;
	add.s64 	%rd95, %rd89, 8192;
	// begin inline asm
	ld.global.nc.v2.u64 {%rd93, %rd94}, [%rd95];
	// end inline asm
	mov.b64 	{%r250, %r251}, %rd94;
	mov.b64 	{%r252, %r253}, %rd93;
	mov.b32 	%f276, %r253;
	mov.b32 	%f277, %r252;
	mov.b32 	%f278, %r251;
	mov.b32 	%f279, %r250;
	add.s64 	%rd98, %rd89, 12288;
	// begin inline asm
	ld.global.nc.v2.u64 {%rd96, %rd97}, [%rd98];
	// end inline asm
	mov.b64 	{%r254, %r255}, %rd97;
	mov.b64 	{%r256, %r257}, %rd96;
	mov.b32 	%f280, %r257;
	mov.b32 	%f281, %r256;
	mov.b32 	%f282, %r255;
	mov.b32 	%f283, %r254;
	setp.lt.f32 	%p143, %f430, %f269;
	selp.f32 	%f284, %f269, %f430, %p143;
	setp.lt.f32 	%p144, %f268, %f271;
	selp.f32 	%f285, %f271, %f268, %p144;
	setp.lt.f32 	%p145, %f270, %f273;
	selp.f32 	%f286, %f273, %f270, %p145;
	setp.lt.f32 	%p146, %f272, %f275;
	selp.f32 	%f287, %f275, %f272, %p146;
	setp.lt.f32 	%p147, %f274, %f277;
	selp.f32 	%f288, %f277, %f274, %p147;
	setp.lt.f32 	%p148, %f276, %f279;
	selp.f32 	%f289, %f279, %f276, %p148;
	setp.lt.f32 	%p149, %f278, %f281;
	selp.f32 	%f290, %f281, %f278, %p149;
	setp.lt.f32 	%p150, %f280, %f283;
	selp.f32 	%f291, %f283, %f280, %p150;
	setp.lt.f32 	%p151, %f284, %f285;
	selp.f32 	%f292, %f285, %f284, %p151;
	setp.lt.f32 	%p152, %f286, %f287;
	selp.f32 	%f293, %f287, %f286, %p152;
	setp.lt.f32 	%p153, %f288, %f289;
	selp.f32 	%f294, %f289, %f288, %p153;
	setp.lt.f32 	%p154, %f290, %f291;
	selp.f32 	%f295, %f291, %f290, %p154;
	setp.lt.f32 	%p155, %f292, %f293;
	selp.f32 	%f296, %f293, %f292, %p155;
	setp.lt.f32 	%p156, %f294, %f295;
	selp.f32 	%f297, %f295, %f294, %p156;
	setp.lt.f32 	%p157, %f296, %f297;
	selp.f32 	%f298, %f297, %f296, %p157;
	setp.lt.f32 	%p158, %f298, %f282;
	selp.f32 	%f430, %f282, %f298, %p158;
	sub.s32 	%r258, %r67, %r387;
	setp.lt.s32 	%p159, %r258, 4096;
	@%p159 bra 	$L__BB37_34;
	add.s32 	%r387, %r387, 4096;
	setp.le.s32 	%p160, %r387, %r14;
	@%p160 bra 	$L__BB37_24;
$L__BB37_26:
	setp.le.s32 	%p161, %r67, %r387;
	@%p161 bra 	$L__BB37_34;
	sub.s32 	%r18, %r67, %r387;
	setp.ge.s32 	%p162, %r13, %r18;
	@%p162 bra 	$L__BB37_34;
	not.b32 	%r259, %r13;
	add.s32 	%r260, %r67, %r259;
	sub.s32 	%r19, %r260, %r387;
	and.b32  	%r261, %r19, 768;
	setp.eq.s32 	%p163, %r261, 768;
	mov.u32 	%r391, %r13;
	@%p163 bra 	$L__BB37_31;
	add.s32 	%r389, %r13, %r387;
	shr.u32 	%r262, %r19, 8;
	add.s32 	%r263, %r262, 1;
	and.b32  	%r264, %r263, 3;
	neg.s32 	%r388, %r264;
	mov.u32 	%r391, %r13;
$L__BB37_30:
	.pragma "nounroll";
	mul.wide.u32 	%rd101, %r389, 4;
	add.s64 	%rd100, %rd16, %rd101;
	// begin inline asm
	ld.global.nc.u32 %r265, [%rd100];
	// end inline asm
	mov.b32 	%f300, %r265;
	setp.lt.f32 	%p164, %f430, %f300;
	selp.f32 	%f430, %f300, %f430, %p164;
	add.s32 	%r391, %r391, 256;
	add.s32 	%r389, %r389, 256;
	add.s32 	%r388, %r388, 1;
	setp.ne.s32 	%p165, %r388, 0;
	@%p165 bra 	$L__BB37_30;
$L__BB37_31:
	setp.lt.u32 	%p166, %r19, 768;
	@%p166 bra 	$L__BB37_34;
	cvt.u64.u32 	%rd102, %r391;
	cvt.u64.u32 	%rd103, %r387;
	add.s64 	%rd104, %rd102, %rd103;
	shl.b64 	%rd105, %rd104, 2;
	add.s64 	%rd106, %rd105, %rd16;
	add.s64 	%rd122, %rd106, 2048;
	add.s32 	%r392, %r391, %r387;
$L__BB37_33:
	mul.wide.u32 	%rd111, %r392, 4;
	add.s64 	%rd107, %rd16, %rd111;
	// begin inline asm
	ld.global.nc.u32 %r266, [%rd107];
	// end inline asm
	mov.b32 	%f301, %r266;
	setp.lt.f32 	%p167, %f430, %f301;
	selp.f32 	%f302, %f301, %f430, %p167;
	add.s64 	%rd108, %rd122, -1024;
	// begin inline asm
	ld.global.nc.u32 %r267, [%rd108];
	// end inline asm
	mov.b32 	%f303, %r267;
	setp.lt.f32 	%p168, %f302, %f303;
	selp.f32 	%f304, %f303, %f302, %p168;
	// begin inline asm
	ld.global.nc.u32 %r268, [%rd122];
	// end inline asm
	mov.b32 	%f305, %r268;
	setp.lt.f32 	%p169, %f304, %f305;
	selp.f32 	%f306, %f305, %f304, %p169;
	add.s64 	%rd110, %rd122, 1024;
	// begin inline asm
	ld.global.nc.u32 %r269, [%rd110];
	// end inline asm
	mov.b32 	%f307, %r269;
	setp.lt.f32 	%p170, %f306, %f307;
	selp.f32 	%f430, %f307, %f306, %p170;
	add.s32 	%r391, %r391, 1024;
	add.s64 	%rd122, %rd122, 4096;
	add.s32 	%r392, %r392, 1024;
	setp.lt.s32 	%p171, %r391, %r18;
	@%p171 bra 	$L__BB37_33;
$L__BB37_34:
	// begin inline asm
	mov.u32 %r270, %laneid;
	// end inline asm
	mov.b32 	%r272, %f430;
	mov.b32 	%r273, 1;
	mov.b32 	%r294, 31;
	mov.b32 	%r295, -1;
	// begin inline asm
	shfl.sync.down.b32 %r271, %r272, %r273, %r294, %r295;
	// end inline asm
	mov.b32 	%f308, %r271;
	setp.gt.s32 	%p172, %r270, 30;
	setp.lt.f32 	%p173, %f430, %f308;
	selp.f32 	%f309, %f308, %f430, %p173;
	selp.f32 	%f310, %f430, %f309, %p172;
	mov.b32 	%r277, %f310;
	mov.b32 	%r278, 2;
	// begin inline asm
	shfl.sync.down.b32 %r276, %r277, %r278, %r294, %r295;
	// end inline asm
	mov.b32 	%f311, %r276;
	setp.gt.s32 	%p174, %r270, 29;
	setp.lt.f32 	%p175, %f310, %f311;
	selp.f32 	%f312, %f311, %f310, %p175;
	selp.f32 	%f313, %f310, %f312, %p174;
	mov.b32 	%r282, %f313;
	mov.b32 	%r283, 4;
	// begin inline asm
	shfl.sync.down.b32 %r281, %r282, %r283, %r294, %r295;
	// end inline asm
	mov.b32 	%f314, %r281;
	setp.gt.s32 	%p176, %r270, 27;
	setp.lt.f32 	%p177, %f313, %f314;
	selp.f32 	%f315, %f314, %f313, %p177;
	selp.f32 	%f316, %f313, %f315, %p176;
	mov.b32 	%r287, %f316;
	mov.b32 	%r288, 8;
	// begin inline asm
	shfl.sync.down.b32 %r286, %r287, %r288, %r294, %r295;
	// end inline asm
	mov.b32 	%f317, %r286;
	setp.gt.s32 	%p178, %r270, 23;
	setp.lt.f32 	%p179, %f316, %f317;
	selp.f32 	%f318, %f317, %f316, %p179;
	selp.f32 	%f319, %f316, %f318, %p178;
	mov.b32 	%r292, %f319;
	mov.b32 	%r293, 16;
	// begin inline asm
	shfl.sync.down.b32 %r291, %r292, %r293, %r294, %r295;
	// end inline asm
	mov.b32 	%f320, %r291;
	setp.gt.s32 	%p180, %r270, 15;
	setp.lt.f32 	%p181, %f319, %f320;
	selp.f32 	%f26, %f320, %f319, %p181;
	selp.f32 	%f444, %f319, %f26, %p180;
	setp.ne.s32 	%p182, %r270, 0;
	@%p182 bra 	$L__BB37_36;
	shr.u32 	%r296, %r13, 3;
	and.b32  	%r297, %r296, 124;
	mov.u32 	%r298, _ZZN3cub18CUB_300001_SM_10006detail6reduce28DeviceReduceSingleTileKernelINS2_10policy_hubIfjN4cuda3__47maximumIfEEE10Policy1000EPfSB_iS8_ffNS5_3std3__410__identityEEEvT0_T1_T2_T3_T4_T6_E12temp_storage;
	add.s32 	%r299, %r298, %r297;
	st.shared.f32 	[%r299+8], %f26;
$L__BB37_36:
	bar.sync 	0;
	setp.ne.s32 	%p183, %r13, 0;
	@%p183 bra 	$L__BB37_72;
	ld.shared.f32 	%f321, [_ZZN3cub18CUB_300001_SM_10006detail6reduce28DeviceReduceSingleTileKernelINS2_10policy_hubIfjN4cuda3__47maximumIfEEE10Policy1000EPfSB_iS8_ffNS5_3std3__410__identityEEEvT0_T1_T2_T3_T4_T6_E12temp_storage+12];
	setp.lt.f32 	%p184, %f444, %f321;
	selp.f32 	%f322, %f321, %f444, %p184;
	ld.shared.f32 	%f323, [_ZZN3cub18CUB_300001_SM_10006detail6reduce28DeviceReduceSingleTileKernelINS2_10policy_hubIfjN4cuda3__47maximumIfEEE10Policy1000EPfSB_iS8_ffNS5_3std3__410__identityEEEvT0_T1_T2_T3_T4_T6_E12temp_storage+16];
	setp.lt.f32 	%p185, %f322, %f323;
	selp.f32 	%f324, %f323, %f322, %p185;
	ld.shared.f32 	%f325, [_ZZN3cub18CUB_300001_SM_10006detail6reduce28DeviceReduceSingleTileKernelINS2_10policy_hubIfjN4cuda3__47maximumIfEEE10Policy1000EPfSB_iS8_ffNS5_3std3__410__identityEEEvT0_T1_T2_T3_T4_T6_E12temp_storage+20];
	setp.lt.f32 	%p186, %f324, %f325;
	selp.f32 	%f326, %f325, %f324, %p186;
	ld.shared.f32 	%f327, [_ZZN3cub18CUB_300001_SM_10006detail6reduce28DeviceReduceSingleTileKernelINS2_10policy_hubIfjN4cuda3__47maximumIfEEE10Policy1000EPfSB_iS8_ffNS5_3std3__410__identityEEEvT0_T1_T2_T3_T4_T6_E12temp_storage+24];
	setp.lt.f32 	%p187, %f326, %f327;
	selp.f32 	%f328, %f327, %f326, %p187;
	ld.shared.f32 	%f329, [_ZZN3cub18CUB_300001_SM_10006detail6reduce28DeviceReduceSingleTileKernelINS2_10policy_hubIfjN4cuda3__47maximumIfEEE10Policy1000EPfSB_iS8_ffNS5_3std3__410__identityEEEvT0_T1_T2_T3_T4_T6_E12temp_storage+28];
	setp.lt.f32 	%p188, %f328, %f329;
	selp.f32 	%f330, %f329, %f328, %p188;
	ld.shared.f32 	%f331, [_ZZN3cub18CUB_300001_SM_10006detail6reduce28DeviceReduceSingleTileKernelINS2_10policy_hubIfjN4cuda3__47maximumIfEEE10Policy1000EPfSB_iS8_ffNS5_3std3__410__identityEEEvT0_T1_T2_T3_T4_T6_E12temp_storage+32];
	setp.lt.f32 	%p189, %f330, %f331;
	selp.f32 	%f332, %f331, %f330, %p189;
	ld.shared.f32 	%f333, [_ZZN3cub18CUB_300001_SM_10006detail6reduce28DeviceReduceSingleTileKernelINS2_10policy_hubIfjN4cuda3__47maximumIfEEE10Policy1000EPfSB_iS8_ffNS5_3std3__410__identityEEEvT0_T1_T2_T3_T4_T6_E12temp_storage+36];
	setp.lt.f32 	%p190, %f332, %f333;
	selp.f32 	%f444, %f333, %f332, %p190;
	bra.uni 	$L__BB37_72;
$L__BB37_38:
	setp.gt.s32 	%p3, %r67, 4095;
	@%p3 bra 	$L__BB37_56;
	mov.u32 	%r34, %tid.x;
	setp.ge.s32 	%p68, %r34, %r67;
	mov.f32 	%f436, 0f00000000;
	mov.u32 	%r397, %r34;
	@%p68 bra 	$L__BB37_41;
	mul.wide.u32 	%rd66, %r34, 4;
	add.s64 	%rd65, %rd16, %rd66;
	// begin inline asm
	ld.global.nc.u32 %r144, [%rd65];
	// end inline asm
	mov.b32 	%f436, %r144;
	add.s32 	%r397, %r34, 256;
$L__BB37_41:
	setp.ge.s32 	%p69, %r397, %r67;
	@%p69 bra 	$L__BB37_47;
	not.b32 	%r145, %r397;
	add.s32 	%r37, %r67, %r145;
	and.b32  	%r146, %r37, 768;
	setp.eq.s32 	%p70, %r146, 768;
	@%p70 bra 	$L__BB37_45;
	mul.wide.u32 	%rd67, %r397, 4;
	add.s64 	%rd123, %rd16, %rd67;
	shr.u32 	%r147, %r37, 8;
	add.s32 	%r148, %r147, 1;
	and.b32  	%r149, %r148, 3;
	neg.s32 	%r395, %r149;
$L__BB37_44:
	.pragma "nounroll";
	// begin inline asm
	ld.global.nc.u32 %r150, [%rd123];
	// end inline asm
	mov.b32 	%f157, %r150;
	setp.lt.f32 	%p71, %f436, %f157;
	selp.f32 	%f436, %f157, %f436, %p71;
	add.s32 	%r397, %r397, 256;
	add.s64 	%rd123, %rd123, 1024;
	add.s32 	%r395, %r395, 1;
	setp.ne.s32 	%p72, %r395, 0;
	@%p72 bra 	$L__BB37_44;
$L__BB37_45:
	setp.lt.u32 	%p73, %r37, 768;
	@%p73 bra 	$L__BB37_47;
$L__BB37_46:
	mul.wide.s32 	%rd73, %r397, 4;
	add.s64 	%rd69, %rd16, %rd73;
	// begin inline asm
	ld.global.nc.u32 %r151, [%rd69];
	// end inline asm
	mov.b32 	%f158, %r151;
	setp.lt.f32 	%p74, %f436, %f158;
	selp.f32 	%f159, %f158, %f436, %p74;
	add.s64 	%rd70, %rd69, 1024;
	// begin inline asm
	ld.global.nc.u32 %r152, [%rd70];
	// end inline asm
	mov.b32 	%f160, %r152;
	setp.lt.f32 	%p75, %f159, %f160;
	selp.f32 	%f161, %f160, %f159, %p75;
	add.s64 	%rd71, %rd69, 2048;
	// begin inline asm
	ld.global.nc.u32 %r153, [%rd71];
	// end inline asm
	mov.b32 	%f162, %r153;
	setp.lt.f32 	%p76, %f161, %f162;
	selp.f32 	%f163, %f162, %f161, %p76;
	add.s64 	%rd72, %rd69, 3072;
	// begin inline asm
	ld.global.nc.u32 %r154, [%rd72];
	// end inline asm
	mov.b32 	%f164, %r154;
	setp.lt.f32 	%p77, %f163, %f164;
	selp.f32 	%f436, %f164, %f163, %p77;
	add.s32 	%r397, %r397, 1024;
	setp.lt.s32 	%p78, %r397, %r67;
	@%p78 bra 	$L__BB37_46;
$L__BB37_47:
	setp.lt.s32 	%p79, %r67, 256;
	@%p79 bra 	$L__BB37_52;
	// begin inline asm
	mov.u32 %r193, %laneid;
	// end inline asm
	mov.b32 	%r195, %f436;
	mov.b32 	%r196, 1;
	mov.b32 	%r217, 31;
	mov.b32 	%r218, -1;
	// begin inline asm
	shfl.sync.down.b32 %r194, %r195, %r196, %r217, %r218;
	// end inline asm
	mov.b32 	%f212, %r194;
	setp.gt.s32 	%p107, %r193, 30;
	setp.lt.f32 	%p108, %f436, %f212;
	selp.f32 	%f213, %f212, %f436, %p108;
	selp.f32 	%f214, %f436, %f213, %p107;
	mov.b32 	%r200, %f214;
	mov.b32 	%r201, 2;
	// begin inline asm
	shfl.sync.down.b32 %r199, %r200, %r201, %r217, %r218;
	// end inline asm
	mov.b32 	%f215, %r199;
	setp.gt.s32 	%p109, %r193, 29;
	setp.lt.f32 	%p110, %f214, %f215;
	selp.f32 	%f216, %f215, %f214, %p110;
	selp.f32 	%f217, %f214, %f216, %p109;
	mov.b32 	%r205, %f217;
	mov.b32 	%r206, 4;
	// begin inline asm
	shfl.sync.down.b32 %r204, %r205, %r206, %r217, %r218;
	// end inline asm
	mov.b32 	%f218, %r204;
	setp.gt.s32 	%p111, %r193, 27;
	setp.lt.f32 	%p112, %f217, %f218;
	selp.f32 	%f219, %f218, %f217, %p112;
	selp.f32 	%f220, %f217, %f219, %p111;
	mov.b32 	%r210, %f220;
	mov.b32 	%r211, 8;
	// begin inline asm
	shfl.sync.down.b32 %r209, %r210, %r211, %r217, %r218;
	// end inline asm
	mov.b32 	%f221, %r209;
	setp.gt.s32 	%p113, %r193, 23;
	setp.lt.f32 	%p114, %f220, %f221;
	selp.f32 	%f222, %f221, %f220, %p114;
	selp.f32 	%f223, %f220, %f222, %p113;
	mov.b32 	%r215, %f223;
	mov.b32 	%r216, 16;
	// begin inline asm
	shfl.sync.down.b32 %r214, %r215, %r216, %r217, %r218;
	// end inline asm
	mov.b32 	%f224, %r214;
	setp.gt.s32 	%p115, %r193, 15;
	setp.lt.f32 	%p116, %f223, %f224;
	selp.f32 	%f38, %f224, %f223, %p116;
	selp.f32 	%f444, %f223, %f38, %p115;
	setp.ne.s32 	%p117, %r193, 0;
	@%p117 bra 	$L__BB37_50;
	shr.u32 	%r219, %r34, 3;
	and.b32  	%r220, %r219, 124;
	mov.u32 	%r221, _ZZN3cub18CUB_300001_SM_10006detail6reduce28DeviceReduceSingleTileKernelINS2_10policy_hubIfjN4cuda3__47maximumIfEEE10Policy1000EPfSB_iS8_ffNS5_3std3__410__identityEEEvT0_T1_T2_T3_T4_T6_E12temp_storage;
	add.s32 	%r222, %r221, %r220;
	st.shared.f32 	[%r222+8], %f38;
$L__BB37_50:
	bar.sync 	0;
	setp.ne.s32 	%p118, %r34, 0;
	@%p118 bra 	$L__BB37_72;
	ld.shared.f32 	%f225, [_ZZN3cub18CUB_300001_SM_10006detail6reduce28DeviceReduceSingleTileKernelINS2_10policy_hubIfjN4cuda3__47maximumIfEEE10Policy1000EPfSB_iS8_ffNS5_3std3__410__identityEEEvT0_T1_T2_T3_T4_T6_E12temp_storage+12];
	setp.lt.f32 	%p119, %f444, %f225;
	selp.f32 	%f226, %f225, %f444, %p119;
	ld.shared.f32 	%f227, [_ZZN3cub18CUB_300001_SM_10006detail6reduce28DeviceReduceSingleTileKernelINS2_10policy_hubIfjN4cuda3__47maximumIfEEE10Policy1000EPfSB_iS8_ffNS5_3std3__410__identityEEEvT0_T1_T2_T3_T4_T6_E12temp_storage+16];
	setp.lt.f32 	%p120, %f226, %f227;
	selp.f32 	%f228, %f227, %f226, %p120;
	ld.shared.f32 	%f229, [_ZZN3cub18CUB_300001_SM_10006detail6reduce28DeviceReduceSingleTileKernelINS2_10policy_hubIfjN4cuda3__47maximumIfEEE10Policy1000EPfSB_iS8_ffNS5_3std3__410__identityEEEvT0_T1_T2_T3_T4_T6_E12temp_storage+20];
	setp.lt.f32 	%p121, %f228, %f229;
	selp.f32 	%f230, %f229, %f228, %p121;
	ld.shared.f32 	%f231, [_ZZN3cub18CUB_300001_SM_10006detail6reduce28DeviceReduceSingleTileKernelINS2_10policy_hubIfjN4cuda3__47maximumIfEEE10Policy1000EPfSB_iS8_ffNS5_3std3__410__identityEEEvT0_T1_T2_T3_T4_T6_E12temp_storage+24];
	setp.lt.f32 	%p122, %f230, %f231;
	selp.f32 	%f232, %f231, %f230, %p122;
	ld.shared.f32 	%f233, [_ZZN3cub18CUB_300001_SM_10006detail6reduce28DeviceReduceSingleTileKernelINS2_10policy_hubIfjN4cuda3__47maximumIfEEE10Policy1000EPfSB_iS8_ffNS5_3std3__410__identityEEEvT0_T1_T2_T3_T4_T6_E12temp_storage+28];
	setp.lt.f32 	%p123, %f232, %f233;
	selp.f32 	%f234, %f233, %f232, %p123;
	ld.shared.f32 	%f235, [_ZZN3cub18CUB_300001_SM_10006detail6reduce28DeviceReduceSingleTileKernelINS2_10policy_hubIfjN4cuda3__47maximumIfEEE10Policy1000EPfSB_iS8_ffNS5_3std3__410__identityEEEvT0_T1_T2_T3_T4_T6_E12temp_storage+32];
	setp.lt.f32 	%p124, %f234, %f235;
	selp.f32 	%f236, %f235, %f234, %p124;
	ld.shared.f32 	%f237, [_ZZN3cub18CUB_300001_SM_10006detail6reduce28DeviceReduceSingleTileKernelINS2_10policy_hubIfjN4cuda3__47maximumIfEEE10Policy1000EPfSB_iS8_ffNS5_3std3__410__identityEEEvT0_T1_T2_T3_T4_T6_E12temp_storage+36];
	setp.lt.f32 	%p125, %f236, %f237;
	selp.f32 	%f444, %f237, %f236, %p125;
	bra.uni 	$L__BB37_72;
$L__BB37_52:
	// begin inline asm
	mov.u32 %r155, %laneid;
	// end inline asm
	and.b32  	%r181, %r34, 992;
	add.s32 	%r182, %r181, 32;
	setp.gt.s32 	%p80, %r182, %r67;
	not.b32 	%r183, %r181;
	add.s32 	%r184, %r67, %r183;
	selp.b32 	%r179, %r184, 31, %p80;
	mov.b32 	%r157, %f436;
	mov.b32 	%r158, 1;
	mov.b32 	%r180, -1;
	// begin inline asm
	shfl.sync.down.b32 %r156, %r157, %r158, %r179, %r180;
	// end inline asm
	mov.b32 	%f165, %r156;
	setp.lt.s32 	%p81, %r155, %r179;
	setp.lt.f32 	%p82, %f436, %f165;
	selp.f32 	%f166, %f165, %f436, %p82;
	selp.f32 	%f167, %f166, %f436, %p81;
	mov.b32 	%r162, %f167;
	mov.b32 	%r163, 2;
	// begin inline asm
	shfl.sync.down.b32 %r161, %r162, %r163, %r179, %r180;
	// end inline asm
	mov.b32 	%f168, %r161;
	add.s32 	%r185, %r155, 2;
	setp.gt.s32 	%p83, %r185, %r179;
	setp.lt.f32 	%p84, %f167, %f168;
	selp.f32 	%f169, %f168, %f167, %p84;
	selp.f32 	%f170, %f167, %f169, %p83;
	mov.b32 	%r167, %f170;
	mov.b32 	%r168, 4;
	// begin inline asm
	shfl.sync.down.b32 %r166, %r167, %r168, %r179, %r180;
	// end inline asm
	mov.b32 	%f171, %r166;
	add.s32 	%r186, %r155, 4;
	setp.gt.s32 	%p85, %r186, %r179;
	setp.lt.f32 	%p86, %f170, %f171;
	selp.f32 	%f172, %f171, %f170, %p86;
	selp.f32 	%f173, %f170, %f172, %p85;
	mov.b32 	%r172, %f173;
	mov.b32 	%r173, 8;
	// begin inline asm
	shfl.sync.down.b32 %r171, %r172, %r173, %r179, %r180;
	// end inline asm
	mov.b32 	%f174, %r171;
	add.s32 	%r187, %r155, 8;
	setp.gt.s32 	%p87, %r187, %r179;
	setp.lt.f32 	%p88, %f173, %f174;
	selp.f32 	%f175, %f174, %f173, %p88;
	selp.f32 	%f176, %f173, %f175, %p87;
	mov.b32 	%r177, %f176;
	mov.b32 	%r178, 16;
	// begin inline asm
	shfl.sync.down.b32 %r176, %r177, %r178, %r179, %r180;
	// end inline asm
	mov.b32 	%f177, %r176;
	add.s32 	%r188, %r155, 16;
	setp.gt.s32 	%p89, %r188, %r179;
	setp.lt.f32 	%p90, %f176, %f177;
	selp.f32 	%f178, %f177, %f176, %p90;
	selp.f32 	%f444, %f176, %f178, %p89;
	setp.ne.s32 	%p91, %r155, 0;
	@%p91 bra 	$L__BB37_54;
	shr.u32 	%r189, %r34, 3;
	and.b32  	%r190, %r189, 124;
	mov.u32 	%r191, _ZZN3cub18CUB_300001_SM_10006detail6reduce28DeviceReduceSingleTileKernelINS2_10policy_hubIfjN4cuda3__47maximumIfEEE10Policy1000EPfSB_iS8_ffNS5_3std3__410__identityEEEvT0_T1_T2_T3_T4_T6_E12temp_storage;
	add.s32 	%r192, %r191, %r190;
	st.shared.f32 	[%r192+8], %f444;
$L__BB37_54:
	bar.sync 	0;
	setp.ne.s32 	%p92, %r34, 0;
	@%p92 bra 	$L__BB37_72;
	setp.gt.s32 	%p93, %r67, 32;
	ld.shared.f32 	%f179, [_ZZN3cub18CUB_300001_SM_10006detail6reduce28DeviceReduceSingleTileKernelINS2_10policy_hubIfjN4cuda3__47maximumIfEEE10Policy1000EPfSB_iS8_ffNS5_3std3__410__identityEEEvT0_T1_T2_T3_T4_T6_E12temp_storage+12];
	setp.lt.f32 	%p94, %f444, %f179;
	selp.f32 	%f181, %f179, %f444, %p94;
	selp.f32 	%f182, %f181, %f444, %p93;
	setp.gt.s32 	%p95, %r67, 64;
	ld.shared.f32 	%f184, [_ZZN3cub18CUB_300001_SM_10006detail6reduce28DeviceReduceSingleTileKernelINS2_10policy_hubIfjN4cuda3__47maximumIfEEE10Policy1000EPfSB_iS8_ffNS5_3std3__410__identityEEEvT0_T1_T2_T3_T4_T6_E12temp_storage+16];
	setp.lt.f32 	%p96, %f182, %f184;
	selp.f32 	%f186, %f184, %f182, %p96;
	selp.f32 	%f187, %f186, %f182, %p95;
	setp.gt.s32 	%p97, %r67, 96;
	ld.shared.f32 	%f189, [_ZZN3cub18CUB_300001_SM_10006detail6reduce28DeviceReduceSingleTileKernelINS2_10policy_hubIfjN4cuda3__47maximumIfEEE10Policy1000EPfSB_iS8_ffNS5_3std3__410__identityEEEvT0_T1_T2_T3_T4_T6_E12temp_storage+20];
	setp.lt.f32 	%p98, %f187, %f189;
	selp.f32 	%f191, %f189, %f187, %p98;
	selp.f32 	%f192, %f191, %f187, %p97;
	setp.gt.s32 	%p99, %r67, 128;
	ld.shared.f32 	%f194, [_ZZN3cub18CUB_300001_SM_10006detail6reduce28DeviceReduceSingleTileKernelINS2_10policy_hubIfjN4cuda3__47maximumIfEEE10Policy1000EPfSB_iS8_ffNS5_3std3__410__identityEEEvT0_T1_T2_T3_T4_T6_E12temp_storage+24];
	setp.lt.f32 	%p100, %f192, %f194;
	selp.f32 	%f196, %f194, %f192, %p100;
	selp.f32 	%f197, %f196, %f192, %p99;
	setp.gt.s32 	%p101, %r67, 160;
	ld.shared.f32 	%f199, [_ZZN3cub18CUB_300001_SM_10006detail6reduce28DeviceReduceSingleTileKernelINS2_10policy_hubIfjN4cuda3__47maximumIfEEE10Policy1000EPfSB_iS8_ffNS5_3std3__410__identityEEEvT0_T1_T2_T3_T4_T6_E12temp_storage+28];
	setp.lt.f32 	%p102, %f197, %f199;
	selp.f32 	%f201, %f199, %f197, %p102;
	selp.f32 	%f202, %f201, %f197, %p101;
	setp.gt.s32 	%p103, %r67, 192;
	ld.shared.f32 	%f204, [_ZZN3cub18CUB_300001_SM_10006detail6reduce28DeviceReduceSingleTileKernelINS2_10policy_hubIfjN4cuda3__47maximumIfEEE10Policy1000EPfSB_iS8_ffNS5_3std3__410__identityEEEvT0_T1_T2_T3_T4_T6_E12temp_storage+32];
	setp.lt.f32 	%p104, %f202, %f204;
	selp.f32 	%f206, %f204, %f202, %p104;
	selp.f32 	%f207, %f206, %f202, %p103;
	setp.gt.s32 	%p105, %r67, 224;
	ld.shared.f32 	%f209, [_ZZN3cub18CUB_300001_SM_10006detail6reduce28DeviceReduceSingleTileKernelINS2_10policy_hubIfjN4cuda3__47maximumIfEEE10Policy1000EPfSB_iS8_ffNS5_3std3__410__identityEEEvT0_T1_T2_T3_T4_T6_E12temp_storage+36];
	setp.lt.f32 	%p106, %f207, %f209;
	selp.f32 	%f211, %f209, %f207, %p106;
	selp.f32 	%f444, %f211, %f207, %p105;
	bra.uni 	$L__BB37_72;
$L__BB37_56:
	mov.u32 	%r46, %tid.x;
	mul.wide.u32 	%rd35, %r46, 4;
	add.s64 	%rd19, %rd16, %rd35;
	// begin inline asm
	ld.global.nc.u32 %r68, [%rd19];
	// end inline asm
	mov.b32 	%f59, %r68;
	add.s64 	%rd20, %rd19, 1024;
	// begin inline asm
	ld.global.nc.u32 %r69, [%rd20];
	// end inline asm
	mov.b32 	%f60, %r69;
	add.s64 	%rd21, %rd19, 2048;
	// begin inline asm
	ld.global.nc.u32 %r70, [%rd21];
	// end inline asm
	mov.b32 	%f61, %r70;
	add.s64 	%rd22, %rd19, 3072;
	// begin inline asm
	ld.global.nc.u32 %r71, [%rd22];
	// end inline asm
	mov.b32 	%f62, %r71;
	add.s64 	%rd23, %rd19, 4096;
	// begin inline asm
	ld.global.nc.u32 %r72, [%rd23];
	// end inline asm
	mov.b32 	%f63, %r72;
	add.s64 	%rd24, %rd19, 5120;
	// begin inline asm
	ld.global.nc.u32 %r73, [%rd24];
	// end inline asm
	mov.b32 	%f64, %r73;
	add.s64 	%rd25, %rd19, 6144;
	// begin inline asm
	ld.global.nc.u32 %r74, [%rd25];
	// end inline asm
	mov.b32 	%f65, %r74;
	add.s64 	%rd26, %rd19, 7168;
	// begin inline asm
	ld.global.nc.u32 %r75, [%rd26];
	// end inline asm
	mov.b32 	%f66, %r75;
	add.s64 	%rd27, %rd19, 8192;
	// begin inline asm
	ld.global.nc.u32 %r76, [%rd27];
	// end inline asm
	mov.b32 	%f67, %r76;
	add.s64 	%rd28, %rd19, 9216;
	// begin inline asm
	ld.global.nc.u32 %r77, [%rd28];
	// end inline asm
	mov.b32 	%f68, %r77;
	add.s64 	%rd29, %rd19, 10240;
	// begin inline asm
	ld.global.nc.u32 %r78, [%rd29];
	// end inline asm
	mov.b32 	%f69, %r78;
	add.s64 	%rd30, %rd19, 11264;
	// begin inline asm
	ld.global.nc.u32 %r79, [%rd30];
	// end inline asm
	mov.b32 	%f70, %r79;
	add.s64 	%rd31, %rd19, 12288;
	// begin inline asm
	ld.global.nc.u32 %r80, [%rd31];
	// end inline asm
	mov.b32 	%f71, %r80;
	add.s64 	%rd32, %rd19, 13312;
	// begin inline asm
	ld.global.nc.u32 %r81, [%rd32];
	// end inline asm
	mov.b32 	%f72, %r81;
	add.s64 	%rd33, %rd19, 14336;
	// begin inline asm
	ld.global.nc.u32 %r82, [%rd33];
	// end inline asm
	mov.b32 	%f73, %r82;
	add.s64 	%rd34, %rd19, 15360;
	// begin inline asm
	ld.global.nc.u32 %r83, [%rd34];
	// end inline asm
	mov.b32 	%f74, %r83;
	setp.lt.f32 	%p4, %f59, %f60;
	selp.f32 	%f75, %f60, %f59, %p4;
	setp.lt.f32 	%p5, %f61, %f62;
	selp.f32 	%f76, %f62, %f61, %p5;
	setp.lt.f32 	%p6, %f63, %f64;
	selp.f32 	%f77, %f64, %f63, %p6;
	setp.lt.f32 	%p7, %f65, %f66;
	selp.f32 	%f78, %f66, %f65, %p7;
	setp.lt.f32 	%p8, %f67, %f68;
	selp.f32 	%f79, %f68, %f67, %p8;
	setp.lt.f32 	%p9, %f69, %f70;
	selp.f32 	%f80, %f70, %f69, %p9;
	setp.lt.f32 	%p10, %f71, %f72;
	selp.f32 	%f81, %f72, %f71, %p10;
	setp.lt.f32 	%p11, %f73, %f74;
	selp.f32 	%f82, %f74, %f73, %p11;
	setp.lt.f32 	%p12, %f75, %f76;
	selp.f32 	%f83, %f76, %f75, %p12;
	setp.lt.f32 	%p13, %f77, %f78;
	selp.f32 	%f84, %f78, %f77, %p13;
	setp.lt.f32 	%p14, %f79, %f80;
	selp.f32 	%f85, %f80, %f79, %p14;
	setp.lt.f32 	%p15, %f81, %f82;
	selp.f32 	%f86, %f82, %f81, %p15;
	setp.lt.f32 	%p16, %f83, %f84;
	selp.f32 	%f87, %f84, %f83, %p16;
	setp.lt.f32 	%p17, %f85, %f86;
	selp.f32 	%f88, %f86, %f85, %p17;
	setp.lt.f32 	%p18, %f87, %f88;
	selp.f32 	%f443, %f88, %f87, %p18;
	setp.lt.u32 	%p19, %r67, 8192;
	mov.b32 	%r400, 4096;
	@%p19 bra 	$L__BB37_60;
	add.s32 	%r47, %r67, -4096;
	mov.b32 	%r400, 4096;
$L__BB37_58:
	mul.wide.s32 	%rd52, %r400, 4;
	add.s64 	%rd36, %rd19, %rd52;
	// begin inline asm
	ld.global.nc.u32 %r86, [%rd36];
	// end inline asm
	mov.b32 	%f89, %r86;
	add.s64 	%rd37, %rd36, 1024;
	// begin inline asm
	ld.global.nc.u32 %r87, [%rd37];
	// end inline asm
	mov.b32 	%f90, %r87;
	add.s64 	%rd38, %rd36, 2048;
	// begin inline asm
	ld.global.nc.u32 %r88, [%rd38];
	// end inline asm
	mov.b32 	%f91, %r88;
	add.s64 	%rd39, %rd36, 3072;
	// begin inline asm
	ld.global.nc.u32 %r89, [%rd39];
	// end inline asm
	mov.b32 	%f92, %r89;
	add.s64 	%rd40, %rd36, 4096;
	// begin inline asm
	ld.global.nc.u32 %r90, [%rd40];
	// end inline asm
	mov.b32 	%f93, %r90;
	add.s64 	%rd41, %rd36, 5120;
	// begin inline asm
	ld.global.nc.u32 %r91, [%rd41];
	// end inline asm
	mov.b32 	%f94, %r91;
	add.s64 	%rd42, %rd36, 6144;
	// begin inline asm
	ld.global.nc.u32 %r92, [%rd42];
	// end inline asm
	mov.b32 	%f95, %r92;
	add.s64 	%rd43, %rd36, 7168;
	// begin inline asm
	ld.global.nc.u32 %r93, [%rd43];
	// end inline asm
	mov.b32 	%f96, %r93;
	add.s64 	%rd44, %rd36, 8192;
	// begin inline asm
	ld.global.nc.u32 %r94, [%rd44];
	// end inline asm
	mov.b32 	%f97, %r94;
	add.s64 	%rd45, %rd36, 9216;
	// begin inline asm
	ld.global.nc.u32 %r95, [%rd45];
	// end inline asm
	mov.b32 	%f98, %r95;
	add.s64 	%rd46, %rd36, 10240;
	// begin inline asm
	ld.global.nc.u32 %r96, [%rd46];
	// end inline asm
	mov.b32 	%f99, %r96;
	add.s64 	%rd47, %rd36, 11264;
	// begin inline asm
	ld.global.nc.u32 %r97, [%rd47];
	// end inline asm
	mov.b32 	%f100, %r97;
	add.s64 	%rd48, %rd36, 12288;
	// begin inline asm
	ld.global.nc.u32 %r98, [%rd48];
	// end inline asm
	mov.b32 	%f101, %r98;
	add.s64 	%rd49, %rd36, 13312;
	// begin inline asm
	ld.global.nc.u32 %r99, [%rd49];
	// end inline asm
	mov.b32 	%f102, %r99;
	add.s64 	%rd50, %rd36, 14336;
	// begin inline asm
	ld.global.nc.u32 %r100, [%rd50];
	// end inline asm
	mov.b32 	%f103, %r100;
	add.s64 	%rd51, %rd36, 15360;
	// begin inline asm
	ld.global.nc.u32 %r101, [%rd51];
	// end inline asm
	mov.b32 	%f104, %r101;
	setp.lt.f32 	%p20, %f443, %f89;
	selp.f32 	%f105, %f89, %f443, %p20;
	setp.lt.f32 	%p21, %f90, %f91;
	selp.f32 	%f106, %f91, %f90, %p21;
	setp.lt.f32 	%p22, %f92, %f93;
	selp.f32 	%f107, %f93, %f92, %p22;
	setp.lt.f32 	%p23, %f94, %f95;
	selp.f32 	%f108, %f95, %f94, %p23;
	setp.lt.f32 	%p24, %f96, %f97;
	selp.f32 	%f109, %f97, %f96, %p24;
	setp.lt.f32 	%p25, %f98, %f99;
	selp.f32 	%f110, %f99, %f98, %p25;
	setp.lt.f32 	%p26, %f100, %f101;
	selp.f32 	%f111, %f101, %f100, %p26;
	setp.lt.f32 	%p27, %f102, %f103;
	selp.f32 	%f112, %f103, %f102, %p27;
	setp.lt.f32 	%p28, %f105, %f106;
	selp.f32 	%f113, %f106, %f105, %p28;
	setp.lt.f32 	%p29, %f107, %f108;
	selp.f32 	%f114, %f108, %f107, %p29;
	setp.lt.f32 	%p30, %f109, %f110;
	selp.f32 	%f115, %f110, %f109, %p30;
	setp.lt.f32 	%p31, %f111, %f112;
	selp.f32 	%f116, %f112, %f111, %p31;
	setp.lt.f32 	%p32, %f113, %f114;
	selp.f32 	%f117, %f114, %f113, %p32;
	setp.lt.f32 	%p33, %f115, %f116;
	selp.f32 	%f118, %f116, %f115, %p33;
	setp.lt.f32 	%p34, %f117, %f118;
	selp.f32 	%f119, %f118, %f117, %p34;
	setp.lt.f32 	%p35, %f119, %f104;
	selp.f32 	%f443, %f104, %f119, %p35;
	sub.s32 	%r102, %r67, %r400;
	setp.lt.s32 	%p36, %r102, 4096;
	@%p36 bra 	$L__BB37_68;
	add.s32 	%r400, %r400, 4096;
	setp.le.s32 	%p37, %r400, %r47;
	@%p37 bra 	$L__BB37_58;
$L__BB37_60:
	setp.le.s32 	%p38, %r67, %r400;
	@%p38 bra 	$L__BB37_68;
	sub.s32 	%r51, %r67, %r400;
	setp.ge.s32 	%p39, %r46, %r51;
	@%p39 bra 	$L__BB37_68;
	not.b32 	%r103, %r46;
	add.s32 	%r104, %r67, %r103;
	sub.s32 	%r52, %r104, %r400;
	and.b32  	%r105, %r52, 768;
	setp.eq.s32 	%p40, %r105, 768;
	mov.u32 	%r404, %r46;
	@%p40 bra 	$L__BB37_65;
	add.s32 	%r402, %r46, %r400;
	shr.u32 	%r106, %r52, 8;
	add.s32 	%r107, %r106, 1;
	and.b32  	%r108, %r107, 3;
	neg.s32 	%r401, %r108;
	mov.u32 	%r404, %r46;
$L__BB37_64:
	.pragma "nounroll";
	mul.wide.u32 	%rd54, %r402, 4;
	add.s64 	%rd53, %rd16, %rd54;
	// begin inline asm
	ld.global.nc.u32 %r109, [%rd53];
	// end inline asm
	mov.b32 	%f121, %r109;
	setp.lt.f32 	%p41, %f443, %f121;
	selp.f32 	%f443, %f121, %f443, %p41;
	add.s32 	%r404, %r404, 256;
	add.s32 	%r402, %r402, 256;
	add.s32 	%r401, %r401, 1;
	setp.ne.s32 	%p42, %r401, 0;
	@%p42 bra 	$L__BB37_64;
$L__BB37_65:
	setp.lt.u32 	%p43, %r52, 768;
	@%p43 bra 	$L__BB37_68;
	cvt.u64.u32 	%rd55, %r404;
	cvt.u64.u32 	%rd56, %r400;
	add.s64 	%rd57, %rd55, %rd56;
	shl.b64 	%rd58, %rd57, 2;
	add.s64 	%rd59, %rd58, %rd16;
	add.s64 	%rd124, %rd59, 2048;
	add.s32 	%r405, %r404, %r400;
$L__BB37_67:
	mul.wide.u32 	%rd64, %r405, 4;
	add.s64 	%rd60, %rd16, %rd64;
	// begin inline asm
	ld.global.nc.u32 %r110, [%rd60];
	// end inline asm
	mov.b32 	%f122, %r110;
	setp.lt.f32 	%p44, %f443, %f122;
	selp.f32 	%f123, %f122, %f443, %p44;
	add.s64 	%rd61, %rd124, -1024;
	// begin inline asm
	ld.global.nc.u32 %r111, [%rd61];
	// end inline asm
	mov.b32 	%f124, %r111;
	setp.lt.f32 	%p45, %f123, %f124;
	selp.f32 	%f125, %f124, %f123, %p45;
	// begin inline asm
	ld.global.nc.u32 %r112, [%rd124];
	// end inline asm
	mov.b32 	%f126, %r112;
	setp.lt.f32 	%p46, %f125, %f126;
	selp.f32 	%f127, %f126, %f125, %p46;
	add.s64 	%rd63, %rd124, 1024;
	// begin inline asm
	ld.global.nc.u32 %r113, [%rd63];
	// end inline asm
	mov.b32 	%f128, %r113;
	setp.lt.f32 	%p47, %f127, %f128;
	selp.f32 	%f443, %f128, %f127, %p47;
	add.s32 	%r404, %r404, 1024;
	add.s64 	%rd124, %rd124, 4096;
	add.s32 	%r405, %r405, 1024;
	setp.lt.s32 	%p48, %r404, %r51;
	@%p48 bra 	$L__BB37_67;
$L__BB37_68:
	// begin inline asm
	mov.u32 %r114, %laneid;
	// end inline asm
	mov.b32 	%r116, %f443;
	mov.b32 	%r117, 1;
	mov.b32 	%r138, 31;
	mov.b32 	%r139, -1;
	// begin inline asm
	shfl.sync.down.b32 %r115, %r116, %r117, %r138, %r139;
	// end inline asm
	mov.b32 	%f129, %r115;
	setp.gt.s32 	%p49, %r114, 30;
	setp.lt.f32 	%p50, %f443, %f129;
	selp.f32 	%f130, %f129, %f443, %p50;
	selp.f32 	%f131, %f443, %f130, %p49;
	mov.b32 	%r121, %f131;
	mov.b32 	%r122, 2;
	// begin inline asm
	shfl.sync.down.b32 %r120, %r121, %r122, %r138, %r139;
	// end inline asm
	mov.b32 	%f132, %r120;
	setp.gt.s32 	%p51, %r114, 29;
	setp.lt.f32 	%p52, %f131, %f132;
	selp.f32 	%f133, %f132, %f131, %p52;
	selp.f32 	%f134, %f131, %f133, %p51;
	mov.b32 	%r126, %f134;
	mov.b32 	%r127, 4;
	// begin inline asm
	shfl.sync.down.b32 %r125, %r126, %r127, %r138, %r139;
	// end inline asm
	mov.b32 	%f135, %r125;
	setp.gt.s32 	%p53, %r114, 27;
	setp.lt.f32 	%p54, %f134, %f135;
	selp.f32 	%f136, %f135, %f134, %p54;
	selp.f32 	%f137, %f134, %f136, %p53;
	mov.b32 	%r131, %f137;
	mov.b32 	%r132, 8;
	// begin inline asm
	shfl.sync.down.b32 %r130, %r131, %r132, %r138, %r139;
	// end inline asm
	mov.b32 	%f138, %r130;
	setp.gt.s32 	%p55, %r114, 23;
	setp.lt.f32 	%p56, %f137, %f138;
	selp.f32 	%f139, %f138, %f137, %p56;
	selp.f32 	%f140, %f137, %f139, %p55;
	mov.b32 	%r136, %f140;
	mov.b32 	%r137, 16;
	// begin inline asm
	shfl.sync.down.b32 %r135, %r136, %r137, %r138, %r139;
	// end inline asm
	mov.b32 	%f141, %r135;
	setp.gt.s32 	%p57, %r114, 15;
	setp.lt.f32 	%p58, %f140, %f141;
	selp.f32 	%f54, %f141, %f140, %p58;
	selp.f32 	%f444, %f140, %f54, %p57;
	setp.ne.s32 	%p59, %r114, 0;
	@%p59 bra 	$L__BB37_70;
	shr.u32 	%r140, %r46, 3;
	and.b32  	%r141, %r140, 124;
	mov.u32 	%r142, _ZZN3cub18CUB_300001_SM_10006detail6reduce28DeviceReduceSingleTileKernelINS2_10policy_hubIfjN4cuda3__47maximumIfEEE10Policy1000EPfSB_iS8_ffNS5_3std3__410__identityEEEvT0_T1_T2_T3_T4_T6_E12temp_storage;
	add.s32 	%r143, %r142, %r141;
	st.shared.f32 	[%r143+8], %f54;
$L__BB37_70:
	bar.sync 	0;
	setp.ne.s32 	%p60, %r46, 0;
	@%p60 bra 	$L__BB37_72;
	ld.shared.f32 	%f142, [_ZZN3cub18CUB_300001_SM_10006detail6reduce28DeviceReduceSingleTileKernelINS2_10policy_hubIfjN4cuda3__47maximumIfEEE10Policy1000EPfSB_iS8_ffNS5_3std3__410__identityEEEvT0_T1_T2_T3_T4_T6_E12temp_storage+12];
	setp.lt.f32 	%p61, %f444, %f142;
	selp.f32 	%f143, %f142, %f444, %p61;
	ld.shared.f32 	%f144, [_ZZN3cub18CUB_300001_SM_10006detail6reduce28DeviceReduceSingleTileKernelINS2_10policy_hubIfjN4cuda3__47maximumIfEEE10Policy1000EPfSB_iS8_ffNS5_3std3__410__identityEEEvT0_T1_T2_T3_T4_T6_E12temp_storage+16];
	setp.lt.f32 	%p62, %f143, %f144;
	selp.f32 	%f145, %f144, %f143, %p62;
	ld.shared.f32 	%f146, [_ZZN3cub18CUB_300001_SM_10006detail6reduce28DeviceReduceSingleTileKernelINS2_10policy_hubIfjN4cuda3__47maximumIfEEE10Policy1000EPfSB_iS8_ffNS5_3std3__410__identityEEEvT0_T1_T2_T3_T4_T6_E12temp_storage+20];
	setp.lt.f32 	%p63, %f145, %f146;
	selp.f32 	%f147, %f146, %f145, %p63;
	ld.shared.f32 	%f148, [_ZZN3cub18CUB_300001_SM_10006detail6reduce28DeviceReduceSingleTileKernelINS2_10policy_hubIfjN4cuda3__47maximumIfEEE10Policy1000EPfSB_iS8_ffNS5_3std3__410__identityEEEvT0_T1_T2_T3_T4_T6_E12temp_storage+24];
	setp.lt.f32 	%p64, %f147, %f148;
	selp.f32 	%f149, %f148, %f147, %p64;
	ld.shared.f32 	%f150, [_ZZN3cub18CUB_300001_SM_10006detail6reduce28DeviceReduceSingleTileKernelINS2_10policy_hubIfjN4cuda3__47maximumIfEEE10Policy1000EPfSB_iS8_ffNS5_3std3__410__identityEEEvT0_T1_T2_T3_T4_T6_E12temp_storage+28];
	setp.lt.f32 	%p65, %f149, %f150;
	selp.f32 	%f151, %f150, %f149, %p65;
	ld.shared.f32 	%f152, [_ZZN3cub18CUB_300001_SM_10006detail6reduce28DeviceReduceSingleTileKernelINS2_10policy_hubIfjN4cuda3__47maximumIfEEE10Policy1000EPfSB_iS8_ffNS5_3std3__410__identityEEEvT0_T1_T2_T3_T4_T6_E12temp_storage+32];
	setp.lt.f32 	%p66, %f151, %f152;
	selp.f32 	%f153, %f152, %f151, %p66;
	ld.shared.f32 	%f154, [_ZZN3cub18CUB_300001_SM_10006detail6reduce28DeviceReduceSingleTileKernelINS2_10policy_hubIfjN4cuda3__47maximumIfEEE10Policy1000EPfSB_iS8_ffNS5_3std3__410__identityEEEvT0_T1_T2_T3_T4_T6_E12temp_storage+36];
	setp.lt.f32 	%p67, %f153, %f154;
	selp.f32 	%f444, %f154, %f153, %p67;
$L__BB37_72:
	mov.u32 	%r379, %tid.x;
	setp.ne.s32 	%p249, %r379, 0;
	@%p249 bra 	$L__BB37_74;
	setp.lt.f32 	%p250, %f58, %f444;
	selp.f32 	%f417, %f444, %f58, %p250;
	st.global.f32 	[%rd1], %f417;
$L__BB37_74:
	ret;

}
	// .globl	_ZN3cub18CUB_300001_SM_10006detail6reduce28DeviceReduceSingleTileKernelINS2_10policy_hubIfyN4cuda3__47maximumIfEEE10Policy1000EPfSB_yS8_ffNS5_3std3__410__identityEEEvT0_T1_T2_T3_T4_T6_
.visible .entry _ZN3cub18CUB_300001_SM_10006detail6reduce28DeviceReduceSingleTileKernelINS2_10policy_hubIfyN4cuda3__47maximumIfEEE10Policy1000EPfSB_yS8_ffNS5_3std3__410__identityEEEvT0_T1_T2_T3_T4_T6_(
	.param .u64 .ptr .align 1 _ZN3cub18CUB_300001_SM_10006detail6reduce28DeviceReduceSingleTileKernelINS2_10policy_hubIfyN4cuda3__47maximumIfEEE10Policy1000EPfSB_yS8_ffNS5_3std3__410__identityEEEvT0_T1_T2_T3_T4_T6__param_0,
	.param .u64 .ptr .align 1 _ZN3cub18CUB_300001_SM_10006detail6reduce28DeviceReduceSingleTileKernelINS2_10policy_hubIfyN4cuda3__47maximumIfEEE10Policy1000EPfSB_yS8_ffNS5_3std3__410__identityEEEvT0_T1_T2_T3_T4_T6__param_1,
	.param .u64 _ZN3cub18CUB_300001_SM_10006detail6reduce28DeviceReduceSingleTileKernelINS2_10policy_hubIfyN4cuda3__47maximumIfEEE10Policy1000EPfSB_yS8_ffNS5_3std3__410__identityEEEvT0_T1_T2_T3_T4_T6__param_2,
	.param .align 1 .b8 _ZN3cub18CUB_300001_SM_10006detail6reduce28DeviceReduceSingleTileKernelINS2_10policy_hubIfyN4cuda3__47maximumIfEEE10Policy1000EPfSB_yS8_ffNS5_3std3__410__identityEEEvT0_T1_T2_T3_T4_T6__param_3[1],
	.param .f32 _ZN3cub18CUB_300001_SM_10006detail6reduce28DeviceReduceSingleTileKernelINS2_10policy_hubIfyN4cuda3__47maximumIfEEE10Policy1000EPfSB_yS8_ffNS5_3std3__410__identityEEEvT0_T1_T2_T3_T4_T6__param_4,
	.param .align 1 .b8 _ZN3cub18CUB_300001_SM_10006detail6reduce28DeviceReduceSingleTileKernelINS2_10policy_hubIfyN4cuda3__47maximumIfEEE10Policy1000EPfSB_yS8_ffNS5_3std3__410__identityEEEvT0_T1_T2_T3_T4_T6__param_5[1]
)
.maxntid 256
.minnctapersm 1
{
	.reg .pred 	%p<252>;
	.reg .b32 	%r<382>;
	.reg .b32 	%f<445>;
	.reg .b64 	%rd<150>;
	// demoted variable
	.shared .align 4 .b8 _ZZN3cub18CUB_300001_SM_10006detail6reduce28DeviceReduceSingleTileKernelINS2_10policy_hubIfyN4cuda3__47maximumIfEEE10Policy1000EPfSB_yS8_ffNS5_3std3__410__identityEEEvT0_T1_T2_T3_T4_T6_E12temp_storage[44];
	ld.param.u64 	%rd31, [_ZN3cub18CUB_300001_SM_10006detail6reduce28DeviceReduceSingleTileKernelINS2_10policy_hubIfyN4cuda3__47maximumIfEEE10Policy1000EPfSB_yS8_ffNS5_3std3__410__identityEEEvT0_T1_T2_T3_T4_T6__param_0];
	ld.param.u64 	%rd33, [_ZN3cub18CUB_300001_SM_10006detail6reduce28DeviceReduceSingleTileKernelINS2_10policy_hubIfyN4cuda3__47maximumIfEEE10Policy1000EPfSB_yS8_ffNS5_3std3__410__identityEEEvT0_T1_T2_T3_T4_T6__param_1];
	ld.param.u64 	%rd32, [_ZN3cub18CUB_300001_SM_10006detail6reduce28DeviceReduceSingleTileKernelINS2_10policy_hubIfyN4cuda3__47maximumIfEEE10Policy1000EPfSB_yS8_ffNS5_3std3__410__identityEEEvT0_T1_T2_T3_T4_T6__param_2];
	ld.param.f32 	%f58, [_ZN3cub18CUB_300001_SM_10006detail6reduce28DeviceReduceSingleTileKernelINS2_10policy_hubIfyN4cuda3__47maximumIfEEE10Policy1000EPfSB_yS8_ffNS5_3std3__410__identityEEEvT0_T1_T2_T3_T4_T6__param_4];
	cvta.to.global.u64 	%rd1, %rd33;
	setp.ne.s64 	%p1, %rd32, 0;
	@%p1 bra 	$L__BB38_3;
	mov.u32 	%r363, %tid.x;
	setp.ne.s32 	%p251, %r363, 0;
	@%p251 bra 	$L__BB38_74;
	st.global.f32 	[%rd1], %f58;
	bra.uni 	$L__BB38_74;
$L__BB38_3:
	and.b64  	%rd34, %rd31, 15;
	setp.ne.s64 	%p2, %rd34, 0;
	@%p2 bra 	$L__BB38_38;
	setp.gt.u64 	%p126, %rd32, 4095;
	@%p126 bra 	$L__BB38_22;
	cvt.u32.u64 	%r1, %rd32;
	mov.u32 	%r2, %tid.x;
	setp.ge.u32 	%p191, %r2, %r1;
	mov.f32 	%f423, 0f00000000;
	mov.u32 	%r367, %r2;
	@%p191 bra 	$L__BB38_7;
	mul.wide.u32 	%rd132, %r2, 4;
	add.s64 	%rd131, %rd31, %rd132;
	// begin inline asm
	ld.global.nc.u32 %r283, [%rd131];
	// end inline asm
	mov.b32 	%f423, %r283;
	add.s32 	%r367, %r2, 256;
$L__BB38_7:
	setp.ge.u32 	%p192, %r367, %r1;
	@%p192 bra 	$L__BB38_13;
	not.b32 	%r284, %r367;
	add.s32 	%r5, %r284, %r1;
	and.b32  	%r285, %r5, 768;
	setp.eq.s32 	%p193, %r285, 768;
	@%p193 bra 	$L__BB38_11;
	mul.wide.u32 	%rd133, %r367, 4;
	add.s64 	%rd140, %rd31, %rd133;
	shr.u32 	%r286, %r5, 8;
	add.s32 	%r287, %r286, 1;
	and.b32  	%r288, %r287, 3;
	neg.s32 	%r365, %r288;
$L__BB38_10:
	.pragma "nounroll";
	// begin inline asm
	ld.global.nc.u32 %r289, [%rd140];
	// end inline asm
	mov.b32 	%f336, %r289;
	setp.lt.f32 	%p194, %f423, %f336;
	selp.f32 	%f423, %f336, %f423, %p194;
	add.s32 	%r367, %r367, 256;
	add.s64 	%rd140, %rd140, 1024;
	add.s32 	%r365, %r365, 1;
	setp.ne.s32 	%p195, %r365, 0;
	@%p195 bra 	$L__BB38_10;
$L__BB38_11:
	setp.lt.u32 	%p196, %r5, 768;
	@%p196 bra 	$L__BB38_13;
$L__BB38_12:
	mul.wide.s32 	%rd139, %r367, 4;
	add.s64 	%rd135, %rd31, %rd139;
	// begin inline asm
	ld.global.nc.u32 %r290, [%rd135];
	// end inline asm
	mov.b32 	%f337, %r290;
	setp.lt.f32 	%p197, %f423, %f337;
	selp.f32 	%f338, %f337, %f423, %p197;
	add.s64 	%rd136, %rd135, 1024;
	// begin inline asm
	ld.global.nc.u32 %r291, [%rd136];
	// end inline asm
	mov.b32 	%f339, %r291;
	setp.lt.f32 	%p198, %f338, %f339;
	selp.f32 	%f340, %f339, %f338, %p198;
	add.s64 	%rd137, %rd135, 2048;
	// begin inline asm
	ld.global.nc.u32 %r292, [%rd137];
	// end inline asm
	mov.b32 	%f341, %r292;
	setp.lt.f32 	%p199, %f340, %f341;
	selp.f32 	%f342, %f341, %f340, %p199;
	add.s64 	%rd138, %rd135, 3072;
	// begin inline asm
	ld.global.nc.u32 %r293, [%rd138];
	// end inline asm
	mov.b32 	%f343, %r293;
	setp.lt.f32 	%p200, %f342, %f343;
	selp.f32 	%f423, %f343, %f342, %p200;
	add.s32 	%r367, %r367, 1024;
	setp.lt.s32 	%p201, %r367, %r1;
	@%p201 bra 	$L__BB38_12;
$L__BB38_13:
	setp.lt.u64 	%p202, %rd32, 256;
	@%p202 bra 	$L__BB38_18;
	// begin inline asm
	mov.u32 %r332, %laneid;
	// end inline asm
	mov.b32 	%r334, %f423;
	mov.b32 	%r335, 1;
	mov.b32 	%r356, 31;
	mov.b32 	%r357, -1;
	// begin inline asm
	shfl.sync.down.b32 %r333, %r334, %r335, %r356, %r357;
	// end inline asm
	mov.b32 	%f391, %r333;
	setp.gt.s32 	%p230, %r332, 30;
	setp.lt.f32 	%p231, %f423, %f391;
	selp.f32 	%f392, %f391, %f423, %p231;
	selp.f32 	%f393, %f423, %f392, %p230;
	mov.b32 	%r339, %f393;
	mov.b32 	%r340, 2;
	// begin inline asm
	shfl.sync.down.b32 %r338, %r339, %r340, %r356, %r357;
	// end inline asm
	mov.b32 	%f394, %r338;
	setp.gt.s32 	%p232, %r332, 29;
	setp.lt.f32 	%p233, %f393, %f394;
	selp.f32 	%f395, %f394, %f393, %p233;
	selp.f32 	%f396, %f393, %f395, %p232;
	mov.b32 	%r344, %f396;
	mov.b32 	%r345, 4;
	// begin inline asm
	shfl.sync.down.b32 %r343, %r344, %r345, %r356, %r357;
	// end inline asm
	mov.b32 	%f397, %r343;
	setp.gt.s32 	%p234, %r332, 27;
	setp.lt.f32 	%p235, %f396, %f397;
	selp.f32 	%f398, %f397, %f396, %p235;
	selp.f32 	%f399, %f396, %f398, %p234;
	mov.b32 	%r349, %f399;
	mov.b32 	%r350, 8;
	// begin inline asm
	shfl.sync.down.b32 %r348, %r349, %r350, %r356, %r357;
	// end inline asm
	mov.b32 	%f400, %r348;
	setp.gt.s32 	%p236, %r332, 23;
	setp.lt.f32 	%p237, %f399, %f400;
	selp.f32 	%f401, %f400, %f399, %p237;
	selp.f32 	%f402, %f399, %f401, %p236;
	mov.b32 	%r354, %f402;
	mov.b32 	%r355, 16;
	// begin inline asm
	shfl.sync.down.b32 %r353, %r354, %r355, %r356, %r357;
	// end inline asm
	mov.b32 	%f403, %r353;
	setp.gt.s32 	%p238, %r332, 15;
	setp.lt.f32 	%p239, %f402, %f403;
	selp.f32 	%f10, %f403, %f402, %p239;
	selp.f32 	%f444, %f402, %f10, %p238;
	setp.ne.s32 	%p240, %r332, 0;
	@%p240 bra 	$L__BB38_16;
	shr.u32 	%r358, %r2, 3;
	and.b32  	%r359, %r358, 124;
	mov.u32 	%r360, _ZZN3cub18CUB_300001_SM_10006detail6reduce28DeviceReduceSingleTileKernelINS2_10policy_hubIfyN4cuda3__47maximumIfEEE10Policy1000EPfSB_yS8_ffNS5_3std3__410__identityEEEvT0_T1_T2_T3_T4_T6_E12temp_storage;
	add.s32 	%r361, %r360, %r359;
	st.shared.f32 	[%r361+8], %f10;
$L__BB38_16:
	bar.sync 	0;
	setp.ne.s32 	%p241, %r2, 0;
	@%p241 bra 	$L__BB38_72;
	ld.shared.f32 	%f404, [_ZZN3cub18CUB_300001_SM_10006detail6reduce28DeviceReduceSingleTileKernelINS2_10policy_hubIfyN4cuda3__47maximumIfEEE10Policy1000EPfSB_yS8_ffNS5_3std3__410__identityEEEvT0_T1_T2_T3_T4_T6_E12temp_storage+12];
	setp.lt.f32 	%p242, %f444, %f404;
	selp.f32 	%f405, %f404, %f444, %p242;
	ld.shared.f32 	%f406, [_ZZN3cub18CUB_300001_SM_10006detail6reduce28DeviceReduceSingleTileKernelINS2_10policy_hubIfyN4cuda3__47maximumIfEEE10Policy1000EPfSB_yS8_ffNS5_3std3__410__identityEEEvT0_T1_T2_T3_T4_T6_E12temp_storage+16];
	setp.lt.f32 	%p243, %f405, %f406;
	selp.f32 	%f407, %f406, %f405, %p243;
	ld.shared.f32 	%f408, [_ZZN3cub18CUB_300001_SM_10006detail6reduce28DeviceReduceSingleTileKernelINS2_10policy_hubIfyN4cuda3__47maximumIfEEE10Policy1000EPfSB_yS8_ffNS5_3std3__410__identityEEEvT0_T1_T2_T3_T4_T6_E12temp_storage+20];
	setp.lt.f32 	%p244, %f407, %f408;
	selp.f32 	%f409, %f408, %f407, %p244;
	ld.shared.f32 	%f410, [_ZZN3cub18CUB_300001_SM_10006detail6reduce28DeviceReduceSingleTileKernelINS2_10policy_hubIfyN4cuda3__47maximumIfEEE10Policy1000EPfSB_yS8_ffNS5_3std3__410__identityEEEvT0_T1_T2_T3_T4_T6_E12temp_storage+24];
	setp.lt.f32 	%p245, %f409, %f410;
	selp.f32 	%f411, %f410, %f409, %p245;
	ld.shared.f32 	%f412, [_ZZN3cub18CUB_300001_SM_10006detail6reduce28DeviceReduceSingleTileKernelINS2_10policy_hubIfyN4cuda3__47maximumIfEEE10Policy1000EPfSB_yS8_ffNS5_3std3__410__identityEEEvT0_T1_T2_T3_T4_T6_E12temp_storage+28];
	setp.lt.f32 	%p246, %f411, %f412;
	selp.f32 	%f413, %f412, %f411, %p246;
	ld.shared.f32 	%f414, [_ZZN3cub18CUB_300001_SM_10006detail6reduce28DeviceReduceSingleTileKernelINS2_10policy_hubIfyN4cuda3__47maximumIfEEE10Policy1000EPfSB_yS8_ffNS5_3std3__410__identityEEEvT0_T1_T2_T3_T4_T6_E12temp_storage+32];
	setp.lt.f32 	%p247, %f413, %f414;
	selp.f32 	%f415, %f414, %f413, %p247;
	ld.shared.f32 	%f416, [_ZZN3cub18CUB_300001_SM_10006detail6reduce28DeviceReduceSingleTileKernelINS2_10policy_hubIfyN4cuda3__47maximumIfEEE10Policy1000EPfSB_yS8_ffNS5_3std3__410__identityEEEvT0_T1_T2_T3_T4_T6_E12temp_storage+36];
	setp.lt.f32 	%p248, %f415, %f416;
	selp.f32 	%f444, %f416, %f415, %p248;
	bra.uni 	$L__BB38_72;
$L__BB38_18:
	// begin inline asm
	mov.u32 %r294, %laneid;
	// end inline asm
	and.b32  	%r320, %r2, 992;
	add.s32 	%r321, %r320, 32;
	setp.gt.u32 	%p203, %r321, %r1;
	not.b32 	%r322, %r320;
	add.s32 	%r323, %r1, %r322;
	selp.b32 	%r318, %r323, 31, %p203;
	mov.b32 	%r296, %f423;
	mov.b32 	%r297, 1;
	mov.b32 	%r319, -1;
	// begin inline asm
	shfl.sync.down.b32 %r295, %r296, %r297, %r318, %r319;
	// end inline asm
	mov.b32 	%f344, %r295;
	setp.lt.s32 	%p204, %r294, %r318;
	setp.lt.f32 	%p205, %f423, %f344;
	selp.f32 	%f345, %f344, %f423, %p205;
	selp.f32 	%f346, %f345, %f423, %p204;
	mov.b32 	%r301, %f346;
	mov.b32 	%r302, 2;
	// begin inline asm
	shfl.sync.down.b32 %r300, %r301, %r302, %r318, %r319;
	// end inline asm
	mov.b32 	%f347, %r300;
	add.s32 	%r324, %r294, 2;
	setp.gt.s32 	%p206, %r324, %r318;
	setp.lt.f32 	%p207, %f346, %f347;
	selp.f32 	%f348, %f347, %f346, %p207;
	selp.f32 	%f349, %f346, %f348, %p206;
	mov.b32 	%r306, %f349;
	mov.b32 	%r307, 4;
	// begin inline asm
	shfl.sync.down.b32 %r305, %r306, %r307, %r318, %r319;
	// end inline asm
	mov.b32 	%f350, %r305;
	add.s32 	%r325, %r294, 4;
	setp.gt.s32 	%p208, %r325, %r318;
	setp.lt.f32 	%p209, %f349, %f350;
	selp.f32 	%f351, %f350, %f349, %p209;
	selp.f32 	%f352, %f349, %f351, %p208;
	mov.b32 	%r311, %f352;
	mov.b32 	%r312, 8;
	// begin inline asm
	shfl.sync.down.b32 %r310, %r311, %r312, %r318, %r319;
	// end inline asm
	mov.b32 	%f353, %r310;
	add.s32 	%r326, %r294, 8;
	setp.gt.s32 	%p210, %r326, %r318;
	setp.lt.f32 	%p211, %f352, %f353;
	selp.f32 	%f354, %f353, %f352, %p211;
	selp.f32 	%f355, %f352, %f354, %p210;
	mov.b32 	%r316, %f355;
	mov.b32 	%r317, 16;
	// begin inline asm
	shfl.sync.down.b32 %r315, %r316, %r317, %r318, %r319;
	// end inline asm
	mov.b32 	%f356, %r315;
	add.s32 	%r327, %r294, 16;
	setp.gt.s32 	%p212, %r327, %r318;
	setp.lt.f32 	%p213, %f355, %f356;
	selp.f32 	%f357, %f356, %f355, %p213;
	selp.f32 	%f444, %f355, %f357, %p212;
	setp.ne.s32 	%p214, %r294, 0;
	@%p214 bra 	$L__BB38_20;
	shr.u32 	%r328, %r2, 3;
	and.b32  	%r329, %r328, 124;
	mov.u32 	%r330, _ZZN3cub18CUB_300001_SM_10006detail6reduce28DeviceReduceSingleTileKernelINS2_10policy_hubIfyN4cuda3__47maximumIfEEE10Policy1000EPfSB_yS8_ffNS5_3std3__410__identityEEEvT0_T1_T2_T3_T4_T6_E12temp_storage;
	add.s32 	%r331, %r330, %r329;
	st.shared.f32 	[%r331+8], %f444;
$L__BB38_20:
	bar.sync 	0;
	setp.ne.s32 	%p215, %r2, 0;
	@%p215 bra 	$L__BB38_72;
	setp.gt.u64 	%p216, %rd32, 32;
	ld.shared.f32 	%f358, [_ZZN3cub18CUB_300001_SM_10006detail6reduce28DeviceReduceSingleTileKernelINS2_10policy_hubIfyN4cuda3__47maximumIfEEE10Policy1000EPfSB_yS8_ffNS5_3std3__410__identityEEEvT0_T1_T2_T3_T4_T6_E12temp_storage+12];
	setp.lt.f32 	%p217, %f444, %f358;
	selp.f32 	%f360, %f358, %f444, %p217;
	selp.f32 	%f361, %f360, %f444, %p216;
	setp.gt.u64 	%p218, %rd32, 64;
	ld.shared.f32 	%f363, [_ZZN3cub18CUB_300001_SM_10006detail6reduce28DeviceReduceSingleTileKernelINS2_10policy_hubIfyN4cuda3__47maximumIfEEE10Policy1000EPfSB_yS8_ffNS5_3std3__410__identityEEEvT0_T1_T2_T3_T4_T6_E12temp_storage+16];
	setp.lt.f32 	%p219, %f361, %f363;
	selp.f32 	%f365, %f363, %f361, %p219;
	selp.f32 	%f366, %f365, %f361, %p218;
	setp.gt.u64 	%p220, %rd32, 96;
	ld.shared.f32 	%f368, [_ZZN3cub18CUB_300001_SM_10006detail6reduce28DeviceReduceSingleTileKernelINS2_10policy_hubIfyN4cuda3__47maximumIfEEE10Policy1000EPfSB_yS8_ffNS5_3std3__410__identityEEEvT0_T1_T2_T3_T4_T6_E12temp_storage+20];
	setp.lt.f32 	%p221, %f366, %f368;
	selp.f32 	%f370, %f368, %f366, %p221;
	selp.f32 	%f371, %f370, %f366, %p220;
	setp.gt.u64 	%p222, %rd32, 128;
	ld.shared.f32 	%f373, [_ZZN3cub18CUB_300001_SM_10006detail6reduce28DeviceReduceSingleTileKernelINS2_10policy_hubIfyN4cuda3__47maximumIfEEE10Policy1000EPfSB_yS8_ffNS5_3std3__410__identityEEEvT0_T1_T2_T3_T4_T6_E12temp_storage+24];
	setp.lt.f32 	%p223, %f371, %f373;
	selp.f32 	%f375, %f373, %f371, %p223;
	selp.f32 	%f376, %f375, %f371, %p222;
	setp.gt.u64 	%p224, %rd32, 160;
	ld.shared.f32 	%f378, [_ZZN3cub18CUB_300001_SM_10006detail6reduce28DeviceReduceSingleTileKernelINS2_10policy_hubIfyN4cuda3__47maximumIfEEE10Policy1000EPfSB_yS8_ffNS5_3std3__410__identityEEEvT0_T1_T2_T3_T4_T6_E12temp_storage+28];
	setp.lt.f32 	%p225, %f376, %f378;
	selp.f32 	%f380, %f378, %f376, %p225;
	selp.f32 	%f381, %f380, %f376, %p224;
	setp.gt.u64 	%p226, %rd32, 192;
	ld.shared.f32 	%f383, [_ZZN3cub18CUB_300001_SM_10006detail6reduce28DeviceReduceSingleTileKernelINS2_10policy_hubIfyN4cuda3__47maximumIfEEE10Policy1000EPfSB_yS8_ffNS5_3std3__410__identityEEEvT0_T1_T2_T3_T4_T6_E12temp_storage+32];
	setp.lt.f32 	%p227, %f381, %f383;
	selp.f32 	%f385, %f383, %f381, %p227;
	selp.f32 	%f386, %f385, %f381, %p226;
	setp.gt.u64 	%p228, %rd32, 224;
	ld.shared.f32 	%f388, [_ZZN3cub18CUB_300001_SM_10006detail6reduce28DeviceReduceSingleTileKernelINS2_10policy_hubIfyN4cuda3__47maximumIfEEE10Policy1000EPfSB_yS8_ffNS5_3std3__410__identityEEEvT0_T1_T2_T3_T4_T6_E12temp_storage+36];
	setp.lt.f32 	%p229, %f386, %f388;
	selp.f32 	%f390, %f388, %f386, %p229;
	selp.f32 	%f444, %f390, %f386, %p228;
	bra.uni 	$L__BB38_72;
$L__BB38_22:
	mov.u32 	%r14, %tid.x;
	shl.b32 	%r205, %r14, 2;
	mul.wide.u32 	%rd104, %r205, 4;
	add.s64 	%rd93, %rd31, %rd104;
	// begin inline asm
	ld.global.nc.v2.u64 {%rd91, %rd92}, [%rd93];
	// end inline asm
	mov.b64 	{%r206, %r207}, %rd92;
	mov.b64 	{%r208, %r209}, %rd91;
	mov.b32 	%f238, %r209;
	mov.b32 	%f239, %r208;
	mov.b32 	%f240, %r207;
	mov.b32 	%f241, %r206;
	add.s64 	%rd96, %rd93, 4096;
	// begin inline asm
	ld.global.nc.v2.u64 {%rd94, %rd95}, [%rd96];
	// end inline asm
	mov.b64 	{%r210, %r211}, %rd95;
	mov.b64 	{%r212, %r213}, %rd94;
	mov.b32 	%f242, %r213;
	mov.b32 	%f243, %r212;
	mov.b32 	%f244, %r211;
	mov.b32 	%f245, %r210;
	add.s64 	%rd99, %rd93, 8192;
	// begin inline asm
	ld.global.nc.v2.u64 {%rd97, %rd98}, [%rd99];
	// end inline asm
	mov.b64 	{%r214, %r215}, %rd98;
	mov.b64 	{%r216, %r217}, %rd97;
	mov.b32 	%f246, %r217;
	mov.b32 	%f247, %r216;
	mov.b32 	%f248, %r215;
	mov.b32 	%f249, %r214;
	add.s64 	%rd102, %rd93, 12288;
	// begin inline asm
	ld.global.nc.v2.u64 {%rd100, %rd101}, [%rd102];
	// end inline asm
	mov.b64 	{%r218, %r219}, %rd101;
	mov.b64 	{%r220, %r221}, %rd100;
	mov.b32 	%f250, %r221;
	mov.b32 	%f251, %r220;
	mov.b32 	%f252, %r219;
	mov.b32 	%f253, %r218;
	setp.lt.f32 	%p127, %f239, %f238;
	selp.f32 	%f254, %f238, %f239, %p127;
	setp.lt.f32 	%p128, %f241, %f240;
	selp.f32 	%f255, %f240, %f241, %p128;
	setp.lt.f32 	%p129, %f243, %f242;
	selp.f32 	%f256, %f242, %f243, %p129;
	setp.lt.f32 	%p130, %f245, %f244;
	selp.f32 	%f257, %f244, %f245, %p130;
	setp.lt.f32 	%p131, %f247, %f246;
	selp.f32 	%f258, %f246, %f247, %p131;
	setp.lt.f32 	%p132, %f249, %f248;
	selp.f32 	%f259, %f248, %f249, %p132;
	setp.lt.f32 	%p133, %f251, %f250;
	selp.f32 	%f260, %f250, %f251, %p133;
	setp.lt.f32 	%p134, %f253, %f252;
	selp.f32 	%f261, %f252, %f253, %p134;
	setp.lt.f32 	%p135, %f254, %f255;
	selp.f32 	%f262, %f255, %f254, %p135;
	setp.lt.f32 	%p136, %f256, %f257;
	selp.f32 	%f263, %f257, %f256, %p136;
	setp.lt.f32 	%p137, %f258, %f259;
	selp.f32 	%f264, %f259, %f258, %p137;
	setp.lt.f32 	%p138, %f260, %f261;
	selp.f32 	%f265, %f261, %f260, %p138;
	setp.lt.f32 	%p139, %f262, %f263;
	selp.f32 	%f266, %f263, %f262, %p139;
	setp.lt.f32 	%p140, %f264, %f265;
	selp.f32 	%f267, %f265, %f264, %p140;
	setp.lt.f32 	%p141, %f266, %f267;
	selp.f32 	%f430, %f267, %f266, %p141;
	add.s64 	%rd6, %rd32, -4096;
	setp.lt.u64 	%p142, %rd6, 4096;
	mov.b64 	%rd142, 4096;
	@%p142 bra 	$L__BB38_26;
	mov.b64 	%rd142, 4096;
$L__BB38_24:
	shl.b64 	%rd118, %rd142, 2;
	add.s64 	%rd108, %rd93, %rd118;
	// begin inline asm
	ld.global.nc.v2.u64 {%rd106, %rd107}, [%rd108];
	// end inline asm
	mov.b64 	{%r222, %r223}, %rd107;
	mov.b64 	{%r224, %r225}, %rd106;
	mov.b32 	%f268, %r225;
	mov.b32 	%f269, %r224;
	mov.b32 	%f270, %r223;
	mov.b32 	%f271, %r222;
	add.s64 	%rd111, %rd108, 4096;
	// begin inline asm
	ld.global.nc.v2.u64 {%rd109, %rd110}, [%rd111];
	// end inline asm
	mov.b64 	{%r226, %r227}, %rd110;
	mov.b64 	{%r228, %r229}, %rd109;
	mov.b32 	%f272, %r229;
	mov.b32 	%f273, %r228;
	mov.b32 	%f274, %r227;
	mov.b32 	%f275, %r226;
	add.s64 	%rd114, %rd108, 8192;
	// begin inline asm
	ld.global.nc.v2.u64 {%rd112, %rd113}, [%rd114];
	// end inline asm
	mov.b64 	{%r230, %r231}, %rd113;
	mov.b64 	{%r232, %r233}, %rd112;
	mov.b32 	%f276, %r233;
	mov.b32 	%f277, %r232;
	mov.b32 	%f278, %r231;
	mov.b32 	%f279, %r230;
	add.s64 	%rd117, %rd108, 12288;
	// begin inline asm
	ld.global.nc.v2.u64 {%rd115, %rd116}, [%rd117];
	// end inline asm
	mov.b64 	{%r234, %r235}, %rd116;
	mov.b64 	{%r236, %r237}, %rd115;
	mov.b32 	%f280, %r237;
	mov.b32 	%f281, %r236;
	mov.b32 	%f282, %r235;
	mov.b32 	%f283, %r234;
	setp.lt.f32 	%p143, %f430, %f269;
	selp.f32 	%f284, %f269, %f430, %p143;
	setp.lt.f32 	%p144, %f268, %f271;
	selp.f32 	%f285, %f271, %f268, %p144;
	setp.lt.f32 	%p145, %f270, %f273;
	selp.f32 	%f286, %f273, %f270, %p145;
	setp.lt.f32 	%p146, %f272, %f275;
	selp.f32 	%f287, %f275, %f272, %p146;
	setp.lt.f32 	%p147, %f274, %f277;
	selp.f32 	%f288, %f277, %f274, %p147;
	setp.lt.f32 	%p148, %f276, %f279;
	selp.f32 	%f289, %f279, %f276, %p148;
	setp.lt.f32 	%p149, %f278, %f281;
	selp.f32 	%f290, %f281, %f278, %p149;
	setp.lt.f32 	%p150, %f280, %f283;
	selp.f32 	%f291, %f283, %f280, %p150;
	setp.lt.f32 	%p151, %f284, %f285;
	selp.f32 	%f292, %f285, %f284, %p151;
	setp.lt.f32 	%p152, %f286, %f287;
	selp.f32 	%f293, %f287, %f286, %p152;
	setp.lt.f32 	%p153, %f288, %f289;
	selp.f32 	%f294, %f289, %f288, %p153;
	setp.lt.f32 	%p154, %f290, %f291;
	selp.f32 	%f295, %f291, %f290, %p154;
	setp.lt.f32 	%p155, %f292, %f293;
	selp.f32 	%f296, %f293, %f292, %p155;
	setp.lt.f32 	%p156, %f294, %f295;
	selp.f32 	%f297, %f295, %f294, %p156;
	setp.lt.f32 	%p157, %f296, %f297;
	selp.f32 	%f298, %f297, %f296, %p157;
	setp.lt.f32 	%p158, %f298, %f282;
	selp.f32 	%f430, %f282, %f298, %p158;
	sub.s64 	%rd119, %rd32, %rd142;
	setp.lt.u64 	%p159, %rd119, 4096;
	@%p159 bra 	$L__BB38_34;
	add.s64 	%rd142, %rd142, 4096;
	setp.le.u64 	%p160, %rd142, %rd6;
	@%p160 bra 	$L__BB38_24;
$L__BB38_26:
	setp.le.u64 	%p161, %rd32, %rd142;
	@%p161 bra 	$L__BB38_34;
	cvt.u32.u64 	%r238, %rd142;
	cvt.u32.u64 	%r239, %rd32;
	sub.s32 	%r15, %r239, %r238;
	setp.ge.s32 	%p162, %r14, %r15;
	@%p162 bra 	$L__BB38_34;
	not.b32 	%r241, %r14;
	add.s32 	%r242, %r241, %r239;
	sub.s32 	%r16, %r242, %r238;
	and.b32  	%r244, %r16, 768;
	setp.eq.s32 	%p163, %r244, 768;
	mov.u32 	%r371, %r14;
	@%p163 bra 	$L__BB38_31;
	cvt.u64.u32 	%rd120, %r14;
	add.s64 	%rd121, %rd142, %rd120;
	shl.b64 	%rd122, %rd121, 2;
	add.s64 	%rd143, %rd31, %rd122;
	shr.u32 	%r245, %r16, 8;
	add.s32 	%r246, %r245, 1;
	and.b32  	%r247, %r246, 3;
	neg.s32 	%r369, %r247;
	mov.u32 	%r371, %r14;
$L__BB38_30:
	.pragma "nounroll";
	// begin inline asm
	ld.global.nc.u32 %r248, [%rd143];
	// end inline asm
	mov.b32 	%f300, %r248;
	setp.lt.f32 	%p164, %f430, %f300;
	selp.f32 	%f430, %f300, %f430, %p164;
	add.s32 	%r371, %r371, 256;
	add.s64 	%rd143, %rd143, 1024;
	add.s32 	%r369, %r369, 1;
	setp.ne.s32 	%p165, %r369, 0;
	@%p165 bra 	$L__BB38_30;
$L__BB38_31:
	setp.lt.u32 	%p166, %r16, 768;
	@%p166 bra 	$L__BB38_34;
	cvt.u64.u32 	%rd124, %r371;
	add.s64 	%rd125, %rd142, %rd124;
	shl.b64 	%rd126, %rd125, 2;
	add.s64 	%rd144, %rd31, %rd126;
$L__BB38_33:
	// begin inline asm
	ld.global.nc.u32 %r249, [%rd144];
	// end inline asm
	mov.b32 	%f301, %r249;
	setp.lt.f32 	%p167, %f430, %f301;
	selp.f32 	%f302, %f301, %f430, %p167;
	add.s64 	%rd128, %rd144, 1024;
	// begin inline asm
	ld.global.nc.u32 %r250, [%rd128];
	// end inline asm
	mov.b32 	%f303, %r250;
	setp.lt.f32 	%p168, %f302, %f303;
	selp.f32 	%f304, %f303, %f302, %p168;
	add.s64 	%rd129, %rd144, 2048;
	// begin inline asm
	ld.global.nc.u32 %r251, [%rd129];
	// end inline asm
	mov.b32 	%f305, %r251;
	setp.lt.f32 	%p169, %f304, %f305;
	selp.f32 	%f306, %f305, %f304, %p169;
	add.s64 	%rd130, %rd144, 3072;
	// begin inline asm
	ld.global.nc.u32 %r252, [%rd130];
	// end inline asm
	mov.b32 	%f307, %r252;
	setp.lt.f32 	%p170, %f306, %f307;
	selp.f32 	%f430, %f307, %f306, %p170;
	add.s32 	%r371, %r371, 1024;
	add.s64 	%rd144, %rd144, 4096;
	setp.lt.s32 	%p171, %r371, %r15;
	@%p171 bra 	$L__BB38_33;
$L__BB38_34:
	// begin inline asm
	mov.u32 %r253, %laneid;
	// end inline asm
	mov.b32 	%r255, %f430;
	mov.b32 	%r256, 1;
	mov.b32 	%r277, 31;
	mov.b32 	%r278, -1;
	// begin inline asm
	shfl.sync.down.b32 %r254, %r255, %r256, %r277, %r278;
	// end inline asm
	mov.b32 	%f308, %r254;
	setp.gt.s32 	%p172, %r253, 30;
	setp.lt.f32 	%p173, %f430, %f308;
	selp.f32 	%f309, %f308, %f430, %p173;
	selp.f32 	%f310, %f430, %f309, %p172;
	mov.b32 	%r260, %f310;
	mov.b32 	%r261, 2;
	// begin inline asm
	shfl.sync.down.b32 %r259, %r260, %r261, %r277, %r278;
	// end inline asm
	mov.b32 	%f311, %r259;
	setp.gt.s32 	%p174, %r253, 29;
	setp.lt.f32 	%p175, %f310, %f311;
	selp.f32 	%f312, %f311, %f310, %p175;
	selp.f32 	%f313, %f310, %f312, %p174;
	mov.b32 	%r265, %f313;
	mov.b32 	%r266, 4;
	// begin inline asm
	shfl.sync.down.b32 %r264, %r265, %r266, %r277, %r278;
	// end inline asm
	mov.b32 	%f314, %r264;
	setp.gt.s32 	%p176, %r253, 27;
	setp.lt.f32 	%p177, %f313, %f314;
	selp.f32 	%f315, %f314, %f313, %p177;
	selp.f32 	%f316, %f313, %f315, %p176;
	mov.b32 	%r270, %f316;
	mov.b32 	%r271, 8;
	// begin inline asm
	shfl.sync.down.b32 %r269, %r270, %r271, %r277, %r278;
	// end inline asm
	mov.b32 	%f317, %r269;
	setp.gt.s32 	%p178, %r253, 23;
	setp.lt.f32 	%p179, %f316, %f317;
	selp.f32 	%f318, %f317, %f316, %p179;
	selp.f32 	%f319, %f316, %f318, %p178;
	mov.b32 	%r275, %f319;
	mov.b32 	%r276, 16;
	// begin inline asm
	shfl.sync.down.b32 %r274, %r275, %r276, %r277, %r278;
	// end inline asm
	mov.b32 	%f320, %r274;
	setp.gt.s32 	%p180, %r253, 15;
	setp.lt.f32 	%p181, %f319, %f320;
	selp.f32 	%f26, %f320, %f319, %p181;
	selp.f32 	%f444, %f319, %f26, %p180;
	setp.ne.s32 	%p182, %r253, 0;
	@%p182 bra 	$L__BB38_36;
	shr.u32 	%r279, %r14, 3;
	and.b32  	%r280, %r279, 124;
	mov.u32 	%r281, _ZZN3cub18CUB_300001_SM_10006detail6reduce28DeviceReduceSingleTileKernelINS2_10policy_hubIfyN4cuda3__47maximumIfEEE10Policy1000EPfSB_yS8_ffNS5_3std3__410__identityEEEvT0_T1_T2_T3_T4_T6_E12temp_storage;
	add.s32 	%r282, %r281, %r280;
	st.shared.f32 	[%r282+8], %f26;
$L__BB38_36:
	bar.sync 	0;
	setp.ne.s32 	%p183, %r14, 0;
	@%p183 bra 	$L__BB38_72;
	ld.shared.f32 	%f321, [_ZZN3cub18CUB_300001_SM_10006detail6reduce28DeviceReduceSingleTileKernelINS2_10policy_hubIfyN4cuda3__47maximumIfEEE10Policy1000EPfSB_yS8_ffNS5_3std3__410__identityEEEvT0_T1_T2_T3_T4_T6_E12temp_storage+12];
	setp.lt.f32 	%p184, %f444, %f321;
	selp.f32 	%f322, %f321, %f444, %p184;
	ld.shared.f32 	%f323, [_ZZN3cub18CUB_300001_SM_10006detail6reduce28DeviceReduceSingleTileKernelINS2_10policy_hubIfyN4cuda3__47maximumIfEEE10Policy1000EPfSB_yS8_ffNS5_3std3__410__identityEEEvT0_T1_T2_T3_T4_T6_E12temp_storage+16];
	setp.lt.f32 	%p185, %f322, %f323;
	selp.f32 	%f324, %f323, %f322, %p185;
	ld.shared.f32 	%f325, [_ZZN3cub18CUB_300001_SM_10006detail6reduce28DeviceReduceSingleTileKernelINS2_10policy_hubIfyN4cuda3__47maximumIfEEE10Policy1000EPfSB_yS8_ffNS5_3std3__410__identityEEEvT0_T1_T2_T3_T4_T6_E12temp_storage+20];
	setp.lt.f32 	%p186, %f324, %f325;
	selp.f32 	%f326, %f325, %f324, %p186;
	ld.shared.f32 	%f327, [_ZZN3cub18CUB_300001_SM_10006detail6reduce28DeviceReduceSingleTileKernelINS2_10policy_hubIfyN4cuda3__47maximumIfEEE10Policy1000EPfSB_yS8_ffNS5_3std3__410__identityEEEvT0_T1_T2_T3_T4_T6_E12temp_storage+24];
	setp.lt.f32 	%p187, %f326, %f327;
	selp.f32 	%f328, %f327, %f326, %p187;
	ld.shared.f32 	%f329, [_ZZN3cub18CUB_300001_SM_10006detail6reduce28DeviceReduceSingleTileKernelINS2_10policy_hubIfyN4cuda3__47maximumIfEEE10Policy1000EPfSB_yS8_ffNS5_3std3__410__identityEEEvT0_T1_T2_T3_T4_T6_E12temp_storage+28];
	setp.lt.f32 	%p188, %f328, %f329;
	selp.f32 	%f330, %f329, %f328, %p188;
	ld.shared.f32 	%f331, [_ZZN3cub18CUB_300001_SM_10006detail6reduce28DeviceReduceSingleTileKernelINS2_10policy_hubIfyN4cuda3__47maximumIfEEE10Policy1000EPfSB_yS8_ffNS5_3std3__410__identityEEEvT0_T1_T2_T3_T4_T6_E12temp_storage+32];
	setp.lt.f32 	%p189, %f330, %f331;
	selp.f32 	%f332, %f331, %f330, %p189;
	ld.shared.f32 	%f333, [_ZZN3cub18CUB_300001_SM_10006detail6reduce28DeviceReduceSingleTileKernelINS2_10policy_hubIfyN4cuda3__47maximumIfEEE10Policy1000EPfSB_yS8_ffNS5_3std3__410__identityEEEvT0_T1_T2_T3_T4_T6_E12temp_storage+36];
	setp.lt.f32 	%p190, %f332, %f333;
	selp.f32 	%f444, %f333, %f332, %p190;
	bra.uni 	$L__BB38_72;
$L__BB38_38:
	setp.gt.u64 	%p3, %rd32, 4095;
	@%p3 bra 	$L__BB38_56;
	cvt.u32.u64 	%r25, %rd32;
	mov.u32 	%r26, %tid.x;
	setp.ge.u32 	%p68, %r26, %r25;
	mov.f32 	%f436, 0f00000000;
	mov.u32 	%r376, %r26;
	@%p68 bra 	$L__BB38_41;
	mul.wide.u32 	%rd83, %r26, 4;
	add.s64 	%rd82, %rd31, %rd83;
	// begin inline asm
	ld.global.nc.u32 %r126, [%rd82];
	// end inline asm
	mov.b32 	%f436, %r126;
	add.s32 	%r376, %r26, 256;
$L__BB38_41:
	setp.ge.u32 	%p69, %r376, %r25;
	@%p69 bra 	$L__BB38_47;
	not.b32 	%r127, %r376;
	add.s32 	%r29, %r127, %r25;
	and.b32  	%r128, %r29, 768;
	setp.eq.s32 	%p70, %r128, 768;
	@%p70 bra 	$L__BB38_45;
	mul.wide.u32 	%rd84, %r376, 4;
	add.s64 	%rd145, %rd31, %rd84;
	shr.u32 	%r129, %r29, 8;
	add.s32 	%r130, %r129, 1;
	and.b32  	%r131, %r130, 3;
	neg.s32 	%r374, %r131;
$L__BB38_44:
	.pragma "nounroll";
	// begin inline asm
	ld.global.nc.u32 %r132, [%rd145];
	// end inline asm
	mov.b32 	%f157, %r132;
	setp.lt.f32 	%p71, %f436, %f157;
	selp.f32 	%f436, %f157, %f436, %p71;
	add.s32 	%r376, %r376, 256;
	add.s64 	%rd145, %rd145, 1024;
	add.s32 	%r374, %r374, 1;
	setp.ne.s32 	%p72, %r374, 0;
	@%p72 bra 	$L__BB38_44;
$L__BB38_45:
	setp.lt.u32 	%p73, %r29, 768;
	@%p73 bra 	$L__BB38_47;
$L__BB38_46:
	mul.wide.s32 	%rd90, %r376, 4;
	add.s64 	%rd86, %rd31, %rd90;
	// begin inline asm
	ld.global.nc.u32 %r133, [%rd86];
	// end inline asm
	mov.b32 	%f158, %r133;
	setp.lt.f32 	%p74, %f436, %f158;
	selp.f32 	%f159, %f158, %f436, %p74;
	add.s64 	%rd87, %rd86, 1024;
	// begin inline asm
	ld.global.nc.u32 %r134, [%rd87];
	// end inline asm
	mov.b32 	%f160, %r134;
	setp.lt.f32 	%p75, %f159, %f160;
	selp.f32 	%f161, %f160, %f159, %p75;
	add.s64 	%rd88, %rd86, 2048;
	// begin inline asm
	ld.global.nc.u32 %r135, [%rd88];
	// end inline asm
	mov.b32 	%f162, %r135;
	setp.lt.f32 	%p76, %f161, %f162;
	selp.f32 	%f163, %f162, %f161, %p76;
	add.s64 	%rd89, %rd86, 3072;
	// begin inline asm
	ld.global.nc.u32 %r136, [%rd89];
	// end inline asm
	mov.b32 	%f164, %r136;
	setp.lt.f32 	%p77, %f163, %f164;
	selp.f32 	%f436, %f164, %f163, %p77;
	add.s32 	%r376, %r376, 1024;
	setp.lt.s32 	%p78, %r376, %r25;
	@%p78 bra 	$L__BB38_46;
$L__BB38_47:
	setp.lt.u64 	%p79, %rd32, 256;
	@%p79 bra 	$L__BB38_52;
	// begin inline asm
	mov.u32 %r175, %laneid;
	// end inline asm
	mov.b32 	%r177, %f436;
	mov.b32 	%r178, 1;
	mov.b32 	%r199, 31;
	mov.b32 	%r200, -1;
	// begin inline asm
	shfl.sync.down.b32 %r176, %r177, %r178, %r199, %r200;
	// end inline asm
	mov.b32 	%f212, %r176;
	setp.gt.s32 	%p107, %r175, 30;
	setp.lt.f32 	%p108, %f436, %f212;
	selp.f32 	%f213, %f212, %f436, %p108;
	selp.f32 	%f214, %f436, %f213, %p107;
	mov.b32 	%r182, %f214;
	mov.b32 	%r183, 2;
	// begin inline asm
	shfl.sync.down.b32 %r181, %r182, %r183, %r199, %r200;
	// end inline asm
	mov.b32 	%f215, %r181;
	setp.gt.s32 	%p109, %r175, 29;
	setp.lt.f32 	%p110, %f214, %f215;
	selp.f32 	%f216, %f215, %f214, %p110;
	selp.f32 	%f217, %f214, %f216, %p109;
	mov.b32 	%r187, %f217;
	mov.b32 	%r188, 4;
	// begin inline asm
	shfl.sync.down.b32 %r186, %r187, %r188, %r199, %r200;
	// end inline asm
	mov.b32 	%f218, %r186;
	setp.gt.s32 	%p111, %r175, 27;
	setp.lt.f32 	%p112, %f217, %f218;
	selp.f32 	%f219, %f218, %f217, %p112;
	selp.f32 	%f220, %f217, %f219, %p111;
	mov.b32 	%r192, %f220;
	mov.b32 	%r193, 8;
	// begin inline asm
	shfl.sync.down.b32 %r191, %r192, %r193, %r199, %r200;
	// end inline asm
	mov.b32 	%f221, %r191;
	setp.gt.s32 	%p113, %r175, 23;
	setp.lt.f32 	%p114, %f220, %f221;
	selp.f32 	%f222, %f221, %f220, %p114;
	selp.f32 	%f223, %f220, %f222, %p113;
	mov.b32 	%r197, %f223;
	mov.b32 	%r198, 16;
	// begin inline asm
	shfl.sync.down.b32 %r196, %r197, %r198, %r199, %r200;
	// end inline asm
	mov.b32 	%f224, %r196;
	setp.gt.s32 	%p115, %r175, 15;
	setp.lt.f32 	%p116, %f223, %f224;
	selp.f32 	%f38, %f224, %f223, %p116;
	selp.f32 	%f444, %f223, %f38, %p115;
	setp.ne.s32 	%p117, %r175, 0;
	@%p117 bra 	$L__BB38_50;
	shr.u32 	%r201, %r26, 3;
	and.b32  	%r202, %r201, 124;
	mov.u32 	%r203, _ZZN3cub18CUB_300001_SM_10006detail6reduce28DeviceReduceSingleTileKernelINS2_10policy_hubIfyN4cuda3__47maximumIfEEE10Policy1000EPfSB_yS8_ffNS5_3std3__410__identityEEEvT0_T1_T2_T3_T4_T6_E12temp_storage;
	add.s32 	%r204, %r203, %r202;
	st.shared.f32 	[%r204+8], %f38;
$L__BB38_50:
	bar.sync 	0;
	setp.ne.s32 	%p118, %r26, 0;
	@%p118 bra 	$L__BB38_72;
	ld.shared.f32 	%f225, [_ZZN3cub18CUB_300001_SM_10006detail6reduce28DeviceReduceSingleTileKernelINS2_10policy_hubIfyN4cuda3__47maximumIfEEE10Policy1000EPfSB_yS8_ffNS5_3std3__410__identityEEEvT0_T1_T2_T3_T4_T6_E12temp_storage+12];
	setp.lt.f32 	%p119, %f444, %f225;
	selp.f32 	%f226, %f225, %f444, %p119;
	ld.shared.f32 	%f227, [_ZZN3cub18CUB_300001_SM_10006detail6reduce28DeviceReduceSingleTileKernelINS2_10policy_hubIfyN4cuda3__47maximumIfEEE10Policy1000EPfSB_yS8_ffNS5_3std3__410__identityEEEvT0_T1_T2_T3_T4_T6_E12temp_storage+16];
	setp.lt.f32 	%p120, %f226, %f227;
	selp.f32 	%f228, %f227, %f226, %p120;
	ld.shared.f32 	%f229, [_ZZN3cub18CUB_300001_SM_10006detail6reduce28DeviceReduceSingleTileKernelINS2_10policy_hubIfyN4cuda3__47maximumIfEEE10Policy1000EPfSB_yS8_ffNS5_3std3__410__identityEEEvT0_T1_T2_T3_T4_T6_E12temp_storage+20];
	setp.lt.f32 	%p121, %f228, %f229;
	selp.f32 	%f230, %f229, %f228, %p121;
	ld.shared.f32 	%f231, [_ZZN3cub18CUB_300001_SM_10006detail6reduce28DeviceReduceSingleTileKernelINS2_10policy_hubIfyN4cuda3__47maximumIfEEE10Policy1000EPfSB_yS8_ffNS5_3std3__410__identityEEEvT0_T1_T2_T3_T4_T6_E12temp_storage+24];
	setp.lt.f32 	%p122, %f230, %f231;
	selp.f32 	%f232, %f231, %f230, %p122;
	ld.shared.f32 	%f233, [_ZZN3cub18CUB_300001_SM_10006detail6reduce28DeviceReduceSingleTileKernelINS2_10policy_hubIfyN4cuda3__47maximumIfEEE10Policy1000EPfSB_yS8_ffNS5_3std3__410__identityEEEvT0_T1_T2_T3_T4_T6_E12temp_storage+28];
	setp.lt.f32 	%p123, %f232, %f233;
	selp.f32 	%f234, %f233, %f232, %p123;
	ld.shared.f32 	%f235, [_ZZN3cub18CUB_300001_SM_10006detail6reduce28DeviceReduceSingleTileKernelINS2_10policy_hubIfyN4cuda3__47maximumIfEEE10Policy1000EPfSB_yS8_ffNS5_3std3__410__identityEEEvT0_T1_T2_T3_T4_T6_E12temp_storage+32];
	setp.lt.f32 	%p124, %f234, %f235;
	selp.f32 	%f236, %f235, %f234, %p124;
	ld.shared.f32 	%f237, [_ZZN3cub18CUB_300001_SM_10006detail6reduce28DeviceReduceSingleTileKernelINS2_10policy_hubIfyN4cuda3__47maximumIfEEE10Policy1000EPfSB_yS8_ffNS5_3std3__410__identityEEEvT0_T1_T2_T3_T4_T6_E12temp_storage+36];
	setp.lt.f32 	%p125, %f236, %f237;
	selp.f32 	%f444, %f237, %f236, %p125;
	bra.uni 	$L__BB38_72;
$L__BB38_52:
	// begin inline asm
	mov.u32 %r137, %laneid;
	// end inline asm
	and.b32  	%r163, %r26, 992;
	add.s32 	%r164, %r163, 32;
	setp.gt.u32 	%p80, %r164, %r25;
	not.b32 	%r165, %r163;
	add.s32 	%r166, %r25, %r165;
	selp.b32 	%r161, %r166, 31, %p80;
	mov.b32 	%r139, %f436;
	mov.b32 	%r140, 1;
	mov.b32 	%r162, -1;
	// begin inline asm
	shfl.sync.down.b32 %r138, %r139, %r140, %r161, %r162;
	// end inline asm
	mov.b32 	%f165, %r138;
	setp.lt.s32 	%p81, %r137, %r161;
	setp.lt.f32 	%p82, %f436, %f165;
	selp.f32 	%f166, %f165, %f436, %p82;
	selp.f32 	%f167, %f166, %f436, %p81;
	mov.b32 	%r144, %f167;
	mov.b32 	%r145, 2;
	// begin inline asm
	shfl.sync.down.b32 %r143, %r144, %r145, %r161, %r162;
	// end inline asm
	mov.b32 	%f168, %r143;
	add.s32 	%r167, %r137, 2;
	setp.gt.s32 	%p83, %r167, %r161;
	setp.lt.f32 	%p84, %f167, %f168;
	selp.f32 	%f169, %f168, %f167, %p84;
	selp.f32 	%f170, %f167, %f169, %p83;
	mov.b32 	%r149, %f170;
	mov.b32 	%r150, 4;
	// begin inline asm
	shfl.sync.down.b32 %r148, %r149, %r150, %r161, %r162;
	// end inline asm
	mov.b32 	%f171, %r148;
	add.s32 	%r168, %r137, 4;
	setp.gt.s32 	%p85, %r168, %r161;
	setp.lt.f32 	%p86, %f170, %f171;
	selp.f32 	%f172, %f171, %f170, %p86;
	selp.f32 	%f173, %f170, %f172, %p85;
	mov.b32 	%r154, %f173;
	mov.b32 	%r155, 8;
	// begin inline asm
	shfl.sync.down.b32 %r153, %r154, %r155, %r161, %r162;
	// end inline asm
	mov.b32 	%f174, %r153;
	add.s32 	%r169, %r137, 8;
	setp.gt.s32 	%p87, %r169, %r161;
	setp.lt.f32 	%p88, %f173, %f174;
	selp.f32 	%f175, %f174, %f173, %p88;
	selp.f32 	%f176, %f173, %f175, %p87;
	mov.b32 	%r159, %f176;
	mov.b32 	%r160, 16;
	// begin inline asm
	shfl.sync.down.b32 %r158, %r159, %r160, %r161, %r162;
	// end inline asm
	mov.b32 	%f177, %r158;
	add.s32 	%r170, %r137, 16;
	setp.gt.s32 	%p89, %r170, %r161;
	setp.lt.f32 	%p90, %f176, %f177;
	selp.f32 	%f178, %f177, %f176, %p90;
	selp.f32 	%f444, %f176, %f178, %p89;
	setp.ne.s32 	%p91, %r137, 0;
	@%p91 bra 	$L__BB38_54;
	shr.u32 	%r171, %r26, 3;
	and.b32  	%r172, %r171, 124;
	mov.u32 	%r173, _ZZN3cub18CUB_300001_SM_10006detail6reduce28DeviceReduceSingleTileKernelINS2_10policy_hubIfyN4cuda3__47maximumIfEEE10Policy1000EPfSB_yS8_ffNS5_3std3__410__identityEEEvT0_T1_T2_T3_T4_T6_E12temp_storage;
	add.s32 	%r174, %r173, %r172;
	st.shared.f32 	[%r174+8], %f444;
$L__BB38_54:
	bar.sync 	0;
	setp.ne.s32 	%p92, %r26, 0;
	@%p92 bra 	$L__BB38_72;
	setp.gt.u64 	%p93, %rd32, 32;
	ld.shared.f32 	%f179, [_ZZN3cub18CUB_300001_SM_10006detail6reduce28DeviceReduceSingleTileKernelINS2_10policy_hubIfyN4cuda3__47maximumIfEEE10Policy1000EPfSB_yS8_ffNS5_3std3__410__identityEEEvT0_T1_T2_T3_T4_T6_E12temp_storage+12];
	setp.lt.f32 	%p94, %f444, %f179;
	selp.f32 	%f181, %f179, %f444, %p94;
	selp.f32 	%f182, %f181, %f444, %p93;
	setp.gt.u64 	%p95, %rd32, 64;
	ld.shared.f32 	%f184, [_ZZN3cub18CUB_300001_SM_10006detail6reduce28DeviceReduceSingleTileKernelINS2_10policy_hubIfyN4cuda3__47maximumIfEEE10Policy1000EPfSB_yS8_ffNS5_3std3__410__identityEEEvT0_T1_T2_T3_T4_T6_E12temp_storage+16];
	setp.lt.f32 	%p96, %f182, %f184;
	selp.f32 	%f186, %f184, %f182, %p96;
	selp.f32 	%f187, %f186, %f182, %p95;
	setp.gt.u64 	%p97, %rd32, 96;
	ld.shared.f32 	%f189, [_ZZN3cub18CUB_300001_SM_10006detail6reduce28DeviceReduceSingleTileKernelINS2_10policy_hubIfyN4cuda3__47maximumIfEEE10Policy1000EPfSB_yS8_ffNS5_3std3__410__identityEEEvT0_T1_T2_T3_T4_T6_E12temp_storage+20];
	setp.lt.f32 	%p98, %f187, %f189;
	selp.f32 	%f191, %f189, %f187, %p98;
	selp.f32 	%f192, %f191, %f187, %p97;
	setp.gt.u64 	%p99, %rd32, 128;
	ld.shared.f32 	%f194, [_ZZN3cub18CUB_300001_SM_10006detail6reduce28DeviceReduceSingleTileKernelINS2_10policy_hubIfyN4cuda3__47maximumIfEEE10Policy1000EPfSB_yS8_ffNS5_3std3__410__identityEEEvT0_T1_T2_T3_T4_T6_E12temp_storage+24];
	setp.lt.f32 	%p100, %f192, %f194;
	selp.f32 	%f196, %f194, %f192, %p100;
	selp.f32 	%f197, %f196, %f192, %p99;
	setp.gt.u64 	%p101, %rd32, 160;
	ld.shared.f32 	%f199, [_ZZN3cub18CUB_300001_SM_10006detail6reduce28DeviceReduceSingleTileKernelINS2_10policy_hubIfyN4cuda3__47maximumIfEEE10Policy1000EPfSB_yS8_ffNS5_3std3__410__identityEEEvT0_T1_T2_T3_T4_T6_E12temp_storage+28];
	setp.lt.f32 	%p102, %f197, %f199;
	selp.f32 	%f201, %f199, %f197, %p102;
	selp.f32 	%f202, %f201, %f197, %p101;
	setp.gt.u64 	%p103, %rd32, 192;
	ld.shared.f32 	%f204, [_ZZN3cub18CUB_300001_SM_10006detail6reduce28DeviceReduceSingleTileKernelINS2_10policy_hubIfyN4cuda3__47maximumIfEEE10Policy1000EPfSB_yS8_ffNS5_3std3__410__identityEEEvT0_T1_T2_T3_T4_T6_E12temp_storage+32];
	setp.lt.f32 	%p104, %f202, %f204;
	selp.f32 	%f206, %f204, %f202, %p104;
	selp.f32 	%f207, %f206, %f202, %p103;
	setp.gt.u64 	%p105, %rd32, 224;
	ld.shared.f32 	%f209, [_ZZN3cub18CUB_300001_SM_10006detail6reduce28DeviceReduceSingleTileKernelINS2_10policy_hubIfyN4cuda3__47maximumIfEEE10Policy1000EPfSB_yS8_ffNS5_3std3__410__identityEEEvT0_T1_T2_T3_T4_T6_E12temp_storage+36];
	setp.lt.f32 	%p106, %f207, %f209;
	selp.f32 	%f211, %f209, %f207, %p106;
	selp.f32 	%f444, %f211, %f207, %p105;
	bra.uni 	$L__BB38_72;
$L__BB38_56:
	mov.u32 	%r38, %tid.x;
	cvt.u64.u32 	%rd19, %r38;
	mul.wide.u32 	%rd52, %r38, 4;
	add.s64 	%rd35, %rd31, %rd52;
	// begin inline asm
	ld.global.nc.u32 %r49, [%rd35];
	// end inline asm
	mov.b32 	%f59, %r49;
	add.s64 	%rd36, %rd35, 1024;
	// begin inline asm
	ld.global.nc.u32 %r50, [%rd36];
	// end inline asm
	mov.b32 	%f60, %r50;
	add.s64 	%rd37, %rd35, 2048;
	// begin inline asm
	ld.global.nc.u32 %r51, [%rd37];
	// end inline asm
	mov.b32 	%f61, %r51;
	add.s64 	%rd38, %rd35, 3072;
	// begin inline asm
	ld.global.nc.u32 %r52, [%rd38];
	// end inline asm
	mov.b32 	%f62, %r52;
	add.s64 	%rd39, %rd35, 4096;
	// begin inline asm
	ld.global.nc.u32 %r53, [%rd39];
	// end inline asm
	mov.b32 	%f63, %r53;
	add.s64 	%rd40, %rd35, 5120;
	// begin inline asm
	ld.global.nc.u32 %r54, [%rd40];
	// end inline asm
	mov.b32 	%f64, %r54;
	add.s64 	%rd41, %rd35, 6144;
	// begin inline asm
	ld.global.nc.u32 %r55, [%rd41];
	// end inline asm
	mov.b32 	%f65, %r55;
	add.s64 	%rd42, %rd35, 7168;
	// begin inline asm
	ld.global.nc.u32 %r56, [%rd42];
	// end inline asm
	mov.b32 	%f66, %r56;
	add.s64 	%rd43, %rd35, 8192;
	// begin inline asm
	ld.global.nc.u32 %r57, [%rd43];
	// end inline asm
	mov.b32 	%f67, %r57;
	add.s64 	%rd44, %rd35, 9216;
	// begin inline asm
	ld.global.nc.u32 %r58, [%rd44];
	// end inline asm
	mov.b32 	%f68, %r58;
	add.s64 	%rd45, %rd35, 10240;
	// begin inline asm
	ld.global.nc.u32 %r59, [%rd45];
	// end inline asm
	mov.b32 	%f69, %r59;
	add.s64 	%rd46, %rd35, 11264;
	// begin inline asm
	ld.global.nc.u32 %r60, [%rd46];
	// end inline asm
	mov.b32 	%f70, %r60;
	add.s64 	%rd47, %rd35, 12288;
	// begin inline asm
	ld.global.nc.u32 %r61, [%rd47];
	// end inline asm
	mov.b32 	%f71, %r61;
	add.s64 	%rd48, %rd35, 13312;
	// begin inline asm
	ld.global.nc.u32 %r62, [%rd48];
	// end inline asm
	mov.b32 	%f72, %r62;
	add.s64 	%rd49, %rd35, 14336;
	// begin inline asm
	ld.global.nc.u32 %r63, [%rd49];
	// end inline asm
	mov.b32 	%f73, %r63;
	add.s64 	%rd50, %rd35, 15360;
	// begin inline asm
	ld.global.nc.u32 %r64, [%rd50];
	// end inline asm
	mov.b32 	%f74, %r64;
	setp.lt.f32 	%p4, %f59, %f60;
	selp.f32 	%f75, %f60, %f59, %p4;
	setp.lt.f32 	%p5, %f61, %f62;
	selp.f32 	%f76, %f62, %f61, %p5;
	setp.lt.f32 	%p6, %f63, %f64;
	selp.f32 	%f77, %f64, %f63, %p6;
	setp.lt.f32 	%p7, %f65, %f66;
	selp.f32 	%f78, %f66, %f65, %p7;
	setp.lt.f32 	%p8, %f67, %f68;
	selp.f32 	%f79, %f68, %f67, %p8;
	setp.lt.f32 	%p9, %f69, %f70;
	selp.f32 	%f80, %f70, %f69, %p9;
	setp.lt.f32 	%p10, %f71, %f72;
	selp.f32 	%f81, %f72, %f71, %p10;
	setp.lt.f32 	%p11, %f73, %f74;
	selp.f32 	%f82, %f74, %f73, %p11;
	setp.lt.f32 	%p12, %f75, %f76;
	selp.f32 	%f83, %f76, %f75, %p12;
	setp.lt.f32 	%p13, %f77, %f78;
	selp.f32 	%f84, %f78, %f77, %p13;
	setp.lt.f32 	%p14, %f79, %f80;
	selp.f32 	%f85, %f80, %f79, %p14;
	setp.lt.f32 	%p15, %f81, %f82;
	selp.f32 	%f86, %f82, %f81, %p15;
	setp.lt.f32 	%p16, %f83, %f84;
	selp.f32 	%f87, %f84, %f83, %p16;
	setp.lt.f32 	%p17, %f85, %f86;
	selp.f32 	%f88, %f86, %f85, %p17;
	setp.lt.f32 	%p18, %f87, %f88;
	selp.f32 	%f443, %f88, %f87, %p18;
	add.s64 	%rd21, %rd32, -4096;
	setp.lt.u64 	%p19, %rd21, 4096;
	mov.b64 	%rd147, 4096;
	@%p19 bra 	$L__BB38_60;
	mov.b64 	%rd147, 4096;
$L__BB38_58:
	shl.b64 	%rd70, %rd147, 2;
	add.s64 	%rd54, %rd35, %rd70;
	// begin inline asm
	ld.global.nc.u32 %r65, [%rd54];
	// end inline asm
	mov.b32 	%f89, %r65;
	add.s64 	%rd55, %rd54, 1024;
	// begin inline asm
	ld.global.nc.u32 %r66, [%rd55];
	// end inline asm
	mov.b32 	%f90, %r66;
	add.s64 	%rd56, %rd54, 2048;
	// begin inline asm
	ld.global.nc.u32 %r67, [%rd56];
	// end inline asm
	mov.b32 	%f91, %r67;
	add.s64 	%rd57, %rd54, 3072;
	// begin inline asm
	ld.global.nc.u32 %r68, [%rd57];
	// end inline asm
	mov.b32 	%f92, %r68;
	add.s64 	%rd58, %rd54, 4096;
	// begin inline asm
	ld.global.nc.u32 %r69, [%rd58];
	// end inline asm
	mov.b32 	%f93, %r69;
	add.s64 	%rd59, %rd54, 5120;
	// begin inline asm
	ld.global.nc.u32 %r70, [%rd59];
	// end inline asm
	mov.b32 	%f94, %r70;
	add.s64 	%rd60, %rd54, 6144;
	// begin inline asm
	ld.global.nc.u32 %r71, [%rd60];
	// end inline asm
	mov.b32 	%f95, %r71;
	add.s64 	%rd61, %rd54, 7168;
	// begin inline asm
	ld.global.nc.u32 %r72, [%rd61];
	// end inline asm
	mov.b32 	%f96, %r72;
	add.s64 	%rd62, %rd54, 8192;
	// begin inline asm
	ld.global.nc.u32 %r73, [%rd62];
	// end inline asm
	mov.b32 	%f97, %r73;
	add.s64 	%rd63, %rd54, 9216;
	// begin inline asm
	ld.global.nc.u32 %r74, [%rd63];
	// end inline asm
	mov.b32 	%f98, %r74;
	add.s64 	%rd64, %rd54, 10240;
	// begin inline asm
	ld.global.nc.u32 %r75, [%rd64];
	// end inline asm
	mov.b32 	%f99, %r75;
	add.s64 	%rd65, %rd54, 11264;
	// begin inline asm
	ld.global.nc.u32 %r76, [%rd65];
	// end inline asm
	mov.b32 	%f100, %r76;
	add.s64 	%rd66, %rd54, 12288;
	// begin inline asm
	ld.global.nc.u32 %r77, [%rd66];
	// end inline asm
	mov.b32 	%f101, %r77;
	add.s64 	%rd67, %rd54, 13312;
	// begin inline asm
	ld.global.nc.u32 %r78, [%rd67];
	// end inline asm
	mov.b32 	%f102, %r78;
	add.s64 	%rd68, %rd54, 14336;
	// begin inline asm
	ld.global.nc.u32 %r79, [%rd68];
	// end inline asm
	mov.b32 	%f103, %r79;
	add.s64 	%rd69, %rd54, 15360;
	// begin inline asm
	ld.global.nc.u32 %r80, [%rd69];
	// end inline asm
	mov.b32 	%f104, %r80;
	setp.lt.f32 	%p20, %f443, %f89;
	selp.f32 	%f105, %f89, %f443, %p20;
	setp.lt.f32 	%p21, %f90, %f91;
	selp.f32 	%f106, %f91, %f90, %p21;
	setp.lt.f32 	%p22, %f92, %f93;
	selp.f32 	%f107, %f93, %f92, %p22;
	setp.lt.f32 	%p23, %f94, %f95;
	selp.f32 	%f108, %f95, %f94, %p23;
	setp.lt.f32 	%p24, %f96, %f97;
	selp.f32 	%f109, %f97, %f96, %p24;
	setp.lt.f32 	%p25, %f98, %f99;
	selp.f32 	%f110, %f99, %f98, %p25;
	setp.lt.f32 	%p26, %f100, %f101;
	selp.f32 	%f111, %f101, %f100, %p26;
	setp.lt.f32 	%p27, %f102, %f103;
	selp.f32 	%f112, %f103, %f102, %p27;
	setp.lt.f32 	%p28, %f105, %f106;
	selp.f32 	%f113, %f106, %f105, %p28;
	setp.lt.f32 	%p29, %f107, %f108;
	selp.f32 	%f114, %f108, %f107, %p29;
	setp.lt.f32 	%p30, %f109, %f110;
	selp.f32 	%f115, %f110, %f109, %p30;
	setp.lt.f32 	%p31, %f111, %f112;
	selp.f32 	%f116, %f112, %f111, %p31;
	setp.lt.f32 	%p32, %f113, %f114;
	selp.f32 	%f117, %f114, %f113, %p32;
	setp.lt.f32 	%p33, %f115, %f116;
	selp.f32 	%f118, %f116, %f115, %p33;
	setp.lt.f32 	%p34, %f117, %f118;
	selp.f32 	%f119, %f118, %f117, %p34;
	setp.lt.f32 	%p35, %f119, %f104;
	selp.f32 	%f443, %f104, %f119, %p35;
	sub.s64 	%rd71, %rd32, %rd147;
	setp.lt.u64 	%p36, %rd71, 4096;
	@%p36 bra 	$L__BB38_68;
	add.s64 	%rd147, %rd147, 4096;
	setp.le.u64 	%p37, %rd147, %rd21;
	@%p37 bra 	$L__BB38_58;
$L__BB38_60:
	setp.le.u64 	%p38, %rd32, %rd147;
	@%p38 bra 	$L__BB38_68;
	cvt.u32.u64 	%r81, %rd147;
	cvt.u32.u64 	%r82, %rd32;
	sub.s32 	%r39, %r82, %r81;
	setp.ge.s32 	%p39, %r38, %r39;
	@%p39 bra 	$L__BB38_68;
	not.b32 	%r84, %r38;
	add.s32 	%r85, %r84, %r82;
	sub.s32 	%r40, %r85, %r81;
	and.b32  	%r87, %r40, 768;
	setp.eq.s32 	%p40, %r87, 768;
	mov.u32 	%r380, %r38;
	@%p40 bra 	$L__BB38_65;
	add.s64 	%rd72, %rd147, %rd19;
	shl.b64 	%rd73, %rd72, 2;
	add.s64 	%rd148, %rd31, %rd73;
	shr.u32 	%r88, %r40, 8;
	add.s32 	%r89, %r88, 1;
	and.b32  	%r90, %r89, 3;
	neg.s32 	%r378, %r90;
	mov.u32 	%r380, %r38;
$L__BB38_64:
	.pragma "nounroll";
	// begin inline asm
	ld.global.nc.u32 %r91, [%rd148];
	// end inline asm
	mov.b32 	%f121, %r91;
	setp.lt.f32 	%p41, %f443, %f121;
	selp.f32 	%f443, %f121, %f443, %p41;
	add.s32 	%r380, %r380, 256;
	add.s64 	%rd148, %rd148, 1024;
	add.s32 	%r378, %r378, 1;
	setp.ne.s32 	%p42, %r378, 0;
	@%p42 bra 	$L__BB38_64;
$L__BB38_65:
	setp.lt.u32 	%p43, %r40, 768;
	@%p43 bra 	$L__BB38_68;
	cvt.u64.u32 	%rd75, %r380;
	add.s64 	%rd76, %rd147, %rd75;
	shl.b64 	%rd77, %rd76, 2;
	add.s64 	%rd149, %rd31, %rd77;
$L__BB38_67:
	// begin inline asm
	ld.global.nc.u32 %r92, [%rd149];
	// end inline asm
	mov.b32 	%f122, %r92;
	setp.lt.f32 	%p44, %f443, %f122;
	selp.f32 	%f123, %f122, %f443, %p44;
	add.s64 	%rd79, %rd149, 1024;
	// begin inline asm
	ld.global.nc.u32 %r93, [%rd79];
	// end inline asm
	mov.b32 	%f124, %r93;
	setp.lt.f32 	%p45, %f123, %f124;
	selp.f32 	%f125, %f124, %f123, %p45;
	add.s64 	%rd80, %rd149, 2048;
	// begin inline asm
	ld.global.nc.u32 %r94, [%rd80];
	// end inline asm
	mov.b32 	%f126, %r94;
	setp.lt.f32 	%p46, %f125, %f126;
	selp.f32 	%f127, %f126, %f125, %p46;
	add.s64 	%rd81, %rd149, 3072;
	// begin inline asm
	ld.global.nc.u32 %r95, [%rd81];
	// end inline asm
	mov.b32 	%f128, %r95;
	setp.lt.f32 	%p47, %f127, %f128;
	selp.f32 	%f443, %f128, %f127, %p47;
	add.s32 	%r380, %r380, 1024;
	add.s64 	%rd149, %rd149, 4096;
	setp.lt.s32 	%p48, %r380, %r39;
	@%p48 bra 	$L__BB38_67;
$L__BB38_68:
	// begin inline asm
	mov.u32 %r96, %laneid;
	// end inline asm
	mov.b32 	%r98, %f443;
	mov.b32 	%r99, 1;
	mov.b32 	%r120, 31;
	mov.b32 	%r121, -1;
	// begin inline asm
	shfl.sync.down.b32 %r97, %r98, %r99, %r120, %r121;
	// end inline asm
	mov.b32 	%f129, %r97;
	setp.gt.s32 	%p49, %r96, 30;
	setp.lt.f32 	%p50, %f443, %f129;
	selp.f32 	%f130, %f129, %f443, %p50;
	selp.f32 	%f131, %f443, %f130, %p49;
	mov.b32 	%r103, %f131;
	mov.b32 	%r104, 2;
	// begin inline asm
	shfl.sync.down.b32 %r102, %r103, %r104, %r120, %r121;
	// end inline asm
	mov.b32 	%f132, %r102;
	setp.gt.s32 	%p51, %r96, 29;
	setp.lt.f32 	%p52, %f131, %f132;
	selp.f32 	%f133, %f132, %f131, %p52;
	selp.f32 	%f134, %f131, %f133, %p51;
	mov.b32 	%r108, %f134;
	mov.b32 	%r109, 4;
	// begin inline asm
	shfl.sync.down.b32 %r107, %r108, %r109, %r120, %r121;
	// end inline asm
	mov.b32 	%f135, %r107;
	setp.gt.s32 	%p53, %r96, 27;
	setp.lt.f32 	%p54, %f134, %f135;
	selp.f32 	%f136, %f135, %f134, %p54;
	selp.f32 	%f137, %f134, %f136, %p53;
	mov.b32 	%r113, %f137;
	mov.b32 	%r114, 8;
	// begin inline asm
	shfl.sync.down.b32 %r112, %r113, %r114, %r120, %r121;
	// end inline asm
	mov.b32 	%f138, %r112;
	setp.gt.s32 	%p55, %r96, 23;
	setp.lt.f32 	%p56, %f137, %f138;
	selp.f32 	%f139, %f138, %f137, %p56;
	selp.f32 	%f140, %f137, %f139, %p55;
	mov.b32 	%r118, %f140;
	mov.b32 	%r119, 16;
	// begin inline asm
	shfl.sync.down.b32 %r117, %r118, %r119, %r120, %r121;
	// end inline asm
	mov.b32 	%f141, %r117;
	setp.gt.s32 	%p57, %r96, 15;
	setp.lt.f32 	%p58, %f140, %f141;
	selp.f32 	%f54, %f141, %f140, %p58;
	selp.f32 	%f444, %f140, %f54, %p57;
	setp.ne.s32 	%p59, %r96, 0;
	@%p59 bra 	$L__BB38_70;
	shr.u32 	%r122, %r38, 3;
	and.b32  	%r123, %r122, 124;
	mov.u32 	%r124, _ZZN3cub18CUB_300001_SM_10006detail6reduce28DeviceReduceSingleTileKernelINS2_10policy_hubIfyN4cuda3__47maximumIfEEE10Policy1000EPfSB_yS8_ffNS5_3std3__410__identityEEEvT0_T1_T2_T3_T4_T6_E12temp_storage;
	add.s32 	%r125, %r124, %r123;
	st.shared.f32 	[%r125+8], %f54;
$L__BB38_70:
	bar.sync 	0;
	setp.ne.s32 	%p60, %r38, 0;
	@%p60 bra 	$L__BB38_72;
	ld.shared.f32 	%f142, [_ZZN3cub18CUB_300001_SM_10006detail6reduce28DeviceReduceSingleTileKernelINS2_10policy_hubIfyN4cuda3__47maximumIfEEE10Policy1000EPfSB_yS8_ffNS5_3std3__410__identityEEEvT0_T1_T2_T3_T4_T6_E12temp_storage+12];
	setp.lt.f32 	%p61, %f444, %f142;
	selp.f32 	%f143, %f142, %f444, %p61;
	ld.shared.f32 	%f144, [_ZZN3cub18CUB_300001_SM_10006detail6reduce28DeviceReduceSingleTileKernelINS2_10policy_hubIfyN4cuda3__47maximumIfEEE10Policy1000EPfSB_yS8_ffNS5_3std3__410__identityEEEvT0_T1_T2_T3_T4_T6_E12temp_storage+16];
	setp.lt.f32 	%p62, %f143, %f144;
	selp.f32 	%f145, %f144, %f143, %p62;
	ld.shared.f32 	%f146, [_ZZN3cub18CUB_300001_SM_10006detail6reduce28DeviceReduceSingleTileKernelINS2_10policy_hubIfyN4cuda3__47maximumIfEEE10Policy1000EPfSB_yS8_ffNS5_3std3__410__identityEEEvT0_T1_T2_T3_T4_T6_E12temp_storage+20];
	setp.lt.f32 	%p63, %f145, %f146;
	selp.f32 	%f147, %f146, %f145, %p63;
	ld.shared.f32 	%f148, [_ZZN3cub18CUB_300001_SM_10006detail6reduce28DeviceReduceSingleTileKernelINS2_10policy_hubIfyN4cuda3__47maximumIfEEE10Policy1000EPfSB_yS8_ffNS5_3std3__410__identityEEEvT0_T1_T2_T3_T4_T6_E12temp_storage+24];
	setp.lt.f32 	%p64, %f147, %f148;
	selp.f32 	%f149, %f148, %f147, %p64;
	ld.shared.f32 	%f150, [_ZZN3cub18CUB_300001_SM_10006detail6reduce28DeviceReduceSingleTileKernelINS2_10policy_hubIfyN4cuda3__47maximumIfEEE10Policy1000EPfSB_yS8_ffNS5_3std3__410__identityEEEvT0_T1_T2_T3_T4_T6_E12temp_storage+28];
	setp.lt.f32 	%p65, %f149, %f150;
	selp.f32 	%f151, %f150, %f149, %p65;
	ld.shared.f32 	%f152, [_ZZN3cub18CUB_300001_SM_10006detail6reduce28DeviceReduceSingleTileKernelINS2_10policy_hubIfyN4cuda3__47maximumIfEEE10Policy1000EPfSB_yS8_ffNS5_3std3__410__identityEEEvT0_T1_T2_T3_T4_T6_E12temp_storage+32];
	setp.lt.f32 	%p66, %f151, %f152;
	selp.f32 	%f153, %f152, %f151, %p66;
	ld.shared.f32 	%f154, [_ZZN3cub18CUB_300001_SM_10006detail6reduce28DeviceReduceSingleTileKernelINS2_10policy_hubIfyN4cuda3__47maximumIfEEE10Policy1000EPfSB_yS8_ffNS5_3std3__410__identityEEEvT0_T1_T2_T3_T4_T6_E12temp_storage+36];
	setp.lt.f32 	%p67, %f153, %f154;
	selp.f32 	%f444, %f154, %f153, %p67;
$L__BB38_72:
	mov.u32 	%r362, %tid.x;
	setp.ne.s32 	%p249, %r362, 0;
	@%p249 bra 	$L__BB38_74;
	setp.lt.f32 	%p250, %f58, %f444;
	selp.f32 	%f417, %f444, %f58, %p250;
	st.global.f32 	[%rd1], %f417;
$L__BB38_74:
	ret;

}
	// .globl	_ZN3cub18CUB_300001_SM_10006detail6reduce18DeviceReduceKernelINS2_10policy_hubIfyN4cuda3__47maximumIfEEE10Policy1000EPfyS8_fNS5_3std3__410__identityEEEvT0_PT3_T1_NS0_13GridEvenShareISI_EET2_T4_
.visible .entry _ZN3cub18CUB_300001_SM_10006detail6reduce18DeviceReduceKernelINS2_10policy_hubIfyN4cuda3__47maximumIfEEE10Policy1000EPfyS8_fNS5_3std3__410__identityEEEvT0_PT3_T1_NS0_13GridEvenShareISI_EET2_T4_(
	.param .u64 .ptr .align 1 _ZN3cub18CUB_300001_SM_10006detail6reduce18DeviceReduceKernelINS2_10policy_hubIfyN4cuda3__47maximumIfEEE10Policy1000EPfyS8_fNS5_3std3__410__identityEEEvT0_PT3_T1_NS0_13GridEvenShareISI_EET2_T4__param_0,
	.param .u64 .ptr .align 1 _ZN3cub18CUB_300001_SM_10006detail6reduce18DeviceReduceKernelINS2_10policy_hubIfyN4cuda3__47maximumIfEEE10Policy1000EPfyS8_fNS5_3std3__410__identityEEEvT0_PT3_T1_NS0_13GridEvenShareISI_EET2_T4__param_1,
	.param .u64 _ZN3cub18CUB_300001_SM_10006detail6reduce18DeviceReduceKernelINS2_10policy_hubIfyN4cuda3__47maximumIfEEE10Policy1000EPfyS8_fNS5_3std3__410__identityEEEvT0_PT3_T1_NS0_13GridEvenShareISI_EET2_T4__param_2,
	.param .align 8 .b8 _ZN3cub18CUB_300001_SM_10006detail6reduce18DeviceReduceKernelINS2_10policy_hubIfyN4cuda3__47maximumIfEEE10Policy1000EPfyS8_fNS5_3std3__410__identityEEEvT0_PT3_T1_NS0_13GridEvenShareISI_EET2_T4__param_3[72],
	.param .align 1 .b8 _ZN3cub18CUB_300001_SM_10006detail6reduce18DeviceReduceKernelINS2_10policy_hubIfyN4cuda3__47maximumIfEEE10Policy1000EPfyS8_fNS5_3std3__410__identityEEEvT0_PT3_T1_NS0_13GridEvenShareISI_EET2_T4__param_4[1],
	.param .align 1 .b8 _ZN3cub18CUB_300001_SM_10006detail6reduce18DeviceReduceKernelINS2_10policy_hubIfyN4cuda3__47maximumIfEEE10Policy1000EPfyS8_fNS5_3std3__410__identityEEEvT0_PT3_T1_NS0_13GridEvenShareISI_EET2_T4__param_5[1]
)
.maxntid 256
{
	.reg .pred 	%p<249>;
	.reg .b32 	%r<420>;
	.reg .b32 	%f<439>;
	.reg .b64 	%rd<174>;
	// demoted variable
	.shared .align 4 .b8 _ZZN3cub18CUB_300001_SM_10006detail6reduce18DeviceReduceKernelINS2_10policy_hubIfyN4cuda3__47maximumIfEEE10Policy1000EPfyS8_fNS5_3std3__410__identityEEEvT0_PT3_T1_NS0_13GridEvenShareISI_EET2_T4_E12temp_storage[44];
	ld.param.u64 	%rd1, [_ZN3cub18CUB_300001_SM_10006detail6reduce18DeviceReduceKernelINS2_10policy_hubIfyN4cuda3__47maximumIfEEE10Policy1000EPfyS8_fNS5_3std3__410__identityEEEvT0_PT3_T1_NS0_13GridEvenShareISI_EET2_T4__param_3+32];
	ld.param.u64 	%rd39, [_ZN3cub18CUB_300001_SM_10006detail6reduce18DeviceReduceKernelINS2_10policy_hubIfyN4cuda3__47maximumIfEEE10Policy1000EPfyS8_fNS5_3std3__410__identityEEEvT0_PT3_T1_NS0_13GridEvenShareISI_EET2_T4__param_0];
	ld.param.u32 	%r1, [_ZN3cub18CUB_300001_SM_10006detail6reduce18DeviceReduceKernelINS2_10policy_hubIfyN4cuda3__47maximumIfEEE10Policy1000EPfyS8_fNS5_3std3__410__identityEEEvT0_PT3_T1_NS0_13GridEvenShareISI_EET2_T4__param_3+40];
	mov.u32 	%r2, %ctaid.x;
	shl.b32 	%r59, %r1, 12;
	cvt.s64.s32 	%rd2, %r59;
	shl.b32 	%r60, %r2, 12;
	cvt.u64.u32 	%rd3, %r60;
	and.b64  	%rd41, %rd39, 15;
	setp.ne.s64 	%p1, %rd41, 0;
	@%p1 bra 	$L__BB39_35;
	sub.s64 	%rd4, %rd1, %rd3;
	setp.gt.u64 	%p125, %rd4, 4095;
	@%p125 bra 	$L__BB39_19;
	cvt.u32.u64 	%r315, %rd3;
	cvt.u32.u64 	%r3, %rd1;
	sub.s32 	%r4, %r3, %r315;
	mov.u32 	%r5, %tid.x;
	setp.ge.s32 	%p190, %r5, %r4;
	mov.f32 	%f419, 0f00000000;
	mov.u32 	%r403, %r5;
	@%p190 bra 	$L__BB39_4;
	add.s32 	%r318, %r315, %r5;
	mul.wide.u32 	%rd146, %r318, 4;
	add.s64 	%rd145, %rd39, %rd146;
	// begin inline asm
	ld.global.nc.u32 %r316, [%rd145];
	// end inline asm
	mov.b32 	%f419, %r316;
	add.s32 	%r403, %r5, 256;
$L__BB39_4:
	setp.ge.s32 	%p191, %r403, %r4;
	@%p191 bra 	$L__BB39_10;
	not.b32 	%r319, %r403;
	add.s32 	%r8, %r319, %r3;
	and.b32  	%r320, %r8, 768;
	setp.eq.s32 	%p192, %r320, 768;
	@%p192 bra 	$L__BB39_8;
	cvt.u64.u32 	%rd147, %r403;
	add.s64 	%rd148, %rd147, %rd3;
	shl.b64 	%rd149, %rd148, 2;
	add.s64 	%rd162, %rd39, %rd149;
	shr.u32 	%r321, %r8, 8;
	add.s32 	%r322, %r321, 1;
	and.b32  	%r323, %r322, 3;
	neg.s32 	%r401, %r323;
$L__BB39_7:
	.pragma "nounroll";
	// begin inline asm
	ld.global.nc.u32 %r324, [%rd162];
	// end inline asm
	mov.b32 	%f333, %r324;
	setp.lt.f32 	%p193, %f419, %f333;
	selp.f32 	%f419, %f333, %f419, %p193;
	add.s32 	%r403, %r403, 256;
	add.s64 	%rd162, %rd162, 1024;
	add.s32 	%r401, %r401, 1;
	setp.ne.s32 	%p194, %r401, 0;
	@%p194 bra 	$L__BB39_7;
$L__BB39_8:
	sub.s32 	%r326, %r8, %r315;
	setp.lt.u32 	%p195, %r326, 768;
	@%p195 bra 	$L__BB39_10;
$L__BB39_9:
	cvt.s64.s32 	%rd155, %r403;
	add.s64 	%rd156, %rd3, %rd155;
	shl.b64 	%rd157, %rd156, 2;
	add.s64 	%rd151, %rd39, %rd157;
	// begin inline asm
	ld.global.nc.u32 %r327, [%rd151];
	// end inline asm
	mov.b32 	%f334, %r327;
	setp.lt.f32 	%p196, %f419, %f334;
	selp.f32 	%f335, %f334, %f419, %p196;
	add.s64 	%rd152, %rd151, 1024;
	// begin inline asm
	ld.global.nc.u32 %r328, [%rd152];
	// end inline asm
	mov.b32 	%f336, %r328;
	setp.lt.f32 	%p197, %f335, %f336;
	selp.f32 	%f337, %f336, %f335, %p197;
	add.s64 	%rd153, %rd151, 2048;
	// begin inline asm
	ld.global.nc.u32 %r329, [%rd153];
	// end inline asm
	mov.b32 	%f338, %r329;
	setp.lt.f32 	%p198, %f337, %f338;
	selp.f32 	%f339, %f338, %f337, %p198;
	add.s64 	%rd154, %rd151, 3072;
	// begin inline asm
	ld.global.nc.u32 %r330, [%rd154];
	// end inline asm
	mov.b32 	%f340, %r330;
	setp.lt.f32 	%p199, %f339, %f340;
	selp.f32 	%f419, %f340, %f339, %p199;
	add.s32 	%r403, %r403, 1024;
	setp.lt.s32 	%p200, %r403, %r4;
	@%p200 bra 	$L__BB39_9;
$L__BB39_10:
	setp.lt.s32 	%p201, %r4, 256;
	@%p201 bra 	$L__BB39_15;
	// begin inline asm
	mov.u32 %r369, %laneid;
	// end inline asm
	mov.b32 	%r371, %f419;
	mov.b32 	%r372, 1;
	mov.b32 	%r393, 31;
	mov.b32 	%r394, -1;
	// begin inline asm
	shfl.sync.down.b32 %r370, %r371, %r372, %r393, %r394;
	// end inline asm
	mov.b32 	%f388, %r370;
	setp.gt.s32 	%p229, %r369, 30;
	setp.lt.f32 	%p230, %f419, %f388;
	selp.f32 	%f389, %f388, %f419, %p230;
	selp.f32 	%f390, %f419, %f389, %p229;
	mov.b32 	%r376, %f390;
	mov.b32 	%r377, 2;
	// begin inline asm
	shfl.sync.down.b32 %r375, %r376, %r377, %r393, %r394;
	// end inline asm
	mov.b32 	%f391, %r375;
	setp.gt.s32 	%p231, %r369, 29;
	setp.lt.f32 	%p232, %f390, %f391;
	selp.f32 	%f392, %f391, %f390, %p232;
	selp.f32 	%f393, %f390, %f392, %p231;
	mov.b32 	%r381, %f393;
	mov.b32 	%r382, 4;
	// begin inline asm
	shfl.sync.down.b32 %r380, %r381, %r382, %r393, %r394;
	// end inline asm
	mov.b32 	%f394, %r380;
	setp.gt.s32 	%p233, %r369, 27;
	setp.lt.f32 	%p234, %f393, %f394;
	selp.f32 	%f395, %f394, %f393, %p234;
	selp.f32 	%f396, %f393, %f395, %p233;
	mov.b32 	%r386, %f396;
	mov.b32 	%r387, 8;
	// begin inline asm
	shfl.sync.down.b32 %r385, %r386, %r387, %r393, %r394;
	// end inline asm
	mov.b32 	%f397, %r385;
	setp.gt.s32 	%p235, %r369, 23;
	setp.lt.f32 	%p236, %f396, %f397;
	selp.f32 	%f398, %f397, %f396, %p236;
	selp.f32 	%f399, %f396, %f398, %p235;
	mov.b32 	%r391, %f399;
	mov.b32 	%r392, 16;
	// begin inline asm
	shfl.sync.down.b32 %r390, %r391, %r392, %r393, %r394;
	// end inline asm
	mov.b32 	%f400, %r390;
	setp.gt.s32 	%p237, %r369, 15;
	setp.lt.f32 	%p238, %f399, %f400;
	selp.f32 	%f10, %f400, %f399, %p238;
	selp.f32 	%f438, %f399, %f10, %p237;
	setp.ne.s32 	%p239, %r369, 0;
	@%p239 bra 	$L__BB39_13;
	shr.u32 	%r395, %r5, 3;
	and.b32  	%r396, %r395, 124;
	mov.u32 	%r397, _ZZN3cub18CUB_300001_SM_10006detail6reduce18DeviceReduceKernelINS2_10policy_hubIfyN4cuda3__47maximumIfEEE10Policy1000EPfyS8_fNS5_3std3__410__identityEEEvT0_PT3_T1_NS0_13GridEvenShareISI_EET2_T4_E12temp_storage;
	add.s32 	%r398, %r397, %r396;
	st.shared.f32 	[%r398+8], %f10;
$L__BB39_13:
	bar.sync 	0;
	setp.ne.s32 	%p240, %r5, 0;
	@%p240 bra 	$L__BB39_69;
	ld.shared.f32 	%f401, [_ZZN3cub18CUB_300001_SM_10006detail6reduce18DeviceReduceKernelINS2_10policy_hubIfyN4cuda3__47maximumIfEEE10Policy1000EPfyS8_fNS5_3std3__410__identityEEEvT0_PT3_T1_NS0_13GridEvenShareISI_EET2_T4_E12temp_storage+12];
	setp.lt.f32 	%p241, %f438, %f401;
	selp.f32 	%f402, %f401, %f438, %p241;
	ld.shared.f32 	%f403, [_ZZN3cub18CUB_300001_SM_10006detail6reduce18DeviceReduceKernelINS2_10policy_hubIfyN4cuda3__47maximumIfEEE10Policy1000EPfyS8_fNS5_3std3__410__identityEEEvT0_PT3_T1_NS0_13GridEvenShareISI_EET2_T4_E12temp_storage+16];
	setp.lt.f32 	%p242, %f402, %f403;
	selp.f32 	%f404, %f403, %f402, %p242;
	ld.shared.f32 	%f405, [_ZZN3cub18CUB_300001_SM_10006detail6reduce18DeviceReduceKernelINS2_10policy_hubIfyN4cuda3__47maximumIfEEE10Policy1000EPfyS8_fNS5_3std3__410__identityEEEvT0_PT3_T1_NS0_13GridEvenShareISI_EET2_T4_E12temp_storage+20];
	setp.lt.f32 	%p243, %f404, %f405;
	selp.f32 	%f406, %f405, %f404, %p243;
	ld.shared.f32 	%f407, [_ZZN3cub18CUB_300001_SM_10006detail6reduce18DeviceReduceKernelINS2_10policy_hubIfyN4cuda3__47maximumIfEEE10Policy1000EPfyS8_fNS5_3std3__410__identityEEEvT0_PT3_T1_NS0_13GridEvenShareISI_EET2_T4_E12temp_storage+24];
	setp.lt.f32 	%p244, %f406, %f407;
	selp.f32 	%f408, %f407, %f406, %p244;
	ld.shared.f32 	%f409, [_ZZN3cub18CUB_300001_SM_10006detail6reduce18DeviceReduceKernelINS2_10policy_hubIfyN4cuda3__47maximumIfEEE10Policy1000EPfyS8_fNS5_3std3__410__identityEEEvT0_PT3_T1_NS0_13GridEvenShareISI_EET2_T4_E12temp_storage+28];
	setp.lt.f32 	%p245, %f408, %f409;
	selp.f32 	%f410, %f409, %f408, %p245;
	ld.shared.f32 	%f411, [_ZZN3cub18CUB_300001_SM_10006detail6reduce18DeviceReduceKernelINS2_10policy_hubIfyN4cuda3__47maximumIfEEE10Policy1000EPfyS8_fNS5_3std3__410__identityEEEvT0_PT3_T1_NS0_13GridEvenShareISI_EET2_T4_E12temp_storage+32];
	setp.lt.f32 	%p246, %f410, %f411;
	selp.f32 	%f412, %f411, %f410, %p246;
	ld.shared.f32 	%f413, [_ZZN3cub18CUB_300001_SM_10006detail6reduce18DeviceReduceKernelINS2_10policy_hubIfyN4cuda3__47maximumIfEEE10Policy1000EPfyS8_fNS5_3std3__410__identityEEEvT0_PT3_T1_NS0_13GridEvenShareISI_EET2_T4_E12temp_storage+36];
	setp.lt.f32 	%p247, %f412, %f413;
	selp.f32 	%f438, %f413, %f412, %p247;
	bra.uni 	$L__BB39_69;
$L__BB39_15:
	// begin inline asm
	mov.u32 %r331, %laneid;
	// end inline asm
	and.b32  	%r357, %r5, 992;
	add.s32 	%r358, %r357, 32;
	setp.gt.s32 	%p202, %r358, %r4;
	not.b32 	%r359, %r357;
	add.s32 	%r360, %r4, %r359;
	selp.b32 	%r355, %r360, 31, %p202;
	mov.b32 	%r333, %f419;
	mov.b32 	%r334, 1;
	mov.b32 	%r356, -1;
	// begin inline asm
	shfl.sync.down.b32 %r332, %r333, %r334, %r355, %r356;
	// end inline asm
	mov.b32 	%f341, %r332;
	setp.lt.s32 	%p203, %r331, %r355;
	setp.lt.f32 	%p204, %f419, %f341;
	selp.f32 	%f342, %f341, %f419, %p204;
	selp.f32 	%f343, %f342, %f419, %p203;
	mov.b32 	%r338, %f343;
	mov.b32 	%r339, 2;
	// begin inline asm
	shfl.sync.down.b32 %r337, %r338, %r339, %r355, %r356;
	// end inline asm
	mov.b32 	%f344, %r337;
	add.s32 	%r361, %r331, 2;
	setp.gt.s32 	%p205, %r361, %r355;
	setp.lt.f32 	%p206, %f343, %f344;
	selp.f32 	%f345, %f344, %f343, %p206;
	selp.f32 	%f346, %f343, %f345, %p205;
	mov.b32 	%r343, %f346;
	mov.b32 	%r344, 4;
	// begin inline asm
	shfl.sync.down.b32 %r342, %r343, %r344, %r355, %r356;
	// end inline asm
	mov.b32 	%f347, %r342;
	add.s32 	%r362, %r331, 4;
	setp.gt.s32 	%p207, %r362, %r355;
	setp.lt.f32 	%p208, %f346, %f347;
	selp.f32 	%f348, %f347, %f346, %p208;
	selp.f32 	%f349, %f346, %f348, %p207;
	mov.b32 	%r348, %f349;
	mov.b32 	%r349, 8;
	// begin inline asm
	shfl.sync.down.b32 %r347, %r348, %r349, %r355, %r356;
	// end inline asm
	mov.b32 	%f350, %r347;
	add.s32 	%r363, %r331, 8;
	setp.gt.s32 	%p209, %r363, %r355;
	setp.lt.f32 	%p210, %f349, %f350;
	selp.f32 	%f351, %f350, %f349, %p210;
	selp.f32 	%f352, %f349, %f351, %p209;
	mov.b32 	%r353, %f352;
	mov.b32 	%r354, 16;
	// begin inline asm
	shfl.sync.down.b32 %r352, %r353, %r354, %r355, %r356;
	// end inline asm
	mov.b32 	%f353, %r352;
	add.s32 	%r364, %r331, 16;
	setp.gt.s32 	%p211, %r364, %r355;
	setp.lt.f32 	%p212, %f352, %f353;
	selp.f32 	%f354, %f353, %f352, %p212;
	selp.f32 	%f438, %f352, %f354, %p211;
	setp.ne.s32 	%p213, %r331, 0;
	@%p213 bra 	$L__BB39_17;
	shr.u32 	%r365, %r5, 3;
	and.b32  	%r366, %r365, 124;
	mov.u32 	%r367, _ZZN3cub18CUB_300001_SM_10006detail6reduce18DeviceReduceKernelINS2_10policy_hubIfyN4cuda3__47maximumIfEEE10Policy1000EPfyS8_fNS5_3std3__410__identityEEEvT0_PT3_T1_NS0_13GridEvenShareISI_EET2_T4_E12temp_storage;
	add.s32 	%r368, %r367, %r366;
	st.shared.f32 	[%r368+8], %f438;
$L__BB39_17:
	bar.sync 	0;
	setp.ne.s32 	%p214, %r5, 0;
	@%p214 bra 	$L__BB39_69;
	setp.gt.s32 	%p215, %r4, 32;
	ld.shared.f32 	%f355, [_ZZN3cub18CUB_300001_SM_10006detail6reduce18DeviceReduceKernelINS2_10policy_hubIfyN4cuda3__47maximumIfEEE10Policy1000EPfyS8_fNS5_3std3__410__identityEEEvT0_PT3_T1_NS0_13GridEvenShareISI_EET2_T4_E12temp_storage+12];
	setp.lt.f32 	%p216, %f438, %f355;
	selp.f32 	%f357, %f355, %f438, %p216;
	selp.f32 	%f358, %f357, %f438, %p215;
	setp.gt.s32 	%p217, %r4, 64;
	ld.shared.f32 	%f360, [_ZZN3cub18CUB_300001_SM_10006detail6reduce18DeviceReduceKernelINS2_10policy_hubIfyN4cuda3__47maximumIfEEE10Policy1000EPfyS8_fNS5_3std3__410__identityEEEvT0_PT3_T1_NS0_13GridEvenShareISI_EET2_T4_E12temp_storage+16];
	setp.lt.f32 	%p218, %f358, %f360;
	selp.f32 	%f362, %f360, %f358, %p218;
	selp.f32 	%f363, %f362, %f358, %p217;
	setp.gt.s32 	%p219, %r4, 96;
	ld.shared.f32 	%f365, [_ZZN3cub18CUB_300001_SM_10006detail6reduce18DeviceReduceKernelINS2_10policy_hubIfyN4cuda3__47maximumIfEEE10Policy1000EPfyS8_fNS5_3std3__410__identityEEEvT0_PT3_T1_NS0_13GridEvenShareISI_EET2_T4_E12temp_storage+20];
	setp.lt.f32 	%p220, %f363, %f365;
	selp.f32 	%f367, %f365, %f363, %p220;
	selp.f32 	%f368, %f367, %f363, %p219;
	setp.gt.s32 	%p221, %r4, 128;
	ld.shared.f32 	%f370, [_ZZN3cub18CUB_300001_SM_10006detail6reduce18DeviceReduceKernelINS2_10policy_hubIfyN4cuda3__47maximumIfEEE10Policy1000EPfyS8_fNS5_3std3__410__identityEEEvT0_PT3_T1_NS0_13GridEvenShareISI_EET2_T4_E12temp_storage+24];
	setp.lt.f32 	%p222, %f368, %f370;
	selp.f32 	%f372, %f370, %f368, %p222;
	selp.f32 	%f373, %f372, %f368, %p221;
	setp.gt.s32 	%p223, %r4, 160;
	ld.shared.f32 	%f375, [_ZZN3cub18CUB_300001_SM_10006detail6reduce18DeviceReduceKernelINS2_10policy_hubIfyN4cuda3__47maximumIfEEE10Policy1000EPfyS8_fNS5_3std3__410__identityEEEvT0_PT3_T1_NS0_13GridEvenShareISI_EET2_T4_E12temp_storage+28];
	setp.lt.f32 	%p224, %f373, %f375;
	selp.f32 	%f377, %f375, %f373, %p224;
	selp.f32 	%f378, %f377, %f373, %p223;
	setp.gt.s32 	%p225, %r4, 192;
	ld.shared.f32 	%f380, [_ZZN3cub18CUB_300001_SM_10006detail6reduce18DeviceReduceKernelINS2_10policy_hubIfyN4cuda3__47maximumIfEEE10Policy1000EPfyS8_fNS5_3std3__410__identityEEEvT0_PT3_T1_NS0_13GridEvenShareISI_EET2_T4_E12temp_storage+32];
	setp.lt.f32 	%p226, %f378, %f380;
	selp.f32 	%f382, %f380, %f378, %p226;
	selp.f32 	%f383, %f382, %f378, %p225;
	setp.gt.s32 	%p227, %r4, 224;
	ld.shared.f32 	%f385, [_ZZN3cub18CUB_300001_SM_10006detail6reduce18DeviceReduceKernelINS2_10policy_hubIfyN4cuda3__47maximumIfEEE10Policy1000EPfyS8_fNS5_3std3__410__identityEEEvT0_PT3_T1_NS0_13GridEvenShareISI_EET2_T4_E12temp_storage+36];
	setp.lt.f32 	%p228, %f383, %f385;
	selp.f32 	%f387, %f385, %f383, %p228;
	selp.f32 	%f438, %f387, %f383, %p227;
	bra.uni 	$L__BB39_69;
$L__BB39_19:
	cvt.u32.u64 	%r229, %rd3;
	mov.u32 	%r17, %tid.x;
	shl.b32 	%r230, %r17, 2;
	add.s32 	%r231, %r229, %r230;
	mul.wide.u32 	%rd115, %r231, 4;
	add.s64 	%rd105, %rd39, %rd115;
	// begin inline asm
	ld.global.nc.v2.u64 {%rd103, %rd104}, [%rd105];
	// end inline asm
	mov.b64 	{%r232, %r233}, %rd104;
	mov.b64 	{%r234, %r235}, %rd103;
	mov.b32 	%f235, %r235;
	mov.b32 	%f236, %r234;
	mov.b32 	%f237, %r233;
	mov.b32 	%f238, %r232;
	add.s64 	%rd108, %rd105, 4096;
	// begin inline asm
	ld.global.nc.v2.u64 {%rd106, %rd107}, [%rd108];
	// end inline asm
	mov.b64 	{%r236, %r237}, %rd107;
	mov.b64 	{%r238, %r239}, %rd106;
	mov.b32 	%f239, %r239;
	mov.b32 	%f240, %r238;
	mov.b32 	%f241, %r237;
	mov.b32 	%f242, %r236;
	add.s64 	%rd111, %rd105, 8192;
	// begin inline asm
	ld.global.nc.v2.u64 {%rd109, %rd110}, [%rd111];
	// end inline asm
	mov.b64 	{%r240, %r241}, %rd110;
	mov.b64 	{%r242, %r243}, %rd109;
	mov.b32 	%f243, %r243;
	mov.b32 	%f244, %r242;
	mov.b32 	%f245, %r241;
	mov.b32 	%f246, %r240;
	add.s64 	%rd114, %rd105, 12288;
	// begin inline asm
	ld.global.nc.v2.u64 {%rd112, %rd113}, [%rd114];
	// end inline asm
	mov.b64 	{%r244, %r245}, %rd113;
	mov.b64 	{%r246, %r247}, %rd112;
	mov.b32 	%f247, %r247;
	mov.b32 	%f248, %r246;
	mov.b32 	%f249, %r245;
	mov.b32 	%f250, %r244;
	setp.lt.f32 	%p126, %f236, %f235;
	selp.f32 	%f251, %f235, %f236, %p126;
	setp.lt.f32 	%p127, %f238, %f237;
	selp.f32 	%f252, %f237, %f238, %p127;
	setp.lt.f32 	%p128, %f240, %f239;
	selp.f32 	%f253, %f239, %f240, %p128;
	setp.lt.f32 	%p129, %f242, %f241;
	selp.f32 	%f254, %f241, %f242, %p129;
	setp.lt.f32 	%p130, %f244, %f243;
	selp.f32 	%f255, %f243, %f244, %p130;
	setp.lt.f32 	%p131, %f246, %f245;
	selp.f32 	%f256, %f245, %f246, %p131;
	setp.lt.f32 	%p132, %f248, %f247;
	selp.f32 	%f257, %f247, %f248, %p132;
	setp.lt.f32 	%p133, %f250, %f249;
	selp.f32 	%f258, %f249, %f250, %p133;
	setp.lt.f32 	%p134, %f251, %f252;
	selp.f32 	%f259, %f252, %f251, %p134;
	setp.lt.f32 	%p135, %f253, %f254;
	selp.f32 	%f260, %f254, %f253, %p135;
	setp.lt.f32 	%p136, %f255, %f256;
	selp.f32 	%f261, %f256, %f255, %p136;
	setp.lt.f32 	%p137, %f257, %f258;
	selp.f32 	%f262, %f258, %f257, %p137;
	setp.lt.f32 	%p138, %f259, %f260;
	selp.f32 	%f263, %f260, %f259, %p138;
	setp.lt.f32 	%p139, %f261, %f262;
	selp.f32 	%f264, %f262, %f261, %p139;
	setp.lt.f32 	%p140, %f263, %f264;
	selp.f32 	%f425, %f264, %f263, %p140;
	setp.lt.u64 	%p141, %rd4, %rd2;
	@%p141 bra 	$L__BB39_31;
	add.s64 	%rd164, %rd2, %rd3;
	cvt.u64.u32 	%rd116, %r17;
	add.s64 	%rd117, %rd164, %rd116;
	shl.b64 	%rd118, %rd117, 2;
	add.s64 	%rd163, %rd39, %rd118;
	mov.b32 	%r405, 0;
$L__BB39_21:
	add.s64 	%rd3, %rd3, %rd2;
	add.s64 	%rd119, %rd1, -4096;
	setp.gt.u64 	%p142, %rd3, %rd119;
	@%p142 bra 	$L__BB39_23;
	cvt.u64.u32 	%rd132, %r230;
	add.s64 	%rd133, %rd3, %rd132;
	shl.b64 	%rd134, %rd133, 2;
	add.s64 	%rd122, %rd39, %rd134;
	// begin inline asm
	ld.global.nc.v2.u64 {%rd120, %rd121}, [%rd122];
	// end inline asm
	mov.b64 	{%r250, %r251}, %rd121;
	mov.b64 	{%r252, %r253}, %rd120;
	mov.b32 	%f265, %r253;
	mov.b32 	%f266, %r252;
	mov.b32 	%f267, %r251;
	mov.b32 	%f268, %r250;
	add.s64 	%rd125, %rd122, 4096;
	// begin inline asm
	ld.global.nc.v2.u64 {%rd123, %rd124}, [%rd125];
	// end inline asm
	mov.b64 	{%r254, %r255}, %rd124;
	mov.b64 	{%r256, %r257}, %rd123;
	mov.b32 	%f269, %r257;
	mov.b32 	%f270, %r256;
	mov.b32 	%f271, %r255;
	mov.b32 	%f272, %r254;
	add.s64 	%rd128, %rd122, 8192;
	// begin inline asm
	ld.global.nc.v2.u64 {%rd126, %rd127}, [%rd128];
	// end inline asm
	mov.b64 	{%r258, %r259}, %rd127;
	mov.b64 	{%r260, %r261}, %rd126;
	mov.b32 	%f273, %r261;
	mov.b32 	%f274, %r260;
	mov.b32 	%f275, %r259;
	mov.b32 	%f276, %r258;
	add.s64 	%rd131, %rd122, 12288;
	// begin inline asm
	ld.global.nc.v2.u64 {%rd129, %rd130}, [%rd131];
	// end inline asm
	mov.b64 	{%r262, %r263}, %rd130;
	mov.b64 	{%r264, %r265}, %rd129;
	mov.b32 	%f277, %r265;
	mov.b32 	%f278, %r264;
	mov.b32 	%f279, %r263;
	mov.b32 	%f280, %r262;
	setp.lt.f32 	%p143, %f425, %f266;
	selp.f32 	%f281, %f266, %f425, %p143;
	setp.lt.f32 	%p144, %f265, %f268;
	selp.f32 	%f282, %f268, %f265, %p144;
	setp.lt.f32 	%p145, %f267, %f270;
	selp.f32 	%f283, %f270, %f267, %p145;
	setp.lt.f32 	%p146, %f269, %f272;
	selp.f32 	%f284, %f272, %f269, %p146;
	setp.lt.f32 	%p147, %f271, %f274;
	selp.f32 	%f285, %f274, %f271, %p147;
	setp.lt.f32 	%p148, %f273, %f276;
	selp.f32 	%f286, %f276, %f273, %p148;
	setp.lt.f32 	%p149, %f275, %f278;
	selp.f32 	%f287, %f278, %f275, %p149;
	setp.lt.f32 	%p150, %f277, %f280;
	selp.f32 	%f288, %f280, %f277, %p150;
	setp.lt.f32 	%p151, %f281, %f282;
	selp.f32 	%f289, %f282, %f281, %p151;
	setp.lt.f32 	%p152, %f283, %f284;
	selp.f32 	%f290, %f284, %f283, %p152;
	setp.lt.f32 	%p153, %f285, %f286;
	selp.f32 	%f291, %f286, %f285, %p153;
	setp.lt.f32 	%p154, %f287, %f288;
	selp.f32 	%f292, %f288, %f287, %p154;
	setp.lt.f32 	%p155, %f289, %f290;
	selp.f32 	%f293, %f290, %f289, %p155;
	setp.lt.f32 	%p156, %f291, %f292;
	selp.f32 	%f294, %f292, %f291, %p156;
	setp.lt.f32 	%p157, %f293, %f294;
	selp.f32 	%f295, %f294, %f293, %p157;
	setp.lt.f32 	%p158, %f295, %f279;
	selp.f32 	%f425, %f279, %f295, %p158;
	sub.s64 	%rd135, %rd1, %rd3;
	setp.lt.u64 	%p159, %rd135, %rd2;
	add.s32 	%r405, %r405, 1;
	add.s64 	%rd164, %rd164, %rd2;
	shl.b64 	%rd136, %rd2, 2;
	add.s64 	%rd163, %rd163, %rd136;
	@%p159 bra 	$L__BB39_31;
	bra.uni 	$L__BB39_21;
$L__BB39_23:
	setp.le.u64 	%p160, %rd1, %rd3;
	@%p160 bra 	$L__BB39_31;
	cvt.u32.u64 	%r266, %rd3;
	cvt.u32.u64 	%r267, %rd1;
	sub.s32 	%r20, %r267, %r266;
	setp.ge.s32 	%p161, %r17, %r20;
	@%p161 bra 	$L__BB39_31;
	cvt.u32.u64 	%r269, %rd2;
	not.b32 	%r271, %r17;
	add.s32 	%r272, %r271, %r267;
	add.s32 	%r273, %r269, %r229;
	sub.s32 	%r274, %r272, %r273;
	mul.lo.s32 	%r275, %r1, %r405;
	shl.b32 	%r276, %r275, 12;
	sub.s32 	%r21, %r274, %r276;
	shr.u32 	%r277, %r272, 8;
	add.s32 	%r22, %r277, 1;
	and.b32  	%r278, %r272, 768;
	setp.eq.s32 	%p162, %r278, 768;
	mov.u32 	%r408, %r17;
	@%p162 bra 	$L__BB39_28;
	and.b32  	%r279, %r22, 3;
	neg.s32 	%r406, %r279;
	mov.u32 	%r408, %r17;
$L__BB39_27:
	.pragma "nounroll";
	// begin inline asm
	ld.global.nc.u32 %r280, [%rd163];
	// end inline asm
	mov.b32 	%f297, %r280;
	setp.lt.f32 	%p163, %f425, %f297;
	selp.f32 	%f425, %f297, %f425, %p163;
	add.s32 	%r408, %r408, 256;
	add.s64 	%rd163, %rd163, 1024;
	add.s32 	%r406, %r406, 1;
	setp.ne.s32 	%p164, %r406, 0;
	@%p164 bra 	$L__BB39_27;
$L__BB39_28:
	setp.lt.u32 	%p165, %r21, 768;
	@%p165 bra 	$L__BB39_31;
	cvt.u64.u32 	%rd138, %r408;
	add.s64 	%rd139, %rd138, %rd164;
	shl.b64 	%rd140, %rd139, 2;
	add.s64 	%rd167, %rd39, %rd140;
$L__BB39_30:
	// begin inline asm
	ld.global.nc.u32 %r281, [%rd167];
	// end inline asm
	mov.b32 	%f298, %r281;
	setp.lt.f32 	%p166, %f425, %f298;
	selp.f32 	%f299, %f298, %f425, %p166;
	add.s64 	%rd142, %rd167, 1024;
	// begin inline asm
	ld.global.nc.u32 %r282, [%rd142];
	// end inline asm
	mov.b32 	%f300, %r282;
	setp.lt.f32 	%p167, %f299, %f300;
	selp.f32 	%f301, %f300, %f299, %p167;
	add.s64 	%rd143, %rd167, 2048;
	// begin inline asm
	ld.global.nc.u32 %r283, [%rd143];
	// end inline asm
	mov.b32 	%f302, %r283;
	setp.lt.f32 	%p168, %f301, %f302;
	selp.f32 	%f303, %f302, %f301, %p168;
	add.s64 	%rd144, %rd167, 3072;
	// begin inline asm
	ld.global.nc.u32 %r284, [%rd144];
	// end inline asm
	mov.b32 	%f304, %r284;
	setp.lt.f32 	%p169, %f303, %f304;
	selp.f32 	%f425, %f304, %f303, %p169;
	add.s32 	%r408, %r408, 1024;
	add.s64 	%rd167, %rd167, 4096;
	setp.lt.s32 	%p170, %r408, %r20;
	@%p170 bra 	$L__BB39_30;
$L__BB39_31:
	// begin inline asm
	mov.u32 %r285, %laneid;
	// end inline asm
	mov.b32 	%r287, %f425;
	mov.b32 	%r288, 1;
	mov.b32 	%r309, 31;
	mov.b32 	%r310, -1;
	// begin inline asm
	shfl.sync.down.b32 %r286, %r287, %r288, %r309, %r310;
	// end inline asm
	mov.b32 	%f305, %r286;
	setp.gt.s32 	%p171, %r285, 30;
	setp.lt.f32 	%p172, %f425, %f305;
	selp.f32 	%f306, %f305, %f425, %p172;
	selp.f32 	%f307, %f425, %f306, %p171;
	mov.b32 	%r292, %f307;
	mov.b32 	%r293, 2;
	// begin inline asm
	shfl.sync.down.b32 %r291, %r292, %r293, %r309, %r310;
	// end inline asm
	mov.b32 	%f308, %r291;
	setp.gt.s32 	%p173, %r285, 29;
	setp.lt.f32 	%p174, %f307, %f308;
	selp.f32 	%f309, %f308, %f307, %p174;
	selp.f32 	%f310, %f307, %f309, %p173;
	mov.b32 	%r297, %f310;
	mov.b32 	%r298, 4;
	// begin inline asm
	shfl.sync.down.b32 %r296, %r297, %r298, %r309, %r310;
	// end inline asm
	mov.b32 	%f311, %r296;
	setp.gt.s32 	%p175, %r285, 27;
	setp.lt.f32 	%p176, %f310, %f311;
	selp.f32 	%f312, %f311, %f310, %p176;
	selp.f32 	%f313, %f310, %f312, %p175;
	mov.b32 	%r302, %f313;
	mov.b32 	%r303, 8;
	// begin inline asm
	shfl.sync.down.b32 %r301, %r302, %r303, %r309, %r310;
	// end inline asm
	mov.b32 	%f314, %r301;
	setp.gt.s32 	%p177, %r285, 23;
	setp.lt.f32 	%p178, %f313, %f314;
	selp.f32 	%f315, %f314, %f313, %p178;
	selp.f32 	%f316, %f313, %f315, %p177;
	mov.b32 	%r307, %f316;
	mov.b32 	%r308, 16;
	// begin inline asm
	shfl.sync.down.b32 %r306, %r307, %r308, %r309, %r310;
	// end inline asm
	mov.b32 	%f317, %r306;
	setp.gt.s32 	%p179, %r285, 15;
	setp.lt.f32 	%p180, %f316, %f317;
	selp.f32 	%f25, %f317, %f316, %p180;
	selp.f32 	%f438, %f316, %f25, %p179;
	setp.ne.s32 	%p181, %r285, 0;
	@%p181 bra 	$L__BB39_33;
	shr.u32 	%r311, %r17, 3;
	and.b32  	%r312, %r311, 124;
	mov.u32 	%r313, _ZZN3cub18CUB_300001_SM_10006detail6reduce18DeviceReduceKernelINS2_10policy_hubIfyN4cuda3__47maximumIfEEE10Policy1000EPfyS8_fNS5_3std3__410__identityEEEvT0_PT3_T1_NS0_13GridEvenShareISI_EET2_T4_E12temp_storage;
	add.s32 	%r314, %r313, %r312;
	st.shared.f32 	[%r314+8], %f25;
$L__BB39_33:
	bar.sync 	0;
	setp.ne.s32 	%p182, %r17, 0;
	@%p182 bra 	$L__BB39_69;
	ld.shared.f32 	%f318, [_ZZN3cub18CUB_300001_SM_10006detail6reduce18DeviceReduceKernelINS2_10policy_hubIfyN4cuda3__47maximumIfEEE10Policy1000EPfyS8_fNS5_3std3__410__identityEEEvT0_PT3_T1_NS0_13GridEvenShareISI_EET2_T4_E12temp_storage+12];
	setp.lt.f32 	%p183, %f438, %f318;
	selp.f32 	%f319, %f318, %f438, %p183;
	ld.shared.f32 	%f320, [_ZZN3cub18CUB_300001_SM_10006detail6reduce18DeviceReduceKernelINS2_10policy_hubIfyN4cuda3__47maximumIfEEE10Policy1000EPfyS8_fNS5_3std3__410__identityEEEvT0_PT3_T1_NS0_13GridEvenShareISI_EET2_T4_E12temp_storage+16];
	setp.lt.f32 	%p184, %f319, %f320;
	selp.f32 	%f321, %f320, %f319, %p184;
	ld.shared.f32 	%f322, [_ZZN3cub18CUB_300001_SM_10006detail6reduce18DeviceReduceKernelINS2_10policy_hubIfyN4cuda3__47maximumIfEEE10Policy1000EPfyS8_fNS5_3std3__410__identityEEEvT0_PT3_T1_NS0_13GridEvenShareISI_EET2_T4_E12temp_storage+20];
	setp.lt.f32 	%p185, %f321, %f322;
	selp.f32 	%f323, %f322, %f321, %p185;
	ld.shared.f32 	%f324, [_ZZN3cub18CUB_300001_SM_10006detail6reduce18DeviceReduceKernelINS2_10policy_hubIfyN4cuda3__47maximumIfEEE10Policy1000EPfyS8_fNS5_3std3__410__identityEEEvT0_PT3_T1_NS0_13GridEvenShareISI_EET2_T4_E12temp_storage+24];
	setp.lt.f32 	%p186, %f323, %f324;
	selp.f32 	%f325, %f324, %f323, %p186;
	ld.shared.f32 	%f326, [_ZZN3cub18CUB_300001_SM_10006detail6reduce18DeviceReduceKernelINS2_10policy_hubIfyN4cuda3__47maximumIfEEE10Policy1000EPfyS8_fNS5_3std3__410__identityEEEvT0_PT3_T1_NS0_13GridEvenShareISI_EET2_T4_E12temp_storage+28];
	setp.lt.f32 	%p187, %f325, %f326;
	selp.f32 	%f327, %f326, %f325, %p187;
	ld.shared.f32 	%f328, [_ZZN3cub18CUB_300001_SM_10006detail6reduce18DeviceReduceKernelINS2_10policy_hubIfyN4cuda3__47maximumIfEEE10Policy1000EPfyS8_fNS5_3std3__410__identityEEEvT0_PT3_T1_NS0_13GridEvenShareISI_EET2_T4_E12temp_storage+32];
	setp.lt.f32 	%p188, %f327, %f328;
	selp.f32 	%f329, %f328, %f327, %p188;
	ld.shared.f32 	%f330, [_ZZN3cub18CUB_300001_SM_10006detail6reduce18DeviceReduceKernelINS2_10policy_hubIfyN4cuda3__47maximumIfEEE10Policy1000EPfyS8_fNS5_3std3__410__identityEEEvT0_PT3_T1_NS0_13GridEvenShareISI_EET2_T4_E12temp_storage+36];
	setp.lt.f32 	%p189, %f329, %f330;
	selp.f32 	%f438, %f330, %f329, %p189;
	bra.uni 	$L__BB39_69;
$L__BB39_35:
	sub.s64 	%rd21, %rd1, %rd3;
	setp.gt.u64 	%p2, %rd21, 4095;
	@%p2 bra 	$L__BB39_53;
	cvt.u32.u64 	%r145, %rd3;
	cvt.u32.u64 	%r31, %rd1;
	sub.s32 	%r32, %r31, %r145;
	mov.u32 	%r33, %tid.x;
	setp.ge.s32 	%p67, %r33, %r32;
	mov.f32 	%f431, 0f00000000;
	mov.u32 	%r413, %r33;
	@%p67 bra 	$L__BB39_38;
	add.s32 	%r148, %r145, %r33;
	mul.wide.u32 	%rd91, %r148, 4;
	add.s64 	%rd90, %rd39, %rd91;
	// begin inline asm
	ld.global.nc.u32 %r146, [%rd90];
	// end inline asm
	mov.b32 	%f431, %r146;
	add.s32 	%r413, %r33, 256;
$L__BB39_38:
	setp.ge.s32 	%p68, %r413, %r32;
	@%p68 bra 	$L__BB39_44;
	not.b32 	%r149, %r413;
	add.s32 	%r36, %r149, %r31;
	and.b32  	%r150, %r36, 768;
	setp.eq.s32 	%p69, %r150, 768;
	@%p69 bra 	$L__BB39_42;
	cvt.u64.u32 	%rd92, %r413;
	add.s64 	%rd93, %rd92, %rd3;
	shl.b64 	%rd94, %rd93, 2;
	add.s64 	%rd168, %rd39, %rd94;
	shr.u32 	%r151, %r36, 8;
	add.s32 	%r152, %r151, 1;
	and.b32  	%r153, %r152, 3;
	neg.s32 	%r411, %r153;
$L__BB39_41:
	.pragma "nounroll";
	// begin inline asm
	ld.global.nc.u32 %r154, [%rd168];
	// end inline asm
	mov.b32 	%f154, %r154;
	setp.lt.f32 	%p70, %f431, %f154;
	selp.f32 	%f431, %f154, %f431, %p70;
	add.s32 	%r413, %r413, 256;
	add.s64 	%rd168, %rd168, 1024;
	add.s32 	%r411, %r411, 1;
	setp.ne.s32 	%p71, %r411, 0;
	@%p71 bra 	$L__BB39_41;
$L__BB39_42:
	sub.s32 	%r156, %r36, %r145;
	setp.lt.u32 	%p72, %r156, 768;
	@%p72 bra 	$L__BB39_44;
$L__BB39_43:
	cvt.s64.s32 	%rd100, %r413;
	add.s64 	%rd101, %rd3, %rd100;
	shl.b64 	%rd102, %rd101, 2;
	add.s64 	%rd96, %rd39, %rd102;
	// begin inline asm
	ld.global.nc.u32 %r157, [%rd96];
	// end inline asm
	mov.b32 	%f155, %r157;
	setp.lt.f32 	%p73, %f431, %f155;
	selp.f32 	%f156, %f155, %f431, %p73;
	add.s64 	%rd97, %rd96, 1024;
	// begin inline asm
	ld.global.nc.u32 %r158, [%rd97];
	// end inline asm
	mov.b32 	%f157, %r158;
	setp.lt.f32 	%p74, %f156, %f157;
	selp.f32 	%f158, %f157, %f156, %p74;
	add.s64 	%rd98, %rd96, 2048;
	// begin inline asm
	ld.global.nc.u32 %r159, [%rd98];
	// end inline asm
	mov.b32 	%f159, %r159;
	setp.lt.f32 	%p75, %f158, %f159;
	selp.f32 	%f160, %f159, %f158, %p75;
	add.s64 	%rd99, %rd96, 3072;
	// begin inline asm
	ld.global.nc.u32 %r160, [%rd99];
	// end inline asm
	mov.b32 	%f161, %r160;
	setp.lt.f32 	%p76, %f160, %f161;
	selp.f32 	%f431, %f161, %f160, %p76;
	add.s32 	%r413, %r413, 1024;
	setp.lt.s32 	%p77, %r413, %r32;
	@%p77 bra 	$L__BB39_43;
$L__BB39_44:
	setp.lt.s32 	%p78, %r32, 256;
	@%p78 bra 	$L__BB39_49;
	// begin inline asm
	mov.u32 %r199, %laneid;
	// end inline asm
	mov.b32 	%r201, %f431;
	mov.b32 	%r202, 1;
	mov.b32 	%r223, 31;
	mov.b32 	%r224, -1;
	// begin inline asm
	shfl.sync.down.b32 %r200, %r201, %r202, %r223, %r224;
	// end inline asm
	mov.b32 	%f209, %r200;
	setp.gt.s32 	%p106, %r199, 30;
	setp.lt.f32 	%p107, %f431, %f209;
	selp.f32 	%f210, %f209, %f431, %p107;
	selp.f32 	%f211, %f431, %f210, %p106;
	mov.b32 	%r206, %f211;
	mov.b32 	%r207, 2;
	// begin inline asm
	shfl.sync.down.b32 %r205, %r206, %r207, %r223, %r224;
	// end inline asm
	mov.b32 	%f212, %r205;
	setp.gt.s32 	%p108, %r199, 29;
	setp.lt.f32 	%p109, %f211, %f212;
	selp.f32 	%f213, %f212, %f211, %p109;
	selp.f32 	%f214, %f211, %f213, %p108;
	mov.b32 	%r211, %f214;
	mov.b32 	%r212, 4;
	// begin inline asm
	shfl.sync.down.b32 %r210, %r211, %r212, %r223, %r224;
	// end inline asm
	mov.b32 	%f215, %r210;
	setp.gt.s32 	%p110, %r199, 27;
	setp.lt.f32 	%p111, %f214, %f215;
	selp.f32 	%f216, %f215, %f214, %p111;
	selp.f32 	%f217, %f214, %f216, %p110;
	mov.b32 	%r216, %f217;
	mov.b32 	%r217, 8;
	// begin inline asm
	shfl.sync.down.b32 %r215, %r216, %r217, %r223, %r224;
	// end inline asm
	mov.b32 	%f218, %r215;
	setp.gt.s32 	%p112, %r199, 23;
	setp.lt.f32 	%p113, %f217, %f218;
	selp.f32 	%f219, %f218, %f217, %p113;
	selp.f32 	%f220, %f217, %f219, %p112;
	mov.b32 	%r221, %f220;
	mov.b32 	%r222, 16;
	// begin inline asm
	shfl.sync.down.b32 %r220, %r221, %r222, %r223, %r224;
	// end inline asm
	mov.b32 	%f221, %r220;
	setp.gt.s32 	%p114, %r199, 15;
	setp.lt.f32 	%p115, %f220, %f221;
	selp.f32 	%f37, %f221, %f220, %p115;
	selp.f32 	%f438, %f220, %f37, %p114;
	setp.ne.s32 	%p116, %r199, 0;
	@%p116 bra 	$L__BB39_47;
	shr.u32 	%r225, %r33, 3;
	and.b32  	%r226, %r225, 124;
	mov.u32 	%r227, _ZZN3cub18CUB_300001_SM_10006detail6reduce18DeviceReduceKernelINS2_10policy_hubIfyN4cuda3__47maximumIfEEE10Policy1000EPfyS8_fNS5_3std3__410__identityEEEvT0_PT3_T1_NS0_13GridEvenShareISI_EET2_T4_E12temp_storage;
	add.s32 	%r228, %r227, %r226;
	st.shared.f32 	[%r228+8], %f37;
$L__BB39_47:
	bar.sync 	0;
	setp.ne.s32 	%p117, %r33, 0;
	@%p117 bra 	$L__BB39_69;
	ld.shared.f32 	%f222, [_ZZN3cub18CUB_300001_SM_10006detail6reduce18DeviceReduceKernelINS2_10policy_hubIfyN4cuda3__47maximumIfEEE10Policy1000EPfyS8_fNS5_3std3__410__identityEEEvT0_PT3_T1_NS0_13GridEvenShareISI_EET2_T4_E12temp_storage+12];
	setp.lt.f32 	%p118, %f438, %f222;
	selp.f32 	%f223, %f222, %f438, %p118;
	ld.shared.f32 	%f224, [_ZZN3cub18CUB_300001_SM_10006detail6reduce18DeviceReduceKernelINS2_10policy_hubIfyN4cuda3__47maximumIfEEE10Policy1000EPfyS8_fNS5_3std3__410__identityEEEvT0_PT3_T1_NS0_13GridEvenShareISI_EET2_T4_E12temp_storage+16];
	setp.lt.f32 	%p119, %f223, %f224;
	selp.f32 	%f225, %f224, %f223, %p119;
	ld.shared.f32 	%f226, [_ZZN3cub18CUB_300001_SM_10006detail6reduce18DeviceReduceKernelINS2_10policy_hubIfyN4cuda3__47maximumIfEEE10Policy1000EPfyS8_fNS5_3std3__410__identityEEEvT0_PT3_T1_NS0_13GridEvenShareISI_EET2_T4_E12temp_storage+20];
	setp.lt.f32 	%p120, %f225, %f226;
	selp.f32 	%f227, %f226, %f225, %p120;
	ld.shared.f32 	%f228, [_ZZN3cub18CUB_300001_SM_10006detail6reduce18DeviceReduceKernelINS2_10policy_hubIfyN4cuda3__47maximumIfEEE10Policy1000EPfyS8_fNS5_3std3__410__identityEEEvT0_PT3_T1_NS0_13GridEvenShareISI_EET2_T4_E12temp_storage+24];
	setp.lt.f32 	%p121, %f227, %f228;
	selp.f32 	%f229, %f228, %f227, %p121;
	ld.shared.f32 	%f230, [_ZZN3cub18CUB_300001_SM_10006detail6reduce18DeviceReduceKernelINS2_10policy_hubIfyN4cuda3__47maximumIfEEE10Policy1000EPfyS8_fNS5_3std3__410__identityEEEvT0_PT3_T1_NS0_13GridEvenShareISI_EET2_T4_E12temp_storage+28];
	setp.lt.f32 	%p122, %f229, %f230;
	selp.f32 	%f231, %f230, %f229, %p122;
	ld.shared.f32 	%f232, [_ZZN3cub18CUB_300001_SM_10006detail6reduce18DeviceReduceKernelINS2_10policy_hubIfyN4cuda3__47maximumIfEEE10Policy1000EPfyS8_fNS5_3std3__410__identityEEEvT0_PT3_T1_NS0_13GridEvenShareISI_EET2_T4_E12temp_storage+32];
	setp.lt.f32 	%p123, %f231, %f232;
	selp.f32 	%f233, %f232, %f231, %p123;
	ld.shared.f32 	%f234, [_ZZN3cub18CUB_300001_SM_10006detail6reduce18DeviceReduceKernelINS2_10policy_hubIfyN4cuda3__47maximumIfEEE10Policy1000EPfyS8_fNS5_3std3__410__identityEEEvT0_PT3_T1_NS0_13GridEvenShareISI_EET2_T4_E12temp_storage+36];
	setp.lt.f32 	%p124, %f233, %f234;
	selp.f32 	%f438, %f234, %f233, %p124;
	bra.uni 	$L__BB39_69;
$L__BB39_49:
	// begin inline asm
	mov.u32 %r161, %laneid;
	// end inline asm
	and.b32  	%r187, %r33, 992;
	add.s32 	%r188, %r187, 32;
	setp.gt.s32 	%p79, %r188, %r32;
	not.b32 	%r189, %r187;
	add.s32 	%r190, %r32, %r189;
	selp.b32 	%r185, %r190, 31, %p79;
	mov.b32 	%r163, %f431;
	mov.b32 	%r164, 1;
	mov.b32 	%r186, -1;
	// begin inline asm
	shfl.sync.down.b32 %r162, %r163, %r164, %r185, %r186;
	// end inline asm
	mov.b32 	%f162, %r162;
	setp.lt.s32 	%p80, %r161, %r185;
	setp.lt.f32 	%p81, %f431, %f162;
	selp.f32 	%f163, %f162, %f431, %p81;
	selp.f32 	%f164, %f163, %f431, %p80;
	mov.b32 	%r168, %f164;
	mov.b32 	%r169, 2;
	// begin inline asm
	shfl.sync.down.b32 %r167, %r168, %r169, %r185, %r186;
	// end inline asm
	mov.b32 	%f165, %r167;
	add.s32 	%r191, %r161, 2;
	setp.gt.s32 	%p82, %r191, %r185;
	setp.lt.f32 	%p83, %f164, %f165;
	selp.f32 	%f166, %f165, %f164, %p83;
	selp.f32 	%f167, %f164, %f166, %p82;
	mov.b32 	%r173, %f167;
	mov.b32 	%r174, 4;
	// begin inline asm
	shfl.sync.down.b32 %r172, %r173, %r174, %r185, %r186;
	// end inline asm
	mov.b32 	%f168, %r172;
	add.s32 	%r192, %r161, 4;
	setp.gt.s32 	%p84, %r192, %r185;
	setp.lt.f32 	%p85, %f167, %f168;
	selp.f32 	%f169, %f168, %f167, %p85;
	selp.f32 	%f170, %f167, %f169, %p84;
	mov.b32 	%r178, %f170;
	mov.b32 	%r179, 8;
	// begin inline asm
	shfl.sync.down.b32 %r177, %r178, %r179, %r185, %r186;
	// end inline asm
	mov.b32 	%f171, %r177;
	add.s32 	%r193, %r161, 8;
	setp.gt.s32 	%p86, %r193, %r185;
	setp.lt.f32 	%p87, %f170, %f171;
	selp.f32 	%f172, %f171, %f170, %p87;
	selp.f32 	%f173, %f170, %f172, %p86;
	mov.b32 	%r183, %f173;
	mov.b32 	%r184, 16;
	// begin inline asm
	shfl.sync.down.b32 %r182, %r183, %r184, %r185, %r186;
	// end inline asm
	mov.b32 	%f174, %r182;
	add.s32 	%r194, %r161, 16;
	setp.gt.s32 	%p88, %r194, %r185;
	setp.lt.f32 	%p89, %f173, %f174;
	selp.f32 	%f175, %f174, %f173, %p89;
	selp.f32 	%f438, %f173, %f175, %p88;
	setp.ne.s32 	%p90, %r161, 0;
	@%p90 bra 	$L__BB39_51;
	shr.u32 	%r195, %r33, 3;
	and.b32  	%r196, %r195, 124;
	mov.u32 	%r197, _ZZN3cub18CUB_300001_SM_10006detail6reduce18DeviceReduceKernelINS2_10policy_hubIfyN4cuda3__47maximumIfEEE10Policy1000EPfyS8_fNS5_3std3__410__identityEEEvT0_PT3_T1_NS0_13GridEvenShareISI_EET2_T4_E12temp_storage;
	add.s32 	%r198, %r197, %r196;
	st.shared.f32 	[%r198+8], %f438;
$L__BB39_51:
	bar.sync 	0;
	setp.ne.s32 	%p91, %r33, 0;
	@%p91 bra 	$L__BB39_69;
	setp.gt.s32 	%p92, %r32, 32;
	ld.shared.f32 	%f176, [_ZZN3cub18CUB_300001_SM_10006detail6reduce18DeviceReduceKernelINS2_10policy_hubIfyN4cuda3__47maximumIfEEE10Policy1000EPfyS8_fNS5_3std3__410__identityEEEvT0_PT3_T1_NS0_13GridEvenShareISI_EET2_T4_E12temp_storage+12];
	setp.lt.f32 	%p93, %f438, %f176;
	selp.f32 	%f178, %f176, %f438, %p93;
	selp.f32 	%f179, %f178, %f438, %p92;
	setp.gt.s32 	%p94, %r32, 64;
	ld.shared.f32 	%f181, [_ZZN3cub18CUB_300001_SM_10006detail6reduce18DeviceReduceKernelINS2_10policy_hubIfyN4cuda3__47maximumIfEEE10Policy1000EPfyS8_fNS5_3std3__410__identityEEEvT0_PT3_T1_NS0_13GridEvenShareISI_EET2_T4_E12temp_storage+16];
	setp.lt.f32 	%p95, %f179, %f181;
	selp.f32 	%f183, %f181, %f179, %p95;
	selp.f32 	%f184, %f183, %f179, %p94;
	setp.gt.s32 	%p96, %r32, 96;
	ld.shared.f32 	%f186, [_ZZN3cub18CUB_300001_SM_10006detail6reduce18DeviceReduceKernelINS2_10policy_hubIfyN4cuda3__47maximumIfEEE10Policy1000EPfyS8_fNS5_3std3__410__identityEEEvT0_PT3_T1_NS0_13GridEvenShareISI_EET2_T4_E12temp_storage+20];
	setp.lt.f32 	%p97, %f184, %f186;
	selp.f32 	%f188, %f186, %f184, %p97;
	selp.f32 	%f189, %f188, %f184, %p96;
	setp.gt.s32 	%p98, %r32, 128;
	ld.shared.f32 	%f191, [_ZZN3cub18CUB_300001_SM_10006detail6reduce18DeviceReduceKernelINS2_10policy_hubIfyN4cuda3__47maximumIfEEE10Policy1000EPfyS8_fNS5_3std3__410__identityEEEvT0_PT3_T1_NS0_13GridEvenShareISI_EET2_T4_E12temp_storage+24];
	setp.lt.f32 	%p99, %f189, %f191;
	selp.f32 	%f193, %f191, %f189, %p99;
	selp.f32 	%f194, %f193, %f189, %p98;
	setp.gt.s32 	%p100, %r32, 160;
	ld.shared.f32 	%f196, [_ZZN3cub18CUB_300001_SM_10006detail6reduce18DeviceReduceKernelINS2_10policy_hubIfyN4cuda3__47maximumIfEEE10Policy1000EPfyS8_fNS5_3std3__410__identityEEEvT0_PT3_T1_NS0_13GridEvenShareISI_EET2_T4_E12temp_storage+28];
	setp.lt.f32 	%p101, %f194, %f196;
	selp.f32 	%f198, %f196, %f194, %p101;
	selp.f32 	%f199, %f198, %f194, %p100;
	setp.gt.s32 	%p102, %r32, 192;
	ld.shared.f32 	%f201, [_ZZN3cub18CUB_300001_SM_10006detail6reduce18DeviceReduceKernelINS2_10policy_hubIfyN4cuda3__47maximumIfEEE10Policy1000EPfyS8_fNS5_3std3__410__identityEEEvT0_PT3_T1_NS0_13GridEvenShareISI_EET2_T4_E12temp_storage+32];
	setp.lt.f32 	%p103, %f199, %f201;
	selp.f32 	%f203, %f201, %f199, %p103;
	selp.f32 	%f204, %f203, %f199, %p102;
	setp.gt.s32 	%p104, %r32, 224;
	ld.shared.f32 	%f206, [_ZZN3cub18CUB_300001_SM_10006detail6reduce18DeviceReduceKernelINS2_10policy_hubIfyN4cuda3__47maximumIfEEE10Policy1000EPfyS8_fNS5_3std3__410__identityEEEvT0_PT3_T1_NS0_13GridEvenShareISI_EET2_T4_E12temp_storage+36];
	setp.lt.f32 	%p105, %f204, %f206;
	selp.f32 	%f208, %f206, %f204, %p105;
	selp.f32 	%f438, %f208, %f204, %p104;
	bra.uni 	$L__BB39_69;
$L__BB39_53:
	cvt.u32.u64 	%r77, %rd3;
	mov.u32 	%r45, %tid.x;
	add.s32 	%r78, %r45, %r77;
	mul.wide.u32 	%rd58, %r78, 4;
	add.s64 	%rd42, %rd39, %rd58;
	// begin inline asm
	ld.global.nc.u32 %r61, [%rd42];
	// end inline asm
	mov.b32 	%f56, %r61;
	add.s64 	%rd43, %rd42, 1024;
	// begin inline asm
	ld.global.nc.u32 %r62, [%rd43];
	// end inline asm
	mov.b32 	%f57, %r62;
	add.s64 	%rd44, %rd42, 2048;
	// begin inline asm
	ld.global.nc.u32 %r63, [%rd44];
	// end inline asm
	mov.b32 	%f58, %r63;
	add.s64 	%rd45, %rd42, 3072;
	// begin inline asm
	ld.global.nc.u32 %r64, [%rd45];
	// end inline asm
	mov.b32 	%f59, %r64;
	add.s64 	%rd46, %rd42, 4096;
	// begin inline asm
	ld.global.nc.u32 %r65, [%rd46];
	// end inline asm
	mov.b32 	%f60, %r65;
	add.s64 	%rd47, %rd42, 5120;
	// begin inline asm
	ld.global.nc.u32 %r66, [%rd47];
	// end inline asm
	mov.b32 	%f61, %r66;
	add.s64 	%rd48, %rd42, 6144;
	// begin inline asm
	ld.global.nc.u32 %r67, [%rd48];
	// end inline asm
	mov.b32 	%f62, %r67;
	add.s64 	%rd49, %rd42, 7168;
	// begin inline asm
	ld.global.nc.u32 %r68, [%rd49];
	// end inline asm
	mov.b32 	%f63, %r68;
	add.s64 	%rd50, %rd42, 8192;
	// begin inline asm
	ld.global.nc.u32 %r69, [%rd50];
	// end inline asm
	mov.b32 	%f64, %r69;
	add.s64 	%rd51, %rd42, 9216;
	// begin inline asm
	ld.global.nc.u32 %r70, [%rd51];
	// end inline asm
	mov.b32 	%f65, %r70;
	add.s64 	%rd52, %rd42, 10240;
	// begin inline asm
	ld.global.nc.u32 %r71, [%rd52];
	// end inline asm
	mov.b32 	%f66, %r71;
	add.s64 	%rd53, %rd42, 11264;
	// begin inline asm
	ld.global.nc.u32 %r72, [%rd53];
	// end inline asm
	mov.b32 	%f67, %r72;
	add.s64 	%rd54, %rd42, 12288;
	// begin inline asm
	ld.global.nc.u32 %r73, [%rd54];
	// end inline asm
	mov.b32 	%f68, %r73;
	add.s64 	%rd55, %rd42, 13312;
	// begin inline asm
	ld.global.nc.u32 %r74, [%rd55];
	// end inline asm
	mov.b32 	%f69, %r74;
	add.s64 	%rd56, %rd42, 14336;
	// begin inline asm
	ld.global.nc.u32 %r75, [%rd56];
	// end inline asm
	mov.b32 	%f70, %r75;
	add.s64 	%rd57, %rd42, 15360;
	// begin inline asm
	ld.global.nc.u32 %r76, [%rd57];
	// end inline asm
	mov.b32 	%f71, %r76;
	setp.lt.f32 	%p3, %f56, %f57;
	selp.f32 	%f72, %f57, %f56, %p3;
	setp.lt.f32 	%p4, %f58, %f59;
	selp.f32 	%f73, %f59, %f58, %p4;
	setp.lt.f32 	%p5, %f60, %f61;
	selp.f32 	%f74, %f61, %f60, %p5;
	setp.lt.f32 	%p6, %f62, %f63;
	selp.f32 	%f75, %f63, %f62, %p6;
	setp.lt.f32 	%p7, %f64, %f65;
	selp.f32 	%f76, %f65, %f64, %p7;
	setp.lt.f32 	%p8, %f66, %f67;
	selp.f32 	%f77, %f67, %f66, %p8;
	setp.lt.f32 	%p9, %f68, %f69;
	selp.f32 	%f78, %f69, %f68, %p9;
	setp.lt.f32 	%p10, %f70, %f71;
	selp.f32 	%f79, %f71, %f70, %p10;
	setp.lt.f32 	%p11, %f72, %f73;
	selp.f32 	%f80, %f73, %f72, %p11;
	setp.lt.f32 	%p12, %f74, %f75;
	selp.f32 	%f81, %f75, %f74, %p12;
	setp.lt.f32 	%p13, %f76, %f77;
	selp.f32 	%f82, %f77, %f76, %p13;
	setp.lt.f32 	%p14, %f78, %f79;
	selp.f32 	%f83, %f79, %f78, %p14;
	setp.lt.f32 	%p15, %f80, %f81;
	selp.f32 	%f84, %f81, %f80, %p15;
	setp.lt.f32 	%p16, %f82, %f83;
	selp.f32 	%f85, %f83, %f82, %p16;
	setp.lt.f32 	%p17, %f84, %f85;
	selp.f32 	%f437, %f85, %f84, %p17;
	setp.lt.u64 	%p18, %rd21, %rd2;
	@%p18 bra 	$L__BB39_65;
	cvt.u64.u32 	%rd25, %r45;
	add.s64 	%rd170, %rd2, %rd3;
	add.s64 	%rd59, %rd170, %rd25;
	shl.b64 	%rd60, %rd59, 2;
	add.s64 	%rd169, %rd39, %rd60;
	mov.b32 	%r415, 0;
$L__BB39_55:
	add.s64 	%rd3, %rd3, %rd2;
	add.s64 	%rd61, %rd1, -4096;
	setp.gt.u64 	%p19, %rd3, %rd61;
	@%p19 bra 	$L__BB39_57;
	add.s64 	%rd78, %rd3, %rd25;
	shl.b64 	%rd79, %rd78, 2;
	add.s64 	%rd62, %rd39, %rd79;
	// begin inline asm
	ld.global.nc.u32 %r80, [%rd62];
	// end inline asm
	mov.b32 	%f86, %r80;
	add.s64 	%rd63, %rd62, 1024;
	// begin inline asm
	ld.global.nc.u32 %r81, [%rd63];
	// end inline asm
	mov.b32 	%f87, %r81;
	add.s64 	%rd64, %rd62, 2048;
	// begin inline asm
	ld.global.nc.u32 %r82, [%rd64];
	// end inline asm
	mov.b32 	%f88, %r82;
	add.s64 	%rd65, %rd62, 3072;
	// begin inline asm
	ld.global.nc.u32 %r83, [%rd65];
	// end inline asm
	mov.b32 	%f89, %r83;
	add.s64 	%rd66, %rd62, 4096;
	// begin inline asm
	ld.global.nc.u32 %r84, [%rd66];
	// end inline asm
	mov.b32 	%f90, %r84;
	add.s64 	%rd67, %rd62, 5120;
	// begin inline asm
	ld.global.nc.u32 %r85, [%rd67];
	// end inline asm
	mov.b32 	%f91, %r85;
	add.s64 	%rd68, %rd62, 6144;
	// begin inline asm
	ld.global.nc.u32 %r86, [%rd68];
	// end inline asm
	mov.b32 	%f92, %r86;
	add.s64 	%rd69, %rd62, 7168;
	// begin inline asm
	ld.global.nc.u32 %r87, [%rd69];
	// end inline asm
	mov.b32 	%f93, %r87;
	add.s64 	%rd70, %rd62, 8192;
	// begin inline asm
	ld.global.nc.u32 %r88, [%rd70];
	// end inline asm
	mov.b32 	%f94, %r88;
	add.s64 	%rd71, %rd62, 9216;
	// begin inline asm
	ld.global.nc.u32 %r89, [%rd71];
	// end inline asm
	mov.b32 	%f95, %r89;
	add.s64 	%rd72, %rd62, 10240;
	// begin inline asm
	ld.global.nc.u32 %r90, [%rd72];
	// end inline asm
	mov.b32 	%f96, %r90;
	add.s64 	%rd73, %rd62, 11264;
	// begin inline asm
	ld.global.nc.u32 %r91, [%rd73];
	// end inline asm
	mov.b32 	%f97, %r91;
	add.s64 	%rd74, %rd62, 12288;
	// begin inline asm
	ld.global.nc.u32 %r92, [%rd74];
	// end inline asm
	mov.b32 	%f98, %r92;
	add.s64 	%rd75, %rd62, 13312;
	// begin inline asm
	ld.global.nc.u32 %r93, [%rd75];
	// end inline asm
	mov.b32 	%f99, %r93;
	add.s64 	%rd76, %rd62, 14336;
	// begin inline asm
	ld.global.nc.u32 %r94, [%rd76];
	// end inline asm
	mov.b32 	%f100, %r94;
	add.s64 	%rd77, %rd62, 15360;
	// begin inline asm
	ld.global.nc.u32 %r95, [%rd77];
	// end inline asm
	mov.b32 	%f101, %r95;
	setp.lt.f32 	%p20, %f437, %f86;
	selp.f32 	%f102, %f86, %f437, %p20;
	setp.lt.f32 	%p21, %f87, %f88;
	selp.f32 	%f103, %f88, %f87, %p21;
	setp.lt.f32 	%p22, %f89, %f90;
	selp.f32 	%f104, %f90, %f89, %p22;
	setp.lt.f32 	%p23, %f91, %f92;
	selp.f32 	%f105, %f92, %f91, %p23;
	setp.lt.f32 	%p24, %f93, %f94;
	selp.f32 	%f106, %f94, %f93, %p24;
	setp.lt.f32 	%p25, %f95, %f96;
	selp.f32 	%f107, %f96, %f95, %p25;
	setp.lt.f32 	%p26, %f97, %f98;
	selp.f32 	%f108, %f98, %f97, %p26;
	setp.lt.f32 	%p27, %f99, %f100;
	selp.f32 	%f109, %f100, %f99, %p27;
	setp.lt.f32 	%p28, %f102, %f103;
	selp.f32 	%f110, %f103, %f102, %p28;
	setp.lt.f32 	%p29, %f104, %f105;
	selp.f32 	%f111, %f105, %f104, %p29;
	setp.lt.f32 	%p30, %f106, %f107;
	selp.f32 	%f112, %f107, %f106, %p30;
	setp.lt.f32 	%p31, %f108, %f109;
	selp.f32 	%f113, %f109, %f108, %p31;
	setp.lt.f32 	%p32, %f110, %f111;
	selp.f32 	%f114, %f111, %f110, %p32;
	setp.lt.f32 	%p33, %f112, %f113;
	selp.f32 	%f115, %f113, %f112, %p33;
	setp.lt.f32 	%p34, %f114, %f115;
	selp.f32 	%f116, %f115, %f114, %p34;
	setp.lt.f32 	%p35, %f116, %f101;
	selp.f32 	%f437, %f101, %f116, %p35;
	sub.s64 	%rd80, %rd1, %rd3;
	setp.lt.u64 	%p36, %rd80, %rd2;
	add.s32 	%r415, %r415, 1;
	add.s64 	%rd170, %rd170, %rd2;
	shl.b64 	%rd81, %rd2, 2;
	add.s64 	%rd169, %rd169, %rd81;
	@%p36 bra 	$L__BB39_65;
	bra.uni 	$L__BB39_55;
$L__BB39_57:
	setp.le.u64 	%p37, %rd1, %rd3;
	@%p37 bra 	$L__BB39_65;
	cvt.u32.u64 	%r96, %rd3;
	cvt.u32.u64 	%r97, %rd1;
	sub.s32 	%r48, %r97, %r96;
	setp.ge.s32 	%p38, %r45, %r48;
	@%p38 bra 	$L__BB39_65;
	cvt.u32.u64 	%r99, %rd2;
	not.b32 	%r101, %r45;
	add.s32 	%r102, %r101, %r97;
	add.s32 	%r103, %r99, %r77;
	sub.s32 	%r104, %r102, %r103;
	mul.lo.s32 	%r105, %r1, %r415;
	shl.b32 	%r106, %r105, 12;
	sub.s32 	%r49, %r104, %r106;
	shr.u32 	%r107, %r102, 8;
	add.s32 	%r50, %r107, 1;
	and.b32  	%r108, %r102, 768;
	setp.eq.s32 	%p39, %r108, 768;
	mov.u32 	%r418, %r45;
	@%p39 bra 	$L__BB39_62;
	and.b32  	%r109, %r50, 3;
	neg.s32 	%r416, %r109;
	mov.u32 	%r418, %r45;
$L__BB39_61:
	.pragma "nounroll";
	// begin inline asm
	ld.global.nc.u32 %r110, [%rd169];
	// end inline asm
	mov.b32 	%f118, %r110;
	setp.lt.f32 	%p40, %f437, %f118;
	selp.f32 	%f437, %f118, %f437, %p40;
	add.s32 	%r418, %r418, 256;
	add.s64 	%rd169, %rd169, 1024;
	add.s32 	%r416, %r416, 1;
	setp.ne.s32 	%p41, %r416, 0;
	@%p41 bra 	$L__BB39_61;
$L__BB39_62:
	setp.lt.u32 	%p42, %r49, 768;
	@%p42 bra 	$L__BB39_65;
	cvt.u64.u32 	%rd83, %r418;
	add.s64 	%rd84, %rd83, %rd170;
	shl.b64 	%rd85, %rd84, 2;
	add.s64 	%rd173, %rd39, %rd85;
$L__BB39_64:
	// begin inline asm
	ld.global.nc.u32 %r111, [%rd173];
	// end inline asm
	mov.b32 	%f119, %r111;
	setp.lt.f32 	%p43, %f437, %f119;
	selp.f32 	%f120, %f119, %f437, %p43;
	add.s64 	%rd87, %rd173, 1024;
	// begin inline asm
	ld.global.nc.u32 %r112, [%rd87];
	// end inline asm
	mov.b32 	%f121, %r112;
	setp.lt.f32 	%p44, %f120, %f121;
	selp.f32 	%f122, %f121, %f120, %p44;
	add.s64 	%rd88, %rd173, 2048;
	// begin inline asm
	ld.global.nc.u32 %r113, [%rd88];
	// end inline asm
	mov.b32 	%f123, %r113;
	setp.lt.f32 	%p45, %f122, %f123;
	selp.f32 	%f124, %f123, %f122, %p45;
	add.s64 	%rd89, %rd173, 3072;
	// begin inline asm
	ld.global.nc.u32 %r114, [%rd89];
	// end inline asm
	mov.b32 	%f125, %r114;
	setp.lt.f32 	%p46, %f124, %f125;
	selp.f32 	%f437, %f125, %f124, %p46;
	add.s32 	%r418, %r418, 1024;
	add.s64 	%rd173, %rd173, 4096;
	setp.lt.s32 	%p47, %r418, %r48;
	@%p47 bra 	$L__BB39_64;
$L__BB39_65:
	// begin inline asm
	mov.u32 %r115, %laneid;
	// end inline asm
	mov.b32 	%r117, %f437;
	mov.b32 	%r118, 1;
	mov.b32 	%r139, 31;
	mov.b32 	%r140, -1;
	// begin inline asm
	shfl.sync.down.b32 %r116, %r117, %r118, %r139, %r140;
	// end inline asm
	mov.b32 	%f126, %r116;
	setp.gt.s32 	%p48, %r115, 30;
	setp.lt.f32 	%p49, %f437, %f126;
	selp.f32 	%f127, %f126, %f437, %p49;
	selp.f32 	%f128, %f437, %f127, %p48;
	mov.b32 	%r122, %f128;
	mov.b32 	%r123, 2;
	// begin inline asm
	shfl.sync.down.b32 %r121, %r122, %r123, %r139, %r140;
	// end inline asm
	mov.b32 	%f129, %r121;
	setp.gt.s32 	%p50, %r115, 29;
	setp.lt.f32 	%p51, %f128, %f129;
	selp.f32 	%f130, %f129, %f128, %p51;
	selp.f32 	%f131, %f128, %f130, %p50;
	mov.b32 	%r127, %f131;
	mov.b32 	%r128, 4;
	// begin inline asm
	shfl.sync.down.b32 %r126, %r127, %r128, %r139, %r140;
	// end inline asm
	mov.b32 	%f132, %r126;
	setp.gt.s32 	%p52, %r115, 27;
	setp.lt.f32 	%p53, %f131, %f132;
	selp.f32 	%f133, %f132, %f131, %p53;
	selp.f32 	%f134, %f131, %f133, %p52;
	mov.b32 	%r132, %f134;
	mov.b32 	%r133, 8;
	// begin inline asm
	shfl.sync.down.b32 %r131, %r132, %r133, %r139, %r140;
	// end inline asm
	mov.b32 	%f135, %r131;
	setp.gt.s32 	%p54, %r115, 23;
	setp.lt.f32 	%p55, %f134, %f135;
	selp.f32 	%f136, %f135, %f134, %p55;
	selp.f32 	%f137, %f134, %f136, %p54;
	mov.b32 	%r137, %f137;
	mov.b32 	%r138, 16;
	// begin inline asm
	shfl.sync.down.b32 %r136, %r137, %r138, %r139, %r140;
	// end inline asm
	mov.b32 	%f138, %r136;
	setp.gt.s32 	%p56, %r115, 15;
	setp.lt.f32 	%p57, %f137, %f138;
	selp.f32 	%f52, %f138, %f137, %p57;
	selp.f32 	%f438, %f137, %f52, %p56;
	setp.ne.s32 	%p58, %r115, 0;
	@%p58 bra 	$L__BB39_67;
	shr.u32 	%r141, %r45, 3;
	and.b32  	%r142, %r141, 124;
	mov.u32 	%r143, _ZZN3cub18CUB_300001_SM_10006detail6reduce18DeviceReduceKernelINS2_10policy_hubIfyN4cuda3__47maximumIfEEE10Policy1000EPfyS8_fNS5_3std3__410__identityEEEvT0_PT3_T1_NS0_13GridEvenShareISI_EET2_T4_E12temp_storage;
	add.s32 	%r144, %r143, %r142;
	st.shared.f32 	[%r144+8], %f52;
$L__BB39_67:
	bar.sync 	0;
	setp.ne.s32 	%p59, %r45, 0;
	@%p59 bra 	$L__BB39_69;
	ld.shared.f32 	%f139, [_ZZN3cub18CUB_300001_SM_10006detail6reduce18DeviceReduceKernelINS2_10policy_hubIfyN4cuda3__47maximumIfEEE10Policy1000EPfyS8_fNS5_3std3__410__identityEEEvT0_PT3_T1_NS0_13GridEvenShareISI_EET2_T4_E12temp_storage+12];
	setp.lt.f32 	%p60, %f438, %f139;
	selp.f32 	%f140, %f139, %f438, %p60;
	ld.shared.f32 	%f141, [_ZZN3cub18CUB_300001_SM_10006detail6reduce18DeviceReduceKernelINS2_10policy_hubIfyN4cuda3__47maximumIfEEE10Policy1000EPfyS8_fNS5_3std3__410__identityEEEvT0_PT3_T1_NS0_13GridEvenShareISI_EET2_T4_E12temp_storage+16];
	setp.lt.f32 	%p61, %f140, %f141;
	selp.f32 	%f142, %f141, %f140, %p61;
	ld.shared.f32 	%f143, [_ZZN3cub18CUB_300001_SM_10006detail6reduce18DeviceReduceKernelINS2_10policy_hubIfyN4cuda3__47maximumIfEEE10Policy1000EPfyS8_fNS5_3std3__410__identityEEEvT0_PT3_T1_NS0_13GridEvenShareISI_EET2_T4_E12temp_storage+20];
	setp.lt.f32 	%p62, %f142, %f143;
	selp.f32 	%f144, %f143, %f142, %p62;
	ld.shared.f32 	%f145, [_ZZN3cub18CUB_300001_SM_10006detail6reduce18DeviceReduceKernelINS2_10policy_hubIfyN4cuda3__47maximumIfEEE10Policy1000EPfyS8_fNS5_3std3__410__identityEEEvT0_PT3_T1_NS0_13GridEvenShareISI_EET2_T4_E12temp_storage+24];
	setp.lt.f32 	%p63, %f144, %f145;
	selp.f32 	%f146, %f145, %f144, %p63;
	ld.shared.f32 	%f147, [_ZZN3cub18CUB_300001_SM_10006detail6reduce18DeviceReduceKernelINS2_10policy_hubIfyN4cuda3__47maximumIfEEE10Policy1000EPfyS8_fNS5_3std3__410__identityEEEvT0_PT3_T1_NS0_13GridEvenShareISI_EET2_T4_E12temp_storage+28];
	setp.lt.f32 	%p64, %f146, %f147;
	selp.f32 	%f148, %f147, %f146, %p64;
	ld.shared.f32 	%f149, [_ZZN3cub18CUB_300001_SM_10006detail6reduce18DeviceReduceKernelINS2_10policy_hubIfyN4cuda3__47maximumIfEEE10Policy1000EPfyS8_fNS5_3std3__410__identityEEEvT0_PT3_T1_NS0_13GridEvenShareISI_EET2_T4_E12temp_storage+32];
	setp.lt.f32 	%p65, %f148, %f149;
	selp.f32 	%f150, %f149, %f148, %p65;
	ld.shared.f32 	%f151, [_ZZN3cub18CUB_300001_SM_10006detail6reduce18DeviceReduceKernelINS2_10policy_hubIfyN4cuda3__47maximumIfEEE10Policy1000EPfyS8_fNS5_3std3__410__identityEEEvT0_PT3_T1_NS0_13GridEvenShareISI_EET2_T4_E12temp_storage+36];
	setp.lt.f32 	%p66, %f150, %f151;
	selp.f32 	%f438, %f151, %f150, %p66;
$L__BB39_69:
	mov.u32 	%r399, %tid.x;
	setp.ne.s32 	%p248, %r399, 0;
	@%p248 bra 	$L__BB39_71;
	ld.param.u64 	%rd161, [_ZN3cub18CUB_300001_SM_10006detail6reduce18DeviceReduceKernelINS2_10policy_hubIfyN4cuda3__47maximumIfEEE10Policy1000EPfyS8_fNS5_3std3__410__identityEEEvT0_PT3_T1_NS0_13GridEvenShareISI_EET2_T4__param_1];
	cvta.to.global.u64 	%rd158, %rd161;
	mul.wide.u32 	%rd159, %r2, 4;
	add.s64 	%rd160, %rd158, %rd159;
	st.global.f32 	[%rd160], %f438;
$L__BB39_71:
	ret;

}
	// .globl	_ZN3cub18CUB_300001_SM_10006detail6reduce28DeviceReduceSingleTileKernelINS2_10policy_hubIfyN4cuda3__47maximumIfEEE10Policy1000EPfSB_iS8_ffNS5_3std3__410__identityEEEvT0_T1_T2_T3_T4_T6_
.visible .entry _ZN3cub18CUB_300001_SM_10006detail6reduce28DeviceReduceSingleTileKernelINS2_10policy_hubIfyN4cuda3__47maximumIfEEE10Policy1000EPfSB_iS8_ffNS5_3std3__410__identityEEEvT0_T1_T2_T3_T4_T6_(
	.param .u64 .ptr .align 1 _ZN3cub18CUB_300001_SM_10006detail6reduce28DeviceReduceSingleTileKernelINS2_10policy_hubIfyN4cuda3__47maximumIfEEE10Policy1000EPfSB_iS8_ffNS5_3std3__410__identityEEEvT0_T1_T2_T3_T4_T6__param_0,
	.param .u64 .ptr .align 1 _ZN3cub18CUB_300001_SM_10006detail6reduce28DeviceReduceSingleTileKernelINS2_10policy_hubIfyN4cuda3__47maximumIfEEE10Policy1000EPfSB_iS8_ffNS5_3std3__410__identityEEEvT0_T1_T2_T3_T4_T6__param_1,
	.param .u32 _ZN3cub18CUB_300001_SM_10006detail6reduce28DeviceReduceSingleTileKernelINS2_10policy_hubIfyN4cuda3__47maximumIfEEE10Policy1000EPfSB_iS8_ffNS5_3std3__410__identityEEEvT0_T1_T2_T3_T4_T6__param_2,
	.param .align 1 .b8 _ZN3cub18CUB_300001_SM_10006detail6reduce28DeviceReduceSingleTileKernelINS2_10policy_hubIfyN4cuda3__47maximumIfEEE10Policy1000EPfSB_iS8_ffNS5_3std3__410__identityEEEvT0_T1_T2_T3_T4_T6__param_3[1],
	.param .f32 _ZN3cub18CUB_300001_SM_10006detail6reduce28DeviceReduceSingleTileKernelINS2_10policy_hubIfyN4cuda3__47maximumIfEEE10Policy1000EPfSB_iS8_ffNS5_3std3__410__identityEEEvT0_T1_T2_T3_T4_T6__param_4,
	.param .align 1 .b8 _ZN3cub18CUB_300001_SM_10006detail6reduce28DeviceReduceSingleTileKernelINS2_10policy_hubIfyN4cuda3__47maximumIfEEE10Policy1000EPfSB_iS8_ffNS5_3std3__410__identityEEEvT0_T1_T2_T3_T4_T6__param_5[1]
)
.maxntid 256
.minnctapersm 1
{
	.reg .pred 	%p<252>;
	.reg .b32 	%r<407>;
	.reg .b32 	%f<445>;
	.reg .b64 	%rd<125>;
	// demoted variable
	.shared .align 4 .b8 _ZZN3cub18CUB_300001_SM_10006detail6reduce28DeviceReduceSingleTileKernelINS2_10policy_hubIfyN4cuda3__47maximumIfEEE10Policy1000EPfSB_iS8_ffNS5_3std3__410__identityEEEvT0_T1_T2_T3_T4_T6_E12temp_storage[44];
	ld.param.u64 	%rd16, [_ZN3cub18CUB_300001_SM_10006detail6reduce28DeviceReduceSingleTileKernelINS2_10policy_hubIfyN4cuda3__47maximumIfEEE10Policy1000EPfSB_iS8_ffNS5_3std3__410__identityEEEvT0_T1_T2_T3_T4_T6__param_0];
	ld.param.u64 	%rd17, [_ZN3cub18CUB_300001_SM_10006detail6reduce28DeviceReduceSingleTileKernelINS2_10policy_hubIfyN4cuda3__47maximumIfEEE10Policy1000EPfSB_iS8_ffNS5_3std3__410__identityEEEvT0_T1_T2_T3_T4_T6__param_1];
	ld.param.u32 	%r67, [_ZN3cub18CUB_300001_SM_10006detail6reduce28DeviceReduceSingleTileKernelINS2_10policy_hubIfyN4cuda3__47maximumIfEEE10Policy1000EPfSB_iS8_ffNS5_3std3__410__identityEEEvT0_T1_T2_T3_T4_T6__param_2];
	ld.param.f32 	%f58, [_ZN3cub18CUB_300001_SM_10006detail6reduce28DeviceReduceSingleTileKernelINS2_10policy_hubIfyN4cuda3__47maximumIfEEE10Policy1000EPfSB_iS8_ffNS5_3std3__410__identityEEEvT0_T1_T2_T3_T4_T6__param_4];
	cvta.to.global.u64 	%rd1, %rd17;
	setp.ne.s32 	%p1, %r67, 0;
	@%p1 bra 	$L__BB40_3;
	mov.u32 	%r380, %tid.x;
	setp.ne.s32 	%p251, %r380, 0;
	@%p251 bra 	$L__BB40_74;
	st.global.f32 	[%rd1], %f58;
	bra.uni 	$L__BB40_74;
$L__BB40_3:
	and.b64  	%rd18, %rd16, 15;
	setp.ne.s64 	%p2, %rd18, 0;
	@%p2 bra 	$L__BB40_38;
	setp.gt.s32 	%p126, %r67, 4095;
	@%p126 bra 	$L__BB40_22;
	mov.u32 	%r1, %tid.x;
	setp.ge.s32 	%p191, %r1, %r67;
	mov.f32 	%f423, 0f00000000;
	mov.u32 	%r384, %r1;
	@%p191 bra 	$L__BB40_7;
	mul.wide.u32 	%rd113, %r1, 4;
	add.s64 	%rd112, %rd16, %rd113;
	// begin inline asm
	ld.global.nc.u32 %r300, [%rd112];
	// end inline asm
	mov.b32 	%f423, %r300;
	add.s32 	%r384, %r1, 256;
$L__BB40_7:
	setp.ge.s32 	%p192, %r384, %r67;
	@%p192 bra 	$L__BB40_13;
	not.b32 	%r301, %r384;
	add.s32 	%r4, %r67, %r301;
	and.b32  	%r302, %r4, 768;
	setp.eq.s32 	%p193, %r302, 768;
	@%p193 bra 	$L__BB40_11;
	mul.wide.u32 	%rd114, %r384, 4;
	add.s64 	%rd121, %rd16, %rd114;
	shr.u32 	%r303, %r4, 8;
	add.s32 	%r304, %r303, 1;
	and.b32  	%r305, %r304, 3;
	neg.s32 	%r382, %r305;
$L__BB40_10:
	.pragma "nounroll";
	// begin inline asm
	ld.global.nc.u32 %r306, [%rd121];
	// end inline asm
	mov.b32 	%f336, %r306;
	setp.lt.f32 	%p194, %f423, %f336;
	selp.f32 	%f423, %f336, %f423, %p194;
	add.s32 	%r384, %r384, 256;
	add.s64 	%rd121, %rd121, 1024;
	add.s32 	%r382, %r382, 1;
	setp.ne.s32 	%p195, %r382, 0;
	@%p195 bra 	$L__BB40_10;
$L__BB40_11:
	setp.lt.u32 	%p196, %r4, 768;
	@%p196 bra 	$L__BB40_13;
$L__BB40_12:
	mul.wide.s32 	%rd120, %r384, 4;
	add.s64 	%rd116, %rd16, %rd120;
	// begin inline asm
	ld.global.nc.u32 %r307, [%rd116];
	// end inline asm
	mov.b32 	%f337, %r307;
	setp.lt.f32 	%p197, %f423, %f337;
	selp.f32 	%f338, %f337, %f423, %p197;
	add.s64 	%rd117, %rd116, 1024;
	// begin inline asm
	ld.global.nc.u32 %r308, [%rd117];
	// end inline asm
	mov.b32 	%f339, %r308;
	setp.lt.f32 	%p198, %f338, %f339;
	selp.f32 	%f340, %f339, %f338, %p198;
	add.s64 	%rd118, %rd116, 2048;
	// begin inline asm
	ld.global.nc.u32 %r309, [%rd118];
	// end inline asm
	mov.b32 	%f341, %r309;
	setp.lt.f32 	%p199, %f340, %f341;
	selp.f32 	%f342, %f341, %f340, %p199;
	add.s64 	%rd119, %rd116, 3072;
	// begin inline asm
	ld.global.nc.u32 %r310, [%rd119];
	// end inline asm
	mov.b32 	%f343, %r310;
	setp.lt.f32 	%p200, %f342, %f343;
	selp.f32 	%f423, %f343, %f342, %p200;
	add.s32 	%r384, %r384, 1024;
	setp.lt.s32 	%p201, %r384, %r67;
	@%p201 bra 	$L__BB40_12;
$L__BB40_13:
	setp.lt.s32 	%p202, %r67, 256;
	@%p202 bra 	$L__BB40_18;
	// begin inline asm
	mov.u32 %r349, %laneid;
	// end inline asm
	mov.b32 	%r351, %f423;
	mov.b32 	%r352, 1;
	mov.b32 	%r373, 31;
	mov.b32 	%r374, -1;
	// begin inline asm
	shfl.sync.down.b32 %r350, %r351, %r352, %r373, %r374;
	// end inline asm
	mov.b32 	%f391, %r350;
	setp.gt.s32 	%p230, %r349, 30;
	setp.lt.f32 	%p231, %f423, %f391;
	selp.f32 	%f392, %f391, %f423, %p231;
	selp.f32 	%f393, %f423, %f392, %p230;
	mov.b32 	%r356, %f393;
	mov.b32 	%r357, 2;
	// begin inline asm
	shfl.sync.down.b32 %r355, %r356, %r357, %r373, %r374;
	// end inline asm
	mov.b32 	%f394, %r355;
	setp.gt.s32 	%p232, %r349, 29;
	setp.lt.f32 	%p233, %f393, %f394;
	selp.f32 	%f395, %f394, %f393, %p233;
	selp.f32 	%f396, %f393, %f395, %p232;
	mov.b32 	%r361, %f396;
	mov.b32 	%r362, 4;
	// begin inline asm
	shfl.sync.down.b32 %r360, %r361, %r362, %r373, %r374;
	// end inline asm
	mov.b32 	%f397, %r360;
	setp.gt.s32 	%p234, %r349, 27;
	setp.lt.f32 	%p235, %f396, %f397;
	selp.f32 	%f398, %f397, %f396, %p235;
	selp.f32 	%f399, %f396, %f398, %p234;
	mov.b32 	%r366, %f399;
	mov.b32 	%r367, 8;
	// begin inline asm
	shfl.sync.down.b32 %r365, %r366, %r367, %r373, %r374;
	// end inline asm
	mov.b32 	%f400, %r365;
	setp.gt.s32 	%p236, %r349, 23;
	setp.lt.f32 	%p237, %f399, %f400;
	selp.f32 	%f401, %f400, %f399, %p237;
	selp.f32 	%f402, %f399, %f401, %p236;
	mov.b32 	%r371, %f402;
	mov.b32 	%r372, 16;
	// begin inline asm
	shfl.sync.down.b32 %r370, %r371, %r372, %r373, %r374;
	// end inline asm
	mov.b32 	%f403, %r370;
	setp.gt.s32 	%p238, %r349, 15;
	setp.lt.f32 	%p239, %f402, %f403;
	selp.f32 	%f10, %f403, %f402, %p239;
	selp.f32 	%f444, %f402, %f10, %p238;
	setp.ne.s32 	%p240, %r349, 0;
	@%p240 bra 	$L__BB40_16;
	shr.u32 	%r375, %r1, 3;
	and.b32  	%r376, %r375, 124;
	mov.u32 	%r377, _ZZN3cub18CUB_300001_SM_10006detail6reduce28DeviceReduceSingleTileKernelINS2_10policy_hubIfyN4cuda3__47maximumIfEEE10Policy1000EPfSB_iS8_ffNS5_3std3__410__identityEEEvT0_T1_T2_T3_T4_T6_E12temp_storage;
	add.s32 	%r378, %r377, %r376;
	st.shared.f32 	[%r378+8], %f10;
$L__BB40_16:
	bar.sync 	0;
	setp.ne.s32 	%p241, %r1, 0;
	@%p241 bra 	$L__BB40_72;
	ld.shared.f32 	%f404, [_ZZN3cub18CUB_300001_SM_10006detail6reduce28DeviceReduceSingleTileKernelINS2_10policy_hubIfyN4cuda3__47maximumIfEEE10Policy1000EPfSB_iS8_ffNS5_3std3__410__identityEEEvT0_T1_T2_T3_T4_T6_E12temp_storage+12];
	setp.lt.f32 	%p242, %f444, %f404;
	selp.f32 	%f405, %f404, %f444, %p242;
	ld.shared.f32 	%f406, [_ZZN3cub18CUB_300001_SM_10006detail6reduce28DeviceReduceSingleTileKernelINS2_10policy_hubIfyN4cuda3__47maximumIfEEE10Policy1000EPfSB_iS8_ffNS5_3std3__410__identityEEEvT0_T1_T2_T3_T4_T6_E12temp_storage+16];
	setp.lt.f32 	%p243, %f405, %f406;
	selp.f32 	%f407, %f406, %f405, %p243;
	ld.shared.f32 	%f408, [_ZZN3cub18CUB_300001_SM_10006detail6reduce28DeviceReduceSingleTileKernelINS2_10policy_hubIfyN4cuda3__47maximumIfEEE10Policy1000EPfSB_iS8_ffNS5_3std3__410__identityEEEvT0_T1_T2_T3_T4_T6_E12temp_storage+20];
	setp.lt.f32 	%p244, %f407, %f408;
	selp.f32 	%f409, %f408, %f407, %p244;
	ld.shared.f32 	%f410, [_ZZN3cub18CUB_300001_SM_10006detail6reduce28DeviceReduceSingleTileKernelINS2_10policy_hubIfyN4cuda3__47maximumIfEEE10Policy1000EPfSB_iS8_ffNS5_3std3__410__identityEEEvT0_T1_T2_T3_T4_T6_E12temp_storage+24];
	setp.lt.f32 	%p245, %f409, %f410;
	selp.f32 	%f411, %f410, %f409, %p245;
	ld.shared.f32 	%f412, [_ZZN3cub18CUB_300001_SM_10006detail6reduce28DeviceReduceSingleTileKernelINS2_10policy_hubIfyN4cuda3__47maximumIfEEE10Policy1000EPfSB_iS8_ffNS5_3std3__410__identityEEEvT0_T1_T2_T3_T4_T6_E12temp_storage+28];
	setp.lt.f32 	%p246, %f411, %f412;
	selp.f32 	%f413, %f412, %f411, %p246;
	ld.shared.f32 	%f414, [_ZZN3cub18CUB_300001_SM_10006detail6reduce28DeviceReduceSingleTileKernelINS2_10policy_hubIfyN4cuda3__47maximumIfEEE10Policy1000EPfSB_iS8_ffNS5_3std3__410__identityEEEvT0_T1_T2_T3_T4_T6_E12temp_storage+32];
	setp.lt.f32 	%p247, %f413, %f414;
	selp.f32 	%f415, %f414, %f413, %p247;
	ld.shared.f32 	%f416, [_ZZN3cub18CUB_300001_SM_10006detail6reduce28DeviceReduceSingleTileKernelINS2_10policy_hubIfyN4cuda3__47maximumIfEEE10Policy1000EPfSB_iS8_ffNS5_3std3__410__identityEEEvT0_T1_T2_T3_T4_T6_E12temp_storage+36];
	setp.lt.f32 	%p248, %f415, %f416;
	selp.f32 	%f444, %f416, %f415, %p248;
	bra.uni 	$L__BB40_72;
$L__BB40_18:
	// begin inline asm
	mov.u32 %r311, %laneid;
	// end inline asm
	and.b32  	%r337, %r1, 992;
	add.s32 	%r338, %r337, 32;
	setp.gt.s32 	%p203, %r338, %r67;
	not.b32 	%r339, %r337;
	add.s32 	%r340, %r67, %r339;
	selp.b32 	%r335, %r340, 31, %p203;
	mov.b32 	%r313, %f423;
	mov.b32 	%r314, 1;
	mov.b32 	%r336, -1;
	// begin inline asm
	shfl.sync.down.b32 %r312, %r313, %r314, %r335, %r336;
	// end inline asm
	mov.b32 	%f344, %r312;
	setp.lt.s32 	%p204, %r311, %r335;
	setp.lt.f32 	%p205, %f423, %f344;
	selp.f32 	%f345, %f344, %f423, %p205;
	selp.f32 	%f346, %f345, %f423, %p204;
	mov.b32 	%r318, %f346;
	mov.b32 	%r319, 2;
	// begin inline asm
	shfl.sync.down.b32 %r317, %r318, %r319, %r335, %r336;
	// end inline asm
	mov.b32 	%f347, %r317;
	add.s32 	%r341, %r311, 2;
	setp.gt.s32 	%p206, %r341, %r335;
	setp.lt.f32 	%p207, %f346, %f347;
	selp.f32 	%f348, %f347, %f346, %p207;
	selp.f32 	%f349, %f346, %f348, %p206;
	mov.b32 	%r323, %f349;
	mov.b32 	%r324, 4;
	// begin inline asm
	shfl.sync.down.b32 %r322, %r323, %r324, %r335, %r336;
	// end inline asm
	mov.b32 	%f350, %r322;
	add.s32 	%r342, %r311, 4;
	setp.gt.s32 	%p208, %r342, %r335;
	setp.lt.f32 	%p209, %f349, %f350;
	selp.f32 	%f351, %f350, %f349, %p209;
	selp.f32 	%f352, %f349, %f351, %p208;
	mov.b32 	%r328, %f352;
	mov.b32 	%r329, 8;
	// begin inline asm
	shfl.sync.down.b32 %r327, %r328, %r329, %r335, %r336;
	// end inline asm
	mov.b32 	%f353, %r327;
	add.s32 	%r343, %r311, 8;
	setp.gt.s32 	%p210, %r343, %r335;
	setp.lt.f32 	%p211, %f352, %f353;
	selp.f32 	%f354, %f353, %f352, %p211;
	selp.f32 	%f355, %f352, %f354, %p210;
	mov.b32 	%r333, %f355;
	mov.b32 	%r334, 16;
	// begin inline asm
	shfl.sync.down.b32 %r332, %r333, %r334, %r335, %r336;
	// end inline asm
	mov.b32 	%f356, %r332;
	add.s32 	%r344, %r311, 16;
	setp.gt.s32 	%p212, %r344, %r335;
	setp.lt.f32 	%p213, %f355, %f356;
	selp.f32 	%f357, %f356, %f355, %p213;
	selp.f32 	%f444, %f355, %f357, %p212;
	setp.ne.s32 	%p214, %r311, 0;
	@%p214 bra 	$L__BB40_20;
	shr.u32 	%r345, %r1, 3;
	and.b32  	%r346, %r345, 124;
	mov.u32 	%r347, _ZZN3cub18CUB_300001_SM_10006detail6reduce28DeviceReduceSingleTileKernelINS2_10policy_hubIfyN4cuda3__47maximumIfEEE10Policy1000EPfSB_iS8_ffNS5_3std3__410__identityEEEvT0_T1_T2_T3_T4_T6_E12temp_storage;
	add.s32 	%r348, %r347, %r346;
	st.shared.f32 	[%r348+8], %f444;
$L__BB40_20:
	bar.sync 	0;
	setp.ne.s32 	%p215, %r1, 0;
	@%p215 bra 	$L__BB40_72;
	setp.gt.s32 	%p216, %r67, 32;
	ld.shared.f32 	%f358, [_ZZN3cub18CUB_300001_SM_10006detail6reduce28DeviceReduceSingleTileKernelINS2_10policy_hubIfyN4cuda3__47maximumIfEEE10Policy1000EPfSB_iS8_ffNS5_3std3__410__identityEEEvT0_T1_T2_T3_T4_T6_E12temp_storage+12];
	setp.lt.f32 	%p217, %f444, %f358;
	selp.f32 	%f360, %f358, %f444, %p217;
	selp.f32 	%f361, %f360, %f444, %p216;
	setp.gt.s32 	%p218, %r67, 64;
	ld.shared.f32 	%f363, [_ZZN3cub18CUB_300001_SM_10006detail6reduce28DeviceReduceSingleTileKernelINS2_10policy_hubIfyN4cuda3__47maximumIfEEE10Policy1000EPfSB_iS8_ffNS5_3std3__410__identityEEEvT0_T1_T2_T3_T4_T6_E12temp_storage+16];
	setp.lt.f32 	%p219, %f361, %f363;
	selp.f32 	%f365, %f363, %f361, %p219;
	selp.f32 	%f366, %f365, %f361, %p218;
	setp.gt.s32 	%p220, %r67, 96;
	ld.shared.f32 	%f368, [_ZZN3cub18CUB_300001_SM_10006detail6reduce28DeviceReduceSingleTileKernelINS2_10policy_hubIfyN4cuda3__47maximumIfEEE10Policy1000EPfSB_iS8_ffNS5_3std3__410__identityEEEvT0_T1_T2_T3_T4_T6_E12temp_storage+20];
	setp.lt.f32 	%p221, %f366, %f368;
	selp.f32 	%f370, %f368, %f366, %p221;
	selp.f32 	%f371, %f370, %f366, %p220;
	setp.gt.s32 	%p222, %r67, 128;
	ld.shared.f32 	%f373, [_ZZN3cub18CUB_300001_SM_10006detail6reduce28DeviceReduceSingleTileKernelINS2_10policy_hubIfyN4cuda3__47maximumIfEEE10Policy1000EPfSB_iS8_ffNS5_3std3__410__identityEEEvT0_T1_T2_T3_T4_T6_E12temp_storage+24];
	setp.lt.f32 	%p223, %f371, %f373;
	selp.f32 	%f375, %f373, %f371, %p223;
	selp.f32 	%f376, %f375, %f371, %p222;
	setp.gt.s32 	%p224, %r67, 160;
	ld.shared.f32 	%f378, [_ZZN3cub18CUB_300001_SM_10006detail6reduce28DeviceReduceSingleTileKernelINS2_10policy_hubIfyN4cuda3__47maximumIfEEE10Policy1000EPfSB_iS8_ffNS5_3std3__410__identityEEEvT0_T1_T2_T3_T4_T6_E12temp_storage+28];
	setp.lt.f32 	%p225, %f376, %f378;
	selp.f32 	%f380, %f378, %f376, %p225;
	selp.f32 	%f381, %f380, %f376, %p224;
	setp.gt.s32 	%p226, %r67, 192;
	ld.shared.f32 	%f383, [_ZZN3cub18CUB_300001_SM_10006detail6reduce28DeviceReduceSingleTileKernelINS2_10policy_hubIfyN4cuda3__47maximumIfEEE10Policy1000EPfSB_iS8_ffNS5_3std3__410__identityEEEvT0_T1_T2_T3_T4_T6_E12temp_storage+32];
	setp.lt.f32 	%p227, %f381, %f383;
	selp.f32 	%f385, %f383, %f381, %p227;
	selp.f32 	%f386, %f385, %f381, %p226;
	setp.gt.s32 	%p228, %r67, 224;
	ld.shared.f32 	%f388, [_ZZN3cub18CUB_300001_SM_10006detail6reduce28DeviceReduceSingleTileKernelINS2_10policy_hubIfyN4cuda3__47maximumIfEEE10Policy1000EPfSB_iS8_ffNS5_3std3__410__identityEEEvT0_T1_T2_T3_T4_T6_E12temp_storage+36];
	setp.lt.f32 	%p229, %f386, %f388;
	selp.f32 	%f390, %f388, %f386, %p229;
	selp.f32 	%f444, %f390, %f386, %p228;
	bra.uni 	$L__BB40_72;
$L__BB40_22:
	mov.u32 	%r13, %tid.x;
	shl.b32 	%r224, %r13, 2;
	mul.wide.u32 	%rd86, %r224, 4;
	add.s64 	%rd76, %rd16, %rd86;
	// begin inline asm
	ld.global.nc.v2.u64 {%rd74, %rd75}, [%rd76];
	// end inline asm
	mov.b64 	{%r225, %r226}, %rd75;
	mov.b64 	{%r227, %r228}, %rd74;
	mov.b32 	%f238, %r228;
	mov.b32 	%f239, %r227;
	mov.b32 	%f240, %r226;
	mov.b32 	%f241, %r225;
	add.s64 	%rd79, %rd76, 4096;
	// begin inline asm
	ld.global.nc.v2.u64 {%rd77, %rd78}, [%rd79];
	// end inline asm
	mov.b64 	{%r229, %r230}, %rd78;
	mov.b64 	{%r231, %r232}, %rd77;
	mov.b32 	%f242, %r232;
	mov.b32 	%f243, %r231;
	mov.b32 	%f244, %r230;
	mov.b32 	%f245, %r229;
	add.s64 	%rd82, %rd76, 8192;
	// begin inline asm
	ld.global.nc.v2.u64 {%rd80, %rd81}, [%rd82];
	// end inline asm
	mov.b64 	{%r233, %r234}, %rd81;
	mov.b64 	{%r235, %r236}, %rd80;
	mov.b32 	%f246, %r236;
	mov.b32 	%f247, %r235;
	mov.b32 	%f248, %r234;
	mov.b32 	%f249, %r233;
	add.s64 	%rd85, %rd76, 12288;
	// begin inline asm
	ld.global.nc.v2.u64 {%rd83, %rd84}, [%rd85];
	// end inline asm
	mov.b64 	{%r237, %r238}, %rd84;
	mov.b64 	{%r239, %r240}, %rd83;
	mov.b32 	%f250, %r240;
	mov.b32 	%f251, %r239;
	mov.b32 	%f252, %r238;
	mov.b32 	%f253, %r237;
	setp.lt.f32 	%p127, %f239, %f238;
	selp.f32 	%f254, %f238, %f239, %p127;
	setp.lt.f32 	%p128, %f241, %f240;
	selp.f32 	%f255, %f240, %f241, %p128;
	setp.lt.f32 	%p129, %f243, %f242;
	selp.f32 	%f256, %f242, %f243, %p129;
	setp.lt.f32 	%p130, %f245, %f244;
	selp.f32 	%f257, %f244, %f245, %p130;
	setp.lt.f32 	%p131, %f247, %f246;
	selp.f32 	%f258, %f246, %f247, %p131;
	setp.lt.f32 	%p132, %f249, %f248;
	selp.f32 	%f259, %f248, %f249, %p132;
	setp.lt.f32 	%p133, %f251, %f250;
	selp.f32 	%f260, %f250, %f251, %p133;
	setp.lt.f32 	%p134, %f253, %f252;
	selp.f32 	%f261, %f252, %f253, %p134;
	setp.lt.f32 	%p135, %f254, %f255;
	selp.f32 	%f262, %f255, %f254, %p135;
	setp.lt.f32 	%p136, %f256, %f257;
	selp.f32 	%f263, %f257, %f256, %p136;
	setp.lt.f32 	%p137, %f258, %f259;
	selp.f32 	%f264, %f259, %f258, %p137;
	setp.lt.f32 	%p138, %f260, %f261;
	selp.f32 	%f265, %f261, %f260, %p138;
	setp.lt.f32 	%p139, %f262, %f263;
	selp.f32 	%f266, %f263, %f262, %p139;
	setp.lt.f32 	%p140, %f264, %f265;
	selp.f32 	%f267, %f265, %f264, %p140;
	setp.lt.f32 	%p141, %f266, %f267;
	selp.f32 	%f430, %f267, %f266, %p141;
	setp.lt.u32 	%p142, %r67, 8192;
	mov.b32 	%r387, 4096;
	@%p142 bra 	$L__BB40_26;
	add.s32 	%r14, %r67, -4096;
	mov.b32 	%r387, 4096;
$L__BB40_24:
	mul.wide.s32 	%rd99, %r387, 4;
	add.s64 	%rd89, %rd76, %rd99;
	// begin inline asm
	ld.global.nc.v2.u64 {%rd87, %rd88}, [%rd89];
	// end inline asm
	mov.b64 	{%r242, %r243}, %rd88;
	mov.b64 	{%r244, %r245}, %rd87;
	mov.b32 	%f268, %r245;
	mov.b32 	%f269, %r244;
	mov.b32 	%f270, %r243;
	mov.b32 	%f271, %r242;
	add.s64 	%rd92, %rd89, 4096;
	// begin inline asm
	ld.global.nc.v2.u64 {%rd90, %rd91}, [%rd92];
	// end inline asm
	mov.b64 	{%r246, %r247}, %rd91;
	mov.b64 	{%r248, %r249}, %rd90;
	mov.b32 	%f272, %r249;
	mov.b32 	%f273, %r248;
	mov.b32 	%f274, %r247;
	mov.b32 	%f275, %r246;
	add.s64 	%rd95, %rd89, 8192;
	// begin inline asm
	ld.global.nc.v2.u64 {%rd93, %rd94}, [%rd95];
	// end inline asm
	mov.b64 	{%r250, %r251}, %rd94;
	mov.b64 	{%r252, %r253}, %rd93;
	mov.b32 	%f276, %r253;
	mov.b32 	%f277, %r252;
	mov.b32 	%f278, %r251;
	mov.b32 	%f279, %r250;
	add.s64 	%rd98, %rd89, 12288;
	// begin inline asm
	ld.global.nc.v2.u64 {%rd96, %rd97}, [%rd98];
	// end inline asm
	mov.b64 	{%r254, %r255}, %rd97;
	mov.b64 	{%r256, %r257}, %rd96;
	mov.b32 	%f280, %r257;
	mov.b32 	%f281, %r256;
	mov.b32 	%f282, %r255;
	mov.b32 	%f283, %r254;
	setp.lt.f32 	%p143, %f430, %f269;
	selp.f32 	%f284, %f269, %f430, %p143;
	setp.lt.f32 	%p144, %f268, %f271;
	selp.f32 	%f285, %f271, %f268, %p144;
	setp.lt.f32 	%p145, %f270, %f273;
	selp.f32 	%f286, %f273, %f270, %p145;
	setp.lt.f32 	%p146, %f272, %f275;
	selp.f32 	%f287, %f275, %f272, %p146;
	setp.lt.f32 	%p147, %f274, %f277;
	selp.f32 	%f288, %f277, %f274, %p147;
	setp.lt.f32 	%p148, %f276, %f279;
	selp.f32 	%f289, %f279, %f276, %p148;
	setp.lt.f32 	%p149, %f278, %f281;
	selp.f32 	%f290, %f281, %f278, %p149;
	setp.lt.f32 	%p150, %f280, %f283;
	selp.f32 	%f291, %f283, %f280, %p150;
	setp.lt.f32 	%p151, %f284, %f285;
	selp.f32 	%f292, %f285, %f284, %p151;
	setp.lt.f32 	%p152, %f286, %f287;
	selp.f32 	%f293, %f287, %f286, %p152;
	setp.lt.f32 	%p153, %f288, %f289;
	selp.f32 	%f294, %f289, %f288, %p153;
	setp.lt.f32 	%p154, %f290, %f291;
	selp.f32 	%f295, %f291, %f290, %p154;
	setp.lt.f32 	%p155, %f292, %f293;
	selp.f32 	%f296, %f293, %f292, %p155;
	setp.lt.f32 	%p156, %f294, %f295;
	selp.f32 	%f297, %f295, %f294, %p156;
	setp.lt.f32 	%p157, %f296, %f297;
	selp.f32 	%f298, %f297, %f296, %p157;
	setp.lt.f32 	%p158, %f298, %f282;
	selp.f32 	%f430, %f282, %f298, %p158;
	sub.s32 	%r258, %r67, %r387;
	setp.lt.s32 	%p159, %r258, 4096;
	@%p159 bra 	$L__BB40_34;
	add.s32 	%r387, %r387, 4096;
	setp.le.s32 	%p160, %r387, %r14;
	@%p160 bra 	$L__BB40_24;
$L__BB40_26:
	setp.le.s32 	%p161, %r67, %r387;
	@%p161 bra 	$L__BB40_34;
	sub.s32 	%r18, %r67, %r387;
	setp.ge.s32 	%p162, %r13, %r18;
	@%p162 bra 	$L__BB40_34;
	not.b32 	%r259, %r13;
	add.s32 	%r260, %r67, %r259;
	sub.s32 	%r19, %r260, %r387;
	and.b32  	%r261, %r19, 768;
	setp.eq.s32 	%p163, %r261, 768;
	mov.u32 	%r391, %r13;
	@%p163 bra 	$L__BB40_31;
	add.s32 	%r389, %r13, %r387;
	shr.u32 	%r262, %r19, 8;
	add.s32 	%r263, %r262, 1;
	and.b32  	%r264, %r263, 3;
	neg.s32 	%r388, %r264;
	mov.u32 	%r391, %r13;
$L__BB40_30:
	.pragma "nounroll";
	mul.wide.u32 	%rd101, %r389, 4;
	add.s64 	%rd100, %rd16, %rd101;
	// begin inline asm
	ld.global.nc.u32 %r265, [%rd100];
	// end inline asm
	mov.b32 	%f300, %r265;
	setp.lt.f32 	%p164, %f430, %f300;
	selp.f32 	%f430, %f300, %f430, %p164;
	add.s32 	%r391, %r391, 256;
	add.s32 	%r389, %r389, 256;
	add.s32 	%r388, %r388, 1;
	setp.ne.s32 	%p165, %r388, 0;
	@%p165 bra 	$L__BB40_30;
$L__BB40_31:
	setp.lt.u32 	%p166, %r19, 768;
	@%p166 bra 	$L__BB40_34;
	cvt.u64.u32 	%rd102, %r391;
	cvt.u64.u32 	%rd103, %r387;
	add.s64 	%rd104, %rd102, %rd103;
	shl.b64 	%rd105, %rd104, 2;
	add.s64 	%rd106, %rd105, %rd16;
	add.s64 	%rd122, %rd106, 2048;
	add.s32 	%r392, %r391, %r387;
$L__BB40_33:
	mul.wide.u32 	%rd111, %r392, 4;
	add.s64 	%rd107, %rd16, %rd111;
	// begin inline asm
	ld.global.nc.u32 %r266, [%rd107];
	// end inline asm
	mov.b32 	%f301, %r266;
	setp.lt.f32 	%p167, %f430, %f301;
	selp.f32 	%f302, %f301, %f430, %p167;
	add.s64 	%rd108, %rd122, -1024;
	// begin inline asm
	ld.global.nc.u32 %r267, [%rd108];
	// end inline asm
	mov.b32 	%f303, %r267;
	setp.lt.f32 	%p168, %f302, %f303;
	selp.f32 	%f304, %f303, %f302, %p168;
	// begin inline asm
	ld.global.nc.u32 %r268, [%rd122];
	// end inline asm
	mov.b32 	%f305, %r268;
	setp.lt.f32 	%p169, %f304, %f305;
	selp.f32 	%f306, %f305, %f304, %p169;
	add.s64 	%rd110, %rd122, 1024;
	// begin inline asm
	ld.global.nc.u32 %r269, [%rd110];
	// end inline asm
	mov.b32 	%f307, %r269;
	setp.lt.f32 	%p170, %f306, %f307;
	selp.f32 	%f430, %f307, %f306, %p170;
	add.s32 	%r391, %r391, 1024;
	add.s64 	%rd122, %rd122, 4096;
	add.s32 	%r392, %r392, 1024;
	setp.lt.s32 	%p171, %r391, %r18;
	@%p171 bra 	$L__BB40_33;
$L__BB40_34:
	// begin inline asm
	mov.u32 %r270, %laneid;
	// end inline asm
	mov.b32 	%r272, %f430;
	mov.b32 	%r273, 1;
	mov.b32 	%r294, 31;
	mov.b32 	%r295, -1;
	// begin inline asm
	shfl.sync.down.b32 %r271, %r272, %r273, %r294, %r295;
	// end inline asm
	mov.b32 	%f308, %r271;
	setp.gt.s32 	%p172, %r270, 30;
	setp.lt.f32 	%p173, %f430, %f308;
	selp.f32 	%f309, %f308, %f430, %p173;
	selp.f32 	%f310, %f430, %f309, %p172;
	mov.b32 	%r277, %f310;
	mov.b32 	%r278, 2;
	// begin inline asm
	shfl.sync.down.b32 %r276, %r277, %r278, %r294, %r295;
	// end inline asm
	mov.b32 	%f311, %r276;
	setp.gt.s32 	%p174, %r270, 29;
	setp.lt.f32 	%p175, %f310, %f311;
	selp.f32 	%f312, %f311, %f310, %p175;
	selp.f32 	%f313, %f310, %f312, %p174;
	mov.b32 	%r282, %f313;
	mov.b32 	%r283, 4;
	// begin inline asm
	shfl.sync.down.b32 %r281, %r282, %r283, %r294, %r295;
	// end inline asm
	mov.b32 	%f314, %r281;
	setp.gt.s32 	%p176, %r270, 27;
	setp.lt.f32 	%p177, %f313, %f314;
	selp.f32 	%f315, %f314, %f313, %p177;
	selp.f32 	%f316, %f313, %f315, %p176;
	mov.b32 	%r287, %f316;
	mov.b32 	%r288, 8;
	// begin inline asm
	shfl.sync.down.b32 %r286, %r287, %r288, %r294, %r295;
	// end inline asm
	mov.b32 	%f317, %r286;
	setp.gt.s32 	%p178, %r270, 23;
	setp.lt.f32 	%p179, %f316, %f317;
	selp.f32 	%f318, %f317, %f316, %p179;
	selp.f32 	%f319, %f316, %f318, %p178;
	mov.b32 	%r292, %f319;
	mov.b32 	%r293, 16;
	// begin inline asm
	shfl.sync.down.b32 %r291, %r292, %r293, %r294, %r295;
	// end inline asm
	mov.b32 	%f320, %r291;
	setp.gt.s32 	%p180, %r270, 15;
	setp.lt.f32 	%p181, %f319, %f320;
	selp.f32 	%f26, %f320, %f319, %p181;
	selp.f32 	%f444, %f319, %f26, %p180;
	setp.ne.s32 	%p182, %r270, 0;
	@%p182 bra 	$L__BB40_36;
	shr.u32 	%r296, %r13, 3;
	and.b32  	%r297, %r296, 124;
	mov.u32 	%r298, _ZZN3cub18CUB_300001_SM_10006detail6reduce28DeviceReduceSingleTileKernelINS2_10policy_hubIfyN4cuda3__47maximumIfEEE10Policy1000EPfSB_iS8_ffNS5_3std3__410__identityEEEvT0_T1_T2_T3_T4_T6_E12temp_storage;
	add.s32 	%r299, %r298, %r297;
	st.shared.f32 	[%r299+8], %f26;
$L__BB40_36:
	bar.sync 	0;
	setp.ne.s32 	%p183, %r13, 0;
	@%p183 bra 	$L__BB40_72;
	ld.shared.f32 	%f321, [_ZZN3cub18CUB_300001_SM_10006detail6reduce28DeviceReduceSingleTileKernelINS2_10policy_hubIfyN4cuda3__47maximumIfEEE10Policy1000EPfSB_iS8_ffNS5_3std3__410__identityEEEvT0_T1_T2_T3_T4_T6_E12temp_storage+12];
	setp.lt.f32 	%p184, %f444, %f321;
	selp.f32 	%f322, %f321, %f444, %p184;
	ld.shared.f32 	%f323, [_ZZN3cub18CUB_300001_SM_10006detail6reduce28DeviceReduceSingleTileKernelINS2_10policy_hubIfyN4cuda3__47maximumIfEEE10Policy1000EPfSB_iS8_ffNS5_3std3__410__identityEEEvT0_T1_T2_T3_T4_T6_E12temp_storage+16];
	setp.lt.f32 	%p185, %f322, %f323;
	selp.f32 	%f324, %f323, %f322, %p185;
	ld.shared.f32 	%f325, [_ZZN3cub18CUB_300001_SM_10006detail6reduce28DeviceReduceSingleTileKernelINS2_10policy_hubIfyN4cuda3__47maximumIfEEE10Policy1000EPfSB_iS8_ffNS5_3std3__410__identityEEEvT0_T1_T2_T3_T4_T6_E12temp_storage+20];
	setp.lt.f32 	%p186, %f324, %f325;
	selp.f32 	%f326, %f325, %f324, %p186;
	ld.shared.f32 	%f327, [_ZZN3cub18CUB_300001_SM_10006detail6reduce28DeviceReduceSingleTileKernelINS2_10policy_hubIfyN4cuda3__47maximumIfEEE10Policy1000EPfSB_iS8_ffNS5_3std3__410__identityEEEvT0_T1_T2_T3_T4_T6_E12temp_storage+24];
	setp.lt.f32 	%p187, %f326, %f327;
	selp.f32 	%f328, %f327, %f326, %p187;
	ld.shared.f32 	%f329, [_ZZN3cub18CUB_300001_SM_10006detail6reduce28DeviceReduceSingleTileKernelINS2_10policy_hubIfyN4cuda3__47maximumIfEEE10Policy1000EPfSB_iS8_ffNS5_3std3__410__identityEEEvT0_T1_T2_T3_T4_T6_E12temp_storage+28];
	setp.lt.f32 	%p188, %f328, %f329;
	selp.f32 	%f330, %f329, %f328, %p188;
	ld.shared.f32 	%f331, [_ZZN3cub18CUB_300001_SM_10006detail6reduce28DeviceReduceSingleTileKernelINS2_10policy_hubIfyN4cuda3__47maximumIfEEE10Policy1000EPfSB_iS8_ffNS5_3std3__410__identityEEEvT0_T1_T2_T3_T4_T6_E12temp_storage+32];
	setp.lt.f32 	%p189, %f330, %f331;
	selp.f32 	%f332, %f331, %f330, %p189;
	ld.shared.f32 	%f333, [_ZZN3cub18CUB_300001_SM_10006detail6reduce28DeviceReduceSingleTileKernelINS2_10policy_hubIfyN4cuda3__47maximumIfEEE10Policy1000EPfSB_iS8_ffNS5_3std3__410__identityEEEvT0_T1_T2_T3_T4_T6_E12temp_storage+36];
	setp.lt.f32 	%p190, %f332, %f333;
	selp.f32 	%f444, %f333, %f332, %p190;
	bra.uni 	$L__BB40_72;
$L__BB40_38:
	setp.gt.s32 	%p3, %r67, 4095;
	@%p3 bra 	$L__BB40_56;
	mov.u32 	%r34, %tid.x;
	setp.ge.s32 	%p68, %r34, %r67;
	mov.f32 	%f436, 0f00000000;
	mov.u32 	%r397, %r34;
	@%p68 bra 	$L__BB40_41;
	mul.wide.u32 	%rd66, %r34, 4;
	add.s64 	%rd65, %rd16, %rd66;
	// begin inline asm
	ld.global.nc.u32 %r144, [%rd65];
	// end inline asm
	mov.b32 	%f436, %r144;
	add.s32 	%r397, %r34, 256;
$L__BB40_41:
	setp.ge.s32 	%p69, %r397, %r67;
	@%p69 bra 	$L__BB40_47;
	not.b32 	%r145, %r397;
	add.s32 	%r37, %r67, %r145;
	and.b32  	%r146, %r37, 768;
	setp.eq.s32 	%p70, %r146, 768;
	@%p70 bra 	$L__BB40_45;
	mul.wide.u32 	%rd67, %r397, 4;
	add.s64 	%rd123, %rd16, %rd67;
	shr.u32 	%r147, %r37, 8;
	add.s32 	%r148, %r147, 1;
	and.b32  	%r149, %r148, 3;
	neg.s32 	%r395, %r149;
$L__BB40_44:
	.pragma "nounroll";
	// begin inline asm
	ld.global.nc.u32 %r150, [%rd123];
	// end inline asm
	mov.b32 	%f157, %r150;
	setp.lt.f32 	%p71, %f436, %f157;
	selp.f32 	%f436, %f157, %f436, %p71;
	add.s32 	%r397, %r397, 256;
	add.s64 	%rd123, %rd123, 1024;
	add.s32 	%r395, %r395, 1;
	setp.ne.s32 	%p72, %r395, 0;
	@%p72 bra 	$L__BB40_44;
$L__BB40_45:
	setp.lt.u32 	%p73, %r37, 768;
	@%p73 bra 	$L__BB40_47;
$L__BB40_46:
	mul.wide.s32 	%rd73, %r397, 4;
	add.s64 	%rd69, %rd16, %rd73;
	// begin inline asm
	ld.global.nc.u32 %r151, [%rd69];
	// end inline asm
	mov.b32 	%f158, %r151;
	setp.lt.f32 	%p74, %f436, %f158;
	selp.f32 	%f159, %f158, %f436, %p74;
	add.s64 	%rd70, %rd69, 1024;
	// begin inline asm
	ld.global.nc.u32 %r152, [%rd70];
	// end inline asm
	mov.b32 	%f160, %r152;
	setp.lt.f32 	%p75, %f159, %f160;
	selp.f32 	%f161, %f160, %f159, %p75;
	add.s64 	%rd71, %rd69, 2048;
	// begin inline asm
	ld.global.nc.u32 %r153, [%rd71];
	// end inline asm
	mov.b32 	%f162, %r153;
	setp.lt.f32 	%p76, %f161, %f162;
	selp.f32 	%f163, %f162, %f161, %p76;
	add.s64 	%rd72, %rd69, 3072;
	// begin inline asm
	ld.global.nc.u32 %r154, [%rd72];
	// end inline asm
	mov.b32 	%f164, %r154;
	setp.lt.f32 	%p77, %f163, %f164;
	selp.f32 	%f436, %f164, %f163, %p77;
	add.s32 	%r397, %r397, 1024;
	setp.lt.s32 	%p78, %r397, %r67;
	@%p78 bra 	$L__BB40_46;
$L__BB40_47:
	setp.lt.s32 	%p79, %r67, 256;
	@%p79 bra 	$L__BB40_52;
	// begin inline asm
	mov.u32 %r193, %laneid;
	// end inline asm
	mov.b32 	%r195, %f436;
	mov.b32 	%r196, 1;
	mov.b32 	%r217, 31;
	mov.b32 	%r218, -1;
	// begin inline asm
	shfl.sync.down.b32 %r194, %r195, %r196, %r217, %r218;
	// end inline asm
	mov.b32 	%f212, %r194;
	setp.gt.s32 	%p107, %r193, 30;
	setp.lt.f32 	%p108, %f436, %f212;
	selp.f32 	%f213, %f212, %f436, %p108;
	selp.f32 	%f214, %f436, %f213, %p107;
	mov.b32 	%r200, %f214;
	mov.b32 	%r201, 2;
	// begin inline asm
	shfl.sync.down.b32 %r199, %r200, %r201, %r217, %r218;
	// end inline asm
	mov.b32 	%f215, %r199;
	setp.gt.s32 	%p109, %r193, 29;
	setp.lt.f32 	%p110, %f214, %f215;
	selp.f32 	%f216, %f215, %f214, %p110;
	selp.f32 	%f217, %f214, %f216, %p109;
	mov.b32 	%r205, %f217;
	mov.b32 	%r206, 4;
	// begin inline asm
	shfl.sync.down.b32 %r204, %r205, %r206, %r217, %r218;
	// end inline asm
	mov.b32 	%f218, %r204;
	setp.gt.s32 	%p111, %r193, 27;
	setp.lt.f32 	%p112, %f217, %f218;
	selp.f32 	%f219, %f218, %f217, %p112;
	selp.f32 	%f220, %f217, %f219, %p111;
	mov.b32 	%r210, %f220;
	mov.b32 	%r211, 8;
	// begin inline asm
	shfl.sync.down.b32 %r209, %r210, %r211, %r217, %r218;
	// end inline asm
	mov.b32 	%f221, %r209;
	setp.gt.s32 	%p113, %r193, 23;
	setp.lt.f32 	%p114, %f220, %f221;
	selp.f32 	%f222, %f221, %f220, %p114;
	selp.f32 	%f223, %f220, %f222, %p113;
	mov.b32 	%r215, %f223;
	mov.b32 	%r216, 16;
	// begin inline asm
	shfl.sync.down.b32 %r214, %r215, %r216, %r217, %r218;
	// end inline asm
	mov.b32 	%f224, %r214;
	setp.gt.s32 	%p115, %r193, 15;
	setp.lt.f32 	%p116, %f223, %f224;
	selp.f32 	%f38, %f224, %f223, %p116;
	selp.f32 	%f444, %f223, %f38, %p115;
	setp.ne.s32 	%p117, %r193, 0;
	@%p117 bra 	$L__BB40_50;
	shr.u32 	%r219, %r34, 3;
	and.b32  	%r220, %r219, 124;
	mov.u32 	%r221, _ZZN3cub18CUB_300001_SM_10006detail6reduce28DeviceReduceSingleTileKernelINS2_10policy_hubIfyN4cuda3__47maximumIfEEE10Policy1000EPfSB_iS8_ffNS5_3std3__410__identityEEEvT0_T1_T2_T3_T4_T6_E12temp_storage;
	add.s32 	%r222, %r221, %r220;
	st.shared.f32 	[%r222+8], %f38;
$L__BB40_50:
	bar.sync 	0;
	setp.ne.s32 	%p118, %r34, 0;
	@%p118 bra 	$L__BB40_72;
	ld.shared.f32 	%f225, [_ZZN3cub18CUB_300001_SM_10006detail6reduce28DeviceReduceSingleTileKernelINS2_10policy_hubIfyN4cuda3__47maximumIfEEE10Policy1000EPfSB_iS8_ffNS5_3std3__410__identityEEEvT0_T1_T2_T3_T4_T6_E12temp_storage+12];
	setp.lt.f32 	%p119, %f444, %f225;
	selp.f32 	%f226, %f225, %f444, %p119;
	ld.shared.f32 	%f227, [_ZZN3cub18CUB_300001_SM_10006detail6reduce28DeviceReduceSingleTileKernelINS2_10policy_hubIfyN4cuda3__47maximumIfEEE10Policy1000EPfSB_iS8_ffNS5_3std3__410__identityEEEvT0_T1_T2_T3_T4_T6_E12temp_storage+16];
	setp.lt.f32 	%p120, %f226, %f227;
	selp.f32 	%f228, %f227, %f226, %p120;
	ld.shared.f32 	%f229, [_ZZN3cub18CUB_300001_SM_10006detail6reduce28DeviceReduceSingleTileKernelINS2_10policy_hubIfyN4cuda3__47maximumIfEEE10Policy1000EPfSB_iS8_ffNS5_3std3__410__identityEEEvT0_T1_T2_T3_T4_T6_E12temp_storage+20];
	setp.lt.f32 	%p121, %f228, %f229;
	selp.f32 	%f230, %f229, %f228, %p121;
	ld.shared.f32 	%f231, [_ZZN3cub18CUB_300001_SM_10006detail6reduce28DeviceReduceSingleTileKernelINS2_10policy_hubIfyN4cuda3__47maximumIfEEE10Policy1000EPfSB_iS8_ffNS5_3std3__410__identityEEEvT0_T1_T2_T3_T4_T6_E12temp_storage+24];
	setp.lt.f32 	%p122, %f230, %f231;
	selp.f32 	%f232, %f231, %f230, %p122;
	ld.shared.f32 	%f233, [_ZZN3cub18CUB_300001_SM_10006detail6reduce28DeviceReduceSingleTileKernelINS2_10policy_hubIfyN4cuda3__47maximumIfEEE10Policy1000EPfSB_iS8_ffNS5_3std3__410__identityEEEvT0_T1_T2_T3_T4_T6_E12temp_storage+28];
	setp.lt.f32 	%p123, %f232, %f233;
	selp.f32 	%f234, %f233, %f232, %p123;
	ld.shared.f32 	%f235, [_ZZN3cub18CUB_300001_SM_10006detail6reduce28DeviceReduceSingleTileKernelINS2_10policy_hubIfyN4cuda3__47maximumIfEEE10Policy1000EPfSB_iS8_ffNS5_3std3__410__identityEEEvT0_T1_T2_T3_T4_T6_E12temp_storage+32];
	setp.lt.f32 	%p124, %f234, %f235;
	selp.f32 	%f236, %f235, %f234, %p124;
	ld.shared.f32 	%f237, [_ZZN3cub18CUB_300001_SM_10006detail6reduce28DeviceReduceSingleTileKernelINS2_10policy_hubIfyN4cuda3__47maximumIfEEE10Policy1000EPfSB_iS8_ffNS5_3std3__410__identityEEEvT0_T1_T2_T3_T4_T6_E12temp_storage+36];
	setp.lt.f32 	%p125, %f236, %f237;
	selp.f32 	%f444, %f237, %f236, %p125;
	bra.uni 	$L__BB40_72;
$L__BB40_52:
	// begin inline asm
	mov.u32 %r155, %laneid;
	// end inline asm
	and.b32  	%r181, %r34, 992;
	add.s32 	%r182, %r181, 32;
	setp.gt.s32 	%p80, %r182, %r67;
	not.b32 	%r183, %r181;
	add.s32 	%r184, %r67, %r183;
	selp.b32 	%r179, %r184, 31, %p80;
	mov.b32 	%r157, %f436;
	mov.b32 	%r158, 1;
	mov.b32 	%r180, -1;
	// begin inline asm
	shfl.sync.down.b32 %r156, %r157, %r158, %r179, %r180;
	// end inline asm
	mov.b32 	%f165, %r156;
	setp.lt.s32 	%p81, %r155, %r179;
	setp.lt.f32 	%p82, %f436, %f165;
	selp.f32 	%f166, %f165, %f436, %p82;
	selp.f32 	%f167, %f166, %f436, %p81;
	mov.b32 	%r162, %f167;
	mov.b32 	%r163, 2;
	// begin inline asm
	shfl.sync.down.b32 %r161, %r162, %r163, %r179, %r180;
	// end inline asm
	mov.b32 	%f168, %r161;
	add.s32 	%r185, %r155, 2;
	setp.gt.s32 	%p83, %r185, %r179;
	setp.lt.f32 	%p84, %f167, %f168;
	selp.f32 	%f169, %f168, %f167, %p84;
	selp.f32 	%f170, %f167, %f169, %p83;
	mov.b32 	%r167, %f170;
	mov.b32 	%r168, 4;
	// begin inline asm
	shfl.sync.down.b32 %r166, %r167, %r168, %r179, %r180;
	// end inline asm
	mov.b32 	%f171, %r166;
	add.s32 	%r186, %r155, 4;
	setp.gt.s32 	%p85, %r186, %r179;
	setp.lt.f32 	%p86, %f170, %f171;
	selp.f32 	%f172, %f171, %f170, %p86;
	selp.f32 	%f173, %f170, %f172, %p85;
	mov.b32 	%r172, %f173;
	mov.b32 	%r173, 8;
	// begin inline asm
	shfl.sync.down.b32 %r171, %r172, %r173, %r179, %r180;
	// end inline asm
	mov.b32 	%f174, %r171;
	add.s32 	%r187, %r155, 8;
	setp.gt.s32 	%p87, %r187, %r179;
	setp.lt.f32 	%p88, %f173, %f174;
	selp.f32 	%f175, %f174, %f173, %p88;
	selp.f32 	%f176, %f173, %f175, %p87;
	mov.b32 	%r177, %f176;
	mov.b32 	%r178, 16;
	// begin inline asm
	shfl.sync.down.b32 %r176, %r177, %r178, %r179, %r180;
	// end inline asm
	mov.b32 	%f177, %r176;
	add.s32 	%r188, %r155, 16;
	setp.gt.s32 	%p89, %r188, %r179;
	setp.lt.f32 	%p90, %f176, %f177;
	selp.f32 	%f178, %f177, %f176, %p90;
	selp.f32 	%f444, %f176, %f178, %p89;
	setp.ne.s32 	%p91, %r155, 0;
	@%p91 bra 	$L__BB40_54;
	shr.u32 	%r189, %r34, 3;
	and.b32  	%r190, %r189, 124;
	mov.u32 	%r191, _ZZN3cub18CUB_300001_SM_10006detail6reduce28DeviceReduceSingleTileKernelINS2_10policy_hubIfyN4cuda3__47maximumIfEEE10Policy1000EPfSB_iS8_ffNS5_3std3__410__identityEEEvT0_T1_T2_T3_T4_T6_E12temp_storage;
	add.s32 	%r192, %r191, %r190;
	st.shared.f32 	[%r192+8], %f444;
$L__BB40_54:
	bar.sync 	0;
	setp.ne.s32 	%p92, %r34, 0;
	@%p92 bra 	$L__BB40_72;
	setp.gt.s32 	%p93, %r67, 32;
	ld.shared.f32 	%f179, [_ZZN3cub18CUB_300001_SM_10006detail6reduce28DeviceReduceSingleTileKernelINS2_10policy_hubIfyN4cuda3__47maximumIfEEE10Policy1000EPfSB_iS8_ffNS5_3std3__410__identityEEEvT0_T1_T2_T3_T4_T6_E12temp_storage+12];
	setp.lt.f32 	%p94, %f444, %f179;
	selp.f32 	%f181, %f179, %f444, %p94;
	selp.f32 	%f182, %f181, %f444, %p93;
	setp.gt.s32 	%p95, %r67, 64;
	ld.shared.f32 	%f184, [_ZZN3cub18CUB_300001_SM_10006detail6reduce28DeviceReduceSingleTileKernelINS2_10policy_hubIfyN4cuda3__47maximumIfEEE10Policy1000EPfSB_iS8_ffNS5_3std3__410__identityEEEvT0_T1_T2_T3_T4_T6_E12temp_storage+16];
	setp.lt.f32 	%p96, %f182, %f184;
	selp.f32 	%f186, %f184, %f182, %p96;
	selp.f32 	%f187, %f186, %f182, %p95;
	setp.gt.s32 	%p97, %r67, 96;
	ld.shared.f32 	%f189, [_ZZN3cub18CUB_300001_SM_10006detail6reduce28DeviceReduceSingleTileKernelINS2_10policy_hubIfyN4cuda3__47maximumIfEEE10Policy1000EPfSB_iS8_ffNS5_3std3__410__identityEEEvT0_T1_T2_T3_T4_T6_E12temp_storage+20];
	setp.lt.f32 	%p98, %f187, %f189;
	selp.f32 	%f191, %f189, %f187, %p98;
	selp.f32 	%f192, %f191, %f187, %p97;
	setp.gt.s32 	%p99, %r67, 128;
	ld.shared.f32 	%f194, [_ZZN3cub18CUB_300001_SM_10006detail6reduce28DeviceReduceSingleTileKernelINS2_10policy_hubIfyN4cuda3__47maximumIfEEE10Policy1000EPfSB_iS8_ffNS5_3std3__410__identityEEEvT0_T1_T2_T3_T4_T6_E12temp_storage+24];
	setp.lt.f32 	%p100, %f192, %f194;
	selp.f32 	%f196, %f194, %f192, %p100;
	selp.f32 	%f197, %f196, %f192, %p99;
	setp.gt.s32 	%p101, %r67, 160;
	ld.shared.f32 	%f199, [_ZZN3cub18CUB_300001_SM_10006detail6reduce28DeviceReduceSingleTileKernelINS2_10policy_hubIfyN4cuda3__47maximumIfEEE10Policy1000EPfSB_iS8_ffNS5_3std3__410__identityEEEvT0_T1_T2_T3_T4_T6_E12temp_storage+28];
	setp.lt.f32 	%p102, %f197, %f199;
	selp.f32 	%f201, %f199, %f197, %p102;
	selp.f32 	%f202, %f201, %f197, %p101;
	setp.gt.s32 	%p103, %r67, 192;
	ld.shared.f32 	%f204, [_ZZN3cub18CUB_300001_SM_10006detail6reduce28DeviceReduceSingleTileKernelINS2_10policy_hubIfyN4cuda3__47maximumIfEEE10Policy1000EPfSB_iS8_ffNS5_3std3__410__identityEEEvT0_T1_T2_T3_T4_T6_E12temp_storage+32];
	setp.lt.f32 	%p104, %f202, %f204;
	selp.f32 	%f206, %f204, %f202, %p104;
	selp.f32 	%f207, %f206, %f202, %p103;
	setp.gt.s32 	%p105, %r67, 224;
	ld.shared.f32 	%f209, [_ZZN3cub18CUB_300001_SM_10006detail6reduce28DeviceReduceSingleTileKernelINS2_10policy_hubIfyN4cuda3__47maximumIfEEE10Policy1000EPfSB_iS8_ffNS5_3std3__410__identityEEEvT0_T1_T2_T3_T4_T6_E12temp_storage+36];
	setp.lt.f32 	%p106, %f207, %f209;
	selp.f32 	%f211, %f209, %f207, %p106;
	selp.f32 	%f444, %f211, %f207, %p105;
	bra.uni 	$L__BB40_72;
$L__BB40_56:
	mov.u32 	%r46, %tid.x;
	mul.wide.u32 	%rd35, %r46, 4;
	add.s64 	%rd19, %rd16, %rd35;
	// begin inline asm
	ld.global.nc.u32 %r68, [%rd19];
	// end inline asm
	mov.b32 	%f59, %r68;
	add.s64 	%rd20, %rd19, 1024;
	// begin inline asm
	ld.global.nc.u32 %r69, [%rd20];
	// end inline asm
	mov.b32 	%f60, %r69;
	add.s64 	%rd21, %rd19, 2048;
	// begin inline asm
	ld.global.nc.u32 %r70, [%rd21];
	// end inline asm
	mov.b32 	%f61, %r70;
	add.s64 	%rd22, %rd19, 3072;
	// begin inline asm
	ld.global.nc.u32 %r71, [%rd22];
	// end inline asm
	mov.b32 	%f62, %r71;
	add.s64 	%rd23, %rd19, 4096;
	// begin inline asm
	ld.global.nc.u32 %r72, [%rd23];
	// end inline asm
	mov.b32 	%f63, %r72;
	add.s64 	%rd24, %rd19, 5120;
	// begin inline asm
	ld.global.nc.u32 %r73, [%rd24];
	// end inline asm
	mov.b32 	%f64, %r73;
	add.s64 	%rd25, %rd19, 6144;
	// begin inline asm
	ld.global.nc.u32 %r74, [%rd25];
	// end inline asm
	mov.b32 	%f65, %r74;
	add.s64 	%rd26, %rd19, 7168;
	// begin inline asm
	ld.global.nc.u32 %r75, [%rd26];
	// end inline asm
	mov.b32 	%f66, %r75;
	add.s64 	%rd27, %rd19, 8192;
	// begin inline asm
	ld.global.nc.u32 %r76, [%rd27];
	// end inline asm
	mov.b32 	%f67, %r76;
	add.s64 	%rd28, %rd19, 9216;
	// begin inline asm
	ld.global.nc.u32 %r77, [%rd28];
	// end inline asm
	mov.b32 	%f68, %r77;
	add.s64 	%rd29, %rd19, 10240;
	// begin inline asm
	ld.global.nc.u32 %r78, [%rd29];
	// end inline asm
	mov.b32 	%f69, %r78;
	add.s64 	%rd30, %rd19, 11264;
	// begin inline asm
	ld.global.nc.u32 %r79, [%rd30];
	// end inline asm
	mov.b32 	%f70, %r79;
	add.s64 	%rd31, %rd19, 12288;
	// begin inline asm
	ld.global.nc.u32 %r80, [%rd31];
	// end inline asm
	mov.b32 	%f71, %r80;
	add.s64 	%rd32, %rd19, 13312;
	// begin inline asm
	ld.global.nc.u32 %r81, [%rd32];
	// end inline asm
	mov.b32 	%f72, %r81;
	add.s64 	%rd33, %rd19, 14336;
	// begin inline asm
	ld.global.nc.u32 %r82, [%rd33];
	// end inline asm
	mov.b32 	%f73, %r82;
	add.s64 	%rd34, %rd19, 15360;
	// begin inline asm
	ld.global.nc.u32 %r83, [%rd34];
	// end inline asm
	mov.b32 	%f74, %r83;
	setp.lt.f32 	%p4, %f59, %f60;
	selp.f32 	%f75, %f60, %f59, %p4;
	setp.lt.f32 	%p5, %f61, %f62;
	selp.f32 	%f76, %f62, %f61, %p5;
	setp.lt.f32 	%p6, %f63, %f64;
	selp.f32 	%f77, %f64, %f63, %p6;
	setp.lt.f32 	%p7, %f65, %f66;
	selp.f32 	%f78, %f66, %f65, %p7;
	setp.lt.f32 	%p8, %f67, %f68;
	selp.f32 	%f79, %f68, %f67, %p8;
	setp.lt.f32 	%p9, %f69, %f70;
	selp.f32 	%f80, %f70, %f69, %p9;
	setp.lt.f32 	%p10, %f71, %f72;
	selp.f32 	%f81, %f72, %f71, %p10;
	setp.lt.f32 	%p11, %f73, %f74;
	selp.f32 	%f82, %f74, %f73, %p11;
	setp.lt.f32 	%p12, %f75, %f76;
	selp.f32 	%f83, %f76, %f75, %p12;
	setp.lt.f32 	%p13, %f77, %f78;
	selp.f32 	%f84, %f78, %f77, %p13;
	setp.lt.f32 	%p14, %f79, %f80;
	selp.f32 	%f85, %f80, %f79, %p14;
	setp.lt.f32 	%p15, %f81, %f82;
	selp.f32 	%f86, %f82, %f81, %p15;
	setp.lt.f32 	%p16, %f83, %f84;
	selp.f32 	%f87, %f84, %f83, %p16;
	setp.lt.f32 	%p17, %f85, %f86;
	selp.f32 	%f88, %f86, %f85, %p17;
	setp.lt.f32 	%p18, %f87, %f88;
	selp.f32 	%f443, %f88, %f87, %p18;
	setp.lt.u32 	%p19, %r67, 8192;
	mov.b32 	%r400, 4096;
	@%p19 bra 	$L__BB40_60;
	add.s32 	%r47, %r67, -4096;
	mov.b32 	%r400, 4096;
$L__BB40_58:
	mul.wide.s32 	%rd52, %r400, 4;
	add.s64 	%rd36, %rd19, %rd52;
	// begin inline asm
	ld.global.nc.u32 %r86, [%rd36];
	// end inline asm
	mov.b32 	%f89, %r86;
	add.s64 	%rd37, %rd36, 1024;
	// begin inline asm
	ld.global.nc.u32 %r87, [%rd37];
	// end inline asm
	mov.b32 	%f90, %r87;
	add.s64 	%rd38, %rd36, 2048;
	// begin inline asm
	ld.global.nc.u32 %r88, [%rd38];
	// end inline asm
	mov.b32 	%f91, %r88;
	add.s64 	%rd39, %rd36, 3072;
	// begin inline asm
	ld.global.nc.u32 %r89, [%rd39];
	// end inline asm
	mov.b32 	%f92, %r89;
	add.s64 	%rd40, %rd36, 4096;
	// begin inline asm
	ld.global.nc.u32 %r90, [%rd40];
	// end inline asm
	mov.b32 	%f93, %r90;
	add.s64 	%rd41, %rd36, 5120;
	// begin inline asm
	ld.global.nc.u32 %r91, [%rd41];
	// end inline asm
	mov.b32 	%f94, %r91;
	add.s64 	%rd42, %rd36, 6144;
	// begin inline asm
	ld.global.nc.u32 %r92, [%rd42];
	// end inline asm
	mov.b32 	%f95, %r92;
	add.s64 	%rd43, %rd36, 7168;
	// begin inline asm
	ld.global.nc.u32 %r93, [%rd43];
	// end inline asm
	mov.b32 	%f96, %r93;
	add.s64 	%rd44, %rd36, 8192;
	// begin inline asm
	ld.global.nc.u32 %r94, [%rd44];
	// end inline asm
	mov.b32 	%f97, %r94;
	add.s64 	%rd45, %rd36, 9216;
	// begin inline asm
	ld.global.nc.u32 %r95, [%rd45];
	// end inline asm
	mov.b32 	%f98, %r95;
	add.s64 	%rd46, %rd36, 10240;
	// begin inline asm
	ld.global.nc.u32 %r96, [%rd46];
	// end inline asm
	mov.b32 	%f99, %r96;
	add.s64 	%rd47, %rd36, 11264;
	// begin inline asm
	ld.global.nc.u32 %r97, [%rd47];
	// end inline asm
	mov.b32 	%f100, %r97;
	add.s64 	%rd48, %rd36, 12288;
	// begin inline asm
	ld.global.nc.u32 %r98, [%rd48];
	// end inline asm
	mov.b32 	%f101, %r98;
	add.s64 	%rd49, %rd36, 13312;
	// begin inline asm
	ld.global.nc.u32 %r99, [%rd49];
	// end inline asm
	mov.b32 	%f102, %r99;
	add.s64 	%rd50, %rd36, 14336;
	// begin inline asm
	ld.global.nc.u32 %r100, [%rd50];
	// end inline asm
	mov.b32 	%f103, %r100;
	add.s64 	%rd51, %rd36, 15360;
	// begin inline asm
	ld.global.nc.u32 %r101, [%rd51];
	// end inline asm
	mov.b32 	%f104, %r101;
	setp.lt.f32 	%p20, %f443, %f89;
	selp.f32 	%f105, %f89, %f443, %p20;
	setp.lt.f32 	%p21, %f90, %f91;
	selp.f32 	%f106, %f91, %f90, %p21;
	setp.lt.f32 	%p22, %f92, %f93;
	selp.f32 	%f107, %f93, %f92, %p22;
	setp.lt.f32 	%p23, %f94, %f95;
	selp.f32 	%f108, %f95, %f94, %p23;
	setp.lt.f32 	%p24, %f96, %f97;
	selp.f32 	%f109, %f97, %f96, %p24;
	setp.lt.f32 	%p25, %f98, %f99;
	selp.f32 	%f110, %f99, %f98, %p25;
	setp.lt.f32 	%p26, %f100, %f101;
	selp.f32 	%f111, %f101, %f100, %p26;
	setp.lt.f32 	%p27, %f102, %f103;
	selp.f32 	%f112, %f103, %f102, %p27;
	setp.lt.f32 	%p28, %f105, %f106;
	selp.f32 	%f113, %f106, %f105, %p28;
	setp.lt.f32 	%p29, %f107, %f108;
	selp.f32 	%f114, %f108, %f107, %p29;
	setp.lt.f32 	%p30, %f109, %f110;
	selp.f32 	%f115, %f110, %f109, %p30;
	setp.lt.f32 	%p31, %f111, %f112;
	selp.f32 	%f116, %f112, %f111, %p31;
	setp.lt.f32 	%p32, %f113, %f114;
	selp.f32 	%f117, %f114, %f113, %p32;
	setp.lt.f32 	%p33, %f115, %f116;
	selp.f32 	%f118, %f116, %f115, %p33;
	setp.lt.f32 	%p34, %f117, %f118;
	selp.f32 	%f119, %f118, %f117, %p34;
	setp.lt.f32 	%p35, %f119, %f104;
	selp.f32 	%f443, %f104, %f119, %p35;
	sub.s32 	%r102, %r67, %r400;
	setp.lt.s32 	%p36, %r102, 4096;
	@%p36 bra 	$L__BB40_68;
	add.s32 	%r400, %r400, 4096;
	setp.le.s32 	%p37, %r400, %r47;
	@%p37 bra 	$L__BB40_58;
$L__BB40_60:
	setp.le.s32 	%p38, %r67, %r400;
	@%p38 bra 	$L__BB40_68;
	sub.s32 	%r51, %r67, %r400;
	setp.ge.s32 	%p39, %r46, %r51;
	@%p39 bra 	$L__BB40_68;
	not.b32 	%r103, %r46;
	add.s32 	%r104, %r67, %r103;
	sub.s32 	%r52, %r104, %r400;
	and.b32  	%r105, %r52, 768;
	setp.eq.s32 	%p40, %r105, 768;
	mov.u32 	%r404, %r46;
	@%p40 bra 	$L__BB40_65;
	add.s32 	%r402, %r46, %r400;
	shr.u32 	%r106, %r52, 8;
	add.s32 	%r107, %r106, 1;
	and.b32  	%r108, %r107, 3;
	neg.s32 	%r401, %r108;
	mov.u32 	%r404, %r46;
$L__BB40_64:
	.pragma "nounroll";
	mul.wide.u32 	%rd54, %r402, 4;
	add.s64 	%rd53, %rd16, %rd54;
	// begin inline asm
	ld.global.nc.u32 %r109, [%rd53];
	// end inline asm
	mov.b32 	%f121, %r109;
	setp.lt.f32 	%p41, %f443, %f121;
	selp.f32 	%f443, %f121, %f443, %p41;
	add.s32 	%r404, %r404, 256;
	add.s32 	%r402, %r402, 256;
	add.s32 	%r401, %r401, 1;
	setp.ne.s32 	%p42, %r401, 0;
	@%p42 bra 	$L__BB40_64;
$L__BB40_65:
	setp.lt.u32 	%p43, %r52, 768;
	@%p43 bra 	$L__BB40_68;
	cvt.u64.u32 	%rd55, %r404;
	cvt.u64.u32 	%rd56, %r400;
	add.s64 	%rd57, %rd55, %rd56;
	shl.b64 	%rd58, %rd57, 2;
	add.s64 	%rd59, %rd58, %rd16;
	add.s64 	%rd124, %rd59, 2048;
	add.s32 	%r405, %r404, %r400;
$L__BB40_67:
	mul.wide.u32 	%rd64, %r405, 4;
	add.s64 	%rd60, %rd16, %rd64;
	// begin inline asm
	ld.global.nc.u32 %r110, [%rd60];
	// end inline asm
	mov.b32 	%f122, %r110;
	setp.lt.f32 	%p44, %f443, %f122;
	selp.f32 	%f123, %f122, %f443, %p44;
	add.s64 	%rd61, %rd124, -1024;
	// begin inline asm
	ld.global.nc.u32 %r111, [%rd61];
	// end inline asm
	mov.b32 	%f124, %r111;
	setp.lt.f32 	%p45, %f123, %f124;
	selp.f32 	%f125, %f124, %f123, %p45;
	// begin inline asm
	ld.global.nc.u32 %r112, [%rd124];
	// end inline asm
	mov.b32 	%f126, %r112;
	setp.lt.f32 	%p46, %f125, %f126;
	selp.f32 	%f127, %f126, %f125, %p46;
	add.s64 	%rd63, %rd124, 1024;
	// begin inline asm
	ld.global.nc.u32 %r113, [%rd63];
	// end inline asm
	mov.b32 	%f128, %r113;
	setp.lt.f32 	%p47, %f127, %f128;
	selp.f32 	%f443, %f128, %f127, %p47;
	add.s32 	%r404, %r404, 1024;
	add.s64 	%rd124, %rd124, 4096;
	add.s32 	%r405, %r405, 1024;
	setp.lt.s32 	%p48, %r404, %r51;
	@%p48 bra 	$L__BB40_67;
$L__BB40_68:
	// begin inline asm
	mov.u32 %r114, %laneid;
	// end inline asm
	mov.b32 	%r116, %f443;
	mov.b32 	%r117, 1;
	mov.b32 	%r138, 31;
	mov.b32 	%r139, -1;
	// begin inline asm
	shfl.sync.down.b32 %r115, %r116, %r117, %r138, %r139;
	// end inline asm
	mov.b32 	%f129, %r115;
	setp.gt.s32 	%p49, %r114, 30;
	setp.lt.f32 	%p50, %f443, %f129;
	selp.f32 	%f130, %f129, %f443, %p50;
	selp.f32 	%f131, %f443, %f130, %p49;
	mov.b32 	%r121, %f131;
	mov.b32 	%r122, 2;
	// begin inline asm
	shfl.sync.down.b32 %r120, %r121, %r122, %r138, %r139;
	// end inline asm
	mov.b32 	%f132, %r120;
	setp.gt.s32 	%p51, %r114, 29;
	setp.lt.f32 	%p52, %f131, %f132;
	selp.f32 	%f133, %f132, %f131, %p52;
	selp.f32 	%f134, %f131, %f133, %p51;
	mov.b32 	%r126, %f134;
	mov.b32 	%r127, 4;
	// begin inline asm
	shfl.sync.down.b32 %r125, %r126, %r127, %r138, %r139;
	// end inline asm
	mov.b32 	%f135, %r125;
	setp.gt.s32 	%p53, %r114, 27;
	setp.lt.f32 	%p54, %f134, %f135;
	selp.f32 	%f136, %f135, %f134, %p54;
	selp.f32 	%f137, %f134, %f136, %p53;
	mov.b32 	%r131, %f137;
	mov.b32 	%r132, 8;
	// begin inline asm
	shfl.sync.down.b32 %r130, %r131, %r132, %r138, %r139;
	// end inline asm
	mov.b32 	%f138, %r130;
	setp.gt.s32 	%p55, %r114, 23;
	setp.lt.f32 	%p56, %f137, %f138;
	selp.f32 	%f139, %f138, %f137, %p56;
	selp.f32 	%f140, %f137, %f139, %p55;
	mov.b32 	%r136, %f140;
	mov.b32 	%r137, 16;
	// begin inline asm
	shfl.sync.down.b32 %r135, %r136, %r137, %r138, %r139;
	// end inline asm
	mov.b32 	%f141, %r135;
	setp.gt.s32 	%p57, %r114, 15;
	setp.lt.f32 	%p58, %f140, %f141;
	selp.f32 	%f54, %f141, %f140, %p58;
	selp.f32 	%f444, %f140, %f54, %p57;
	setp.ne.s32 	%p59, %r114, 0;
	@%p59 bra 	$L__BB40_70;
	shr.u32 	%r140, %r46, 3;
	and.b32  	%r141, %r140, 124;
	mov.u32 	%r142, _ZZN3cub18CUB_300001_SM_10006detail6reduce28DeviceReduceSingleTileKernelINS2_10policy_hubIfyN4cuda3__47maximumIfEEE10Policy1000EPfSB_iS8_ffNS5_3std3__410__identityEEEvT0_T1_T2_T3_T4_T6_E12temp_storage;
	add.s32 	%r143, %r142, %r141;
	st.shared.f32 	[%r143+8], %f54;
$L__BB40_70:
	bar.sync 	0;
	setp.ne.s32 	%p60, %r46, 0;
	@%p60 bra 	$L__BB40_72;
	ld.shared.f32 	%f142, [_ZZN3cub18CUB_300001_SM_10006detail6reduce28DeviceReduceSingleTileKernelINS2_10policy_hubIfyN4cuda3__47maximumIfEEE10Policy1000EPfSB_iS8_ffNS5_3std3__410__identityEEEvT0_T1_T2_T3_T4_T6_E12temp_storage+12];
	setp.lt.f32 	%p61, %f444, %f142;
	selp.f32 	%f143, %f142, %f444, %p61;
	ld.shared.f32 	%f144, [_ZZN3cub18CUB_300001_SM_10006detail6reduce28DeviceReduceSingleTileKernelINS2_10policy_hubIfyN4cuda3__47maximumIfEEE10Policy1000EPfSB_iS8_ffNS5_3std3__410__identityEEEvT0_T1_T2_T3_T4_T6_E12temp_storage+16];
	setp.lt.f32 	%p62, %f143, %f144;
	selp.f32 	%f145, %f144, %f143, %p62;
	ld.shared.f32 	%f146, [_ZZN3cub18CUB_300001_SM_10006detail6reduce28DeviceReduceSingleTileKernelINS2_10policy_hubIfyN4cuda3__47maximumIfEEE10Policy1000EPfSB_iS8_ffNS5_3std3__410__identityEEEvT0_T1_T2_T3_T4_T6_E12temp_storage+20];
	setp.lt.f32 	%p63, %f145, %f146;
	selp.f32 	%f147, %f146, %f145, %p63;
	ld.shared.f32 	%f148, [_ZZN3cub18CUB_300001_SM_10006detail6reduce28DeviceReduceSingleTileKernelINS2_10policy_hubIfyN4cuda3__47maximumIfEEE10Policy1000EPfSB_iS8_ffNS5_3std3__410__identityEEEvT0_T1_T2_T3_T4_T6_E12temp_storage+24];
	setp.lt.f32 	%p64, %f147, %f148;
	selp.f32 	%f149, %f148, %f147, %p64;
	ld.shared.f32 	%f150, [_ZZN3cub18CUB_300001_SM_10006detail6reduce28DeviceReduceSingleTileKernelINS2_10policy_hubIfyN4cuda3__47maximumIfEEE10Policy1000EPfSB_iS8_ffNS5_3std3__410__identityEEEvT0_T1_T2_T3_T4_T6_E12temp_storage+28];
	setp.lt.f32 	%p65, %f149, %f150;
	selp.f32 	%f151, %f150, %f149, %p65;
	ld.shared.f32 	%f152, [_ZZN3cub18CUB_300001_SM_10006detail6reduce28DeviceReduceSingleTileKernelINS2_10policy_hubIfyN4cuda3__47maximumIfEEE10Policy1000EPfSB_iS8_ffNS5_3std3__410__identityEEEvT0_T1_T2_T3_T4_T6_E12temp_storage+32];
	setp.lt.f32 	%p66, %f151, %f152;
	selp.f32 	%f153, %f152, %f151, %p66;
	ld.shared.f32 	%f154, [_ZZN3cub18CUB_300001_SM_10006detail6reduce28DeviceReduceSingleTileKernelINS2_10policy_hubIfyN4cuda3__47maximumIfEEE10Policy1000EPfSB_iS8_ffNS5_3std3__410__identityEEEvT0_T1_T2_T3_T4_T6_E12temp_storage+36];
	setp.lt.f32 	%p67, %f153, %f154;
	selp.f32 	%f444, %f154, %f153, %p67;
$L__BB40_72:
	mov.u32 	%r379, %tid.x;
	setp.ne.s32 	%p249, %r379, 0;
	@%p249 bra 	$L__BB40_74;
	setp.lt.f32 	%p250, %f58, %f444;
	selp.f32 	%f417, %f444, %f58, %p250;
	st.global.f32 	[%rd1], %f417;
$L__BB40_74:
	ret;

}
	// .globl	_ZN3cub18CUB_300001_SM_10006detail6reduce28DeviceReduceSingleTileKernelINS2_10policy_hubIijN4cuda3std3__44plusIiEEE10Policy1000EPiSC_jS9_iiNS7_10__identityEEEvT0_T1_T2_T3_T4_T6_
.visible .entry _ZN3cub18CUB_300001_SM_10006detail6reduce28DeviceReduceSingleTileKernelINS2_10policy_hubIijN4cuda3std3__44plusIiEEE10Policy1000EPiSC_jS9_iiNS7_10__identityEEEvT0_T1_T2_T3_T4_T6_(
	.param .u64 .ptr .align 1 _ZN3cub18CUB_300001_SM_10006detail6reduce28DeviceReduceSingleTileKernelINS2_10policy_hubIijN4cuda3std3__44plusIiEEE10Policy1000EPiSC_jS9_iiNS7_10__identityEEEvT0_T1_T2_T3_T4_T6__param_0,
	.param .u64 .ptr .align 1 _ZN3cub18CUB_300001_SM_10006detail6reduce28DeviceReduceSingleTileKernelINS2_10policy_hubIijN4cuda3std3__44plusIiEEE10Policy1000EPiSC_jS9_iiNS7_10__identityEEEvT0_T1_T2_T3_T4_T6__param_1,
	.param .u32 _ZN3cub18CUB_300001_SM_10006detail6reduce28DeviceReduceSingleTileKernelINS2_10policy_hubIijN4cuda3std3__44plusIiEEE10Policy1000EPiSC_jS9_iiNS7_10__identityEEEvT0_T1_T2_T3_T4_T6__param_2,
	.param .align 1 .b8 _ZN3cub18CUB_300001_SM_10006detail6reduce28DeviceReduceSingleTileKernelINS2_10policy_hubIijN4cuda3std3__44plusIiEEE10Policy1000EPiSC_jS9_iiNS7_10__identityEEEvT0_T1_T2_T3_T4_T6__param_3[1],
	.param .u32 _ZN3cub18CUB_300001_SM_10006detail6reduce28DeviceReduceSingleTileKernelINS2_10policy_hubIijN4cuda3std3__44plusIiEEE10Policy1000EPiSC_jS9_iiNS7_10__identityEEEvT0_T1_T2_T3_T4_T6__param_4,
	.param .align 1 .b8 _ZN3cub18CUB_300001_SM_10006detail6reduce28DeviceReduceSingleTileKernelINS2_10policy_hubIijN4cuda3std3__44plusIiEEE10Policy1000EPiSC_jS9_iiNS7_10__identityEEEvT0_T1_T2_T3_T4_T6__param_5[1]
)
.maxntid 256
.minnctapersm 1
{
	.reg .pred 	%p<97>;
	.reg .b32 	%r<699>;
	.reg .b64 	%rd<122>;
	// demoted variable
	.shared .align 4 .b8 _ZZN3cub18CUB_300001_SM_10006detail6reduce28DeviceReduceSingleTileKernelINS2_10policy_hubIijN4cuda3std3__44plusIiEEE10Policy1000EPiSC_jS9_iiNS7_10__identityEEEvT0_T1_T2_T3_T4_T6_E12temp_storage[44];
	ld.param.u64 	%rd15, [_ZN3cub18CUB_300001_SM_10006detail6reduce28DeviceReduceSingleTileKernelINS2_10policy_hubIijN4cuda3std3__44plusIiEEE10Policy1000EPiSC_jS9_iiNS7_10__identityEEEvT0_T1_T2_T3_T4_T6__param_0];
	ld.param.u64 	%rd16, [_ZN3cub18CUB_300001_SM_10006detail6reduce28DeviceReduceSingleTileKernelINS2_10policy_hubIijN4cuda3std3__44plusIiEEE10Policy1000EPiSC_jS9_iiNS7_10__identityEEEvT0_T1_T2_T3_T4_T6__param_1];
	ld.param.u32 	%r123, [_ZN3cub18CUB_300001_SM_10006detail6reduce28DeviceReduceSingleTileKernelINS2_10policy_hubIijN4cuda3std3__44plusIiEEE10Policy1000EPiSC_jS9_iiNS7_10__identityEEEvT0_T1_T2_T3_T4_T6__param_2];
	ld.param.u32 	%r124, [_ZN3cub18CUB_300001_SM_10006detail6reduce28DeviceReduceSingleTileKernelINS2_10policy_hubIijN4cuda3std3__44plusIiEEE10Policy1000EPiSC_jS9_iiNS7_10__identityEEEvT0_T1_T2_T3_T4_T6__param_4];
	cvta.to.global.u64 	%rd1, %rd16;
	setp.ne.s32 	%p1, %r123, 0;
	@%p1 bra 	$L__BB41_3;
	mov.u32 	%r645, %tid.x;
	setp.ne.s32 	%p96, %r645, 0;
	@%p96 bra 	$L__BB41_76;
	st.global.u32 	[%rd1], %r124;
	bra.uni 	$L__BB41_76;
$L__BB41_3:
	and.b64  	%rd17, %rd15, 15;
	setp.ne.s64 	%p2, %rd17, 0;
	@%p2 bra 	$L__BB41_39;
	setp.gt.u32 	%p49, %r123, 4095;
	@%p49 bra 	$L__BB41_23;
	mov.u32 	%r1, %tid.x;
	setp.ge.u32 	%p66, %r1, %r123;
	mov.b32 	%r656, 0;
	mov.u32 	%r651, %r1;
	@%p66 bra 	$L__BB41_7;
	mul.wide.u32 	%rd110, %r1, 4;
	add.s64 	%rd109, %rd15, %rd110;
	// begin inline asm
	ld.global.nc.u32 %r656, [%rd109];
	// end inline asm
	add.s32 	%r651, %r1, 256;
$L__BB41_7:
	setp.ge.u32 	%p67, %r651, %r123;
	@%p67 bra 	$L__BB41_14;
	not.b32 	%r519, %r651;
	add.s32 	%r6, %r123, %r519;
	and.b32  	%r520, %r6, 768;
	setp.eq.s32 	%p68, %r520, 768;
	@%p68 bra 	$L__BB41_11;
	mul.wide.u32 	%rd111, %r651, 4;
	add.s64 	%rd118, %rd15, %rd111;
	shr.u32 	%r521, %r6, 8;
	add.s32 	%r522, %r521, 1;
	and.b32  	%r523, %r522, 3;
	neg.s32 	%r648, %r523;
$L__BB41_10:
	.pragma "nounroll";
	// begin inline asm
	ld.global.nc.u32 %r524, [%rd118];
	// end inline asm
	add.s32 	%r656, %r524, %r656;
	add.s32 	%r651, %r651, 256;
	add.s64 	%rd118, %rd118, 1024;
	add.s32 	%r648, %r648, 1;
	setp.ne.s32 	%p69, %r648, 0;
	@%p69 bra 	$L__BB41_10;
$L__BB41_11:
	setp.lt.u32 	%p70, %r6, 768;
	@%p70 bra 	$L__BB41_14;
	mul.wide.u32 	%rd113, %r651, 4;
	add.s64 	%rd119, %rd15, %rd113;
$L__BB41_13:
	// begin inline asm
	ld.global.nc.u32 %r525, [%rd119];
	// end inline asm
	add.s32 	%r529, %r525, %r656;
	add.s64 	%rd115, %rd119, 1024;
	// begin inline asm
	ld.global.nc.u32 %r526, [%rd115];
	// end inline asm
	add.s32 	%r530, %r526, %r529;
	add.s64 	%rd116, %rd119, 2048;
	// begin inline asm
	ld.global.nc.u32 %r527, [%rd116];
	// end inline asm
	add.s32 	%r531, %r527, %r530;
	add.s64 	%rd117, %rd119, 3072;
	// begin inline asm
	ld.global.nc.u32 %r528, [%rd117];
	// end inline asm
	add.s32 	%r656, %r528, %r531;
	add.s32 	%r651, %r651, 1024;
	add.s64 	%rd119, %rd119, 4096;
	setp.lt.s32 	%p71, %r651, %r123;
	@%p71 bra 	$L__BB41_13;
$L__BB41_14:
	setp.lt.u32 	%p72, %r123, 256;
	@%p72 bra 	$L__BB41_19;
	// begin inline asm
	mov.u32 %r595, %laneid;
	// end inline asm
	mov.b32 	%r598, 1;
	mov.b32 	%r619, 31;
	mov.b32 	%r620, -1;
	// begin inline asm
	shfl.sync.down.b32 %r596, %r656, %r598, %r619, %r620;
	// end inline asm
	setp.gt.s32 	%p88, %r595, 30;
	selp.b32 	%r621, 0, %r596, %p88;
	add.s32 	%r602, %r621, %r656;
	mov.b32 	%r603, 2;
	// begin inline asm
	shfl.sync.down.b32 %r601, %r602, %r603, %r619, %r620;
	// end inline asm
	setp.gt.s32 	%p89, %r595, 29;
	selp.b32 	%r622, 0, %r601, %p89;
	add.s32 	%r607, %r602, %r622;
	mov.b32 	%r608, 4;
	// begin inline asm
	shfl.sync.down.b32 %r606, %r607, %r608, %r619, %r620;
	// end inline asm
	setp.gt.s32 	%p90, %r595, 27;
	selp.b32 	%r623, 0, %r606, %p90;
	add.s32 	%r612, %r607, %r623;
	mov.b32 	%r613, 8;
	// begin inline asm
	shfl.sync.down.b32 %r611, %r612, %r613, %r619, %r620;
	// end inline asm
	setp.gt.s32 	%p91, %r595, 23;
	selp.b32 	%r624, 0, %r611, %p91;
	add.s32 	%r617, %r612, %r624;
	mov.b32 	%r618, 16;
	// begin inline asm
	shfl.sync.down.b32 %r616, %r617, %r618, %r619, %r620;
	// end inline asm
	setp.gt.s32 	%p92, %r595, 15;
	selp.b32 	%r625, 0, %r616, %p92;
	add.s32 	%r698, %r617, %r625;
	setp.ne.s32 	%p93, %r595, 0;
	@%p93 bra 	$L__BB41_17;
	shr.u32 	%r626, %r1, 3;
	and.b32  	%r627, %r626, 124;
	mov.u32 	%r628, _ZZN3cub18CUB_300001_SM_10006detail6reduce28DeviceReduceSingleTileKernelINS2_10policy_hubIijN4cuda3std3__44plusIiEEE10Policy1000EPiSC_jS9_iiNS7_10__identityEEEvT0_T1_T2_T3_T4_T6_E12temp_storage;
	add.s32 	%r629, %r628, %r627;
	st.shared.u32 	[%r629+8], %r698;
$L__BB41_17:
	bar.sync 	0;
	setp.ne.s32 	%p94, %r1, 0;
	@%p94 bra 	$L__BB41_74;
	ld.shared.u32 	%r630, [_ZZN3cub18CUB_300001_SM_10006detail6reduce28DeviceReduceSingleTileKernelINS2_10policy_hubIijN4cuda3std3__44plusIiEEE10Policy1000EPiSC_jS9_iiNS7_10__identityEEEvT0_T1_T2_T3_T4_T6_E12temp_storage+12];
	add.s32 	%r631, %r630, %r698;
	ld.shared.u32 	%r632, [_ZZN3cub18CUB_300001_SM_10006detail6reduce28DeviceReduceSingleTileKernelINS2_10policy_hubIijN4cuda3std3__44plusIiEEE10Policy1000EPiSC_jS9_iiNS7_10__identityEEEvT0_T1_T2_T3_T4_T6_E12temp_storage+16];
	add.s32 	%r633, %r631, %r632;
	ld.shared.u32 	%r634, [_ZZN3cub18CUB_300001_SM_10006detail6reduce28DeviceReduceSingleTileKernelINS2_10policy_hubIijN4cuda3std3__44plusIiEEE10Policy1000EPiSC_jS9_iiNS7_10__identityEEEvT0_T1_T2_T3_T4_T6_E12temp_storage+20];
	add.s32 	%r635, %r633, %r634;
	ld.shared.u32 	%r636, [_ZZN3cub18CUB_300001_SM_10006detail6reduce28DeviceReduceSingleTileKernelINS2_10policy_hubIijN4cuda3std3__44plusIiEEE10Policy1000EPiSC_jS9_iiNS7_10__identityEEEvT0_T1_T2_T3_T4_T6_E12temp_storage+24];
	add.s32 	%r637, %r635, %r636;
	ld.shared.u32 	%r638, [_ZZN3cub18CUB_300001_SM_10006detail6reduce28DeviceReduceSingleTileKernelINS2_10policy_hubIijN4cuda3std3__44plusIiEEE10Policy1000EPiSC_jS9_iiNS7_10__identityEEEvT0_T1_T2_T3_T4_T6_E12temp_storage+28];
	add.s32 	%r639, %r637, %r638;
	ld.shared.u32 	%r640, [_ZZN3cub18CUB_300001_SM_10006detail6reduce28DeviceReduceSingleTileKernelINS2_10policy_hubIijN4cuda3std3__44plusIiEEE10Policy1000EPiSC_jS9_iiNS7_10__identityEEEvT0_T1_T2_T3_T4_T6_E12temp_storage+32];
	add.s32 	%r641, %r639, %r640;
	ld.shared.u32 	%r642, [_ZZN3cub18CUB_300001_SM_10006detail6reduce28DeviceReduceSingleTileKernelINS2_10policy_hubIijN4cuda3std3__44plusIiEEE10Policy1000EPiSC_jS9_iiNS7_10__identityEEEvT0_T1_T2_T3_T4_T6_E12temp_storage+36];
	add.s32 	%r698, %r641, %r642;
	bra.uni 	$L__BB41_74;
$L__BB41_19:
	// begin inline asm
	mov.u32 %r532, %laneid;
	// end inline asm
	and.b32  	%r558, %r1, 992;
	add.s32 	%r559, %r558, 32;
	setp.gt.u32 	%p73, %r559, %r123;
	not.b32 	%r560, %r558;
	add.s32 	%r561, %r123, %r560;
	selp.b32 	%r556, %r561, 31, %p73;
	mov.b32 	%r535, 1;
	mov.b32 	%r557, -1;
	// begin inline asm
	shfl.sync.down.b32 %r533, %r656, %r535, %r556, %r557;
	// end inline asm
	setp.lt.s32 	%p74, %r532, %r556;
	selp.b32 	%r562, %r533, 0, %p74;
	add.s32 	%r539, %r562, %r656;
	mov.b32 	%r540, 2;
	// begin inline asm
	shfl.sync.down.b32 %r538, %r539, %r540, %r556, %r557;
	// end inline asm
	add.s32 	%r563, %r532, 2;
	setp.gt.s32 	%p75, %r563, %r556;
	selp.b32 	%r564, 0, %r538, %p75;
	add.s32 	%r544, %r539, %r564;
	mov.b32 	%r545, 4;
	// begin inline asm
	shfl.sync.down.b32 %r543, %r544, %r545, %r556, %r557;
	// end inline asm
	add.s32 	%r565, %r532, 4;
	setp.gt.s32 	%p76, %r565, %r556;
	selp.b32 	%r566, 0, %r543, %p76;
	add.s32 	%r549, %r544, %r566;
	mov.b32 	%r550, 8;
	// begin inline asm
	shfl.sync.down.b32 %r548, %r549, %r550, %r556, %r557;
	// end inline asm
	add.s32 	%r567, %r532, 8;
	setp.gt.s32 	%p77, %r567, %r556;
	selp.b32 	%r568, 0, %r548, %p77;
	add.s32 	%r554, %r549, %r568;
	mov.b32 	%r555, 16;
	// begin inline asm
	shfl.sync.down.b32 %r553, %r554, %r555, %r556, %r557;
	// end inline asm
	add.s32 	%r569, %r532, 16;
	setp.gt.s32 	%p78, %r569, %r556;
	selp.b32 	%r570, 0, %r553, %p78;
	add.s32 	%r698, %r554, %r570;
	setp.ne.s32 	%p79, %r532, 0;
	@%p79 bra 	$L__BB41_21;
	shr.u32 	%r571, %r1, 3;
	and.b32  	%r572, %r571, 124;
	mov.u32 	%r573, _ZZN3cub18CUB_300001_SM_10006detail6reduce28DeviceReduceSingleTileKernelINS2_10policy_hubIijN4cuda3std3__44plusIiEEE10Policy1000EPiSC_jS9_iiNS7_10__identityEEEvT0_T1_T2_T3_T4_T6_E12temp_storage;
	add.s32 	%r574, %r573, %r572;
	st.shared.u32 	[%r574+8], %r698;
$L__BB41_21:
	bar.sync 	0;
	setp.ne.s32 	%p80, %r1, 0;
	@%p80 bra 	$L__BB41_74;
	setp.gt.u32 	%p81, %r123, 32;
	ld.shared.u32 	%r575, [_ZZN3cub18CUB_300001_SM_10006detail6reduce28DeviceReduceSingleTileKernelINS2_10policy_hubIijN4cuda3std3__44plusIiEEE10Policy1000EPiSC_jS9_iiNS7_10__identityEEEvT0_T1_T2_T3_T4_T6_E12temp_storage+12];
	selp.b32 	%r576, %r575, 0, %p81;
	add.s32 	%r577, %r576, %r698;
	setp.gt.u32 	%p82, %r123, 64;
	ld.shared.u32 	%r578, [_ZZN3cub18CUB_300001_SM_10006detail6reduce28DeviceReduceSingleTileKernelINS2_10policy_hubIijN4cuda3std3__44plusIiEEE10Policy1000EPiSC_jS9_iiNS7_10__identityEEEvT0_T1_T2_T3_T4_T6_E12temp_storage+16];
	selp.b32 	%r579, %r578, 0, %p82;
	add.s32 	%r580, %r577, %r579;
	setp.gt.u32 	%p83, %r123, 96;
	ld.shared.u32 	%r581, [_ZZN3cub18CUB_300001_SM_10006detail6reduce28DeviceReduceSingleTileKernelINS2_10policy_hubIijN4cuda3std3__44plusIiEEE10Policy1000EPiSC_jS9_iiNS7_10__identityEEEvT0_T1_T2_T3_T4_T6_E12temp_storage+20];
	selp.b32 	%r582, %r581, 0, %p83;
	add.s32 	%r583, %r580, %r582;
	setp.gt.u32 	%p84, %r123, 128;
	ld.shared.u32 	%r584, [_ZZN3cub18CUB_300001_SM_10006detail6reduce28DeviceReduceSingleTileKernelINS2_10policy_hubIijN4cuda3std3__44plusIiEEE10Policy1000EPiSC_jS9_iiNS7_10__identityEEEvT0_T1_T2_T3_T4_T6_E12temp_storage+24];
	selp.b32 	%r585, %r584, 0, %p84;
	add.s32 	%r586, %r583, %r585;
	setp.gt.u32 	%p85, %r123, 160;
	ld.shared.u32 	%r587, [_ZZN3cub18CUB_300001_SM_10006detail6reduce28DeviceReduceSingleTileKernelINS2_10policy_hubIijN4cuda3std3__44plusIiEEE10Policy1000EPiSC_jS9_iiNS7_10__identityEEEvT0_T1_T2_T3_T4_T6_E12temp_storage+28];
	selp.b32 	%r588, %r587, 0, %p85;
	add.s32 	%r589, %r586, %r588;
	setp.gt.u32 	%p86, %r123, 192;
	ld.shared.u32 	%r590, [_ZZN3cub18CUB_300001_SM_10006detail6reduce28DeviceReduceSingleTileKernelINS2_10policy_hubIijN4cuda3std3__44plusIiEEE10Policy1000EPiSC_jS9_iiNS7_10__identityEEEvT0_T1_T2_T3_T4_T6_E12temp_storage+32];
	selp.b32 	%r591, %r590, 0, %p86;
	add.s32 	%r592, %r589, %r591;
	setp.gt.u32 	%p87, %r123, 224;
	ld.shared.u32 	%r593, [_ZZN3cub18CUB_300001_SM_10006detail6reduce28DeviceReduceSingleTileKernelINS2_10policy_hubIijN4cuda3std3__44plusIiEEE10Policy1000EPiSC_jS9_iiNS7_10__identityEEEvT0_T1_T2_T3_T4_T6_E12temp_storage+36];
	selp.b32 	%r594, %r593, 0, %p87;
	add.s32 	%r698, %r592, %r594;
	bra.uni 	$L__BB41_74;
$L__BB41_23:
	mov.u32 	%r26, %tid.x;
	shl.b32 	%r27, %r26, 2;
	mul.wide.u32 	%rd85, %r27, 4;
	add.s64 	%rd75, %rd15, %rd85;
	// begin inline asm
	ld.global.nc.v2.u64 {%rd73, %rd74}, [%rd75];
	// end inline asm
	mov.b64 	{%r385, %r386}, %rd74;
	mov.b64 	{%r387, %r388}, %rd73;
	add.s64 	%rd78, %rd75, 4096;
	// begin inline asm
	ld.global.nc.v2.u64 {%rd76, %rd77}, [%rd78];
	// end inline asm
	mov.b64 	{%r389, %r390}, %rd77;
	mov.b64 	{%r391, %r392}, %rd76;
	add.s64 	%rd81, %rd75, 8192;
	// begin inline asm
	ld.global.nc.v2.u64 {%rd79, %rd80}, [%rd81];
	// end inline asm
	mov.b64 	{%r393, %r394}, %rd80;
	mov.b64 	{%r395, %r396}, %rd79;
	add.s64 	%rd84, %rd75, 12288;
	// begin inline asm
	ld.global.nc.v2.u64 {%rd82, %rd83}, [%rd84];
	// end inline asm
	mov.b64 	{%r397, %r398}, %rd83;
	mov.b64 	{%r399, %r400}, %rd82;
	add.s32 	%r401, %r388, %r387;
	add.s32 	%r402, %r385, %r401;
	add.s32 	%r403, %r386, %r402;
	add.s32 	%r404, %r391, %r403;
	add.s32 	%r405, %r392, %r404;
	add.s32 	%r406, %r389, %r405;
	add.s32 	%r407, %r390, %r406;
	add.s32 	%r408, %r395, %r407;
	add.s32 	%r409, %r396, %r408;
	add.s32 	%r410, %r393, %r409;
	add.s32 	%r411, %r394, %r410;
	add.s32 	%r412, %r399, %r411;
	add.s32 	%r413, %r400, %r412;
	add.s32 	%r414, %r397, %r413;
	add.s32 	%r671, %r398, %r414;
	add.s32 	%r29, %r123, -4096;
	setp.lt.u32 	%p50, %r29, 4096;
	mov.b32 	%r660, 4096;
	@%p50 bra 	$L__BB41_27;
	mov.b32 	%r660, 4096;
$L__BB41_25:
	add.s32 	%r416, %r660, %r27;
	mul.wide.u32 	%rd98, %r416, 4;
	add.s64 	%rd88, %rd15, %rd98;
	// begin inline asm
	ld.global.nc.v2.u64 {%rd86, %rd87}, [%rd88];
	// end inline asm
	mov.b64 	{%r417, %r418}, %rd87;
	mov.b64 	{%r419, %r420}, %rd86;
	add.s64 	%rd91, %rd88, 4096;
	// begin inline asm
	ld.global.nc.v2.u64 {%rd89, %rd90}, [%rd91];
	// end inline asm
	mov.b64 	{%r421, %r422}, %rd90;
	mov.b64 	{%r423, %r424}, %rd89;
	add.s64 	%rd94, %rd88, 8192;
	// begin inline asm
	ld.global.nc.v2.u64 {%rd92, %rd93}, [%rd94];
	// end inline asm
	mov.b64 	{%r425, %r426}, %rd93;
	mov.b64 	{%r427, %r428}, %rd92;
	add.s64 	%rd97, %rd88, 12288;
	// begin inline asm
	ld.global.nc.v2.u64 {%rd95, %rd96}, [%rd97];
	// end inline asm
	mov.b64 	{%r429, %r430}, %rd96;
	mov.b64 	{%r431, %r432}, %rd95;
	add.s32 	%r433, %r419, %r671;
	add.s32 	%r434, %r420, %r433;
	add.s32 	%r435, %r417, %r434;
	add.s32 	%r436, %r418, %r435;
	add.s32 	%r437, %r423, %r436;
	add.s32 	%r438, %r424, %r437;
	add.s32 	%r439, %r421, %r438;
	add.s32 	%r440, %r422, %r439;
	add.s32 	%r441, %r427, %r440;
	add.s32 	%r442, %r428, %r441;
	add.s32 	%r443, %r425, %r442;
	add.s32 	%r444, %r426, %r443;
	add.s32 	%r445, %r431, %r444;
	add.s32 	%r446, %r432, %r445;
	add.s32 	%r447, %r429, %r446;
	add.s32 	%r671, %r430, %r447;
	sub.s32 	%r448, %r123, %r660;
	setp.lt.u32 	%p51, %r448, 4096;
	@%p51 bra 	$L__BB41_35;
	add.s32 	%r660, %r660, 4096;
	setp.le.u32 	%p52, %r660, %r29;
	@%p52 bra 	$L__BB41_25;
$L__BB41_27:
	setp.le.u32 	%p53, %r123, %r660;
	@%p53 bra 	$L__BB41_35;
	sub.s32 	%r36, %r123, %r660;
	setp.ge.s32 	%p54, %r26, %r36;
	@%p54 bra 	$L__BB41_35;
	not.b32 	%r450, %r26;
	add.s32 	%r451, %r123, %r450;
	sub.s32 	%r37, %r451, %r660;
	and.b32  	%r452, %r37, 768;
	setp.eq.s32 	%p55, %r452, 768;
	mov.u32 	%r665, %r26;
	@%p55 bra 	$L__BB41_32;
	add.s32 	%r662, %r26, %r660;
	shr.u32 	%r453, %r37, 8;
	add.s32 	%r454, %r453, 1;
	and.b32  	%r455, %r454, 3;
	neg.s32 	%r661, %r455;
	mov.u32 	%r665, %r26;
$L__BB41_31:
	.pragma "nounroll";
	mul.wide.u32 	%rd100, %r662, 4;
	add.s64 	%rd99, %rd15, %rd100;
	// begin inline asm
	ld.global.nc.u32 %r456, [%rd99];
	// end inline asm
	add.s32 	%r671, %r456, %r671;
	add.s32 	%r665, %r665, 256;
	add.s32 	%r662, %r662, 256;
	add.s32 	%r661, %r661, 1;
	setp.ne.s32 	%p56, %r661, 0;
	@%p56 bra 	$L__BB41_31;
$L__BB41_32:
	setp.lt.u32 	%p57, %r37, 768;
	@%p57 bra 	$L__BB41_35;
	add.s32 	%r669, %r665, 512;
	add.s32 	%r668, %r665, %r660;
$L__BB41_34:
	mul.wide.u32 	%rd105, %r668, 4;
	add.s64 	%rd101, %rd15, %rd105;
	// begin inline asm
	ld.global.nc.u32 %r457, [%rd101];
	// end inline asm
	add.s32 	%r461, %r457, %r671;
	add.s32 	%r462, %r668, 256;
	mul.wide.u32 	%rd106, %r462, 4;
	add.s64 	%rd102, %rd15, %rd106;
	// begin inline asm
	ld.global.nc.u32 %r458, [%rd102];
	// end inline asm
	add.s32 	%r463, %r458, %r461;
	add.s32 	%r464, %r668, 512;
	mul.wide.u32 	%rd107, %r464, 4;
	add.s64 	%rd103, %rd15, %rd107;
	// begin inline asm
	ld.global.nc.u32 %r459, [%rd103];
	// end inline asm
	add.s32 	%r465, %r459, %r463;
	add.s32 	%r466, %r668, 768;
	mul.wide.u32 	%rd108, %r466, 4;
	add.s64 	%rd104, %rd15, %rd108;
	// begin inline asm
	ld.global.nc.u32 %r460, [%rd104];
	// end inline asm
	add.s32 	%r671, %r460, %r465;
	add.s32 	%r57, %r669, 1024;
	add.s32 	%r467, %r669, 512;
	add.s32 	%r668, %r668, 1024;
	setp.lt.s32 	%p58, %r467, %r36;
	mov.u32 	%r669, %r57;
	@%p58 bra 	$L__BB41_34;
$L__BB41_35:
	// begin inline asm
	mov.u32 %r468, %laneid;
	// end inline asm
	mov.b32 	%r471, 1;
	mov.b32 	%r492, 31;
	mov.b32 	%r493, -1;
	// begin inline asm
	shfl.sync.down.b32 %r469, %r671, %r471, %r492, %r493;
	// end inline asm
	setp.gt.s32 	%p59, %r468, 30;
	selp.b32 	%r494, 0, %r469, %p59;
	add.s32 	%r475, %r494, %r671;
	mov.b32 	%r476, 2;
	// begin inline asm
	shfl.sync.down.b32 %r474, %r475, %r476, %r492, %r493;
	// end inline asm
	setp.gt.s32 	%p60, %r468, 29;
	selp.b32 	%r495, 0, %r474, %p60;
	add.s32 	%r480, %r475, %r495;
	mov.b32 	%r481, 4;
	// begin inline asm
	shfl.sync.down.b32 %r479, %r480, %r481, %r492, %r493;
	// end inline asm
	setp.gt.s32 	%p61, %r468, 27;
	selp.b32 	%r496, 0, %r479, %p61;
	add.s32 	%r485, %r480, %r496;
	mov.b32 	%r486, 8;
	// begin inline asm
	shfl.sync.down.b32 %r484, %r485, %r486, %r492, %r493;
	// end inline asm
	setp.gt.s32 	%p62, %r468, 23;
	selp.b32 	%r497, 0, %r484, %p62;
	add.s32 	%r490, %r485, %r497;
	mov.b32 	%r491, 16;
	// begin inline asm
	shfl.sync.down.b32 %r489, %r490, %r491, %r492, %r493;
	// end inline asm
	setp.gt.s32 	%p63, %r468, 15;
	selp.b32 	%r498, 0, %r489, %p63;
	add.s32 	%r698, %r490, %r498;
	setp.ne.s32 	%p64, %r468, 0;
	@%p64 bra 	$L__BB41_37;
	shr.u32 	%r499, %r26, 3;
	and.b32  	%r500, %r499, 124;
	mov.u32 	%r501, _ZZN3cub18CUB_300001_SM_10006detail6reduce28DeviceReduceSingleTileKernelINS2_10policy_hubIijN4cuda3std3__44plusIiEEE10Policy1000EPiSC_jS9_iiNS7_10__identityEEEvT0_T1_T2_T3_T4_T6_E12temp_storage;
	add.s32 	%r502, %r501, %r500;
	st.shared.u32 	[%r502+8], %r698;
$L__BB41_37:
	bar.sync 	0;
	setp.ne.s32 	%p65, %r26, 0;
	@%p65 bra 	$L__BB41_74;
	ld.shared.u32 	%r503, [_ZZN3cub18CUB_300001_SM_10006detail6reduce28DeviceReduceSingleTileKernelINS2_10policy_hubIijN4cuda3std3__44plusIiEEE10Policy1000EPiSC_jS9_iiNS7_10__identityEEEvT0_T1_T2_T3_T4_T6_E12temp_storage+12];
	add.s32 	%r504, %r503, %r698;
	ld.shared.u32 	%r505, [_ZZN3cub18CUB_300001_SM_10006detail6reduce28DeviceReduceSingleTileKernelINS2_10policy_hubIijN4cuda3std3__44plusIiEEE10Policy1000EPiSC_jS9_iiNS7_10__identityEEEvT0_T1_T2_T3_T4_T6_E12temp_storage+16];
	add.s32 	%r506, %r504, %r505;
	ld.shared.u32 	%r507, [_ZZN3cub18CUB_300001_SM_10006detail6reduce28DeviceReduceSingleTileKernelINS2_10policy_hubIijN4cuda3std3__44plusIiEEE10Policy1000EPiSC_jS9_iiNS7_10__identityEEEvT0_T1_T2_T3_T4_T6_E12temp_storage+20];
	add.s32 	%r508, %r506, %r507;
	ld.shared.u32 	%r509, [_ZZN3cub18CUB_300001_SM_10006detail6reduce28DeviceReduceSingleTileKernelINS2_10policy_hubIijN4cuda3std3__44plusIiEEE10Policy1000EPiSC_jS9_iiNS7_10__identityEEEvT0_T1_T2_T3_T4_T6_E12temp_storage+24];
	add.s32 	%r510, %r508, %r509;
	ld.shared.u32 	%r511, [_ZZN3cub18CUB_300001_SM_10006detail6reduce28DeviceReduceSingleTileKernelINS2_10policy_hubIijN4cuda3std3__44plusIiEEE10Policy1000EPiSC_jS9_iiNS7_10__identityEEEvT0_T1_T2_T3_T4_T6_E12temp_storage+28];
	add.s32 	%r512, %r510, %r511;
	ld.shared.u32 	%r513, [_ZZN3cub18CUB_300001_SM_10006detail6reduce28DeviceReduceSingleTileKernelINS2_10policy_hubIijN4cuda3std3__44plusIiEEE10Policy1000EPiSC_jS9_iiNS7_10__identityEEEvT0_T1_T2_T3_T4_T6_E12temp_storage+32];
	add.s32 	%r514, %r512, %r513;
	ld.shared.u32 	%r515, [_ZZN3cub18CUB_300001_SM_10006detail6reduce28DeviceReduceSingleTileKernelINS2_10policy_hubIijN4cuda3std3__44plusIiEEE10Policy1000EPiSC_jS9_iiNS7_10__identityEEEvT0_T1_T2_T3_T4_T6_E12temp_storage+36];
	add.s32 	%r698, %r514, %r515;
	bra.uni 	$L__BB41_74;
$L__BB41_39:
	setp.gt.u32 	%p3, %r123, 4095;
	@%p3 bra 	$L__BB41_58;
	mov.u32 	%r62, %tid.x;
	setp.ge.u32 	%p20, %r62, %r123;
	mov.b32 	%r682, 0;
	mov.u32 	%r677, %r62;
	@%p20 bra 	$L__BB41_42;
	mul.wide.u32 	%rd65, %r62, 4;
	add.s64 	%rd64, %rd15, %rd65;
	// begin inline asm
	ld.global.nc.u32 %r682, [%rd64];
	// end inline asm
	add.s32 	%r677, %r62, 256;
$L__BB41_42:
	setp.ge.u32 	%p21, %r677, %r123;
	@%p21 bra 	$L__BB41_49;
	not.b32 	%r260, %r677;
	add.s32 	%r67, %r123, %r260;
	and.b32  	%r261, %r67, 768;
	setp.eq.s32 	%p22, %r261, 768;
	@%p22 bra 	$L__BB41_46;
	mul.wide.u32 	%rd66, %r677, 4;
	add.s64 	%rd120, %rd15, %rd66;
	shr.u32 	%r262, %r67, 8;
	add.s32 	%r263, %r262, 1;
	and.b32  	%r264, %r263, 3;
	neg.s32 	%r674, %r264;
$L__BB41_45:
	.pragma "nounroll";
	// begin inline asm
	ld.global.nc.u32 %r265, [%rd120];
	// end inline asm
	add.s32 	%r682, %r265, %r682;
	add.s32 	%r677, %r677, 256;
	add.s64 	%rd120, %rd120, 1024;
	add.s32 	%r674, %r674, 1;
	setp.ne.s32 	%p23, %r674, 0;
	@%p23 bra 	$L__BB41_45;
$L__BB41_46:
	setp.lt.u32 	%p24, %r67, 768;
	@%p24 bra 	$L__BB41_49;
	mul.wide.u32 	%rd68, %r677, 4;
	add.s64 	%rd121, %rd15, %rd68;
$L__BB41_48:
	// begin inline asm
	ld.global.nc.u32 %r266, [%rd121];
	// end inline asm
	add.s32 	%r270, %r266, %r682;
	add.s64 	%rd70, %rd121, 1024;
	// begin inline asm
	ld.global.nc.u32 %r267, [%rd70];
	// end inline asm
	add.s32 	%r271, %r267, %r270;
	add.s64 	%rd71, %rd121, 2048;
	// begin inline asm
	ld.global.nc.u32 %r268, [%rd71];
	// end inline asm
	add.s32 	%r272, %r268, %r271;
	add.s64 	%rd72, %rd121, 3072;
	// begin inline asm
	ld.global.nc.u32 %r269, [%rd72];
	// end inline asm
	add.s32 	%r682, %r269, %r272;
	add.s32 	%r677, %r677, 1024;
	add.s64 	%rd121, %rd121, 4096;
	setp.lt.s32 	%p25, %r677, %r123;
	@%p25 bra 	$L__BB41_48;
$L__BB41_49:
	setp.lt.u32 	%p26, %r123, 256;
	@%p26 bra 	$L__BB41_54;
	// begin inline asm
	mov.u32 %r336, %laneid;
	// end inline asm
	mov.b32 	%r339, 1;
	mov.b32 	%r360, 31;
	mov.b32 	%r361, -1;
	// begin inline asm
	shfl.sync.down.b32 %r337, %r682, %r339, %r360, %r361;
	// end inline asm
	setp.gt.s32 	%p42, %r336, 30;
	selp.b32 	%r362, 0, %r337, %p42;
	add.s32 	%r343, %r362, %r682;
	mov.b32 	%r344, 2;
	// begin inline asm
	shfl.sync.down.b32 %r342, %r343, %r344, %r360, %r361;
	// end inline asm
	setp.gt.s32 	%p43, %r336, 29;
	selp.b32 	%r363, 0, %r342, %p43;
	add.s32 	%r348, %r343, %r363;
	mov.b32 	%r349, 4;
	// begin inline asm
	shfl.sync.down.b32 %r347, %r348, %r349, %r360, %r361;
	// end inline asm
	setp.gt.s32 	%p44, %r336, 27;
	selp.b32 	%r364, 0, %r347, %p44;
	add.s32 	%r353, %r348, %r364;
	mov.b32 	%r354, 8;
	// begin inline asm
	shfl.sync.down.b32 %r352, %r353, %r354, %r360, %r361;
	// end inline asm
	setp.gt.s32 	%p45, %r336, 23;
	selp.b32 	%r365, 0, %r352, %p45;
	add.s32 	%r358, %r353, %r365;
	mov.b32 	%r359, 16;
	// begin inline asm
	shfl.sync.down.b32 %r357, %r358, %r359, %r360, %r361;
	// end inline asm
	setp.gt.s32 	%p46, %r336, 15;
	selp.b32 	%r366, 0, %r357, %p46;
	add.s32 	%r698, %r358, %r366;
	setp.ne.s32 	%p47, %r336, 0;
	@%p47 bra 	$L__BB41_52;
	shr.u32 	%r367, %r62, 3;
	and.b32  	%r368, %r367, 124;
	mov.u32 	%r369, _ZZN3cub18CUB_300001_SM_10006detail6reduce28DeviceReduceSingleTileKernelINS2_10policy_hubIijN4cuda3std3__44plusIiEEE10Policy1000EPiSC_jS9_iiNS7_10__identityEEEvT0_T1_T2_T3_T4_T6_E12temp_storage;
	add.s32 	%r370, %r369, %r368;
	st.shared.u32 	[%r370+8], %r698;
$L__BB41_52:
	bar.sync 	0;
	setp.ne.s32 	%p48, %r62, 0;
	@%p48 bra 	$L__BB41_74;
	ld.shared.u32 	%r371, [_ZZN3cub18CUB_300001_SM_10006detail6reduce28DeviceReduceSingleTileKernelINS2_10policy_hubIijN4cuda3std3__44plusIiEEE10Policy1000EPiSC_jS9_iiNS7_10__identityEEEvT0_T1_T2_T3_T4_T6_E12temp_storage+12];
	add.s32 	%r372, %r371, %r698;
	ld.shared.u32 	%r373, [_ZZN3cub18CUB_300001_SM_10006detail6reduce28DeviceReduceSingleTileKernelINS2_10policy_hubIijN4cuda3std3__44plusIiEEE10Policy1000EPiSC_jS9_iiNS7_10__identityEEEvT0_T1_T2_T3_T4_T6_E12temp_storage+16];
	add.s32 	%r374, %r372, %r373;
	ld.shared.u32 	%r375, [_ZZN3cub18CUB_300001_SM_10006detail6reduce28DeviceReduceSingleTileKernelINS2_10policy_hubIijN4cuda3std3__44plusIiEEE10Policy1000EPiSC_jS9_iiNS7_10__identityEEEvT0_T1_T2_T3_T4_T6_E12temp_storage+20];
	add.s32 	%r376, %r374, %r375;
	ld.shared.u32 	%r377, [_ZZN3cub18CUB_300001_SM_10006detail6reduce28DeviceReduceSingleTileKernelINS2_10policy_hubIijN4cuda3std3__44plusIiEEE10Policy1000EPiSC_jS9_iiNS7_10__identityEEEvT0_T1_T2_T3_T4_T6_E12temp_storage+24];
	add.s32 	%r378, %r376, %r377;
	ld.shared.u32 	%r379, [_ZZN3cub18CUB_300001_SM_10006detail6reduce28DeviceReduceSingleTileKernelINS2_10policy_hubIijN4cuda3std3__44plusIiEEE10Policy1000EPiSC_jS9_iiNS7_10__identityEEEvT0_T1_T2_T3_T4_T6_E12temp_storage+28];
	add.s32 	%r380, %r378, %r379;
	ld.shared.u32 	%r381, [_ZZN3cub18CUB_300001_SM_10006detail6reduce28DeviceReduceSingleTileKernelINS2_10policy_hubIijN4cuda3std3__44plusIiEEE10Policy1000EPiSC_jS9_iiNS7_10__identityEEEvT0_T1_T2_T3_T4_T6_E12temp_storage+32];
	add.s32 	%r382, %r380, %r381;
	ld.shared.u32 	%r383, [_ZZN3cub18CUB_300001_SM_10006detail6reduce28DeviceReduceSingleTileKernelINS2_10policy_hubIijN4cuda3std3__44plusIiEEE10Policy1000EPiSC_jS9_iiNS7_10__identityEEEvT0_T1_T2_T3_T4_T6_E12temp_storage+36];
	add.s32 	%r698, %r382, %r383;
	bra.uni 	$L__BB41_74;
$L__BB41_54:
	// begin inline asm
	mov.u32 %r273, %laneid;
	// end inline asm
	and.b32  	%r299, %r62, 992;
	add.s32 	%r300, %r299, 32;
	setp.gt.u32 	%p27, %r300, %r123;
	not.b32 	%r301, %r299;
	add.s32 	%r302, %r123, %r301;
	selp.b32 	%r297, %r302, 31, %p27;
	mov.b32 	%r276, 1;
	mov.b32 	%r298, -1;
	// begin inline asm
	shfl.sync.down.b32 %r274, %r682, %r276, %r297, %r298;
	// end inline asm
	setp.lt.s32 	%p28, %r273, %r297;
	selp.b32 	%r303, %r274, 0, %p28;
	add.s32 	%r280, %r303, %r682;
	mov.b32 	%r281, 2;
	// begin inline asm
	shfl.sync.down.b32 %r279, %r280, %r281, %r297, %r298;
	// end inline asm
	add.s32 	%r304, %r273, 2;
	setp.gt.s32 	%p29, %r304, %r297;
	selp.b32 	%r305, 0, %r279, %p29;
	add.s32 	%r285, %r280, %r305;
	mov.b32 	%r286, 4;
	// begin inline asm
	shfl.sync.down.b32 %r284, %r285, %r286, %r297, %r298;
	// end inline asm
	add.s32 	%r306, %r273, 4;
	setp.gt.s32 	%p30, %r306, %r297;
	selp.b32 	%r307, 0, %r284, %p30;
	add.s32 	%r290, %r285, %r307;
	mov.b32 	%r291, 8;
	// begin inline asm
	shfl.sync.down.b32 %r289, %r290, %r291, %r297, %r298;
	// end inline asm
	add.s32 	%r308, %r273, 8;
	setp.gt.s32 	%p31, %r308, %r297;
	selp.b32 	%r309, 0, %r289, %p31;
	add.s32 	%r295, %r290, %r309;
	mov.b32 	%r296, 16;
	// begin inline asm
	shfl.sync.down.b32 %r294, %r295, %r296, %r297, %r298;
	// end inline asm
	add.s32 	%r310, %r273, 16;
	setp.gt.s32 	%p32, %r310, %r297;
	selp.b32 	%r311, 0, %r294, %p32;
	add.s32 	%r698, %r295, %r311;
	setp.ne.s32 	%p33, %r273, 0;
	@%p33 bra 	$L__BB41_56;
	shr.u32 	%r312, %r62, 3;
	and.b32  	%r313, %r312, 124;
	mov.u32 	%r314, _ZZN3cub18CUB_300001_SM_10006detail6reduce28DeviceReduceSingleTileKernelINS2_10policy_hubIijN4cuda3std3__44plusIiEEE10Policy1000EPiSC_jS9_iiNS7_10__identityEEEvT0_T1_T2_T3_T4_T6_E12temp_storage;
	add.s32 	%r315, %r314, %r313;
	st.shared.u32 	[%r315+8], %r698;
$L__BB41_56:
	bar.sync 	0;
	setp.ne.s32 	%p34, %r62, 0;
	@%p34 bra 	$L__BB41_74;
	setp.gt.u32 	%p35, %r123, 32;
	ld.shared.u32 	%r316, [_ZZN3cub18CUB_300001_SM_10006detail6reduce28DeviceReduceSingleTileKernelINS2_10policy_hubIijN4cuda3std3__44plusIiEEE10Policy1000EPiSC_jS9_iiNS7_10__identityEEEvT0_T1_T2_T3_T4_T6_E12temp_storage+12];
	selp.b32 	%r317, %r316, 0, %p35;
	add.s32 	%r318, %r317, %r698;
	setp.gt.u32 	%p36, %r123, 64;
	ld.shared.u32 	%r319, [_ZZN3cub18CUB_300001_SM_10006detail6reduce28DeviceReduceSingleTileKernelINS2_10policy_hubIijN4cuda3std3__44plusIiEEE10Policy1000EPiSC_jS9_iiNS7_10__identityEEEvT0_T1_T2_T3_T4_T6_E12temp_storage+16];
	selp.b32 	%r320, %r319, 0, %p36;
	add.s32 	%r321, %r318, %r320;
	setp.gt.u32 	%p37, %r123, 96;
	ld.shared.u32 	%r322, [_ZZN3cub18CUB_300001_SM_10006detail6reduce28DeviceReduceSingleTileKernelINS2_10policy_hubIijN4cuda3std3__44plusIiEEE10Policy1000EPiSC_jS9_iiNS7_10__identityEEEvT0_T1_T2_T3_T4_T6_E12temp_storage+20];
	selp.b32 	%r323, %r322, 0, %p37;
	add.s32 	%r324, %r321, %r323;
	setp.gt.u32 	%p38, %r123, 128;
	ld.shared.u32 	%r325, [_ZZN3cub18CUB_300001_SM_10006detail6reduce28DeviceReduceSingleTileKernelINS2_10policy_hubIijN4cuda3std3__44plusIiEEE10Policy1000EPiSC_jS9_iiNS7_10__identityEEEvT0_T1_T2_T3_T4_T6_E12temp_storage+24];
	selp.b32 	%r326, %r325, 0, %p38;
	add.s32 	%r327, %r324, %r326;
	setp.gt.u32 	%p39, %r123, 160;
	ld.shared.u32 	%r328, [_ZZN3cub18CUB_300001_SM_10006detail6reduce28DeviceReduceSingleTileKernelINS2_10policy_hubIijN4cuda3std3__44plusIiEEE10Policy1000EPiSC_jS9_iiNS7_10__identityEEEvT0_T1_T2_T3_T4_T6_E12temp_storage+28];
	selp.b32 	%r329, %r328, 0, %p39;
	add.s32 	%r330, %r327, %r329;
	setp.gt.u32 	%p40, %r123, 192;
	ld.shared.u32 	%r331, [_ZZN3cub18CUB_300001_SM_10006detail6reduce28DeviceReduceSingleTileKernelINS2_10policy_hubIijN4cuda3std3__44plusIiEEE10Policy1000EPiSC_jS9_iiNS7_10__identityEEEvT0_T1_T2_T3_T4_T6_E12temp_storage+32];
	selp.b32 	%r332, %r331, 0, %p40;
	add.s32 	%r333, %r330, %r332;
	setp.gt.u32 	%p41, %r123, 224;
	ld.shared.u32 	%r334, [_ZZN3cub18CUB_300001_SM_10006detail6reduce28DeviceReduceSingleTileKernelINS2_10policy_hubIijN4cuda3std3__44plusIiEEE10Policy1000EPiSC_jS9_iiNS7_10__identityEEEvT0_T1_T2_T3_T4_T6_E12temp_storage+36];
	selp.b32 	%r335, %r334, 0, %p41;
	add.s32 	%r698, %r333, %r335;
	bra.uni 	$L__BB41_74;
$L__BB41_58:
	mov.u32 	%r87, %tid.x;
	mul.wide.u32 	%rd34, %r87, 4;
	add.s64 	%rd18, %rd15, %rd34;
	// begin inline asm
	ld.global.nc.u32 %r125, [%rd18];
	// end inline asm
	add.s64 	%rd19, %rd18, 1024;
	// begin inline asm
	ld.global.nc.u32 %r126, [%rd19];
	// end inline asm
	add.s64 	%rd20, %rd18, 2048;
	// begin inline asm
	ld.global.nc.u32 %r127, [%rd20];
	// end inline asm
	add.s64 	%rd21, %rd18, 3072;
	// begin inline asm
	ld.global.nc.u32 %r128, [%rd21];
	// end inline asm
	add.s64 	%rd22, %rd18, 4096;
	// begin inline asm
	ld.global.nc.u32 %r129, [%rd22];
	// end inline asm
	add.s64 	%rd23, %rd18, 5120;
	// begin inline asm
	ld.global.nc.u32 %r130, [%rd23];
	// end inline asm
	add.s64 	%rd24, %rd18, 6144;
	// begin inline asm
	ld.global.nc.u32 %r131, [%rd24];
	// end inline asm
	add.s64 	%rd25, %rd18, 7168;
	// begin inline asm
	ld.global.nc.u32 %r132, [%rd25];
	// end inline asm
	add.s64 	%rd26, %rd18, 8192;
	// begin inline asm
	ld.global.nc.u32 %r133, [%rd26];
	// end inline asm
	add.s64 	%rd27, %rd18, 9216;
	// begin inline asm
	ld.global.nc.u32 %r134, [%rd27];
	// end inline asm
	add.s64 	%rd28, %rd18, 10240;
	// begin inline asm
	ld.global.nc.u32 %r135, [%rd28];
	// end inline asm
	add.s64 	%rd29, %rd18, 11264;
	// begin inline asm
	ld.global.nc.u32 %r136, [%rd29];
	// end inline asm
	add.s64 	%rd30, %rd18, 12288;
	// begin inline asm
	ld.global.nc.u32 %r137, [%rd30];
	// end inline asm
	add.s64 	%rd31, %rd18, 13312;
	// begin inline asm
	ld.global.nc.u32 %r138, [%rd31];
	// end inline asm
	add.s64 	%rd32, %rd18, 14336;
	// begin inline asm
	ld.global.nc.u32 %r139, [%rd32];
	// end inline asm
	add.s64 	%rd33, %rd18, 15360;
	// begin inline asm
	ld.global.nc.u32 %r140, [%rd33];
	// end inline asm
	add.s32 	%r142, %r126, %r125;
	add.s32 	%r143, %r127, %r142;
	add.s32 	%r144, %r128, %r143;
	add.s32 	%r145, %r129, %r144;
	add.s32 	%r146, %r130, %r145;
	add.s32 	%r147, %r131, %r146;
	add.s32 	%r148, %r132, %r147;
	add.s32 	%r149, %r133, %r148;
	add.s32 	%r150, %r134, %r149;
	add.s32 	%r151, %r135, %r150;
	add.s32 	%r152, %r136, %r151;
	add.s32 	%r153, %r137, %r152;
	add.s32 	%r154, %r138, %r153;
	add.s32 	%r155, %r139, %r154;
	add.s32 	%r697, %r140, %r155;
	add.s32 	%r89, %r123, -4096;
	setp.lt.u32 	%p4, %r89, 4096;
	mov.b32 	%r686, 4096;
	@%p4 bra 	$L__BB41_62;
	mov.b32 	%r686, 4096;
$L__BB41_60:
	add.s32 	%r173, %r87, %r686;
	mul.wide.u32 	%rd51, %r173, 4;
	add.s64 	%rd35, %rd15, %rd51;
	// begin inline asm
	ld.global.nc.u32 %r157, [%rd35];
	// end inline asm
	mul.wide.u32 	%rd52, %r686, 4;
	add.s64 	%rd53, %rd18, %rd52;
	add.s64 	%rd36, %rd53, 1024;
	// begin inline asm
	ld.global.nc.u32 %r158, [%rd36];
	// end inline asm
	add.s64 	%rd37, %rd53, 2048;
	// begin inline asm
	ld.global.nc.u32 %r159, [%rd37];
	// end inline asm
	add.s64 	%rd38, %rd53, 3072;
	// begin inline asm
	ld.global.nc.u32 %r160, [%rd38];
	// end inline asm
	add.s64 	%rd39, %rd53, 4096;
	// begin inline asm
	ld.global.nc.u32 %r161, [%rd39];
	// end inline asm
	add.s64 	%rd40, %rd53, 5120;
	// begin inline asm
	ld.global.nc.u32 %r162, [%rd40];
	// end inline asm
	add.s64 	%rd41, %rd53, 6144;
	// begin inline asm
	ld.global.nc.u32 %r163, [%rd41];
	// end inline asm
	add.s64 	%rd42, %rd53, 7168;
	// begin inline asm
	ld.global.nc.u32 %r164, [%rd42];
	// end inline asm
	add.s64 	%rd43, %rd53, 8192;
	// begin inline asm
	ld.global.nc.u32 %r165, [%rd43];
	// end inline asm
	add.s64 	%rd44, %rd53, 9216;
	// begin inline asm
	ld.global.nc.u32 %r166, [%rd44];
	// end inline asm
	add.s64 	%rd45, %rd53, 10240;
	// begin inline asm
	ld.global.nc.u32 %r167, [%rd45];
	// end inline asm
	add.s64 	%rd46, %rd53, 11264;
	// begin inline asm
	ld.global.nc.u32 %r168, [%rd46];
	// end inline asm
	add.s64 	%rd47, %rd53, 12288;
	// begin inline asm
	ld.global.nc.u32 %r169, [%rd47];
	// end inline asm
	add.s64 	%rd48, %rd53, 13312;
	// begin inline asm
	ld.global.nc.u32 %r170, [%rd48];
	// end inline asm
	add.s64 	%rd49, %rd53, 14336;
	// begin inline asm
	ld.global.nc.u32 %r171, [%rd49];
	// end inline asm
	add.s64 	%rd50, %rd53, 15360;
	// begin inline asm
	ld.global.nc.u32 %r172, [%rd50];
	// end inline asm
	add.s32 	%r174, %r157, %r697;
	add.s32 	%r175, %r158, %r174;
	add.s32 	%r176, %r159, %r175;
	add.s32 	%r177, %r160, %r176;
	add.s32 	%r178, %r161, %r177;
	add.s32 	%r179, %r162, %r178;
	add.s32 	%r180, %r163, %r179;
	add.s32 	%r181, %r164, %r180;
	add.s32 	%r182, %r165, %r181;
	add.s32 	%r183, %r166, %r182;
	add.s32 	%r184, %r167, %r183;
	add.s32 	%r185, %r168, %r184;
	add.s32 	%r186, %r169, %r185;
	add.s32 	%r187, %r170, %r186;
	add.s32 	%r188, %r171, %r187;
	add.s32 	%r697, %r172, %r188;
	sub.s32 	%r189, %r123, %r686;
	setp.lt.u32 	%p5, %r189, 4096;
	@%p5 bra 	$L__BB41_70;
	add.s32 	%r686, %r686, 4096;
	setp.le.u32 	%p6, %r686, %r89;
	@%p6 bra 	$L__BB41_60;
$L__BB41_62:
	setp.le.u32 	%p7, %r123, %r686;
	@%p7 bra 	$L__BB41_70;
	sub.s32 	%r96, %r123, %r686;
	setp.ge.s32 	%p8, %r87, %r96;
	@%p8 bra 	$L__BB41_70;
	not.b32 	%r191, %r87;
	add.s32 	%r192, %r123, %r191;
	sub.s32 	%r97, %r192, %r686;
	and.b32  	%r193, %r97, 768;
	setp.eq.s32 	%p9, %r193, 768;
	mov.u32 	%r691, %r87;
	@%p9 bra 	$L__BB41_67;
	add.s32 	%r688, %r87, %r686;
	shr.u32 	%r194, %r97, 8;
	add.s32 	%r195, %r194, 1;
	and.b32  	%r196, %r195, 3;
	neg.s32 	%r687, %r196;
	mov.u32 	%r691, %r87;
$L__BB41_66:
	.pragma "nounroll";
	mul.wide.u32 	%rd55, %r688, 4;
	add.s64 	%rd54, %rd15, %rd55;
	// begin inline asm
	ld.global.nc.u32 %r197, [%rd54];
	// end inline asm
	add.s32 	%r697, %r197, %r697;
	add.s32 	%r691, %r691, 256;
	add.s32 	%r688, %r688, 256;
	add.s32 	%r687, %r687, 1;
	setp.ne.s32 	%p10, %r687, 0;
	@%p10 bra 	$L__BB41_66;
$L__BB41_67:
	setp.lt.u32 	%p11, %r97, 768;
	@%p11 bra 	$L__BB41_70;
	add.s32 	%r695, %r691, 512;
	add.s32 	%r694, %r691, %r686;
$L__BB41_69:
	mul.wide.u32 	%rd60, %r694, 4;
	add.s64 	%rd56, %rd15, %rd60;
	// begin inline asm
	ld.global.nc.u32 %r198, [%rd56];
	// end inline asm
	add.s32 	%r202, %r198, %r697;
	add.s32 	%r203, %r694, 256;
	mul.wide.u32 	%rd61, %r203, 4;
	add.s64 	%rd57, %rd15, %rd61;
	// begin inline asm
	ld.global.nc.u32 %r199, [%rd57];
	// end inline asm
	add.s32 	%r204, %r199, %r202;
	add.s32 	%r205, %r694, 512;
	mul.wide.u32 	%rd62, %r205, 4;
	add.s64 	%rd58, %rd15, %rd62;
	// begin inline asm
	ld.global.nc.u32 %r200, [%rd58];
	// end inline asm
	add.s32 	%r206, %r200, %r204;
	add.s32 	%r207, %r694, 768;
	mul.wide.u32 	%rd63, %r207, 4;
	add.s64 	%rd59, %rd15, %rd63;
	// begin inline asm
	ld.global.nc.u32 %r201, [%rd59];
	// end inline asm
	add.s32 	%r697, %r201, %r206;
	add.s32 	%r117, %r695, 1024;
	add.s32 	%r208, %r695, 512;
	add.s32 	%r694, %r694, 1024;
	setp.lt.s32 	%p12, %r208, %r96;
	mov.u32 	%r695, %r117;
	@%p12 bra 	$L__BB41_69;
$L__BB41_70:
	// begin inline asm
	mov.u32 %r209, %laneid;
	// end inline asm
	mov.b32 	%r212, 1;
	mov.b32 	%r233, 31;
	mov.b32 	%r234, -1;
	// begin inline asm
	shfl.sync.down.b32 %r210, %r697, %r212, %r233, %r234;
	// end inline asm
	setp.gt.s32 	%p13, %r209, 30;
	selp.b32 	%r235, 0, %r210, %p13;
	add.s32 	%r216, %r235, %r697;
	mov.b32 	%r217, 2;
	// begin inline asm
	shfl.sync.down.b32 %r215, %r216, %r217, %r233, %r234;
	// end inline asm
	setp.gt.s32 	%p14, %r209, 29;
	selp.b32 	%r236, 0, %r215, %p14;
	add.s32 	%r221, %r216, %r236;
	mov.b32 	%r222, 4;
	// begin inline asm
	shfl.sync.down.b32 %r220, %r221, %r222, %r233, %r234;
	// end inline asm
	setp.gt.s32 	%p15, %r209, 27;
	selp.b32 	%r237, 0, %r220, %p15;
	add.s32 	%r226, %r221, %r237;
	mov.b32 	%r227, 8;
	// begin inline asm
	shfl.sync.down.b32 %r225, %r226, %r227, %r233, %r234;
	// end inline asm
	setp.gt.s32 	%p16, %r209, 23;
	selp.b32 	%r238, 0, %r225, %p16;
	add.s32 	%r231, %r226, %r238;
	mov.b32 	%r232, 16;
	// begin inline asm
	shfl.sync.down.b32 %r230, %r231, %r232, %r233, %r234;
	// end inline asm
	setp.gt.s32 	%p17, %r209, 15;
	selp.b32 	%r239, 0, %r230, %p17;
	add.s32 	%r698, %r231, %r239;
	setp.ne.s32 	%p18, %r209, 0;
	@%p18 bra 	$L__BB41_72;
	shr.u32 	%r240, %r87, 3;
	and.b32  	%r241, %r240, 124;
	mov.u32 	%r242, _ZZN3cub18CUB_300001_SM_10006detail6reduce28DeviceReduceSingleTileKernelINS2_10policy_hubIijN4cuda3std3__44plusIiEEE10Policy1000EPiSC_jS9_iiNS7_10__identityEEEvT0_T1_T2_T3_T4_T6_E12temp_storage;
	add.s32 	%r243, %r242, %r241;
	st.shared.u32 	[%r243+8], %r698;
$L__BB41_72:
	bar.sync 	0;
	setp.ne.s32 	%p19, %r87, 0;
	@%p19 bra 	$L__BB41_74;
	ld.shared.u32 	%r244, [_ZZN3cub18CUB_300001_SM_10006detail6reduce28DeviceReduceSingleTileKernelINS2_10policy_hubIijN4cuda3std3__44plusIiEEE10Policy1000EPiSC_jS9_iiNS7_10__identityEEEvT0_T1_T2_T3_T4_T6_E12temp_storage+12];
	add.s32 	%r245, %r244, %r698;
	ld.shared.u32 	%r246, [_ZZN3cub18CUB_300001_SM_10006detail6reduce28DeviceReduceSingleTileKernelINS2_10policy_hubIijN4cuda3std3__44plusIiEEE10Policy1000EPiSC_jS9_iiNS7_10__identityEEEvT0_T1_T2_T3_T4_T6_E12temp_storage+16];
	add.s32 	%r247, %r245, %r246;
	ld.shared.u32 	%r248, [_ZZN3cub18CUB_300001_SM_10006detail6reduce28DeviceReduceSingleTileKernelINS2_10policy_hubIijN4cuda3std3__44plusIiEEE10Policy1000EPiSC_jS9_iiNS7_10__identityEEEvT0_T1_T2_T3_T4_T6_E12temp_storage+20];
	add.s32 	%r249, %r247, %r248;
	ld.shared.u32 	%r250, [_ZZN3cub18CUB_300001_SM_10006detail6reduce28DeviceReduceSingleTileKernelINS2_10policy_hubIijN4cuda3std3__44plusIiEEE10Policy1000EPiSC_jS9_iiNS7_10__identityEEEvT0_T1_T2_T3_T4_T6_E12temp_storage+24];
	add.s32 	%r251, %r249, %r250;
	ld.shared.u32 	%r252, [_ZZN3cub18CUB_300001_SM_10006detail6reduce28DeviceReduceSingleTileKernelINS2_10policy_hubIijN4cuda3std3__44plusIiEEE10Policy1000EPiSC_jS9_iiNS7_10__identityEEEvT0_T1_T2_T3_T4_T6_E12temp_storage+28];
	add.s32 	%r253, %r251, %r252;
	ld.shared.u32 	%r254, [_ZZN3cub18CUB_300001_SM_10006detail6reduce28DeviceReduceSingleTileKernelINS2_10policy_hubIijN4cuda3std3__44plusIiEEE10Policy1000EPiSC_jS9_iiNS7_10__identityEEEvT0_T1_T2_T3_T4_T6_E12temp_storage+32];
	add.s32 	%r255, %r253, %r254;
	ld.shared.u32 	%r256, [_ZZN3cub18CUB_300001_SM_10006detail6reduce28DeviceReduceSingleTileKernelINS2_10policy_hubIijN4cuda3std3__44plusIiEEE10Policy1000EPiSC_jS9_iiNS7_10__identityEEEvT0_T1_T2_T3_T4_T6_E12temp_storage+36];
	add.s32 	%r698, %r255, %r256;
$L__BB41_74:
	mov.u32 	%r643, %tid.x;
	setp.ne.s32 	%p95, %r643, 0;
	@%p95 bra 	$L__BB41_76;
	add.s32 	%r644, %r698, %r124;
	st.global.u32 	[%rd1], %r644;
$L__BB41_76:
	ret;

}
	// .globl	_ZN3cub18CUB_300001_SM_10006detail6reduce18DeviceReduceKernelINS2_10policy_hubIijN4cuda3std3__44plusIiEEE10Policy1000EPijS9_iNS7_10__identityEEEvT0_PT3_T1_NS0_13GridEvenShareISH_EET2_T4_
.visible .entry _ZN3cub18CUB_300001_SM_10006detail6reduce18DeviceReduceKernelINS2_10policy_hubIijN4cuda3std3__44plusIiEEE10Policy1000EPijS9_iNS7_10__identityEEEvT0_PT3_T1_NS0_13GridEvenShareISH_EET2_T4_(
	.param .u64 .ptr .align 1 _ZN3cub18CUB_300001_SM_10006detail6reduce18DeviceReduceKernelINS2_10policy_hubIijN4cuda3std3__44plusIiEEE10Policy1000EPijS9_iNS7_10__identityEEEvT0_PT3_T1_NS0_13GridEvenShareISH_EET2_T4__param_0,
	.param .u64 .ptr .align 1 _ZN3cub18CUB_300001_SM_10006detail6reduce18DeviceReduceKernelINS2_10policy_hubIijN4cuda3std3__44plusIiEEE10Policy1000EPijS9_iNS7_10__identityEEEvT0_PT3_T1_NS0_13GridEvenShareISH_EET2_T4__param_1,
	.param .u32 _ZN3cub18CUB_300001_SM_10006detail6reduce18DeviceReduceKernelINS2_10policy_hubIijN4cuda3std3__44plusIiEEE10Policy1000EPijS9_iNS7_10__identityEEEvT0_PT3_T1_NS0_13GridEvenShareISH_EET2_T4__param_2,
	.param .align 4 .b8 _ZN3cub18CUB_300001_SM_10006detail6reduce18DeviceReduceKernelINS2_10policy_hubIijN4cuda3std3__44plusIiEEE10Policy1000EPijS9_iNS7_10__identityEEEvT0_PT3_T1_NS0_13GridEvenShareISH_EET2_T4__param_3[40],
	.param .align 1 .b8 _ZN3cub18CUB_300001_SM_10006detail6reduce18DeviceReduceKernelINS2_10policy_hubIijN4cuda3std3__44plusIiEEE10Policy1000EPijS9_iNS7_10__identityEEEvT0_PT3_T1_NS0_13GridEvenShareISH_EET2_T4__param_4[1],
	.param .align 1 .b8 _ZN3cub18CUB_300001_SM_10006detail6reduce18DeviceReduceKernelINS2_10policy_hubIijN4cuda3std3__44plusIiEEE10Policy1000EPijS9_iNS7_10__identityEEEvT0_PT3_T1_NS0_13GridEvenShareISH_EET2_T4__param_5[1]
)
.maxntid 256
{
	.reg .pred 	%p<95>;
	.reg .b32 	%r<752>;
	.reg .b64 	%rd<112>;
	// demoted variable
	.shared .align 4 .b8 _ZZN3cub18CUB_300001_SM_10006detail6reduce18DeviceReduceKernelINS2_10policy_hubIijN4cuda3std3__44plusIiEEE10Policy1000EPijS9_iNS7_10__identityEEEvT0_PT3_T1_NS0_13GridEvenShareISH_EET2_T4_E12temp_storage[44];
	ld.param.u32 	%r1, [_ZN3cub18CUB_300001_SM_10006detail6reduce18DeviceReduceKernelINS2_10policy_hubIijN4cuda3std3__44plusIiEEE10Policy1000EPijS9_iNS7_10__identityEEEvT0_PT3_T1_NS0_13GridEvenShareISH_EET2_T4__param_3+20];
	ld.param.u64 	%rd1, [_ZN3cub18CUB_300001_SM_10006detail6reduce18DeviceReduceKernelINS2_10policy_hubIijN4cuda3std3__44plusIiEEE10Policy1000EPijS9_iNS7_10__identityEEEvT0_PT3_T1_NS0_13GridEvenShareISH_EET2_T4__param_0];
	ld.param.u32 	%r2, [_ZN3cub18CUB_300001_SM_10006detail6reduce18DeviceReduceKernelINS2_10policy_hubIijN4cuda3std3__44plusIiEEE10Policy1000EPijS9_iNS7_10__identityEEEvT0_PT3_T1_NS0_13GridEvenShareISH_EET2_T4__param_3+24];
	mov.u32 	%r3, %ctaid.x;
	shl.b32 	%r4, %r2, 12;
	shl.b32 	%r5, %r3, 12;
	and.b64  	%rd3, %rd1, 15;
	setp.ne.s64 	%p1, %rd3, 0;
	@%p1 bra 	$L__BB42_36;
	sub.s32 	%r6, %r1, %r5;
	setp.gt.u32 	%p48, %r6, 4095;
	@%p48 bra 	$L__BB42_20;
	mov.u32 	%r7, %tid.x;
	setp.ge.u32 	%p65, %r7, %r6;
	mov.b32 	%r705, 0;
	mov.u32 	%r699, %r7;
	@%p65 bra 	$L__BB42_4;
	add.s32 	%r561, %r5, %r7;
	mul.wide.u32 	%rd97, %r561, 4;
	add.s64 	%rd96, %rd1, %rd97;
	// begin inline asm
	ld.global.nc.u32 %r705, [%rd96];
	// end inline asm
	add.s32 	%r699, %r7, 256;
$L__BB42_4:
	setp.ge.u32 	%p66, %r699, %r6;
	@%p66 bra 	$L__BB42_11;
	not.b32 	%r563, %r699;
	add.s32 	%r12, %r1, %r563;
	and.b32  	%r564, %r12, 768;
	setp.eq.s32 	%p67, %r564, 768;
	@%p67 bra 	$L__BB42_8;
	add.s32 	%r696, %r699, %r5;
	shr.u32 	%r565, %r12, 8;
	add.s32 	%r566, %r565, 1;
	and.b32  	%r567, %r566, 3;
	neg.s32 	%r695, %r567;
$L__BB42_7:
	.pragma "nounroll";
	mul.wide.u32 	%rd99, %r696, 4;
	add.s64 	%rd98, %rd1, %rd99;
	// begin inline asm
	ld.global.nc.u32 %r568, [%rd98];
	// end inline asm
	add.s32 	%r705, %r568, %r705;
	add.s32 	%r699, %r699, 256;
	add.s32 	%r696, %r696, 256;
	add.s32 	%r695, %r695, 1;
	setp.ne.s32 	%p68, %r695, 0;
	@%p68 bra 	$L__BB42_7;
$L__BB42_8:
	sub.s32 	%r569, %r12, %r5;
	setp.lt.u32 	%p69, %r569, 768;
	@%p69 bra 	$L__BB42_11;
	add.s32 	%r703, %r699, 512;
	add.s32 	%r702, %r699, %r5;
$L__BB42_10:
	mul.wide.u32 	%rd104, %r702, 4;
	add.s64 	%rd100, %rd1, %rd104;
	// begin inline asm
	ld.global.nc.u32 %r570, [%rd100];
	// end inline asm
	add.s32 	%r574, %r570, %r705;
	add.s32 	%r575, %r702, 256;
	mul.wide.u32 	%rd105, %r575, 4;
	add.s64 	%rd101, %rd1, %rd105;
	// begin inline asm
	ld.global.nc.u32 %r571, [%rd101];
	// end inline asm
	add.s32 	%r576, %r571, %r574;
	add.s32 	%r577, %r702, 512;
	mul.wide.u32 	%rd106, %r577, 4;
	add.s64 	%rd102, %rd1, %rd106;
	// begin inline asm
	ld.global.nc.u32 %r572, [%rd102];
	// end inline asm
	add.s32 	%r578, %r572, %r576;
	add.s32 	%r579, %r702, 768;
	mul.wide.u32 	%rd107, %r579, 4;
	add.s64 	%rd103, %rd1, %rd107;
	// begin inline asm
	ld.global.nc.u32 %r573, [%rd103];
	// end inline asm
	add.s32 	%r705, %r573, %r578;
	add.s32 	%r32, %r703, 1024;
	add.s32 	%r580, %r703, 512;
	add.s32 	%r702, %r702, 1024;
	setp.lt.s32 	%p70, %r580, %r6;
	mov.u32 	%r703, %r32;
	@%p70 bra 	$L__BB42_10;
$L__BB42_11:
	setp.lt.u32 	%p71, %r6, 256;
	@%p71 bra 	$L__BB42_16;
	// begin inline asm
	mov.u32 %r644, %laneid;
	// end inline asm
	mov.b32 	%r647, 1;
	mov.b32 	%r668, 31;
	mov.b32 	%r669, -1;
	// begin inline asm
	shfl.sync.down.b32 %r645, %r705, %r647, %r668, %r669;
	// end inline asm
	setp.gt.s32 	%p87, %r644, 30;
	selp.b32 	%r670, 0, %r645, %p87;
	add.s32 	%r651, %r670, %r705;
	mov.b32 	%r652, 2;
	// begin inline asm
	shfl.sync.down.b32 %r650, %r651, %r652, %r668, %r669;
	// end inline asm
	setp.gt.s32 	%p88, %r644, 29;
	selp.b32 	%r671, 0, %r650, %p88;
	add.s32 	%r656, %r651, %r671;
	mov.b32 	%r657, 4;
	// begin inline asm
	shfl.sync.down.b32 %r655, %r656, %r657, %r668, %r669;
	// end inline asm
	setp.gt.s32 	%p89, %r644, 27;
	selp.b32 	%r672, 0, %r655, %p89;
	add.s32 	%r661, %r656, %r672;
	mov.b32 	%r662, 8;
	// begin inline asm
	shfl.sync.down.b32 %r660, %r661, %r662, %r668, %r669;
	// end inline asm
	setp.gt.s32 	%p90, %r644, 23;
	selp.b32 	%r673, 0, %r660, %p90;
	add.s32 	%r666, %r661, %r673;
	mov.b32 	%r667, 16;
	// begin inline asm
	shfl.sync.down.b32 %r665, %r666, %r667, %r668, %r669;
	// end inline asm
	setp.gt.s32 	%p91, %r644, 15;
	selp.b32 	%r674, 0, %r665, %p91;
	add.s32 	%r751, %r666, %r674;
	setp.ne.s32 	%p92, %r644, 0;
	@%p92 bra 	$L__BB42_14;
	shr.u32 	%r675, %r7, 3;
	and.b32  	%r676, %r675, 124;
	mov.u32 	%r677, _ZZN3cub18CUB_300001_SM_10006detail6reduce18DeviceReduceKernelINS2_10policy_hubIijN4cuda3std3__44plusIiEEE10Policy1000EPijS9_iNS7_10__identityEEEvT0_PT3_T1_NS0_13GridEvenShareISH_EET2_T4_E12temp_storage;
	add.s32 	%r678, %r677, %r676;
	st.shared.u32 	[%r678+8], %r751;
$L__BB42_14:
	bar.sync 	0;
	setp.ne.s32 	%p93, %r7, 0;
	@%p93 bra 	$L__BB42_71;
	ld.shared.u32 	%r679, [_ZZN3cub18CUB_300001_SM_10006detail6reduce18DeviceReduceKernelINS2_10policy_hubIijN4cuda3std3__44plusIiEEE10Policy1000EPijS9_iNS7_10__identityEEEvT0_PT3_T1_NS0_13GridEvenShareISH_EET2_T4_E12temp_storage+12];
	add.s32 	%r680, %r679, %r751;
	ld.shared.u32 	%r681, [_ZZN3cub18CUB_300001_SM_10006detail6reduce18DeviceReduceKernelINS2_10policy_hubIijN4cuda3std3__44plusIiEEE10Policy1000EPijS9_iNS7_10__identityEEEvT0_PT3_T1_NS0_13GridEvenShareISH_EET2_T4_E12temp_storage+16];
	add.s32 	%r682, %r680, %r681;
	ld.shared.u32 	%r683, [_ZZN3cub18CUB_300001_SM_10006detail6reduce18DeviceReduceKernelINS2_10policy_hubIijN4cuda3std3__44plusIiEEE10Policy1000EPijS9_iNS7_10__identityEEEvT0_PT3_T1_NS0_13GridEvenShareISH_EET2_T4_E12temp_storage+20];
	add.s32 	%r684, %r682, %r683;
	ld.shared.u32 	%r685, [_ZZN3cub18CUB_300001_SM_10006detail6reduce18DeviceReduceKernelINS2_10policy_hubIijN4cuda3std3__44plusIiEEE10Policy1000EPijS9_iNS7_10__identityEEEvT0_PT3_T1_NS0_13GridEvenShareISH_EET2_T4_E12temp_storage+24];
	add.s32 	%r686, %r684, %r685;
	ld.shared.u32 	%r687, [_ZZN3cub18CUB_300001_SM_10006detail6reduce18DeviceReduceKernelINS2_10policy_hubIijN4cuda3std3__44plusIiEEE10Policy1000EPijS9_iNS7_10__identityEEEvT0_PT3_T1_NS0_13GridEvenShareISH_EET2_T4_E12temp_storage+28];
	add.s32 	%r688, %r686, %r687;
	ld.shared.u32 	%r689, [_ZZN3cub18CUB_300001_SM_10006detail6reduce18DeviceReduceKernelINS2_10policy_hubIijN4cuda3std3__44plusIiEEE10Policy1000EPijS9_iNS7_10__identityEEEvT0_PT3_T1_NS0_13GridEvenShareISH_EET2_T4_E12temp_storage+32];
	add.s32 	%r690, %r688, %r689;
	ld.shared.u32 	%r691, [_ZZN3cub18CUB_300001_SM_10006detail6reduce18DeviceReduceKernelINS2_10policy_hubIijN4cuda3std3__44plusIiEEE10Policy1000EPijS9_iNS7_10__identityEEEvT0_PT3_T1_NS0_13GridEvenShareISH_EET2_T4_E12temp_storage+36];
	add.s32 	%r751, %r690, %r691;
	bra.uni 	$L__BB42_71;
$L__BB42_16:
	// begin inline asm
	mov.u32 %r581, %laneid;
	// end inline asm
	and.b32  	%r607, %r7, 992;
	add.s32 	%r608, %r607, 32;
	setp.gt.u32 	%p72, %r608, %r6;
	not.b32 	%r609, %r607;
	add.s32 	%r610, %r6, %r609;
	selp.b32 	%r605, %r610, 31, %p72;
	mov.b32 	%r584, 1;
	mov.b32 	%r606, -1;
	// begin inline asm
	shfl.sync.down.b32 %r582, %r705, %r584, %r605, %r606;
	// end inline asm
	setp.lt.s32 	%p73, %r581, %r605;
	selp.b32 	%r611, %r582, 0, %p73;
	add.s32 	%r588, %r611, %r705;
	mov.b32 	%r589, 2;
	// begin inline asm
	shfl.sync.down.b32 %r587, %r588, %r589, %r605, %r606;
	// end inline asm
	add.s32 	%r612, %r581, 2;
	setp.gt.s32 	%p74, %r612, %r605;
	selp.b32 	%r613, 0, %r587, %p74;
	add.s32 	%r593, %r588, %r613;
	mov.b32 	%r594, 4;
	// begin inline asm
	shfl.sync.down.b32 %r592, %r593, %r594, %r605, %r606;
	// end inline asm
	add.s32 	%r614, %r581, 4;
	setp.gt.s32 	%p75, %r614, %r605;
	selp.b32 	%r615, 0, %r592, %p75;
	add.s32 	%r598, %r593, %r615;
	mov.b32 	%r599, 8;
	// begin inline asm
	shfl.sync.down.b32 %r597, %r598, %r599, %r605, %r606;
	// end inline asm
	add.s32 	%r616, %r581, 8;
	setp.gt.s32 	%p76, %r616, %r605;
	selp.b32 	%r617, 0, %r597, %p76;
	add.s32 	%r603, %r598, %r617;
	mov.b32 	%r604, 16;
	// begin inline asm
	shfl.sync.down.b32 %r602, %r603, %r604, %r605, %r606;
	// end inline asm
	add.s32 	%r618, %r581, 16;
	setp.gt.s32 	%p77, %r618, %r605;
	selp.b32 	%r619, 0, %r602, %p77;
	add.s32 	%r751, %r603, %r619;
	setp.ne.s32 	%p78, %r581, 0;
	@%p78 bra 	$L__BB42_18;
	shr.u32 	%r620, %r7, 3;
	and.b32  	%r621, %r620, 124;
	mov.u32 	%r622, _ZZN3cub18CUB_300001_SM_10006detail6reduce18DeviceReduceKernelINS2_10policy_hubIijN4cuda3std3__44plusIiEEE10Policy1000EPijS9_iNS7_10__identityEEEvT0_PT3_T1_NS0_13GridEvenShareISH_EET2_T4_E12temp_storage;
	add.s32 	%r623, %r622, %r621;
	st.shared.u32 	[%r623+8], %r751;
$L__BB42_18:
	bar.sync 	0;
	setp.ne.s32 	%p79, %r7, 0;
	@%p79 bra 	$L__BB42_71;
	setp.gt.u32 	%p80, %r6, 32;
	ld.shared.u32 	%r624, [_ZZN3cub18CUB_300001_SM_10006detail6reduce18DeviceReduceKernelINS2_10policy_hubIijN4cuda3std3__44plusIiEEE10Policy1000EPijS9_iNS7_10__identityEEEvT0_PT3_T1_NS0_13GridEvenShareISH_EET2_T4_E12temp_storage+12];
	selp.b32 	%r625, %r624, 0, %p80;
	add.s32 	%r626, %r625, %r751;
	setp.gt.u32 	%p81, %r6, 64;
	ld.shared.u32 	%r627, [_ZZN3cub18CUB_300001_SM_10006detail6reduce18DeviceReduceKernelINS2_10policy_hubIijN4cuda3std3__44plusIiEEE10Policy1000EPijS9_iNS7_10__identityEEEvT0_PT3_T1_NS0_13GridEvenShareISH_EET2_T4_E12temp_storage+16];
	selp.b32 	%r628, %r627, 0, %p81;
	add.s32 	%r629, %r626, %r628;
	setp.gt.u32 	%p82, %r6, 96;
	ld.shared.u32 	%r630, [_ZZN3cub18CUB_300001_SM_10006detail6reduce18DeviceReduceKernelINS2_10policy_hubIijN4cuda3std3__44plusIiEEE10Policy1000EPijS9_iNS7_10__identityEEEvT0_PT3_T1_NS0_13GridEvenShareISH_EET2_T4_E12temp_storage+20];
	selp.b32 	%r631, %r630, 0, %p82;
	add.s32 	%r632, %r629, %r631;
	setp.gt.u32 	%p83, %r6, 128;
	ld.shared.u32 	%r633, [_ZZN3cub18CUB_300001_SM_10006detail6reduce18DeviceReduceKernelINS2_10policy_hubIijN4cuda3std3__44plusIiEEE10Policy1000EPijS9_iNS7_10__identityEEEvT0_PT3_T1_NS0_13GridEvenShareISH_EET2_T4_E12temp_storage+24];
	selp.b32 	%r634, %r633, 0, %p83;
	add.s32 	%r635, %r632, %r634;
	setp.gt.u32 	%p84, %r6, 160;
	ld.shared.u32 	%r636, [_ZZN3cub18CUB_300001_SM_10006detail6reduce18DeviceReduceKernelINS2_10policy_hubIijN4cuda3std3__44plusIiEEE10Policy1000EPijS9_iNS7_10__identityEEEvT0_PT3_T1_NS0_13GridEvenShareISH_EET2_T4_E12temp_storage+28];
	selp.b32 	%r637, %r636, 0, %p84;
	add.s32 	%r638, %r635, %r637;
	setp.gt.u32 	%p85, %r6, 192;
	ld.shared.u32 	%r639, [_ZZN3cub18CUB_300001_SM_10006detail6reduce18DeviceReduceKernelINS2_10policy_hubIijN4cuda3std3__44plusIiEEE10Policy1000EPijS9_iNS7_10__identityEEEvT0_PT3_T1_NS0_13GridEvenShareISH_EET2_T4_E12temp_storage+32];
	selp.b32 	%r640, %r639, 0, %p85;
	add.s32 	%r641, %r638, %r640;
	setp.gt.u32 	%p86, %r6, 224;
	ld.shared.u32 	%r642, [_ZZN3cub18CUB_300001_SM_10006detail6reduce18DeviceReduceKernelINS2_10policy_hubIijN4cuda3std3__44plusIiEEE10Policy1000EPijS9_iNS7_10__identityEEEvT0_PT3_T1_NS0_13GridEvenShareISH_EET2_T4_E12temp_storage+36];
	selp.b32 	%r643, %r642, 0, %p86;
	add.s32 	%r751, %r641, %r643;
	bra.uni 	$L__BB42_71;
$L__BB42_20:
	mov.u32 	%r39, %tid.x;
	shl.b32 	%r40, %r39, 2;
	add.s32 	%r424, %r5, %r40;
	mul.wide.u32 	%rd72, %r424, 4;
	add.s64 	%rd62, %rd1, %rd72;
	// begin inline asm
	ld.global.nc.v2.u64 {%rd60, %rd61}, [%rd62];
	// end inline asm
	mov.b64 	{%r425, %r426}, %rd61;
	mov.b64 	{%r427, %r428}, %rd60;
	add.s64 	%rd65, %rd62, 4096;
	// begin inline asm
	ld.global.nc.v2.u64 {%rd63, %rd64}, [%rd65];
	// end inline asm
	mov.b64 	{%r429, %r430}, %rd64;
	mov.b64 	{%r431, %r432}, %rd63;
	add.s64 	%rd68, %rd62, 8192;
	// begin inline asm
	ld.global.nc.v2.u64 {%rd66, %rd67}, [%rd68];
	// end inline asm
	mov.b64 	{%r433, %r434}, %rd67;
	mov.b64 	{%r435, %r436}, %rd66;
	add.s64 	%rd71, %rd62, 12288;
	// begin inline asm
	ld.global.nc.v2.u64 {%rd69, %rd70}, [%rd71];
	// end inline asm
	mov.b64 	{%r437, %r438}, %rd70;
	mov.b64 	{%r439, %r440}, %rd69;
	add.s32 	%r441, %r428, %r427;
	add.s32 	%r442, %r425, %r441;
	add.s32 	%r443, %r426, %r442;
	add.s32 	%r444, %r431, %r443;
	add.s32 	%r445, %r432, %r444;
	add.s32 	%r446, %r429, %r445;
	add.s32 	%r447, %r430, %r446;
	add.s32 	%r448, %r435, %r447;
	add.s32 	%r449, %r436, %r448;
	add.s32 	%r450, %r433, %r449;
	add.s32 	%r451, %r434, %r450;
	add.s32 	%r452, %r439, %r451;
	add.s32 	%r453, %r440, %r452;
	add.s32 	%r454, %r437, %r453;
	add.s32 	%r721, %r438, %r454;
	setp.lt.u32 	%p49, %r6, %r4;
	@%p49 bra 	$L__BB42_32;
	add.s32 	%r42, %r4, %r5;
	add.s32 	%r707, %r42, 256;
	add.s32 	%r706, %r42, %r39;
	mov.b32 	%r708, 0;
$L__BB42_22:
	add.s32 	%r5, %r5, %r4;
	add.s32 	%r456, %r1, -4096;
	setp.gt.u32 	%p50, %r5, %r456;
	@%p50 bra 	$L__BB42_24;
	add.s32 	%r457, %r5, %r40;
	mul.wide.u32 	%rd85, %r457, 4;
	add.s64 	%rd75, %rd1, %rd85;
	// begin inline asm
	ld.global.nc.v2.u64 {%rd73, %rd74}, [%rd75];
	// end inline asm
	mov.b64 	{%r458, %r459}, %rd74;
	mov.b64 	{%r460, %r461}, %rd73;
	add.s64 	%rd78, %rd75, 4096;
	// begin inline asm
	ld.global.nc.v2.u64 {%rd76, %rd77}, [%rd78];
	// end inline asm
	mov.b64 	{%r462, %r463}, %rd77;
	mov.b64 	{%r464, %r465}, %rd76;
	add.s64 	%rd81, %rd75, 8192;
	// begin inline asm
	ld.global.nc.v2.u64 {%rd79, %rd80}, [%rd81];
	// end inline asm
	mov.b64 	{%r466, %r467}, %rd80;
	mov.b64 	{%r468, %r469}, %rd79;
	add.s64 	%rd84, %rd75, 12288;
	// begin inline asm
	ld.global.nc.v2.u64 {%rd82, %rd83}, [%rd84];
	// end inline asm
	mov.b64 	{%r470, %r471}, %rd83;
	mov.b64 	{%r472, %r473}, %rd82;
	add.s32 	%r474, %r460, %r721;
	add.s32 	%r475, %r461, %r474;
	add.s32 	%r476, %r458, %r475;
	add.s32 	%r477, %r459, %r476;
	add.s32 	%r478, %r464, %r477;
	add.s32 	%r479, %r465, %r478;
	add.s32 	%r480, %r462, %r479;
	add.s32 	%r481, %r463, %r480;
	add.s32 	%r482, %r468, %r481;
	add.s32 	%r483, %r469, %r482;
	add.s32 	%r484, %r466, %r483;
	add.s32 	%r485, %r467, %r484;
	add.s32 	%r486, %r472, %r485;
	add.s32 	%r487, %r473, %r486;
	add.s32 	%r488, %r470, %r487;
	add.s32 	%r721, %r471, %r488;
	sub.s32 	%r489, %r1, %r5;
	setp.lt.u32 	%p51, %r489, %r4;
	add.s32 	%r708, %r708, 1;
	add.s32 	%r707, %r707, %r4;
	add.s32 	%r706, %r706, %r4;
	@%p51 bra 	$L__BB42_32;
	bra.uni 	$L__BB42_22;
$L__BB42_24:
	setp.le.u32 	%p52, %r1, %r5;
	@%p52 bra 	$L__BB42_32;
	sub.s32 	%r55, %r1, %r5;
	setp.ge.s32 	%p53, %r39, %r55;
	@%p53 bra 	$L__BB42_32;
	not.b32 	%r491, %r39;
	add.s32 	%r492, %r1, %r491;
	sub.s32 	%r493, %r492, %r42;
	mul.lo.s32 	%r494, %r2, %r708;
	shl.b32 	%r495, %r494, 12;
	sub.s32 	%r56, %r493, %r495;
	shr.u32 	%r496, %r492, 8;
	add.s32 	%r57, %r496, 1;
	and.b32  	%r497, %r492, 768;
	setp.eq.s32 	%p54, %r497, 768;
	mov.u32 	%r715, %r39;
	@%p54 bra 	$L__BB42_29;
	and.b32  	%r498, %r57, 3;
	neg.s32 	%r711, %r498;
	mov.u32 	%r715, %r39;
$L__BB42_28:
	.pragma "nounroll";
	mul.wide.u32 	%rd87, %r706, 4;
	add.s64 	%rd86, %rd1, %rd87;
	// begin inline asm
	ld.global.nc.u32 %r499, [%rd86];
	// end inline asm
	add.s32 	%r721, %r499, %r721;
	add.s32 	%r715, %r715, 256;
	add.s32 	%r706, %r706, 256;
	add.s32 	%r711, %r711, 1;
	setp.ne.s32 	%p55, %r711, 0;
	@%p55 bra 	$L__BB42_28;
$L__BB42_29:
	setp.lt.u32 	%p56, %r56, 768;
	@%p56 bra 	$L__BB42_32;
	add.s32 	%r719, %r715, 512;
	add.s32 	%r718, %r715, %r707;
$L__BB42_31:
	add.s32 	%r504, %r718, -256;
	mul.wide.u32 	%rd92, %r504, 4;
	add.s64 	%rd88, %rd1, %rd92;
	// begin inline asm
	ld.global.nc.u32 %r500, [%rd88];
	// end inline asm
	add.s32 	%r505, %r500, %r721;
	mul.wide.u32 	%rd93, %r718, 4;
	add.s64 	%rd89, %rd1, %rd93;
	// begin inline asm
	ld.global.nc.u32 %r501, [%rd89];
	// end inline asm
	add.s32 	%r506, %r501, %r505;
	add.s32 	%r507, %r718, 256;
	mul.wide.u32 	%rd94, %r507, 4;
	add.s64 	%rd90, %rd1, %rd94;
	// begin inline asm
	ld.global.nc.u32 %r502, [%rd90];
	// end inline asm
	add.s32 	%r508, %r502, %r506;
	add.s32 	%r509, %r718, 512;
	mul.wide.u32 	%rd95, %r509, 4;
	add.s64 	%rd91, %rd1, %rd95;
	// begin inline asm
	ld.global.nc.u32 %r503, [%rd91];
	// end inline asm
	add.s32 	%r721, %r503, %r508;
	add.s32 	%r76, %r719, 1024;
	add.s32 	%r510, %r719, 512;
	add.s32 	%r718, %r718, 1024;
	setp.lt.s32 	%p57, %r510, %r55;
	mov.u32 	%r719, %r76;
	@%p57 bra 	$L__BB42_31;
$L__BB42_32:
	// begin inline asm
	mov.u32 %r511, %laneid;
	// end inline asm
	mov.b32 	%r514, 1;
	mov.b32 	%r535, 31;
	mov.b32 	%r536, -1;
	// begin inline asm
	shfl.sync.down.b32 %r512, %r721, %r514, %r535, %r536;
	// end inline asm
	setp.gt.s32 	%p58, %r511, 30;
	selp.b32 	%r537, 0, %r512, %p58;
	add.s32 	%r518, %r537, %r721;
	mov.b32 	%r519, 2;
	// begin inline asm
	shfl.sync.down.b32 %r517, %r518, %r519, %r535, %r536;
	// end inline asm
	setp.gt.s32 	%p59, %r511, 29;
	selp.b32 	%r538, 0, %r517, %p59;
	add.s32 	%r523, %r518, %r538;
	mov.b32 	%r524, 4;
	// begin inline asm
	shfl.sync.down.b32 %r522, %r523, %r524, %r535, %r536;
	// end inline asm
	setp.gt.s32 	%p60, %r511, 27;
	selp.b32 	%r539, 0, %r522, %p60;
	add.s32 	%r528, %r523, %r539;
	mov.b32 	%r529, 8;
	// begin inline asm
	shfl.sync.down.b32 %r527, %r528, %r529, %r535, %r536;
	// end inline asm
	setp.gt.s32 	%p61, %r511, 23;
	selp.b32 	%r540, 0, %r527, %p61;
	add.s32 	%r533, %r528, %r540;
	mov.b32 	%r534, 16;
	// begin inline asm
	shfl.sync.down.b32 %r532, %r533, %r534, %r535, %r536;
	// end inline asm
	setp.gt.s32 	%p62, %r511, 15;
	selp.b32 	%r541, 0, %r532, %p62;
	add.s32 	%r751, %r533, %r541;
	setp.ne.s32 	%p63, %r511, 0;
	@%p63 bra 	$L__BB42_34;
	shr.u32 	%r542, %r39, 3;
	and.b32  	%r543, %r542, 124;
	mov.u32 	%r544, _ZZN3cub18CUB_300001_SM_10006detail6reduce18DeviceReduceKernelINS2_10policy_hubIijN4cuda3std3__44plusIiEEE10Policy1000EPijS9_iNS7_10__identityEEEvT0_PT3_T1_NS0_13GridEvenShareISH_EET2_T4_E12temp_storage;
	add.s32 	%r545, %r544, %r543;
	st.shared.u32 	[%r545+8], %r751;
$L__BB42_34:
	bar.sync 	0;
	setp.ne.s32 	%p64, %r39, 0;
	@%p64 bra 	$L__BB42_71;
	ld.shared.u32 	%r546, [_ZZN3cub18CUB_300001_SM_10006detail6reduce18DeviceReduceKernelINS2_10policy_hubIijN4cuda3std3__44plusIiEEE10Policy1000EPijS9_iNS7_10__identityEEEvT0_PT3_T1_NS0_13GridEvenShareISH_EET2_T4_E12temp_storage+12];
	add.s32 	%r547, %r546, %r751;
	ld.shared.u32 	%r548, [_ZZN3cub18CUB_300001_SM_10006detail6reduce18DeviceReduceKernelINS2_10policy_hubIijN4cuda3std3__44plusIiEEE10Policy1000EPijS9_iNS7_10__identityEEEvT0_PT3_T1_NS0_13GridEvenShareISH_EET2_T4_E12temp_storage+16];
	add.s32 	%r549, %r547, %r548;
	ld.shared.u32 	%r550, [_ZZN3cub18CUB_300001_SM_10006detail6reduce18DeviceReduceKernelINS2_10policy_hubIijN4cuda3std3__44plusIiEEE10Policy1000EPijS9_iNS7_10__identityEEEvT0_PT3_T1_NS0_13GridEvenShareISH_EET2_T4_E12temp_storage+20];
	add.s32 	%r551, %r549, %r550;
	ld.shared.u32 	%r552, [_ZZN3cub18CUB_300001_SM_10006detail6reduce18DeviceReduceKernelINS2_10policy_hubIijN4cuda3std3__44plusIiEEE10Policy1000EPijS9_iNS7_10__identityEEEvT0_PT3_T1_NS0_13GridEvenShareISH_EET2_T4_E12temp_storage+24];
	add.s32 	%r553, %r551, %r552;
	ld.shared.u32 	%r554, [_ZZN3cub18CUB_300001_SM_10006detail6reduce18DeviceReduceKernelINS2_10policy_hubIijN4cuda3std3__44plusIiEEE10Policy1000EPijS9_iNS7_10__identityEEEvT0_PT3_T1_NS0_13GridEvenShareISH_EET2_T4_E12temp_storage+28];
	add.s32 	%r555, %r553, %r554;
	ld.shared.u32 	%r556, [_ZZN3cub18CUB_300001_SM_10006detail6reduce18DeviceReduceKernelINS2_10policy_hubIijN4cuda3std3__44plusIiEEE10Policy1000EPijS9_iNS7_10__identityEEEvT0_PT3_T1_NS0_13GridEvenShareISH_EET2_T4_E12temp_storage+32];
	add.s32 	%r557, %r555, %r556;
	ld.shared.u32 	%r558, [_ZZN3cub18CUB_300001_SM_10006detail6reduce18DeviceReduceKernelINS2_10policy_hubIijN4cuda3std3__44plusIiEEE10Policy1000EPijS9_iNS7_10__identityEEEvT0_PT3_T1_NS0_13GridEvenShareISH_EET2_T4_E12temp_storage+36];
	add.s32 	%r751, %r557, %r558;
	bra.uni 	$L__BB42_71;
$L__BB42_36:
	sub.s32 	%r81, %r1, %r5;
	setp.gt.u32 	%p2, %r81, 4095;
	@%p2 bra 	$L__BB42_55;
	mov.u32 	%r82, %tid.x;
	setp.ge.u32 	%p19, %r82, %r81;
	mov.b32 	%r734, 0;
	mov.u32 	%r728, %r82;
	@%p19 bra 	$L__BB42_39;
	add.s32 	%r293, %r5, %r82;
	mul.wide.u32 	%rd49, %r293, 4;
	add.s64 	%rd48, %rd1, %rd49;
	// begin inline asm
	ld.global.nc.u32 %r734, [%rd48];
	// end inline asm
	add.s32 	%r728, %r82, 256;
$L__BB42_39:
	setp.ge.u32 	%p20, %r728, %r81;
	@%p20 bra 	$L__BB42_46;
	not.b32 	%r295, %r728;
	add.s32 	%r87, %r1, %r295;
	and.b32  	%r296, %r87, 768;
	setp.eq.s32 	%p21, %r296, 768;
	@%p21 bra 	$L__BB42_43;
	add.s32 	%r725, %r728, %r5;
	shr.u32 	%r297, %r87, 8;
	add.s32 	%r298, %r297, 1;
	and.b32  	%r299, %r298, 3;
	neg.s32 	%r724, %r299;
$L__BB42_42:
	.pragma "nounroll";
	mul.wide.u32 	%rd51, %r725, 4;
	add.s64 	%rd50, %rd1, %rd51;
	// begin inline asm
	ld.global.nc.u32 %r300, [%rd50];
	// end inline asm
	add.s32 	%r734, %r300, %r734;
	add.s32 	%r728, %r728, 256;
	add.s32 	%r725, %r725, 256;
	add.s32 	%r724, %r724, 1;
	setp.ne.s32 	%p22, %r724, 0;
	@%p22 bra 	$L__BB42_42;
$L__BB42_43:
	sub.s32 	%r301, %r87, %r5;
	setp.lt.u32 	%p23, %r301, 768;
	@%p23 bra 	$L__BB42_46;
	add.s32 	%r732, %r728, 512;
	add.s32 	%r731, %r728, %r5;
$L__BB42_45:
	mul.wide.u32 	%rd56, %r731, 4;
	add.s64 	%rd52, %rd1, %rd56;
	// begin inline asm
	ld.global.nc.u32 %r302, [%rd52];
	// end inline asm
	add.s32 	%r306, %r302, %r734;
	add.s32 	%r307, %r731, 256;
	mul.wide.u32 	%rd57, %r307, 4;
	add.s64 	%rd53, %rd1, %rd57;
	// begin inline asm
	ld.global.nc.u32 %r303, [%rd53];
	// end inline asm
	add.s32 	%r308, %r303, %r306;
	add.s32 	%r309, %r731, 512;
	mul.wide.u32 	%rd58, %r309, 4;
	add.s64 	%rd54, %rd1, %rd58;
	// begin inline asm
	ld.global.nc.u32 %r304, [%rd54];
	// end inline asm
	add.s32 	%r310, %r304, %r308;
	add.s32 	%r311, %r731, 768;
	mul.wide.u32 	%rd59, %r311, 4;
	add.s64 	%rd55, %rd1, %rd59;
	// begin inline asm
	ld.global.nc.u32 %r305, [%rd55];
	// end inline asm
	add.s32 	%r734, %r305, %r310;
	add.s32 	%r107, %r732, 1024;
	add.s32 	%r312, %r732, 512;
	add.s32 	%r731, %r731, 1024;
	setp.lt.s32 	%p24, %r312, %r81;
	mov.u32 	%r732, %r107;
	@%p24 bra 	$L__BB42_45;
$L__BB42_46:
	setp.lt.u32 	%p25, %r81, 256;
	@%p25 bra 	$L__BB42_51;
	// begin inline asm
	mov.u32 %r376, %laneid;
	// end inline asm
	mov.b32 	%r379, 1;
	mov.b32 	%r400, 31;
	mov.b32 	%r401, -1;
	// begin inline asm
	shfl.sync.down.b32 %r377, %r734, %r379, %r400, %r401;
	// end inline asm
	setp.gt.s32 	%p41, %r376, 30;
	selp.b32 	%r402, 0, %r377, %p41;
	add.s32 	%r383, %r402, %r734;
	mov.b32 	%r384, 2;
	// begin inline asm
	shfl.sync.down.b32 %r382, %r383, %r384, %r400, %r401;
	// end inline asm
	setp.gt.s32 	%p42, %r376, 29;
	selp.b32 	%r403, 0, %r382, %p42;
	add.s32 	%r388, %r383, %r403;
	mov.b32 	%r389, 4;
	// begin inline asm
	shfl.sync.down.b32 %r387, %r388, %r389, %r400, %r401;
	// end inline asm
	setp.gt.s32 	%p43, %r376, 27;
	selp.b32 	%r404, 0, %r387, %p43;
	add.s32 	%r393, %r388, %r404;
	mov.b32 	%r394, 8;
	// begin inline asm
	shfl.sync.down.b32 %r392, %r393, %r394, %r400, %r401;
	// end inline asm
	setp.gt.s32 	%p44, %r376, 23;
	selp.b32 	%r405, 0, %r392, %p44;
	add.s32 	%r398, %r393, %r405;
	mov.b32 	%r399, 16;
	// begin inline asm
	shfl.sync.down.b32 %r397, %r398, %r399, %r400, %r401;
	// end inline asm
	setp.gt.s32 	%p45, %r376, 15;
	selp.b32 	%r406, 0, %r397, %p45;
	add.s32 	%r751, %r398, %r406;
	setp.ne.s32 	%p46, %r376, 0;
	@%p46 bra 	$L__BB42_49;
	shr.u32 	%r407, %r82, 3;
	and.b32  	%r408, %r407, 124;
	mov.u32 	%r409, _ZZN3cub18CUB_300001_SM_10006detail6reduce18DeviceReduceKernelINS2_10policy_hubIijN4cuda3std3__44plusIiEEE10Policy1000EPijS9_iNS7_10__identityEEEvT0_PT3_T1_NS0_13GridEvenShareISH_EET2_T4_E12temp_storage;
	add.s32 	%r410, %r409, %r408;
	st.shared.u32 	[%r410+8], %r751;
$L__BB42_49:
	bar.sync 	0;
	setp.ne.s32 	%p47, %r82, 0;
	@%p47 bra 	$L__BB42_71;
	ld.shared.u32 	%r411, [_ZZN3cub18CUB_300001_SM_10006detail6reduce18DeviceReduceKernelINS2_10policy_hubIijN4cuda3std3__44plusIiEEE10Policy1000EPijS9_iNS7_10__identityEEEvT0_PT3_T1_NS0_13GridEvenShareISH_EET2_T4_E12temp_storage+12];
	add.s32 	%r412, %r411, %r751;
	ld.shared.u32 	%r413, [_ZZN3cub18CUB_300001_SM_10006detail6reduce18DeviceReduceKernelINS2_10policy_hubIijN4cuda3std3__44plusIiEEE10Policy1000EPijS9_iNS7_10__identityEEEvT0_PT3_T1_NS0_13GridEvenShareISH_EET2_T4_E12temp_storage+16];
	add.s32 	%r414, %r412, %r413;
	ld.shared.u32 	%r415, [_ZZN3cub18CUB_300001_SM_10006detail6reduce18DeviceReduceKernelINS2_10policy_hubIijN4cuda3std3__44plusIiEEE10Policy1000EPijS9_iNS7_10__identityEEEvT0_PT3_T1_NS0_13GridEvenShareISH_EET2_T4_E12temp_storage+20];
	add.s32 	%r416, %r414, %r415;
	ld.shared.u32 	%r417, [_ZZN3cub18CUB_300001_SM_10006detail6reduce18DeviceReduceKernelINS2_10policy_hubIijN4cuda3std3__44plusIiEEE10Policy1000EPijS9_iNS7_10__identityEEEvT0_PT3_T1_NS0_13GridEvenShareISH_EET2_T4_E12temp_storage+24];
	add.s32 	%r418, %r416, %r417;
	ld.shared.u32 	%r419, [_ZZN3cub18CUB_300001_SM_10006detail6reduce18DeviceReduceKernelINS2_10policy_hubIijN4cuda3std3__44plusIiEEE10Policy1000EPijS9_iNS7_10__identityEEEvT0_PT3_T1_NS0_13GridEvenShareISH_EET2_T4_E12temp_storage+28];
	add.s32 	%r420, %r418, %r419;
	ld.shared.u32 	%r421, [_ZZN3cub18CUB_300001_SM_10006detail6reduce18DeviceReduceKernelINS2_10policy_hubIijN4cuda3std3__44plusIiEEE10Policy1000EPijS9_iNS7_10__identityEEEvT0_PT3_T1_NS0_13GridEvenShareISH_EET2_T4_E12temp_storage+32];
	add.s32 	%r422, %r420, %r421;
	ld.shared.u32 	%r423, [_ZZN3cub18CUB_300001_SM_10006detail6reduce18DeviceReduceKernelINS2_10policy_hubIijN4cuda3std3__44plusIiEEE10Policy1000EPijS9_iNS7_10__identityEEEvT0_PT3_T1_NS0_13GridEvenShareISH_EET2_T4_E12temp_storage+36];
	add.s32 	%r751, %r422, %r423;
	bra.uni 	$L__BB42_71;
$L__BB42_51:
	// begin inline asm
	mov.u32 %r313, %laneid;
	// end inline asm
	and.b32  	%r339, %r82, 992;
	add.s32 	%r340, %r339, 32;
	setp.gt.u32 	%p26, %r340, %r81;
	not.b32 	%r341, %r339;
	add.s32 	%r342, %r81, %r341;
	selp.b32 	%r337, %r342, 31, %p26;
	mov.b32 	%r316, 1;
	mov.b32 	%r338, -1;
	// begin inline asm
	shfl.sync.down.b32 %r314, %r734, %r316, %r337, %r338;
	// end inline asm
	setp.lt.s32 	%p27, %r313, %r337;
	selp.b32 	%r343, %r314, 0, %p27;
	add.s32 	%r320, %r343, %r734;
	mov.b32 	%r321, 2;
	// begin inline asm
	shfl.sync.down.b32 %r319, %r320, %r321, %r337, %r338;
	// end inline asm
	add.s32 	%r344, %r313, 2;
	setp.gt.s32 	%p28, %r344, %r337;
	selp.b32 	%r345, 0, %r319, %p28;
	add.s32 	%r325, %r320, %r345;
	mov.b32 	%r326, 4;
	// begin inline asm
	shfl.sync.down.b32 %r324, %r325, %r326, %r337, %r338;
	// end inline asm
	add.s32 	%r346, %r313, 4;
	setp.gt.s32 	%p29, %r346, %r337;
	selp.b32 	%r347, 0, %r324, %p29;
	add.s32 	%r330, %r325, %r347;
	mov.b32 	%r331, 8;
	// begin inline asm
	shfl.sync.down.b32 %r329, %r330, %r331, %r337, %r338;
	// end inline asm
	add.s32 	%r348, %r313, 8;
	setp.gt.s32 	%p30, %r348, %r337;
	selp.b32 	%r349, 0, %r329, %p30;
	add.s32 	%r335, %r330, %r349;
	mov.b32 	%r336, 16;
	// begin inline asm
	shfl.sync.down.b32 %r334, %r335, %r336, %r337, %r338;
	// end inline asm
	add.s32 	%r350, %r313, 16;
	setp.gt.s32 	%p31, %r350, %r337;
	selp.b32 	%r351, 0, %r334, %p31;
	add.s32 	%r751, %r335, %r351;
	setp.ne.s32 	%p32, %r313, 0;
	@%p32 bra 	$L__BB42_53;
	shr.u32 	%r352, %r82, 3;
	and.b32  	%r353, %r352, 124;
	mov.u32 	%r354, _ZZN3cub18CUB_300001_SM_10006detail6reduce18DeviceReduceKernelINS2_10policy_hubIijN4cuda3std3__44plusIiEEE10Policy1000EPijS9_iNS7_10__identityEEEvT0_PT3_T1_NS0_13GridEvenShareISH_EET2_T4_E12temp_storage;
	add.s32 	%r355, %r354, %r353;
	st.shared.u32 	[%r355+8], %r751;
$L__BB42_53:
	bar.sync 	0;
	setp.ne.s32 	%p33, %r82, 0;
	@%p33 bra 	$L__BB42_71;
	setp.gt.u32 	%p34, %r81, 32;
	ld.shared.u32 	%r356, [_ZZN3cub18CUB_300001_SM_10006detail6reduce18DeviceReduceKernelINS2_10policy_hubIijN4cuda3std3__44plusIiEEE10Policy1000EPijS9_iNS7_10__identityEEEvT0_PT3_T1_NS0_13GridEvenShareISH_EET2_T4_E12temp_storage+12];
	selp.b32 	%r357, %r356, 0, %p34;
	add.s32 	%r358, %r357, %r751;
	setp.gt.u32 	%p35, %r81, 64;
	ld.shared.u32 	%r359, [_ZZN3cub18CUB_300001_SM_10006detail6reduce18DeviceReduceKernelINS2_10policy_hubIijN4cuda3std3__44plusIiEEE10Policy1000EPijS9_iNS7_10__identityEEEvT0_PT3_T1_NS0_13GridEvenShareISH_EET2_T4_E12temp_storage+16];
	selp.b32 	%r360, %r359, 0, %p35;
	add.s32 	%r361, %r358, %r360;
	setp.gt.u32 	%p36, %r81, 96;
	ld.shared.u32 	%r362, [_ZZN3cub18CUB_300001_SM_10006detail6reduce18DeviceReduceKernelINS2_10policy_hubIijN4cuda3std3__44plusIiEEE10Policy1000EPijS9_iNS7_10__identityEEEvT0_PT3_T1_NS0_13GridEvenShareISH_EET2_T4_E12temp_storage+20];
	selp.b32 	%r363, %r362, 0, %p36;
	add.s32 	%r364, %r361, %r363;
	setp.gt.u32 	%p37, %r81, 128;
	ld.shared.u32 	%r365, [_ZZN3cub18CUB_300001_SM_10006detail6reduce18DeviceReduceKernelINS2_10policy_hubIijN4cuda3std3__44plusIiEEE10Policy1000EPijS9_iNS7_10__identityEEEvT0_PT3_T1_NS0_13GridEvenShareISH_EET2_T4_E12temp_storage+24];
	selp.b32 	%r366, %r365, 0, %p37;
	add.s32 	%r367, %r364, %r366;
	setp.gt.u32 	%p38, %r81, 160;
	ld.shared.u32 	%r368, [_ZZN3cub18CUB_300001_SM_10006detail6reduce18DeviceReduceKernelINS2_10policy_hubIijN4cuda3std3__44plusIiEEE10Policy1000EPijS9_iNS7_10__identityEEEvT0_PT3_T1_NS0_13GridEvenShareISH_EET2_T4_E12temp_storage+28];
	selp.b32 	%r369, %r368, 0, %p38;
	add.s32 	%r370, %r367, %r369;
	setp.gt.u32 	%p39, %r81, 192;
	ld.shared.u32 	%r371, [_ZZN3cub18CUB_300001_SM_10006detail6reduce18DeviceReduceKernelINS2_10policy_hubIijN4cuda3std3__44plusIiEEE10Policy1000EPijS9_iNS7_10__identityEEEvT0_PT3_T1_NS0_13GridEvenShareISH_EET2_T4_E12temp_storage+32];
	selp.b32 	%r372, %r371, 0, %p39;
	add.s32 	%r373, %r370, %r372;
	setp.gt.u32 	%p40, %r81, 224;
	ld.shared.u32 	%r374, [_ZZN3cub18CUB_300001_SM_10006detail6reduce18DeviceReduceKernelINS2_10policy_hubIijN4cuda3std3__44plusIiEEE10Policy1000EPijS9_iNS7_10__identityEEEvT0_PT3_T1_NS0_13GridEvenShareISH_EET2_T4_E12temp_storage+36];
	selp.b32 	%r375, %r374, 0, %p40;
	add.s32 	%r751, %r373, %r375;
	bra.uni 	$L__BB42_71;
$L__BB42_55:
	mov.u32 	%r114, %tid.x;
	add.s32 	%r172, %r114, %r5;
	mul.wide.u32 	%rd20, %r172, 4;
	add.s64 	%rd4, %rd1, %rd20;
	// begin inline asm
	ld.global.nc.u32 %r156, [%rd4];
	// end inline asm
	add.s64 	%rd5, %rd4, 1024;
	// begin inline asm
	ld.global.nc.u32 %r157, [%rd5];
	// end inline asm
	add.s64 	%rd6, %rd4, 2048;
	// begin inline asm
	ld.global.nc.u32 %r158, [%rd6];
	// end inline asm
	add.s64 	%rd7, %rd4, 3072;
	// begin inline asm
	ld.global.nc.u32 %r159, [%rd7];
	// end inline asm
	add.s64 	%rd8, %rd4, 4096;
	// begin inline asm
	ld.global.nc.u32 %r160, [%rd8];
	// end inline asm
	add.s64 	%rd9, %rd4, 5120;
	// begin inline asm
	ld.global.nc.u32 %r161, [%rd9];
	// end inline asm
	add.s64 	%rd10, %rd4, 6144;
	// begin inline asm
	ld.global.nc.u32 %r162, [%rd10];
	// end inline asm
	add.s64 	%rd11, %rd4, 7168;
	// begin inline asm
	ld.global.nc.u32 %r163, [%rd11];
	// end inline asm
	add.s64 	%rd12, %rd4, 8192;
	// begin inline asm
	ld.global.nc.u32 %r164, [%rd12];
	// end inline asm
	add.s64 	%rd13, %rd4, 9216;
	// begin inline asm
	ld.global.nc.u32 %r165, [%rd13];
	// end inline asm
	add.s64 	%rd14, %rd4, 10240;
	// begin inline asm
	ld.global.nc.u32 %r166, [%rd14];
	// end inline asm
	add.s64 	%rd15, %rd4, 11264;
	// begin inline asm
	ld.global.nc.u32 %r167, [%rd15];
	// end inline asm
	add.s64 	%rd16, %rd4, 12288;
	// begin inline asm
	ld.global.nc.u32 %r168, [%rd16];
	// end inline asm
	add.s64 	%rd17, %rd4, 13312;
	// begin inline asm
	ld.global.nc.u32 %r169, [%rd17];
	// end inline asm
	add.s64 	%rd18, %rd4, 14336;
	// begin inline asm
	ld.global.nc.u32 %r170, [%rd18];
	// end inline asm
	add.s64 	%rd19, %rd4, 15360;
	// begin inline asm
	ld.global.nc.u32 %r171, [%rd19];
	// end inline asm
	add.s32 	%r173, %r157, %r156;
	add.s32 	%r174, %r158, %r173;
	add.s32 	%r175, %r159, %r174;
	add.s32 	%r176, %r160, %r175;
	add.s32 	%r177, %r161, %r176;
	add.s32 	%r178, %r162, %r177;
	add.s32 	%r179, %r163, %r178;
	add.s32 	%r180, %r164, %r179;
	add.s32 	%r181, %r165, %r180;
	add.s32 	%r182, %r166, %r181;
	add.s32 	%r183, %r167, %r182;
	add.s32 	%r184, %r168, %r183;
	add.s32 	%r185, %r169, %r184;
	add.s32 	%r186, %r170, %r185;
	add.s32 	%r750, %r171, %r186;
	setp.lt.u32 	%p3, %r81, %r4;
	@%p3 bra 	$L__BB42_67;
	add.s32 	%r116, %r4, %r5;
	add.s32 	%r736, %r116, 256;
	add.s32 	%r735, %r116, %r114;
	mov.b32 	%r737, 0;
$L__BB42_57:
	add.s32 	%r5, %r5, %r4;
	add.s32 	%r188, %r1, -4096;
	setp.gt.u32 	%p4, %r5, %r188;
	@%p4 bra 	$L__BB42_59;
	add.s32 	%r205, %r114, %r5;
	mul.wide.u32 	%rd37, %r205, 4;
	add.s64 	%rd21, %rd1, %rd37;
	// begin inline asm
	ld.global.nc.u32 %r189, [%rd21];
	// end inline asm
	add.s64 	%rd22, %rd21, 1024;
	// begin inline asm
	ld.global.nc.u32 %r190, [%rd22];
	// end inline asm
	add.s64 	%rd23, %rd21, 2048;
	// begin inline asm
	ld.global.nc.u32 %r191, [%rd23];
	// end inline asm
	add.s64 	%rd24, %rd21, 3072;
	// begin inline asm
	ld.global.nc.u32 %r192, [%rd24];
	// end inline asm
	add.s64 	%rd25, %rd21, 4096;
	// begin inline asm
	ld.global.nc.u32 %r193, [%rd25];
	// end inline asm
	add.s64 	%rd26, %rd21, 5120;
	// begin inline asm
	ld.global.nc.u32 %r194, [%rd26];
	// end inline asm
	add.s64 	%rd27, %rd21, 6144;
	// begin inline asm
	ld.global.nc.u32 %r195, [%rd27];
	// end inline asm
	add.s64 	%rd28, %rd21, 7168;
	// begin inline asm
	ld.global.nc.u32 %r196, [%rd28];
	// end inline asm
	add.s64 	%rd29, %rd21, 8192;
	// begin inline asm
	ld.global.nc.u32 %r197, [%rd29];
	// end inline asm
	add.s64 	%rd30, %rd21, 9216;
	// begin inline asm
	ld.global.nc.u32 %r198, [%rd30];
	// end inline asm
	add.s64 	%rd31, %rd21, 10240;
	// begin inline asm
	ld.global.nc.u32 %r199, [%rd31];
	// end inline asm
	add.s64 	%rd32, %rd21, 11264;
	// begin inline asm
	ld.global.nc.u32 %r200, [%rd32];
	// end inline asm
	add.s64 	%rd33, %rd21, 12288;
	// begin inline asm
	ld.global.nc.u32 %r201, [%rd33];
	// end inline asm
	add.s64 	%rd34, %rd21, 13312;
	// begin inline asm
	ld.global.nc.u32 %r202, [%rd34];
	// end inline asm
	add.s64 	%rd35, %rd21, 14336;
	// begin inline asm
	ld.global.nc.u32 %r203, [%rd35];
	// end inline asm
	add.s64 	%rd36, %rd21, 15360;
	// begin inline asm
	ld.global.nc.u32 %r204, [%rd36];
	// end inline asm
	add.s32 	%r206, %r189, %r750;
	add.s32 	%r207, %r190, %r206;
	add.s32 	%r208, %r191, %r207;
	add.s32 	%r209, %r192, %r208;
	add.s32 	%r210, %r193, %r209;
	add.s32 	%r211, %r194, %r210;
	add.s32 	%r212, %r195, %r211;
	add.s32 	%r213, %r196, %r212;
	add.s32 	%r214, %r197, %r213;
	add.s32 	%r215, %r198, %r214;
	add.s32 	%r216, %r199, %r215;
	add.s32 	%r217, %r200, %r216;
	add.s32 	%r218, %r201, %r217;
	add.s32 	%r219, %r202, %r218;
	add.s32 	%r220, %r203, %r219;
	add.s32 	%r750, %r204, %r220;
	sub.s32 	%r221, %r1, %r5;
	setp.lt.u32 	%p5, %r221, %r4;
	add.s32 	%r737, %r737, 1;
	add.s32 	%r736, %r736, %r4;
	add.s32 	%r735, %r735, %r4;
	@%p5 bra 	$L__BB42_67;
	bra.uni 	$L__BB42_57;
$L__BB42_59:
	setp.le.u32 	%p6, %r1, %r5;
	@%p6 bra 	$L__BB42_67;
	sub.s32 	%r129, %r1, %r5;
	setp.ge.s32 	%p7, %r114, %r129;
	@%p7 bra 	$L__BB42_67;
	not.b32 	%r223, %r114;
	add.s32 	%r224, %r1, %r223;
	sub.s32 	%r225, %r224, %r116;
	mul.lo.s32 	%r226, %r2, %r737;
	shl.b32 	%r227, %r226, 12;
	sub.s32 	%r130, %r225, %r227;
	shr.u32 	%r228, %r224, 8;
	add.s32 	%r131, %r228, 1;
	and.b32  	%r229, %r224, 768;
	setp.eq.s32 	%p8, %r229, 768;
	mov.u32 	%r744, %r114;
	@%p8 bra 	$L__BB42_64;
	and.b32  	%r230, %r131, 3;
	neg.s32 	%r740, %r230;
	mov.u32 	%r744, %r114;
$L__BB42_63:
	.pragma "nounroll";
	mul.wide.u32 	%rd39, %r735, 4;
	add.s64 	%rd38, %rd1, %rd39;
	// begin inline asm
	ld.global.nc.u32 %r231, [%rd38];
	// end inline asm
	add.s32 	%r750, %r231, %r750;
	add.s32 	%r744, %r744, 256;
	add.s32 	%r735, %r735, 256;
	add.s32 	%r740, %r740, 1;
	setp.ne.s32 	%p9, %r740, 0;
	@%p9 bra 	$L__BB42_63;
$L__BB42_64:
	setp.lt.u32 	%p10, %r130, 768;
	@%p10 bra 	$L__BB42_67;
	add.s32 	%r748, %r744, 512;
	add.s32 	%r747, %r744, %r736;
$L__BB42_66:
	add.s32 	%r236, %r747, -256;
	mul.wide.u32 	%rd44, %r236, 4;
	add.s64 	%rd40, %rd1, %rd44;
	// begin inline asm
	ld.global.nc.u32 %r232, [%rd40];
	// end inline asm
	add.s32 	%r237, %r232, %r750;
	mul.wide.u32 	%rd45, %r747, 4;
	add.s64 	%rd41, %rd1, %rd45;
	// begin inline asm
	ld.global.nc.u32 %r233, [%rd41];
	// end inline asm
	add.s32 	%r238, %r233, %r237;
	add.s32 	%r239, %r747, 256;
	mul.wide.u32 	%rd46, %r239, 4;
	add.s64 	%rd42, %rd1, %rd46;
	// begin inline asm
	ld.global.nc.u32 %r234, [%rd42];
	// end inline asm
	add.s32 	%r240, %r234, %r238;
	add.s32 	%r241, %r747, 512;
	mul.wide.u32 	%rd47, %r241, 4;
	add.s64 	%rd43, %rd1, %rd47;
	// begin inline asm
	ld.global.nc.u32 %r235, [%rd43];
	// end inline asm
	add.s32 	%r750, %r235, %r240;
	add.s32 	%r150, %r748, 1024;
	add.s32 	%r242, %r748, 512;
	add.s32 	%r747, %r747, 1024;
	setp.lt.s32 	%p11, %r242, %r129;
	mov.u32 	%r748, %r150;
	@%p11 bra 	$L__BB42_66;
$L__BB42_67:
	// begin inline asm
	mov.u32 %r243, %laneid;
	// end inline asm
	mov.b32 	%r246, 1;
	mov.b32 	%r267, 31;
	mov.b32 	%r268, -1;
	// begin inline asm
	shfl.sync.down.b32 %r244, %r750, %r246, %r267, %r268;
	// end inline asm
	setp.gt.s32 	%p12, %r243, 30;
	selp.b32 	%r269, 0, %r244, %p12;
	add.s32 	%r250, %r269, %r750;
	mov.b32 	%r251, 2;
	// begin inline asm
	shfl.sync.down.b32 %r249, %r250, %r251, %r267, %r268;
	// end inline asm
	setp.gt.s32 	%p13, %r243, 29;
	selp.b32 	%r270, 0, %r249, %p13;
	add.s32 	%r255, %r250, %r270;
	mov.b32 	%r256, 4;
	// begin inline asm
	shfl.sync.down.b32 %r254, %r255, %r256, %r267, %r268;
	// end inline asm
	setp.gt.s32 	%p14, %r243, 27;
	selp.b32 	%r271, 0, %r254, %p14;
	add.s32 	%r260, %r255, %r271;
	mov.b32 	%r261, 8;
	// begin inline asm
	shfl.sync.down.b32 %r259, %r260, %r261, %r267, %r268;
	// end inline asm
	setp.gt.s32 	%p15, %r243, 23;
	selp.b32 	%r272, 0, %r259, %p15;
	add.s32 	%r265, %r260, %r272;
	mov.b32 	%r266, 16;
	// begin inline asm
	shfl.sync.down.b32 %r264, %r265, %r266, %r267, %r268;
	// end inline asm
	setp.gt.s32 	%p16, %r243, 15;
	selp.b32 	%r273, 0, %r264, %p16;
	add.s32 	%r751, %r265, %r273;
	setp.ne.s32 	%p17, %r243, 0;
	@%p17 bra 	$L__BB42_69;
	shr.u32 	%r274, %r114, 3;
	and.b32  	%r275, %r274, 124;
	mov.u32 	%r276, _ZZN3cub18CUB_300001_SM_10006detail6reduce18DeviceReduceKernelINS2_10policy_hubIijN4cuda3std3__44plusIiEEE10Policy1000EPijS9_iNS7_10__identityEEEvT0_PT3_T1_NS0_13GridEvenShareISH_EET2_T4_E12temp_storage;
	add.s32 	%r277, %r276, %r275;
	st.shared.u32 	[%r277+8], %r751;
$L__BB42_69:
	bar.sync 	0;
	setp.ne.s32 	%p18, %r114, 0;
	@%p18 bra 	$L__BB42_71;
	ld.shared.u32 	%r278, [_ZZN3cub18CUB_300001_SM_10006detail6reduce18DeviceReduceKernelINS2_10policy_hubIijN4cuda3std3__44plusIiEEE10Policy1000EPijS9_iNS7_10__identityEEEvT0_PT3_T1_NS0_13GridEvenShareISH_EET2_T4_E12temp_storage+12];
	add.s32 	%r279, %r278, %r751;
	ld.shared.u32 	%r280, [_ZZN3cub18CUB_300001_SM_10006detail6reduce18DeviceReduceKernelINS2_10policy_hubIijN4cuda3std3__44plusIiEEE10Policy1000EPijS9_iNS7_10__identityEEEvT0_PT3_T1_NS0_13GridEvenShareISH_EET2_T4_E12temp_storage+16];
	add.s32 	%r281, %r279, %r280;
	ld.shared.u32 	%r282, [_ZZN3cub18CUB_300001_SM_10006detail6reduce18DeviceReduceKernelINS2_10policy_hubIijN4cuda3std3__44plusIiEEE10Policy1000EPijS9_iNS7_10__identityEEEvT0_PT3_T1_NS0_13GridEvenShareISH_EET2_T4_E12temp_storage+20];
	add.s32 	%r283, %r281, %r282;
	ld.shared.u32 	%r284, [_ZZN3cub18CUB_300001_SM_10006detail6reduce18DeviceReduceKernelINS2_10policy_hubIijN4cuda3std3__44plusIiEEE10Policy1000EPijS9_iNS7_10__identityEEEvT0_PT3_T1_NS0_13GridEvenShareISH_EET2_T4_E12temp_storage+24];
	add.s32 	%r285, %r283, %r284;
	ld.shared.u32 	%r286, [_ZZN3cub18CUB_300001_SM_10006detail6reduce18DeviceReduceKernelINS2_10policy_hubIijN4cuda3std3__44plusIiEEE10Policy1000EPijS9_iNS7_10__identityEEEvT0_PT3_T1_NS0_13GridEvenShareISH_EET2_T4_E12temp_storage+28];
	add.s32 	%r287, %r285, %r286;
	ld.shared.u32 	%r288, [_ZZN3cub18CUB_300001_SM_10006detail6reduce18DeviceReduceKernelINS2_10policy_hubIijN4cuda3std3__44plusIiEEE10Policy1000EPijS9_iNS7_10__identityEEEvT0_PT3_T1_NS0_13GridEvenShareISH_EET2_T4_E12temp_storage+32];
	add.s32 	%r289, %r287, %r288;
	ld.shared.u32 	%r290, [_ZZN3cub18CUB_300001_SM_10006detail6reduce18DeviceReduceKernelINS2_10policy_hubIijN4cuda3std3__44plusIiEEE10Policy1000EPijS9_iNS7_10__identityEEEvT0_PT3_T1_NS0_13GridEvenShareISH_EET2_T4_E12temp_storage+36];
	add.s32 	%r751, %r289, %r290;
$L__BB42_71:
	mov.u32 	%r692, %tid.x;
	setp.ne.s32 	%p94, %r692, 0;
	@%p94 bra 	$L__BB42_73;
	ld.param.u64 	%rd111, [_ZN3cub18CUB_300001_SM_10006detail6reduce18DeviceReduceKernelINS2_10policy_hubIijN4cuda3std3__44plusIiEEE10Policy1000EPijS9_iNS7_10__identityEEEvT0_PT3_T1_NS0_13GridEvenShareISH_EET2_T4__param_1];
	cvta.to.global.u64 	%rd108, %rd111;
	mul.wide.u32 	%rd109, %r3, 4;
	add.s64 	%rd110, %rd108, %rd109;
	st.global.u32 	[%rd110], %r751;
$L__BB42_73:
	ret;

}
	// .globl	_ZN3cub18CUB_300001_SM_10006detail6reduce28DeviceReduceSingleTileKernelINS2_10policy_hubIijN4cuda3std3__44plusIiEEE10Policy1000EPiSC_iS9_iiNS7_10__identityEEEvT0_T1_T2_T3_T4_T6_
.visible .entry _ZN3cub18CUB_300001_SM_10006detail6reduce28DeviceReduceSingleTileKernelINS2_10policy_hubIijN4cuda3std3__44plusIiEEE10Policy1000EPiSC_iS9_iiNS7_10__identityEEEvT0_T1_T2_T3_T4_T6_(
	.param .u64 .ptr .align 1 _ZN3cub18CUB_300001_SM_10006detail6reduce28DeviceReduceSingleTileKernelINS2_10policy_hubIijN4cuda3std3__44plusIiEEE10Policy1000EPiSC_iS9_iiNS7_10__identityEEEvT0_T1_T2_T3_T4_T6__param_0,
	.param .u64 .ptr .align 1 _ZN3cub18CUB_300001_SM_10006detail6reduce28DeviceReduceSingleTileKernelINS2_10policy_hubIijN4cuda3std3__44plusIiEEE10Policy1000EPiSC_iS9_iiNS7_10__identityEEEvT0_T1_T2_T3_T4_T6__param_1,
	.param .u32 _ZN3cub18CUB_300001_SM_10006detail6reduce28DeviceReduceSingleTileKernelINS2_10policy_hubIijN4cuda3std3__44plusIiEEE10Policy1000EPiSC_iS9_iiNS7_10__identityEEEvT0_T1_T2_T3_T4_T6__param_2,
	.param .align 1 .b8 _ZN3cub18CUB_300001_SM_10006detail6reduce28DeviceReduceSingleTileKernelINS2_10policy_hubIijN4cuda3std3__44plusIiEEE10Policy1000EPiSC_iS9_iiNS7_10__identityEEEvT0_T1_T2_T3_T4_T6__param_3[1],
	.param .u32 _ZN3cub18CUB_300001_SM_10006detail6reduce28DeviceReduceSingleTileKernelINS2_10policy_hubIijN4cuda3std3__44plusIiEEE10Policy1000EPiSC_iS9_iiNS7_10__identityEEEvT0_T1_T2_T3_T4_T6__param_4,
	.param .align 1 .b8 _ZN3cub18CUB_300001_SM_10006detail6reduce28DeviceReduceSingleTileKernelINS2_10policy_hubIijN4cuda3std3__44plusIiEEE10Policy1000EPiSC_iS9_iiNS7_10__identityEEEvT0_T1_T2_T3_T4_T6__param_5[1]
)
.maxntid 256
.minnctapersm 1
{
	.reg .pred 	%p<97>;
	.reg .b32 	%r<687>;
	.reg .b64 	%rd<125>;
	// demoted variable
	.shared .align 4 .b8 _ZZN3cub18CUB_300001_SM_10006detail6reduce28DeviceReduceSingleTileKernelINS2_10policy_hubIijN4cuda3std3__44plusIiEEE10Policy1000EPiSC_iS9_iiNS7_10__identityEEEvT0_T1_T2_T3_T4_T6_E12temp_storage[44];
	ld.param.u64 	%rd16, [_ZN3cub18CUB_300001_SM_10006detail6reduce28DeviceReduceSingleTileKernelINS2_10policy_hubIijN4cuda3std3__44plusIiEEE10Policy1000EPiSC_iS9_iiNS7_10__identityEEEvT0_T1_T2_T3_T4_T6__param_0];
	ld.param.u64 	%rd17, [_ZN3cub18CUB_300001_SM_10006detail6reduce28DeviceReduceSingleTileKernelINS2_10policy_hubIijN4cuda3std3__44plusIiEEE10Policy1000EPiSC_iS9_iiNS7_10__identityEEEvT0_T1_T2_T3_T4_T6__param_1];
	ld.param.u32 	%r120, [_ZN3cub18CUB_300001_SM_10006detail6reduce28DeviceReduceSingleTileKernelINS2_10policy_hubIijN4cuda3std3__44plusIiEEE10Policy1000EPiSC_iS9_iiNS7_10__identityEEEvT0_T1_T2_T3_T4_T6__param_2];
	ld.param.u32 	%r121, [_ZN3cub18CUB_300001_SM_10006detail6reduce28DeviceReduceSingleTileKernelINS2_10policy_hubIijN4cuda3std3__44plusIiEEE10Policy1000EPiSC_iS9_iiNS7_10__identityEEEvT0_T1_T2_T3_T4_T6__param_4];
	cvta.to.global.u64 	%rd1, %rd17;
	setp.ne.s32 	%p1, %r120, 0;
	@%p1 bra 	$L__BB43_3;
	mov.u32 	%r633, %tid.x;
	setp.ne.s32 	%p96, %r633, 0;
	@%p96 bra 	$L__BB43_74;
	st.global.u32 	[%rd1], %r121;
	bra.uni 	$L__BB43_74;
$L__BB43_3:
	and.b64  	%rd18, %rd16, 15;
	setp.ne.s64 	%p2, %rd18, 0;
	@%p2 bra 	$L__BB43_38;
	setp.gt.s32 	%p49, %r120, 4095;
	@%p49 bra 	$L__BB43_22;
	mov.u32 	%r1, %tid.x;
	setp.ge.s32 	%p66, %r1, %r120;
	mov.b32 	%r644, 0;
	mov.u32 	%r639, %r1;
	@%p66 bra 	$L__BB43_7;
	mul.wide.u32 	%rd113, %r1, 4;
	add.s64 	%rd112, %rd16, %rd113;
	// begin inline asm
	ld.global.nc.u32 %r644, [%rd112];
	// end inline asm
	add.s32 	%r639, %r1, 256;
$L__BB43_7:
	setp.ge.s32 	%p67, %r639, %r120;
	@%p67 bra 	$L__BB43_13;
	not.b32 	%r507, %r639;
	add.s32 	%r6, %r120, %r507;
	and.b32  	%r508, %r6, 768;
	setp.eq.s32 	%p68, %r508, 768;
	@%p68 bra 	$L__BB43_11;
	mul.wide.u32 	%rd114, %r639, 4;
	add.s64 	%rd121, %rd16, %rd114;
	shr.u32 	%r509, %r6, 8;
	add.s32 	%r510, %r509, 1;
	and.b32  	%r511, %r510, 3;
	neg.s32 	%r636, %r511;
$L__BB43_10:
	.pragma "nounroll";
	// begin inline asm
	ld.global.nc.u32 %r512, [%rd121];
	// end inline asm
	add.s32 	%r644, %r512, %r644;
	add.s32 	%r639, %r639, 256;
	add.s64 	%rd121, %rd121, 1024;
	add.s32 	%r636, %r636, 1;
	setp.ne.s32 	%p69, %r636, 0;
	@%p69 bra 	$L__BB43_10;
$L__BB43_11:
	setp.lt.u32 	%p70, %r6, 768;
	@%p70 bra 	$L__BB43_13;
$L__BB43_12:
	mul.wide.s32 	%rd120, %r639, 4;
	add.s64 	%rd116, %rd16, %rd120;
	// begin inline asm
	ld.global.nc.u32 %r513, [%rd116];
	// end inline asm
	add.s32 	%r517, %r513, %r644;
	add.s64 	%rd117, %rd116, 1024;
	// begin inline asm
	ld.global.nc.u32 %r514, [%rd117];
	// end inline asm
	add.s32 	%r518, %r514, %r517;
	add.s64 	%rd118, %rd116, 2048;
	// begin inline asm
	ld.global.nc.u32 %r515, [%rd118];
	// end inline asm
	add.s32 	%r519, %r515, %r518;
	add.s64 	%rd119, %rd116, 3072;
	// begin inline asm
	ld.global.nc.u32 %r516, [%rd119];
	// end inline asm
	add.s32 	%r644, %r516, %r519;
	add.s32 	%r639, %r639, 1024;
	setp.lt.s32 	%p71, %r639, %r120;
	@%p71 bra 	$L__BB43_12;
$L__BB43_13:
	setp.lt.s32 	%p72, %r120, 256;
	@%p72 bra 	$L__BB43_18;
	// begin inline asm
	mov.u32 %r583, %laneid;
	// end inline asm
	mov.b32 	%r586, 1;
	mov.b32 	%r607, 31;
	mov.b32 	%r608, -1;
	// begin inline asm
	shfl.sync.down.b32 %r584, %r644, %r586, %r607, %r608;
	// end inline asm
	setp.gt.s32 	%p88, %r583, 30;
	selp.b32 	%r609, 0, %r584, %p88;
	add.s32 	%r590, %r609, %r644;
	mov.b32 	%r591, 2;
	// begin inline asm
	shfl.sync.down.b32 %r589, %r590, %r591, %r607, %r608;
	// end inline asm
	setp.gt.s32 	%p89, %r583, 29;
	selp.b32 	%r610, 0, %r589, %p89;
	add.s32 	%r595, %r590, %r610;
	mov.b32 	%r596, 4;
	// begin inline asm
	shfl.sync.down.b32 %r594, %r595, %r596, %r607, %r608;
	// end inline asm
	setp.gt.s32 	%p90, %r583, 27;
	selp.b32 	%r611, 0, %r594, %p90;
	add.s32 	%r600, %r595, %r611;
	mov.b32 	%r601, 8;
	// begin inline asm
	shfl.sync.down.b32 %r599, %r600, %r601, %r607, %r608;
	// end inline asm
	setp.gt.s32 	%p91, %r583, 23;
	selp.b32 	%r612, 0, %r599, %p91;
	add.s32 	%r605, %r600, %r612;
	mov.b32 	%r606, 16;
	// begin inline asm
	shfl.sync.down.b32 %r604, %r605, %r606, %r607, %r608;
	// end inline asm
	setp.gt.s32 	%p92, %r583, 15;
	selp.b32 	%r613, 0, %r604, %p92;
	add.s32 	%r686, %r605, %r613;
	setp.ne.s32 	%p93, %r583, 0;
	@%p93 bra 	$L__BB43_16;
	shr.u32 	%r614, %r1, 3;
	and.b32  	%r615, %r614, 124;
	mov.u32 	%r616, _ZZN3cub18CUB_300001_SM_10006detail6reduce28DeviceReduceSingleTileKernelINS2_10policy_hubIijN4cuda3std3__44plusIiEEE10Policy1000EPiSC_iS9_iiNS7_10__identityEEEvT0_T1_T2_T3_T4_T6_E12temp_storage;
	add.s32 	%r617, %r616, %r615;
	st.shared.u32 	[%r617+8], %r686;
$L__BB43_16:
	bar.sync 	0;
	setp.ne.s32 	%p94, %r1, 0;
	@%p94 bra 	$L__BB43_72;
	ld.shared.u32 	%r618, [_ZZN3cub18CUB_300001_SM_10006detail6reduce28DeviceReduceSingleTileKernelINS2_10policy_hubIijN4cuda3std3__44plusIiEEE10Policy1000EPiSC_iS9_iiNS7_10__identityEEEvT0_T1_T2_T3_T4_T6_E12temp_storage+12];
	add.s32 	%r619, %r618, %r686;
	ld.shared.u32 	%r620, [_ZZN3cub18CUB_300001_SM_10006detail6reduce28DeviceReduceSingleTileKernelINS2_10policy_hubIijN4cuda3std3__44plusIiEEE10Policy1000EPiSC_iS9_iiNS7_10__identityEEEvT0_T1_T2_T3_T4_T6_E12temp_storage+16];
	add.s32 	%r621, %r619, %r620;
	ld.shared.u32 	%r622, [_ZZN3cub18CUB_300001_SM_10006detail6reduce28DeviceReduceSingleTileKernelINS2_10policy_hubIijN4cuda3std3__44plusIiEEE10Policy1000EPiSC_iS9_iiNS7_10__identityEEEvT0_T1_T2_T3_T4_T6_E12temp_storage+20];
	add.s32 	%r623, %r621, %r622;
	ld.shared.u32 	%r624, [_ZZN3cub18CUB_300001_SM_10006detail6reduce28DeviceReduceSingleTileKernelINS2_10policy_hubIijN4cuda3std3__44plusIiEEE10Policy1000EPiSC_iS9_iiNS7_10__identityEEEvT0_T1_T2_T3_T4_T6_E12temp_storage+24];
	add.s32 	%r625, %r623, %r624;
	ld.shared.u32 	%r626, [_ZZN3cub18CUB_300001_SM_10006detail6reduce28DeviceReduceSingleTileKernelINS2_10policy_hubIijN4cuda3std3__44plusIiEEE10Policy1000EPiSC_iS9_iiNS7_10__identityEEEvT0_T1_T2_T3_T4_T6_E12temp_storage+28];
	add.s32 	%r627, %r625, %r626;
	ld.shared.u32 	%r628, [_ZZN3cub18CUB_300001_SM_10006detail6reduce28DeviceReduceSingleTileKernelINS2_10policy_hubIijN4cuda3std3__44plusIiEEE10Policy1000EPiSC_iS9_iiNS7_10__identityEEEvT0_T1_T2_T3_T4_T6_E12temp_storage+32];
	add.s32 	%r629, %r627, %r628;
	ld.shared.u32 	%r630, [_ZZN3cub18CUB_300001_SM_10006detail6reduce28DeviceReduceSingleTileKernelINS2_10policy_hubIijN4cuda3std3__44plusIiEEE10Policy1000EPiSC_iS9_iiNS7_10__identityEEEvT0_T1_T2_T3_T4_T6_E12temp_storage+36];
	add.s32 	%r686, %r629, %r630;
	bra.uni 	$L__BB43_72;
$L__BB43_18:
	// begin inline asm
	mov.u32 %r520, %laneid;
	// end inline asm
	and.b32  	%r546, %r1, 992;
	add.s32 	%r547, %r546, 32;
	setp.gt.s32 	%p73, %r547, %r120;
	not.b32 	%r548, %r546;
	add.s32 	%r549, %r120, %r548;
	selp.b32 	%r544, %r549, 31, %p73;
	mov.b32 	%r523, 1;
	mov.b32 	%r545, -1;
	// begin inline asm
	shfl.sync.down.b32 %r521, %r644, %r523, %r544, %r545;
	// end inline asm
	setp.lt.s32 	%p74, %r520, %r544;
	selp.b32 	%r550, %r521, 0, %p74;
	add.s32 	%r527, %r550, %r644;
	mov.b32 	%r528, 2;
	// begin inline asm
	shfl.sync.down.b32 %r526, %r527, %r528, %r544, %r545;
	// end inline asm
	add.s32 	%r551, %r520, 2;
	setp.gt.s32 	%p75, %r551, %r544;
	selp.b32 	%r552, 0, %r526, %p75;
	add.s32 	%r532, %r527, %r552;
	mov.b32 	%r533, 4;
	// begin inline asm
	shfl.sync.down.b32 %r531, %r532, %r533, %r544, %r545;
	// end inline asm
	add.s32 	%r553, %r520, 4;
	setp.gt.s32 	%p76, %r553, %r544;
	selp.b32 	%r554, 0, %r531, %p76;
	add.s32 	%r537, %r532, %r554;
	mov.b32 	%r538, 8;
	// begin inline asm
	shfl.sync.down.b32 %r536, %r537, %r538, %r544, %r545;
	// end inline asm
	add.s32 	%r555, %r520, 8;
	setp.gt.s32 	%p77, %r555, %r544;
	selp.b32 	%r556, 0, %r536, %p77;
	add.s32 	%r542, %r537, %r556;
	mov.b32 	%r543, 16;
	// begin inline asm
	shfl.sync.down.b32 %r541, %r542, %r543, %r544, %r545;
	// end inline asm
	add.s32 	%r557, %r520, 16;
	setp.gt.s32 	%p78, %r557, %r544;
	selp.b32 	%r558, 0, %r541, %p78;
	add.s32 	%r686, %r542, %r558;
	setp.ne.s32 	%p79, %r520, 0;
	@%p79 bra 	$L__BB43_20;
	shr.u32 	%r559, %r1, 3;
	and.b32  	%r560, %r559, 124;
	mov.u32 	%r561, _ZZN3cub18CUB_300001_SM_10006detail6reduce28DeviceReduceSingleTileKernelINS2_10policy_hubIijN4cuda3std3__44plusIiEEE10Policy1000EPiSC_iS9_iiNS7_10__identityEEEvT0_T1_T2_T3_T4_T6_E12temp_storage;
	add.s32 	%r562, %r561, %r560;
	st.shared.u32 	[%r562+8], %r686;
$L__BB43_20:
	bar.sync 	0;
	setp.ne.s32 	%p80, %r1, 0;
	@%p80 bra 	$L__BB43_72;
	setp.gt.s32 	%p81, %r120, 32;
	ld.shared.u32 	%r563, [_ZZN3cub18CUB_300001_SM_10006detail6reduce28DeviceReduceSingleTileKernelINS2_10policy_hubIijN4cuda3std3__44plusIiEEE10Policy1000EPiSC_iS9_iiNS7_10__identityEEEvT0_T1_T2_T3_T4_T6_E12temp_storage+12];
	selp.b32 	%r564, %r563, 0, %p81;
	add.s32 	%r565, %r564, %r686;
	setp.gt.s32 	%p82, %r120, 64;
	ld.shared.u32 	%r566, [_ZZN3cub18CUB_300001_SM_10006detail6reduce28DeviceReduceSingleTileKernelINS2_10policy_hubIijN4cuda3std3__44plusIiEEE10Policy1000EPiSC_iS9_iiNS7_10__identityEEEvT0_T1_T2_T3_T4_T6_E12temp_storage+16];
	selp.b32 	%r567, %r566, 0, %p82;
	add.s32 	%r568, %r565, %r567;
	setp.gt.s32 	%p83, %r120, 96;
	ld.shared.u32 	%r569, [_ZZN3cub18CUB_300001_SM_10006detail6reduce28DeviceReduceSingleTileKernelINS2_10policy_hubIijN4cuda3std3__44plusIiEEE10Policy1000EPiSC_iS9_iiNS7_10__identityEEEvT0_T1_T2_T3_T4_T6_E12temp_storage+20];
	selp.b32 	%r570, %r569, 0, %p83;
	add.s32 	%r571, %r568, %r570;
	setp.gt.s32 	%p84, %r120, 128;
	ld.shared.u32 	%r572, [_ZZN3cub18CUB_300001_SM_10006detail6reduce28DeviceReduceSingleTileKernelINS2_10policy_hubIijN4cuda3std3__44plusIiEEE10Policy1000EPiSC_iS9_iiNS7_10__identityEEEvT0_T1_T2_T3_T4_T6_E12temp_storage+24];
	selp.b32 	%r573, %r572, 0, %p84;
	add.s32 	%r574, %r571, %r573;
	setp.gt.s32 	%p85, %r120, 160;
	ld.shared.u32 	%r575, [_ZZN3cub18CUB_300001_SM_10006detail6reduce28DeviceReduceSingleTileKernelINS2_10policy_hubIijN4cuda3std3__44plusIiEEE10Policy1000EPiSC_iS9_iiNS7_10__identityEEEvT0_T1_T2_T3_T4_T6_E12temp_storage+28];
	selp.b32 	%r576, %r575, 0, %p85;
	add.s32 	%r577, %r574, %r576;
	setp.gt.s32 	%p86, %r120, 192;
	ld.shared.u32 	%r578, [_ZZN3cub18CUB_300001_SM_10006detail6reduce28DeviceReduceSingleTileKernelINS2_10policy_hubIijN4cuda3std3__44plusIiEEE10Policy1000EPiSC_iS9_iiNS7_10__identityEEEvT0_T1_T2_T3_T4_T6_E12temp_storage+32];
	selp.b32 	%r579, %r578, 0, %p86;
	add.s32 	%r580, %r577, %r579;
	setp.gt.s32 	%p87, %r120, 224;
	ld.shared.u32 	%r581, [_ZZN3cub18CUB_300001_SM_10006detail6reduce28DeviceReduceSingleTileKernelINS2_10policy_hubIijN4cuda3std3__44plusIiEEE10Policy1000EPiSC_iS9_iiNS7_10__identityEEEvT0_T1_T2_T3_T4_T6_E12temp_storage+36];
	selp.b32 	%r582, %r581, 0, %p87;
	add.s32 	%r686, %r580, %r582;
	bra.uni 	$L__BB43_72;
$L__BB43_22:
	mov.u32 	%r26, %tid.x;
	shl.b32 	%r377, %r26, 2;
	mul.wide.u32 	%rd86, %r377, 4;
	add.s64 	%rd76, %rd16, %rd86;
	// begin inline asm
	ld.global.nc.v2.u64 {%rd74, %rd75}, [%rd76];
	// end inline asm
	mov.b64 	{%r378, %r379}, %rd75;
	mov.b64 	{%r380, %r381}, %rd74;
	add.s64 	%rd79, %rd76, 4096;
	// begin inline asm
	ld.global.nc.v2.u64 {%rd77, %rd78}, [%rd79];
	// end inline asm
	mov.b64 	{%r382, %r383}, %rd78;
	mov.b64 	{%r384, %r385}, %rd77;
	add.s64 	%rd82, %rd76, 8192;
	// begin inline asm
	ld.global.nc.v2.u64 {%rd80, %rd81}, [%rd82];
	// end inline asm
	mov.b64 	{%r386, %r387}, %rd81;
	mov.b64 	{%r388, %r389}, %rd80;
	add.s64 	%rd85, %rd76, 12288;
	// begin inline asm
	ld.global.nc.v2.u64 {%rd83, %rd84}, [%rd85];
	// end inline asm
	mov.b64 	{%r390, %r391}, %rd84;
	mov.b64 	{%r392, %r393}, %rd83;
	add.s32 	%r394, %r381, %r380;
	add.s32 	%r395, %r378, %r394;
	add.s32 	%r396, %r379, %r395;
	add.s32 	%r397, %r384, %r396;
	add.s32 	%r398, %r385, %r397;
	add.s32 	%r399, %r382, %r398;
	add.s32 	%r400, %r383, %r399;
	add.s32 	%r401, %r388, %r400;
	add.s32 	%r402, %r389, %r401;
	add.s32 	%r403, %r386, %r402;
	add.s32 	%r404, %r387, %r403;
	add.s32 	%r405, %r392, %r404;
	add.s32 	%r406, %r393, %r405;
	add.s32 	%r407, %r390, %r406;
	add.s32 	%r659, %r391, %r407;
	setp.lt.u32 	%p50, %r120, 8192;
	mov.b32 	%r648, 4096;
	@%p50 bra 	$L__BB43_26;
	add.s32 	%r28, %r120, -4096;
	mov.b32 	%r648, 4096;
$L__BB43_24:
	mul.wide.s32 	%rd99, %r648, 4;
	add.s64 	%rd89, %rd76, %rd99;
	// begin inline asm
	ld.global.nc.v2.u64 {%rd87, %rd88}, [%rd89];
	// end inline asm
	mov.b64 	{%r409, %r410}, %rd88;
	mov.b64 	{%r411, %r412}, %rd87;
	add.s64 	%rd92, %rd89, 4096;
	// begin inline asm
	ld.global.nc.v2.u64 {%rd90, %rd91}, [%rd92];
	// end inline asm
	mov.b64 	{%r413, %r414}, %rd91;
	mov.b64 	{%r415, %r416}, %rd90;
	add.s64 	%rd95, %rd89, 8192;
	// begin inline asm
	ld.global.nc.v2.u64 {%rd93, %rd94}, [%rd95];
	// end inline asm
	mov.b64 	{%r417, %r418}, %rd94;
	mov.b64 	{%r419, %r420}, %rd93;
	add.s64 	%rd98, %rd89, 12288;
	// begin inline asm
	ld.global.nc.v2.u64 {%rd96, %rd97}, [%rd98];
	// end inline asm
	mov.b64 	{%r421, %r422}, %rd97;
	mov.b64 	{%r423, %r424}, %rd96;
	add.s32 	%r425, %r411, %r659;
	add.s32 	%r426, %r412, %r425;
	add.s32 	%r427, %r409, %r426;
	add.s32 	%r428, %r410, %r427;
	add.s32 	%r429, %r415, %r428;
	add.s32 	%r430, %r416, %r429;
	add.s32 	%r431, %r413, %r430;
	add.s32 	%r432, %r414, %r431;
	add.s32 	%r433, %r419, %r432;
	add.s32 	%r434, %r420, %r433;
	add.s32 	%r435, %r417, %r434;
	add.s32 	%r436, %r418, %r435;
	add.s32 	%r437, %r423, %r436;
	add.s32 	%r438, %r424, %r437;
	add.s32 	%r439, %r421, %r438;
	add.s32 	%r659, %r422, %r439;
	sub.s32 	%r440, %r120, %r648;
	setp.lt.s32 	%p51, %r440, 4096;
	@%p51 bra 	$L__BB43_34;
	add.s32 	%r648, %r648, 4096;
	setp.le.s32 	%p52, %r648, %r28;
	@%p52 bra 	$L__BB43_24;
$L__BB43_26:
	setp.le.s32 	%p53, %r120, %r648;
	@%p53 bra 	$L__BB43_34;
	sub.s32 	%r35, %r120, %r648;
	setp.ge.s32 	%p54, %r26, %r35;
	@%p54 bra 	$L__BB43_34;
	not.b32 	%r442, %r26;
	add.s32 	%r443, %r120, %r442;
	sub.s32 	%r36, %r443, %r648;
	and.b32  	%r444, %r36, 768;
	setp.eq.s32 	%p55, %r444, 768;
	mov.u32 	%r653, %r26;
	@%p55 bra 	$L__BB43_31;
	add.s32 	%r650, %r26, %r648;
	shr.u32 	%r445, %r36, 8;
	add.s32 	%r446, %r445, 1;
	and.b32  	%r447, %r446, 3;
	neg.s32 	%r649, %r447;
	mov.u32 	%r653, %r26;
$L__BB43_30:
	.pragma "nounroll";
	mul.wide.u32 	%rd101, %r650, 4;
	add.s64 	%rd100, %rd16, %rd101;
	// begin inline asm
	ld.global.nc.u32 %r448, [%rd100];
	// end inline asm
	add.s32 	%r659, %r448, %r659;
	add.s32 	%r653, %r653, 256;
	add.s32 	%r650, %r650, 256;
	add.s32 	%r649, %r649, 1;
	setp.ne.s32 	%p56, %r649, 0;
	@%p56 bra 	$L__BB43_30;
$L__BB43_31:
	setp.lt.u32 	%p57, %r36, 768;
	@%p57 bra 	$L__BB43_34;
	cvt.u64.u32 	%rd102, %r653;
	cvt.u64.u32 	%rd103, %r648;
	add.s64 	%rd104, %rd102, %rd103;
	shl.b64 	%rd105, %rd104, 2;
	add.s64 	%rd106, %rd105, %rd16;
	add.s64 	%rd122, %rd106, 2048;
	add.s32 	%r656, %r653, %r648;
$L__BB43_33:
	mul.wide.u32 	%rd111, %r656, 4;
	add.s64 	%rd107, %rd16, %rd111;
	// begin inline asm
	ld.global.nc.u32 %r449, [%rd107];
	// end inline asm
	add.s32 	%r453, %r449, %r659;
	add.s64 	%rd108, %rd122, -1024;
	// begin inline asm
	ld.global.nc.u32 %r450, [%rd108];
	// end inline asm
	add.s32 	%r454, %r450, %r453;
	// begin inline asm
	ld.global.nc.u32 %r451, [%rd122];
	// end inline asm
	add.s32 	%r455, %r451, %r454;
	add.s64 	%rd110, %rd122, 1024;
	// begin inline asm
	ld.global.nc.u32 %r452, [%rd110];
	// end inline asm
	add.s32 	%r659, %r452, %r455;
	add.s32 	%r653, %r653, 1024;
	add.s64 	%rd122, %rd122, 4096;
	add.s32 	%r656, %r656, 1024;
	setp.lt.s32 	%p58, %r653, %r35;
	@%p58 bra 	$L__BB43_33;
$L__BB43_34:
	// begin inline asm
	mov.u32 %r456, %laneid;
	// end inline asm
	mov.b32 	%r459, 1;
	mov.b32 	%r480, 31;
	mov.b32 	%r481, -1;
	// begin inline asm
	shfl.sync.down.b32 %r457, %r659, %r459, %r480, %r481;
	// end inline asm
	setp.gt.s32 	%p59, %r456, 30;
	selp.b32 	%r482, 0, %r457, %p59;
	add.s32 	%r463, %r482, %r659;
	mov.b32 	%r464, 2;
	// begin inline asm
	shfl.sync.down.b32 %r462, %r463, %r464, %r480, %r481;
	// end inline asm
	setp.gt.s32 	%p60, %r456, 29;
	selp.b32 	%r483, 0, %r462, %p60;
	add.s32 	%r468, %r463, %r483;
	mov.b32 	%r469, 4;
	// begin inline asm
	shfl.sync.down.b32 %r467, %r468, %r469, %r480, %r481;
	// end inline asm
	setp.gt.s32 	%p61, %r456, 27;
	selp.b32 	%r484, 0, %r467, %p61;
	add.s32 	%r473, %r468, %r484;
	mov.b32 	%r474, 8;
	// begin inline asm
	shfl.sync.down.b32 %r472, %r473, %r474, %r480, %r481;
	// end inline asm
	setp.gt.s32 	%p62, %r456, 23;
	selp.b32 	%r485, 0, %r472, %p62;
	add.s32 	%r478, %r473, %r485;
	mov.b32 	%r479, 16;
	// begin inline asm
	shfl.sync.down.b32 %r477, %r478, %r479, %r480, %r481;
	// end inline asm
	setp.gt.s32 	%p63, %r456, 15;
	selp.b32 	%r486, 0, %r477, %p63;
	add.s32 	%r686, %r478, %r486;
	setp.ne.s32 	%p64, %r456, 0;
	@%p64 bra 	$L__BB43_36;
	shr.u32 	%r487, %r26, 3;
	and.b32  	%r488, %r487, 124;
	mov.u32 	%r489, _ZZN3cub18CUB_300001_SM_10006detail6reduce28DeviceReduceSingleTileKernelINS2_10policy_hubIijN4cuda3std3__44plusIiEEE10Policy1000EPiSC_iS9_iiNS7_10__identityEEEvT0_T1_T2_T3_T4_T6_E12temp_storage;
	add.s32 	%r490, %r489, %r488;
	st.shared.u32 	[%r490+8], %r686;
$L__BB43_36:
	bar.sync 	0;
	setp.ne.s32 	%p65, %r26, 0;
	@%p65 bra 	$L__BB43_72;
	ld.shared.u32 	%r491, [_ZZN3cub18CUB_300001_SM_10006detail6reduce28DeviceReduceSingleTileKernelINS2_10policy_hubIijN4cuda3std3__44plusIiEEE10Policy1000EPiSC_iS9_iiNS7_10__identityEEEvT0_T1_T2_T3_T4_T6_E12temp_storage+12];
	add.s32 	%r492, %r491, %r686;
	ld.shared.u32 	%r493, [_ZZN3cub18CUB_300001_SM_10006detail6reduce28DeviceReduceSingleTileKernelINS2_10policy_hubIijN4cuda3std3__44plusIiEEE10Policy1000EPiSC_iS9_iiNS7_10__identityEEEvT0_T1_T2_T3_T4_T6_E12temp_storage+16];
	add.s32 	%r494, %r492, %r493;
	ld.shared.u32 	%r495, [_ZZN3cub18CUB_300001_SM_10006detail6reduce28DeviceReduceSingleTileKernelINS2_10policy_hubIijN4cuda3std3__44plusIiEEE10Policy1000EPiSC_iS9_iiNS7_10__identityEEEvT0_T1_T2_T3_T4_T6_E12temp_storage+20];
	add.s32 	%r496, %r494, %r495;
	ld.shared.u32 	%r497, [_ZZN3cub18CUB_300001_SM_10006detail6reduce28DeviceReduceSingleTileKernelINS2_10policy_hubIijN4cuda3std3__44plusIiEEE10Policy1000EPiSC_iS9_iiNS7_10__identityEEEvT0_T1_T2_T3_T4_T6_E12temp_storage+24];
	add.s32 	%r498, %r496, %r497;
	ld.shared.u32 	%r499, [_ZZN3cub18CUB_300001_SM_10006detail6reduce28DeviceReduceSingleTileKernelINS2_10policy_hubIijN4cuda3std3__44plusIiEEE10Policy1000EPiSC_iS9_iiNS7_10__identityEEEvT0_T1_T2_T3_T4_T6_E12temp_storage+28];
	add.s32 	%r500, %r498, %r499;
	ld.shared.u32 	%r501, [_ZZN3cub18CUB_300001_SM_10006detail6reduce28DeviceReduceSingleTileKernelINS2_10policy_hubIijN4cuda3std3__44plusIiEEE10Policy1000EPiSC_iS9_iiNS7_10__identityEEEvT0_T1_T2_T3_T4_T6_E12temp_storage+32];
	add.s32 	%r502, %r500, %r501;
	ld.shared.u32 	%r503, [_ZZN3cub18CUB_300001_SM_10006detail6reduce28DeviceReduceSingleTileKernelINS2_10policy_hubIijN4cuda3std3__44plusIiEEE10Policy1000EPiSC_iS9_iiNS7_10__identityEEEvT0_T1_T2_T3_T4_T6_E12temp_storage+36];
	add.s32 	%r686, %r502, %r503;
	bra.uni 	$L__BB43_72;
$L__BB43_38:
	setp.gt.s32 	%p3, %r120, 4095;
	@%p3 bra 	$L__BB43_56;
	mov.u32 	%r60, %tid.x;
	setp.ge.s32 	%p20, %r60, %r120;
	mov.b32 	%r670, 0;
	mov.u32 	%r665, %r60;
	@%p20 bra 	$L__BB43_41;
	mul.wide.u32 	%rd66, %r60, 4;
	add.s64 	%rd65, %rd16, %rd66;
	// begin inline asm
	ld.global.nc.u32 %r670, [%rd65];
	// end inline asm
	add.s32 	%r665, %r60, 256;
$L__BB43_41:
	setp.ge.s32 	%p21, %r665, %r120;
	@%p21 bra 	$L__BB43_47;
	not.b32 	%r252, %r665;
	add.s32 	%r65, %r120, %r252;
	and.b32  	%r253, %r65, 768;
	setp.eq.s32 	%p22, %r253, 768;
	@%p22 bra 	$L__BB43_45;
	mul.wide.u32 	%rd67, %r665, 4;
	add.s64 	%rd123, %rd16, %rd67;
	shr.u32 	%r254, %r65, 8;
	add.s32 	%r255, %r254, 1;
	and.b32  	%r256, %r255, 3;
	neg.s32 	%r662, %r256;
$L__BB43_44:
	.pragma "nounroll";
	// begin inline asm
	ld.global.nc.u32 %r257, [%rd123];
	// end inline asm
	add.s32 	%r670, %r257, %r670;
	add.s32 	%r665, %r665, 256;
	add.s64 	%rd123, %rd123, 1024;
	add.s32 	%r662, %r662, 1;
	setp.ne.s32 	%p23, %r662, 0;
	@%p23 bra 	$L__BB43_44;
$L__BB43_45:
	setp.lt.u32 	%p24, %r65, 768;
	@%p24 bra 	$L__BB43_47;
$L__BB43_46:
	mul.wide.s32 	%rd73, %r665, 4;
	add.s64 	%rd69, %rd16, %rd73;
	// begin inline asm
	ld.global.nc.u32 %r258, [%rd69];
	// end inline asm
	add.s32 	%r262, %r258, %r670;
	add.s64 	%rd70, %rd69, 1024;
	// begin inline asm
	ld.global.nc.u32 %r259, [%rd70];
	// end inline asm
	add.s32 	%r263, %r259, %r262;
	add.s64 	%rd71, %rd69, 2048;
	// begin inline asm
	ld.global.nc.u32 %r260, [%rd71];
	// end inline asm
	add.s32 	%r264, %r260, %r263;
	add.s64 	%rd72, %rd69, 3072;
	// begin inline asm
	ld.global.nc.u32 %r261, [%rd72];
	// end inline asm
	add.s32 	%r670, %r261, %r264;
	add.s32 	%r665, %r665, 1024;
	setp.lt.s32 	%p25, %r665, %r120;
	@%p25 bra 	$L__BB43_46;
$L__BB43_47:
	setp.lt.s32 	%p26, %r120, 256;
	@%p26 bra 	$L__BB43_52;
	// begin inline asm
	mov.u32 %r328, %laneid;
	// end inline asm
	mov.b32 	%r331, 1;
	mov.b32 	%r352, 31;
	mov.b32 	%r353, -1;
	// begin inline asm
	shfl.sync.down.b32 %r329, %r670, %r331, %r352, %r353;
	// end inline asm
	setp.gt.s32 	%p42, %r328, 30;
	selp.b32 	%r354, 0, %r329, %p42;
	add.s32 	%r335, %r354, %r670;
	mov.b32 	%r336, 2;
	// begin inline asm
	shfl.sync.down.b32 %r334, %r335, %r336, %r352, %r353;
	// end inline asm
	setp.gt.s32 	%p43, %r328, 29;
	selp.b32 	%r355, 0, %r334, %p43;
	add.s32 	%r340, %r335, %r355;
	mov.b32 	%r341, 4;
	// begin inline asm
	shfl.sync.down.b32 %r339, %r340, %r341, %r352, %r353;
	// end inline asm
	setp.gt.s32 	%p44, %r328, 27;
	selp.b32 	%r356, 0, %r339, %p44;
	add.s32 	%r345, %r340, %r356;
	mov.b32 	%r346, 8;
	// begin inline asm
	shfl.sync.down.b32 %r344, %r345, %r346, %r352, %r353;
	// end inline asm
	setp.gt.s32 	%p45, %r328, 23;
	selp.b32 	%r357, 0, %r344, %p45;
	add.s32 	%r350, %r345, %r357;
	mov.b32 	%r351, 16;
	// begin inline asm
	shfl.sync.down.b32 %r349, %r350, %r351, %r352, %r353;
	// end inline asm
	setp.gt.s32 	%p46, %r328, 15;
	selp.b32 	%r358, 0, %r349, %p46;
	add.s32 	%r686, %r350, %r358;
	setp.ne.s32 	%p47, %r328, 0;
	@%p47 bra 	$L__BB43_50;
	shr.u32 	%r359, %r60, 3;
	and.b32  	%r360, %r359, 124;
	mov.u32 	%r361, _ZZN3cub18CUB_300001_SM_10006detail6reduce28DeviceReduceSingleTileKernelINS2_10policy_hubIijN4cuda3std3__44plusIiEEE10Policy1000EPiSC_iS9_iiNS7_10__identityEEEvT0_T1_T2_T3_T4_T6_E12temp_storage;
	add.s32 	%r362, %r361, %r360;
	st.shared.u32 	[%r362+8], %r686;
$L__BB43_50:
	bar.sync 	0;
	setp.ne.s32 	%p48, %r60, 0;
	@%p48 bra 	$L__BB43_72;
	ld.shared.u32 	%r363, [_ZZN3cub18CUB_300001_SM_10006detail6reduce28DeviceReduceSingleTileKernelINS2_10policy_hubIijN4cuda3std3__44plusIiEEE10Policy1000EPiSC_iS9_iiNS7_10__identityEEEvT0_T1_T2_T3_T4_T6_E12temp_storage+12];
	add.s32 	%r364, %r363, %r686;
	ld.shared.u32 	%r365, [_ZZN3cub18CUB_300001_SM_10006detail6reduce28DeviceReduceSingleTileKernelINS2_10policy_hubIijN4cuda3std3__44plusIiEEE10Policy1000EPiSC_iS9_iiNS7_10__identityEEEvT0_T1_T2_T3_T4_T6_E12temp_storage+16];
	add.s32 	%r366, %r364, %r365;
	ld.shared.u32 	%r367, [_ZZN3cub18CUB_300001_SM_10006detail6reduce28DeviceReduceSingleTileKernelINS2_10policy_hubIijN4cuda3std3__44plusIiEEE10Policy1000EPiSC_iS9_iiNS7_10__identityEEEvT0_T1_T2_T3_T4_T6_E12temp_storage+20];
	add.s32 	%r368, %r366, %r367;
	ld.shared.u32 	%r369, [_ZZN3cub18CUB_300001_SM_10006detail6reduce28DeviceReduceSingleTileKernelINS2_10policy_hubIijN4cuda3std3__44plusIiEEE10Policy1000EPiSC_iS9_iiNS7_10__identityEEEvT0_T1_T2_T3_T4_T6_E12temp_storage+24];
	add.s32 	%r370, %r368, %r369;
	ld.shared.u32 	%r371, [_ZZN3cub18CUB_300001_SM_10006detail6reduce28DeviceReduceSingleTileKernelINS2_10policy_hubIijN4cuda3std3__44plusIiEEE10Policy1000EPiSC_iS9_iiNS7_10__identityEEEvT0_T1_T2_T3_T4_T6_E12temp_storage+28];
	add.s32 	%r372, %r370, %r371;
	ld.shared.u32 	%r373, [_ZZN3cub18CUB_300001_SM_10006detail6reduce28DeviceReduceSingleTileKernelINS2_10policy_hubIijN4cuda3std3__44plusIiEEE10Policy1000EPiSC_iS9_iiNS7_10__identityEEEvT0_T1_T2_T3_T4_T6_E12temp_storage+32];
	add.s32 	%r374, %r372, %r373;
	ld.shared.u32 	%r375, [_ZZN3cub18CUB_300001_SM_10006detail6reduce28DeviceReduceSingleTileKernelINS2_10policy_hubIijN4cuda3std3__44plusIiEEE10Policy1000EPiSC_iS9_iiNS7_10__identityEEEvT0_T1_T2_T3_T4_T6_E12temp_storage+36];
	add.s32 	%r686, %r374, %r375;
	bra.uni 	$L__BB43_72;
$L__BB43_52:
	// begin inline asm
	mov.u32 %r265, %laneid;
	// end inline asm
	and.b32  	%r291, %r60, 992;
	add.s32 	%r292, %r291, 32;
	setp.gt.s32 	%p27, %r292, %r120;
	not.b32 	%r293, %r291;
	add.s32 	%r294, %r120, %r293;
	selp.b32 	%r289, %r294, 31, %p27;
	mov.b32 	%r268, 1;
	mov.b32 	%r290, -1;
	// begin inline asm
	shfl.sync.down.b32 %r266, %r670, %r268, %r289, %r290;
	// end inline asm
	setp.lt.s32 	%p28, %r265, %r289;
	selp.b32 	%r295, %r266, 0, %p28;
	add.s32 	%r272, %r295, %r670;
	mov.b32 	%r273, 2;
	// begin inline asm
	shfl.sync.down.b32 %r271, %r272, %r273, %r289, %r290;
	// end inline asm
	add.s32 	%r296, %r265, 2;
	setp.gt.s32 	%p29, %r296, %r289;
	selp.b32 	%r297, 0, %r271, %p29;
	add.s32 	%r277, %r272, %r297;
	mov.b32 	%r278, 4;
	// begin inline asm
	shfl.sync.down.b32 %r276, %r277, %r278, %r289, %r290;
	// end inline asm
	add.s32 	%r298, %r265, 4;
	setp.gt.s32 	%p30, %r298, %r289;
	selp.b32 	%r299, 0, %r276, %p30;
	add.s32 	%r282, %r277, %r299;
	mov.b32 	%r283, 8;
	// begin inline asm
	shfl.sync.down.b32 %r281, %r282, %r283, %r289, %r290;
	// end inline asm
	add.s32 	%r300, %r265, 8;
	setp.gt.s32 	%p31, %r300, %r289;
	selp.b32 	%r301, 0, %r281, %p31;
	add.s32 	%r287, %r282, %r301;
	mov.b32 	%r288, 16;
	// begin inline asm
	shfl.sync.down.b32 %r286, %r287, %r288, %r289, %r290;
	// end inline asm
	add.s32 	%r302, %r265, 16;
	setp.gt.s32 	%p32, %r302, %r289;
	selp.b32 	%r303, 0, %r286, %p32;
	add.s32 	%r686, %r287, %r303;
	setp.ne.s32 	%p33, %r265, 0;
	@%p33 bra 	$L__BB43_54;
	shr.u32 	%r304, %r60, 3;
	and.b32  	%r305, %r304, 124;
	mov.u32 	%r306, _ZZN3cub18CUB_300001_SM_10006detail6reduce28DeviceReduceSingleTileKernelINS2_10policy_hubIijN4cuda3std3__44plusIiEEE10Policy1000EPiSC_iS9_iiNS7_10__identityEEEvT0_T1_T2_T3_T4_T6_E12temp_storage;
	add.s32 	%r307, %r306, %r305;
	st.shared.u32 	[%r307+8], %r686;
$L__BB43_54:
	bar.sync 	0;
	setp.ne.s32 	%p34, %r60, 0;
	@%p34 bra 	$L__BB43_72;
	setp.gt.s32 	%p35, %r120, 32;
	ld.shared.u32 	%r308, [_ZZN3cub18CUB_300001_SM_10006detail6reduce28DeviceReduceSingleTileKernelINS2_10policy_hubIijN4cuda3std3__44plusIiEEE10Policy1000EPiSC_iS9_iiNS7_10__identityEEEvT0_T1_T2_T3_T4_T6_E12temp_storage+12];
	selp.b32 	%r309, %r308, 0, %p35;
	add.s32 	%r310, %r309, %r686;
	setp.gt.s32 	%p36, %r120, 64;
	ld.shared.u32 	%r311, [_ZZN3cub18CUB_300001_SM_10006detail6reduce28DeviceReduceSingleTileKernelINS2_10policy_hubIijN4cuda3std3__44plusIiEEE10Policy1000EPiSC_iS9_iiNS7_10__identityEEEvT0_T1_T2_T3_T4_T6_E12temp_storage+16];
	selp.b32 	%r312, %r311, 0, %p36;
	add.s32 	%r313, %r310, %r312;
	setp.gt.s32 	%p37, %r120, 96;
	ld.shared.u32 	%r314, [_ZZN3cub18CUB_300001_SM_10006detail6reduce28DeviceReduceSingleTileKernelINS2_10policy_hubIijN4cuda3std3__44plusIiEEE10Policy1000EPiSC_iS9_iiNS7_10__identityEEEvT0_T1_T2_T3_T4_T6_E12temp_storage+20];
	selp.b32 	%r315, %r314, 0, %p37;
	add.s32 	%r316, %r313, %r315;
	setp.gt.s32 	%p38, %r120, 128;
	ld.shared.u32 	%r317, [_ZZN3cub18CUB_300001_SM_10006detail6reduce28DeviceReduceSingleTileKernelINS2_10policy_hubIijN4cuda3std3__44plusIiEEE10Policy1000EPiSC_iS9_iiNS7_10__identityEEEvT0_T1_T2_T3_T4_T6_E12temp_storage+24];
	selp.b32 	%r318, %r317, 0, %p38;
	add.s32 	%r319, %r316, %r318;
	setp.gt.s32 	%p39, %r120, 160;
	ld.shared.u32 	%r320, [_ZZN3cub18CUB_300001_SM_10006detail6reduce28DeviceReduceSingleTileKernelINS2_10policy_hubIijN4cuda3std3__44plusIiEEE10Policy1000EPiSC_iS9_iiNS7_10__identityEEEvT0_T1_T2_T3_T4_T6_E12temp_storage+28];
	selp.b32 	%r321, %r320, 0, %p39;
	add.s32 	%r322, %r319, %r321;
	setp.gt.s32 	%p40, %r120, 192;
	ld.shared.u32 	%r323, [_ZZN3cub18CUB_300001_SM_10006detail6reduce28DeviceReduceSingleTileKernelINS2_10policy_hubIijN4cuda3std3__44plusIiEEE10Policy1000EPiSC_iS9_iiNS7_10__identityEEEvT0_T1_T2_T3_T4_T6_E12temp_storage+32];
	selp.b32 	%r324, %r323, 0, %p40;
	add.s32 	%r325, %r322, %r324;
	setp.gt.s32 	%p41, %r120, 224;
	ld.shared.u32 	%r326, [_ZZN3cub18CUB_300001_SM_10006detail6reduce28DeviceReduceSingleTileKernelINS2_10policy_hubIijN4cuda3std3__44plusIiEEE10Policy1000EPiSC_iS9_iiNS7_10__identityEEEvT0_T1_T2_T3_T4_T6_E12temp_storage+36];
	selp.b32 	%r327, %r326, 0, %p41;
	add.s32 	%r686, %r325, %r327;
	bra.uni 	$L__BB43_72;
$L__BB43_56:
	mov.u32 	%r85, %tid.x;
	mul.wide.u32 	%rd35, %r85, 4;
	add.s64 	%rd19, %rd16, %rd35;
	// begin inline asm
	ld.global.nc.u32 %r122, [%rd19];
	// end inline asm
	add.s64 	%rd20, %rd19, 1024;
	// begin inline asm
	ld.global.nc.u32 %r123, [%rd20];
	// end inline asm
	add.s64 	%rd21, %rd19, 2048;
	// begin inline asm
	ld.global.nc.u32 %r124, [%rd21];
	// end inline asm
	add.s64 	%rd22, %rd19, 3072;
	// begin inline asm
	ld.global.nc.u32 %r125, [%rd22];
	// end inline asm
	add.s64 	%rd23, %rd19, 4096;
	// begin inline asm
	ld.global.nc.u32 %r126, [%rd23];
	// end inline asm
	add.s64 	%rd24, %rd19, 5120;
	// begin inline asm
	ld.global.nc.u32 %r127, [%rd24];
	// end inline asm
	add.s64 	%rd25, %rd19, 6144;
	// begin inline asm
	ld.global.nc.u32 %r128, [%rd25];
	// end inline asm
	add.s64 	%rd26, %rd19, 7168;
	// begin inline asm
	ld.global.nc.u32 %r129, [%rd26];
	// end inline asm
	add.s64 	%rd27, %rd19, 8192;
	// begin inline asm
	ld.global.nc.u32 %r130, [%rd27];
	// end inline asm
	add.s64 	%rd28, %rd19, 9216;
	// begin inline asm
	ld.global.nc.u32 %r131, [%rd28];
	// end inline asm
	add.s64 	%rd29, %rd19, 10240;
	// begin inline asm
	ld.global.nc.u32 %r132, [%rd29];
	// end inline asm
	add.s64 	%rd30, %rd19, 11264;
	// begin inline asm
	ld.global.nc.u32 %r133, [%rd30];
	// end inline asm
	add.s64 	%rd31, %rd19, 12288;
	// begin inline asm
	ld.global.nc.u32 %r134, [%rd31];
	// end inline asm
	add.s64 	%rd32, %rd19, 13312;
	// begin inline asm
	ld.global.nc.u32 %r135, [%rd32];
	// end inline asm
	add.s64 	%rd33, %rd19, 14336;
	// begin inline asm
	ld.global.nc.u32 %r136, [%rd33];
	// end inline asm
	add.s64 	%rd34, %rd19, 15360;
	// begin inline asm
	ld.global.nc.u32 %r137, [%rd34];
	// end inline asm
	add.s32 	%r139, %r123, %r122;
	add.s32 	%r140, %r124, %r139;
	add.s32 	%r141, %r125, %r140;
	add.s32 	%r142, %r126, %r141;
	add.s32 	%r143, %r127, %r142;
	add.s32 	%r144, %r128, %r143;
	add.s32 	%r145, %r129, %r144;
	add.s32 	%r146, %r130, %r145;
	add.s32 	%r147, %r131, %r146;
	add.s32 	%r148, %r132, %r147;
	add.s32 	%r149, %r133, %r148;
	add.s32 	%r150, %r134, %r149;
	add.s32 	%r151, %r135, %r150;
	add.s32 	%r152, %r136, %r151;
	add.s32 	%r685, %r137, %r152;
	setp.lt.u32 	%p4, %r120, 8192;
	mov.b32 	%r674, 4096;
	@%p4 bra 	$L__BB43_60;
	add.s32 	%r87, %r120, -4096;
	mov.b32 	%r674, 4096;
$L__BB43_58:
	mul.wide.s32 	%rd52, %r674, 4;
	add.s64 	%rd36, %rd19, %rd52;
	// begin inline asm
	ld.global.nc.u32 %r154, [%rd36];
	// end inline asm
	add.s64 	%rd37, %rd36, 1024;
	// begin inline asm
	ld.global.nc.u32 %r155, [%rd37];
	// end inline asm
	add.s64 	%rd38, %rd36, 2048;
	// begin inline asm
	ld.global.nc.u32 %r156, [%rd38];
	// end inline asm
	add.s64 	%rd39, %rd36, 3072;
	// begin inline asm
	ld.global.nc.u32 %r157, [%rd39];
	// end inline asm
	add.s64 	%rd40, %rd36, 4096;
	// begin inline asm
	ld.global.nc.u32 %r158, [%rd40];
	// end inline asm
	add.s64 	%rd41, %rd36, 5120;
	// begin inline asm
	ld.global.nc.u32 %r159, [%rd41];
	// end inline asm
	add.s64 	%rd42, %rd36, 6144;
	// begin inline asm
	ld.global.nc.u32 %r160, [%rd42];
	// end inline asm
	add.s64 	%rd43, %rd36, 7168;
	// begin inline asm
	ld.global.nc.u32 %r161, [%rd43];
	// end inline asm
	add.s64 	%rd44, %rd36, 8192;
	// begin inline asm
	ld.global.nc.u32 %r162, [%rd44];
	// end inline asm
	add.s64 	%rd45, %rd36, 9216;
	// begin inline asm
	ld.global.nc.u32 %r163, [%rd45];
	// end inline asm
	add.s64 	%rd46, %rd36, 10240;
	// begin inline asm
	ld.global.nc.u32 %r164, [%rd46];
	// end inline asm
	add.s64 	%rd47, %rd36, 11264;
	// begin inline asm
	ld.global.nc.u32 %r165, [%rd47];
	// end inline asm
	add.s64 	%rd48, %rd36, 12288;
	// begin inline asm
	ld.global.nc.u32 %r166, [%rd48];
	// end inline asm
	add.s64 	%rd49, %rd36, 13312;
	// begin inline asm
	ld.global.nc.u32 %r167, [%rd49];
	// end inline asm
	add.s64 	%rd50, %rd36, 14336;
	// begin inline asm
	ld.global.nc.u32 %r168, [%rd50];
	// end inline asm
	add.s64 	%rd51, %rd36, 15360;
	// begin inline asm
	ld.global.nc.u32 %r169, [%rd51];
	// end inline asm
	add.s32 	%r170, %r154, %r685;
	add.s32 	%r171, %r155, %r170;
	add.s32 	%r172, %r156, %r171;
	add.s32 	%r173, %r157, %r172;
	add.s32 	%r174, %r158, %r173;
	add.s32 	%r175, %r159, %r174;
	add.s32 	%r176, %r160, %r175;
	add.s32 	%r177, %r161, %r176;
	add.s32 	%r178, %r162, %r177;
	add.s32 	%r179, %r163, %r178;
	add.s32 	%r180, %r164, %r179;
	add.s32 	%r181, %r165, %r180;
	add.s32 	%r182, %r166, %r181;
	add.s32 	%r183, %r167, %r182;
	add.s32 	%r184, %r168, %r183;
	add.s32 	%r685, %r169, %r184;
	sub.s32 	%r185, %r120, %r674;
	setp.lt.s32 	%p5, %r185, 4096;
	@%p5 bra 	$L__BB43_68;
	add.s32 	%r674, %r674, 4096;
	setp.le.s32 	%p6, %r674, %r87;
	@%p6 bra 	$L__BB43_58;
$L__BB43_60:
	setp.le.s32 	%p7, %r120, %r674;
	@%p7 bra 	$L__BB43_68;
	sub.s32 	%r94, %r120, %r674;
	setp.ge.s32 	%p8, %r85, %r94;
	@%p8 bra 	$L__BB43_68;
	not.b32 	%r187, %r85;
	add.s32 	%r188, %r120, %r187;
	sub.s32 	%r95, %r188, %r674;
	and.b32  	%r189, %r95, 768;
	setp.eq.s32 	%p9, %r189, 768;
	mov.u32 	%r679, %r85;
	@%p9 bra 	$L__BB43_65;
	add.s32 	%r676, %r85, %r674;
	shr.u32 	%r190, %r95, 8;
	add.s32 	%r191, %r190, 1;
	and.b32  	%r192, %r191, 3;
	neg.s32 	%r675, %r192;
	mov.u32 	%r679, %r85;
$L__BB43_64:
	.pragma "nounroll";
	mul.wide.u32 	%rd54, %r676, 4;
	add.s64 	%rd53, %rd16, %rd54;
	// begin inline asm
	ld.global.nc.u32 %r193, [%rd53];
	// end inline asm
	add.s32 	%r685, %r193, %r685;
	add.s32 	%r679, %r679, 256;
	add.s32 	%r676, %r676, 256;
	add.s32 	%r675, %r675, 1;
	setp.ne.s32 	%p10, %r675, 0;
	@%p10 bra 	$L__BB43_64;
$L__BB43_65:
	setp.lt.u32 	%p11, %r95, 768;
	@%p11 bra 	$L__BB43_68;
	cvt.u64.u32 	%rd55, %r679;
	cvt.u64.u32 	%rd56, %r674;
	add.s64 	%rd57, %rd55, %rd56;
	shl.b64 	%rd58, %rd57, 2;
	add.s64 	%rd59, %rd58, %rd16;
	add.s64 	%rd124, %rd59, 2048;
	add.s32 	%r682, %r679, %r674;
$L__BB43_67:
	mul.wide.u32 	%rd64, %r682, 4;
	add.s64 	%rd60, %rd16, %rd64;
	// begin inline asm
	ld.global.nc.u32 %r194, [%rd60];
	// end inline asm
	add.s32 	%r198, %r194, %r685;
	add.s64 	%rd61, %rd124, -1024;
	// begin inline asm
	ld.global.nc.u32 %r195, [%rd61];
	// end inline asm
	add.s32 	%r199, %r195, %r198;
	// begin inline asm
	ld.global.nc.u32 %r196, [%rd124];
	// end inline asm
	add.s32 	%r200, %r196, %r199;
	add.s64 	%rd63, %rd124, 1024;
	// begin inline asm
	ld.global.nc.u32 %r197, [%rd63];
	// end inline asm
	add.s32 	%r685, %r197, %r200;
	add.s32 	%r679, %r679, 1024;
	add.s64 	%rd124, %rd124, 4096;
	add.s32 	%r682, %r682, 1024;
	setp.lt.s32 	%p12, %r679, %r94;
	@%p12 bra 	$L__BB43_67;
$L__BB43_68:
	// begin inline asm
	mov.u32 %r201, %laneid;
	// end inline asm
	mov.b32 	%r204, 1;
	mov.b32 	%r225, 31;
	mov.b32 	%r226, -1;
	// begin inline asm
	shfl.sync.down.b32 %r202, %r685, %r204, %r225, %r226;
	// end inline asm
	setp.gt.s32 	%p13, %r201, 30;
	selp.b32 	%r227, 0, %r202, %p13;
	add.s32 	%r208, %r227, %r685;
	mov.b32 	%r209, 2;
	// begin inline asm
	shfl.sync.down.b32 %r207, %r208, %r209, %r225, %r226;
	// end inline asm
	setp.gt.s32 	%p14, %r201, 29;
	selp.b32 	%r228, 0, %r207, %p14;
	add.s32 	%r213, %r208, %r228;
	mov.b32 	%r214, 4;
	// begin inline asm
	shfl.sync.down.b32 %r212, %r213, %r214, %r225, %r226;
	// end inline asm
	setp.gt.s32 	%p15, %r201, 27;
	selp.b32 	%r229, 0, %r212, %p15;
	add.s32 	%r218, %r213, %r229;
	mov.b32 	%r219, 8;
	// begin inline asm
	shfl.sync.down.b32 %r217, %r218, %r219, %r225, %r226;
	// end inline asm
	setp.gt.s32 	%p16, %r201, 23;
	selp.b32 	%r230, 0, %r217, %p16;
	add.s32 	%r223, %r218, %r230;
	mov.b32 	%r224, 16;
	// begin inline asm
	shfl.sync.down.b32 %r222, %r223, %r224, %r225, %r226;
	// end inline asm
	setp.gt.s32 	%p17, %r201, 15;
	selp.b32 	%r231, 0, %r222, %p17;
	add.s32 	%r686, %r223, %r231;
	setp.ne.s32 	%p18, %r201, 0;
	@%p18 bra 	$L__BB43_70;
	shr.u32 	%r232, %r85, 3;
	and.b32  	%r233, %r232, 124;
	mov.u32 	%r234, _ZZN3cub18CUB_300001_SM_10006detail6reduce28DeviceReduceSingleTileKernelINS2_10policy_hubIijN4cuda3std3__44plusIiEEE10Policy1000EPiSC_iS9_iiNS7_10__identityEEEvT0_T1_T2_T3_T4_T6_E12temp_storage;
	add.s32 	%r235, %r234, %r233;
	st.shared.u32 	[%r235+8], %r686;
$L__BB43_70:
	bar.sync 	0;
	setp.ne.s32 	%p19, %r85, 0;
	@%p19 bra 	$L__BB43_72;
	ld.shared.u32 	%r236, [_ZZN3cub18CUB_300001_SM_10006detail6reduce28DeviceReduceSingleTileKernelINS2_10policy_hubIijN4cuda3std3__44plusIiEEE10Policy1000EPiSC_iS9_iiNS7_10__identityEEEvT0_T1_T2_T3_T4_T6_E12temp_storage+12];
	add.s32 	%r237, %r236, %r686;
	ld.shared.u32 	%r238, [_ZZN3cub18CUB_300001_SM_10006detail6reduce28DeviceReduceSingleTileKernelINS2_10policy_hubIijN4cuda3std3__44plusIiEEE10Policy1000EPiSC_iS9_iiNS7_10__identityEEEvT0_T1_T2_T3_T4_T6_E12temp_storage+16];
	add.s32 	%r239, %r237, %r238;
	ld.shared.u32 	%r240, [_ZZN3cub18CUB_300001_SM_10006detail6reduce28DeviceReduceSingleTileKernelINS2_10policy_hubIijN4cuda3std3__44plusIiEEE10Policy1000EPiSC_iS9_iiNS7_10__identityEEEvT0_T1_T2_T3_T4_T6_E12temp_storage+20];
	add.s32 	%r241, %r239, %r240;
	ld.shared.u32 	%r242, [_ZZN3cub18CUB_300001_SM_10006detail6reduce28DeviceReduceSingleTileKernelINS2_10policy_hubIijN4cuda3std3__44plusIiEEE10Policy1000EPiSC_iS9_iiNS7_10__identityEEEvT0_T1_T2_T3_T4_T6_E12temp_storage+24];
	add.s32 	%r243, %r241, %r242;
	ld.shared.u32 	%r244, [_ZZN3cub18CUB_300001_SM_10006detail6reduce28DeviceReduceSingleTileKernelINS2_10policy_hubIijN4cuda3std3__44plusIiEEE10Policy1000EPiSC_iS9_iiNS7_10__identityEEEvT0_T1_T2_T3_T4_T6_E12temp_storage+28];
	add.s32 	%r245, %r243, %r244;
	ld.shared.u32 	%r246, [_ZZN3cub18CUB_300001_SM_10006detail6reduce28DeviceReduceSingleTileKernelINS2_10policy_hubIijN4cuda3std3__44plusIiEEE10Policy1000EPiSC_iS9_iiNS7_10__identityEEEvT0_T1_T2_T3_T4_T6_E12temp_storage+32];
	add.s32 	%r247, %r245, %r246;
	ld.shared.u32 	%r248, [_ZZN3cub18CUB_300001_SM_10006detail6reduce28DeviceReduceSingleTileKernelINS2_10policy_hubIijN4cuda3std3__44plusIiEEE10Policy1000EPiSC_iS9_iiNS7_10__identityEEEvT0_T1_T2_T3_T4_T6_E12temp_storage+36];
	add.s32 	%r686, %r247, %r248;
$L__BB43_72:
	mov.u32 	%r631, %tid.x;
	setp.ne.s32 	%p95, %r631, 0;
	@%p95 bra 	$L__BB43_74;
	add.s32 	%r632, %r686, %r121;
	st.global.u32 	[%rd1], %r632;
$L__BB43_74:
	ret;

}
	// .globl	_ZN3cub18CUB_300001_SM_10006detail6reduce28DeviceReduceSingleTileKernelINS2_10policy_hubIiyN4cuda3std3__44plusIiEEE10Policy1000EPiSC_yS9_iiNS7_10__identityEEEvT0_T1_T2_T3_T4_T6_
.visible .entry _ZN3cub18CUB_300001_SM_10006detail6reduce28DeviceReduceSingleTileKernelINS2_10policy_hubIiyN4cuda3std3__44plusIiEEE10Policy1000EPiSC_yS9_iiNS7_10__identityEEEvT0_T1_T2_T3_T4_T6_(
	.param .u64 .ptr .align 1 _ZN3cub18CUB_300001_SM_10006detail6reduce28DeviceReduceSingleTileKernelINS2_10policy_hubIiyN4cuda3std3__44plusIiEEE10Policy1000EPiSC_yS9_iiNS7_10__identityEEEvT0_T1_T2_T3_T4_T6__param_0,
	.param .u64 .ptr .align 1 _ZN3cub18CUB_300001_SM_10006detail6reduce28DeviceReduceSingleTileKernelINS2_10policy_hubIiyN4cuda3std3__44plusIiEEE10Policy1000EPiSC_yS9_iiNS7_10__identityEEEvT0_T1_T2_T3_T4_T6__param_1,
	.param .u64 _ZN3cub18CUB_300001_SM_10006detail6reduce28DeviceReduceSingleTileKernelINS2_10policy_hubIiyN4cuda3std3__44plusIiEEE10Policy1000EPiSC_yS9_iiNS7_10__identityEEEvT0_T1_T2_T3_T4_T6__param_2,
	.param .align 1 .b8 _ZN3cub18CUB_300001_SM_10006detail6reduce28DeviceReduceSingleTileKernelINS2_10policy_hubIiyN4cuda3std3__44plusIiEEE10Policy1000EPiSC_yS9_iiNS7_10__identityEEEvT0_T1_T2_T3_T4_T6__param_3[1],
	.param .u32 _ZN3cub18CUB_300001_SM_10006detail6reduce28DeviceReduceSingleTileKernelINS2_10policy_hubIiyN4cuda3std3__44plusIiEEE10Policy1000EPiSC_yS9_iiNS7_10__identityEEEvT0_T1_T2_T3_T4_T6__param_4,
	.param .align 1 .b8 _ZN3cub18CUB_300001_SM_10006detail6reduce28DeviceReduceSingleTileKernelINS2_10policy_hubIiyN4cuda3std3__44plusIiEEE10Policy1000EPiSC_yS9_iiNS7_10__identityEEEvT0_T1_T2_T3_T4_T6__param_5[1]
)
.maxntid 256
.minnctapersm 1
{
	.reg .pred 	%p<97>;
	.reg .b32 	%r<662>;
	.reg .b64 	%rd<150>;
	// demoted variable
	.shared .align 4 .b8 _ZZN3cub18CUB_300001_SM_10006detail6reduce28DeviceReduceSingleTileKernelINS2_10policy_hubIiyN4cuda3std3__44plusIiEEE10Policy1000EPiSC_yS9_iiNS7_10__identityEEEvT0_T1_T2_T3_T4_T6_E12temp_storage[44];
	ld.param.u64 	%rd31, [_ZN3cub18CUB_300001_SM_10006detail6reduce28DeviceReduceSingleTileKernelINS2_10policy_hubIiyN4cuda3std3__44plusIiEEE10Policy1000EPiSC_yS9_iiNS7_10__identityEEEvT0_T1_T2_T3_T4_T6__param_0];
	ld.param.u64 	%rd33, [_ZN3cub18CUB_300001_SM_10006detail6reduce28DeviceReduceSingleTileKernelINS2_10policy_hubIiyN4cuda3std3__44plusIiEEE10Policy1000EPiSC_yS9_iiNS7_10__identityEEEvT0_T1_T2_T3_T4_T6__param_1];
	ld.param.u64 	%rd32, [_ZN3cub18CUB_300001_SM_10006detail6reduce28DeviceReduceSingleTileKernelINS2_10policy_hubIiyN4cuda3std3__44plusIiEEE10Policy1000EPiSC_yS9_iiNS7_10__identityEEEvT0_T1_T2_T3_T4_T6__param_2];
	ld.param.u32 	%r102, [_ZN3cub18CUB_300001_SM_10006detail6reduce28DeviceReduceSingleTileKernelINS2_10policy_hubIiyN4cuda3std3__44plusIiEEE10Policy1000EPiSC_yS9_iiNS7_10__identityEEEvT0_T1_T2_T3_T4_T6__param_4];
	cvta.to.global.u64 	%rd1, %rd33;
	setp.ne.s64 	%p1, %rd32, 0;
	@%p1 bra 	$L__BB44_3;
	mov.u32 	%r616, %tid.x;
	setp.ne.s32 	%p96, %r616, 0;
	@%p96 bra 	$L__BB44_74;
	st.global.u32 	[%rd1], %r102;
	bra.uni 	$L__BB44_74;
$L__BB44_3:
	and.b64  	%rd34, %rd31, 15;
	setp.ne.s64 	%p2, %rd34, 0;
	@%p2 bra 	$L__BB44_38;
	setp.gt.u64 	%p49, %rd32, 4095;
	@%p49 bra 	$L__BB44_22;
	cvt.u32.u64 	%r1, %rd32;
	mov.u32 	%r2, %tid.x;
	setp.ge.u32 	%p66, %r2, %r1;
	mov.b32 	%r627, 0;
	mov.u32 	%r622, %r2;
	@%p66 bra 	$L__BB44_7;
	mul.wide.u32 	%rd132, %r2, 4;
	add.s64 	%rd131, %rd31, %rd132;
	// begin inline asm
	ld.global.nc.u32 %r627, [%rd131];
	// end inline asm
	add.s32 	%r622, %r2, 256;
$L__BB44_7:
	setp.ge.u32 	%p67, %r622, %r1;
	@%p67 bra 	$L__BB44_13;
	not.b32 	%r490, %r622;
	add.s32 	%r7, %r490, %r1;
	and.b32  	%r491, %r7, 768;
	setp.eq.s32 	%p68, %r491, 768;
	@%p68 bra 	$L__BB44_11;
	mul.wide.u32 	%rd133, %r622, 4;
	add.s64 	%rd140, %rd31, %rd133;
	shr.u32 	%r492, %r7, 8;
	add.s32 	%r493, %r492, 1;
	and.b32  	%r494, %r493, 3;
	neg.s32 	%r619, %r494;
$L__BB44_10:
	.pragma "nounroll";
	// begin inline asm
	ld.global.nc.u32 %r495, [%rd140];
	// end inline asm
	add.s32 	%r627, %r495, %r627;
	add.s32 	%r622, %r622, 256;
	add.s64 	%rd140, %rd140, 1024;
	add.s32 	%r619, %r619, 1;
	setp.ne.s32 	%p69, %r619, 0;
	@%p69 bra 	$L__BB44_10;
$L__BB44_11:
	setp.lt.u32 	%p70, %r7, 768;
	@%p70 bra 	$L__BB44_13;
$L__BB44_12:
	mul.wide.s32 	%rd139, %r622, 4;
	add.s64 	%rd135, %rd31, %rd139;
	// begin inline asm
	ld.global.nc.u32 %r496, [%rd135];
	// end inline asm
	add.s32 	%r500, %r496, %r627;
	add.s64 	%rd136, %rd135, 1024;
	// begin inline asm
	ld.global.nc.u32 %r497, [%rd136];
	// end inline asm
	add.s32 	%r501, %r497, %r500;
	add.s64 	%rd137, %rd135, 2048;
	// begin inline asm
	ld.global.nc.u32 %r498, [%rd137];
	// end inline asm
	add.s32 	%r502, %r498, %r501;
	add.s64 	%rd138, %rd135, 3072;
	// begin inline asm
	ld.global.nc.u32 %r499, [%rd138];
	// end inline asm
	add.s32 	%r627, %r499, %r502;
	add.s32 	%r622, %r622, 1024;
	setp.lt.s32 	%p71, %r622, %r1;
	@%p71 bra 	$L__BB44_12;
$L__BB44_13:
	setp.lt.u64 	%p72, %rd32, 256;
	@%p72 bra 	$L__BB44_18;
	// begin inline asm
	mov.u32 %r566, %laneid;
	// end inline asm
	mov.b32 	%r569, 1;
	mov.b32 	%r590, 31;
	mov.b32 	%r591, -1;
	// begin inline asm
	shfl.sync.down.b32 %r567, %r627, %r569, %r590, %r591;
	// end inline asm
	setp.gt.s32 	%p88, %r566, 30;
	selp.b32 	%r592, 0, %r567, %p88;
	add.s32 	%r573, %r592, %r627;
	mov.b32 	%r574, 2;
	// begin inline asm
	shfl.sync.down.b32 %r572, %r573, %r574, %r590, %r591;
	// end inline asm
	setp.gt.s32 	%p89, %r566, 29;
	selp.b32 	%r593, 0, %r572, %p89;
	add.s32 	%r578, %r573, %r593;
	mov.b32 	%r579, 4;
	// begin inline asm
	shfl.sync.down.b32 %r577, %r578, %r579, %r590, %r591;
	// end inline asm
	setp.gt.s32 	%p90, %r566, 27;
	selp.b32 	%r594, 0, %r577, %p90;
	add.s32 	%r583, %r578, %r594;
	mov.b32 	%r584, 8;
	// begin inline asm
	shfl.sync.down.b32 %r582, %r583, %r584, %r590, %r591;
	// end inline asm
	setp.gt.s32 	%p91, %r566, 23;
	selp.b32 	%r595, 0, %r582, %p91;
	add.s32 	%r588, %r583, %r595;
	mov.b32 	%r589, 16;
	// begin inline asm
	shfl.sync.down.b32 %r587, %r588, %r589, %r590, %r591;
	// end inline asm
	setp.gt.s32 	%p92, %r566, 15;
	selp.b32 	%r596, 0, %r587, %p92;
	add.s32 	%r661, %r588, %r596;
	setp.ne.s32 	%p93, %r566, 0;
	@%p93 bra 	$L__BB44_16;
	shr.u32 	%r597, %r2, 3;
	and.b32  	%r598, %r597, 124;
	mov.u32 	%r599, _ZZN3cub18CUB_300001_SM_10006detail6reduce28DeviceReduceSingleTileKernelINS2_10policy_hubIiyN4cuda3std3__44plusIiEEE10Policy1000EPiSC_yS9_iiNS7_10__identityEEEvT0_T1_T2_T3_T4_T6_E12temp_storage;
	add.s32 	%r600, %r599, %r598;
	st.shared.u32 	[%r600+8], %r661;
$L__BB44_16:
	bar.sync 	0;
	setp.ne.s32 	%p94, %r2, 0;
	@%p94 bra 	$L__BB44_72;
	ld.shared.u32 	%r601, [_ZZN3cub18CUB_300001_SM_10006detail6reduce28DeviceReduceSingleTileKernelINS2_10policy_hubIiyN4cuda3std3__44plusIiEEE10Policy1000EPiSC_yS9_iiNS7_10__identityEEEvT0_T1_T2_T3_T4_T6_E12temp_storage+12];
	add.s32 	%r602, %r601, %r661;
	ld.shared.u32 	%r603, [_ZZN3cub18CUB_300001_SM_10006detail6reduce28DeviceReduceSingleTileKernelINS2_10policy_hubIiyN4cuda3std3__44plusIiEEE10Policy1000EPiSC_yS9_iiNS7_10__identityEEEvT0_T1_T2_T3_T4_T6_E12temp_storage+16];
	add.s32 	%r604, %r602, %r603;
	ld.shared.u32 	%r605, [_ZZN3cub18CUB_300001_SM_10006detail6reduce28DeviceReduceSingleTileKernelINS2_10policy_hubIiyN4cuda3std3__44plusIiEEE10Policy1000EPiSC_yS9_iiNS7_10__identityEEEvT0_T1_T2_T3_T4_T6_E12temp_storage+20];
	add.s32 	%r606, %r604, %r605;
	ld.shared.u32 	%r607, [_ZZN3cub18CUB_300001_SM_10006detail6reduce28DeviceReduceSingleTileKernelINS2_10policy_hubIiyN4cuda3std3__44plusIiEEE10Policy1000EPiSC_yS9_iiNS7_10__identityEEEvT0_T1_T2_T3_T4_T6_E12temp_storage+24];
	add.s32 	%r608, %r606, %r607;
	ld.shared.u32 	%r609, [_ZZN3cub18CUB_300001_SM_10006detail6reduce28DeviceReduceSingleTileKernelINS2_10policy_hubIiyN4cuda3std3__44plusIiEEE10Policy1000EPiSC_yS9_iiNS7_10__identityEEEvT0_T1_T2_T3_T4_T6_E12temp_storage+28];
	add.s32 	%r610, %r608, %r609;
	ld.shared.u32 	%r611, [_ZZN3cub18CUB_300001_SM_10006detail6reduce28DeviceReduceSingleTileKernelINS2_10policy_hubIiyN4cuda3std3__44plusIiEEE10Policy1000EPiSC_yS9_iiNS7_10__identityEEEvT0_T1_T2_T3_T4_T6_E12temp_storage+32];
	add.s32 	%r612, %r610, %r611;
	ld.shared.u32 	%r613, [_ZZN3cub18CUB_300001_SM_10006detail6reduce28DeviceReduceSingleTileKernelINS2_10policy_hubIiyN4cuda3std3__44plusIiEEE10Policy1000EPiSC_yS9_iiNS7_10__identityEEEvT0_T1_T2_T3_T4_T6_E12temp_storage+36];
	add.s32 	%r661, %r612, %r613;
	bra.uni 	$L__BB44_72;
$L__BB44_18:
	// begin inline asm
	mov.u32 %r503, %laneid;
	// end inline asm
	and.b32  	%r529, %r2, 992;
	add.s32 	%r530, %r529, 32;
	setp.gt.u32 	%p73, %r530, %r1;
	not.b32 	%r531, %r529;
	add.s32 	%r532, %r1, %r531;
	selp.b32 	%r527, %r532, 31, %p73;
	mov.b32 	%r506, 1;
	mov.b32 	%r528, -1;
	// begin inline asm
	shfl.sync.down.b32 %r504, %r627, %r506, %r527, %r528;
	// end inline asm
	setp.lt.s32 	%p74, %r503, %r527;
	selp.b32 	%r533, %r504, 0, %p74;
	add.s32 	%r510, %r533, %r627;
	mov.b32 	%r511, 2;
	// begin inline asm
	shfl.sync.down.b32 %r509, %r510, %r511, %r527, %r528;
	// end inline asm
	add.s32 	%r534, %r503, 2;
	setp.gt.s32 	%p75, %r534, %r527;
	selp.b32 	%r535, 0, %r509, %p75;
	add.s32 	%r515, %r510, %r535;
	mov.b32 	%r516, 4;
	// begin inline asm
	shfl.sync.down.b32 %r514, %r515, %r516, %r527, %r528;
	// end inline asm
	add.s32 	%r536, %r503, 4;
	setp.gt.s32 	%p76, %r536, %r527;
	selp.b32 	%r537, 0, %r514, %p76;
	add.s32 	%r520, %r515, %r537;
	mov.b32 	%r521, 8;
	// begin inline asm
	shfl.sync.down.b32 %r519, %r520, %r521, %r527, %r528;
	// end inline asm
	add.s32 	%r538, %r503, 8;
	setp.gt.s32 	%p77, %r538, %r527;
	selp.b32 	%r539, 0, %r519, %p77;
	add.s32 	%r525, %r520, %r539;
	mov.b32 	%r526, 16;
	// begin inline asm
	shfl.sync.down.b32 %r524, %r525, %r526, %r527, %r528;
	// end inline asm
	add.s32 	%r540, %r503, 16;
	setp.gt.s32 	%p78, %r540, %r527;
	selp.b32 	%r541, 0, %r524, %p78;
	add.s32 	%r661, %r525, %r541;
	setp.ne.s32 	%p79, %r503, 0;
	@%p79 bra 	$L__BB44_20;
	shr.u32 	%r542, %r2, 3;
	and.b32  	%r543, %r542, 124;
	mov.u32 	%r544, _ZZN3cub18CUB_300001_SM_10006detail6reduce28DeviceReduceSingleTileKernelINS2_10policy_hubIiyN4cuda3std3__44plusIiEEE10Policy1000EPiSC_yS9_iiNS7_10__identityEEEvT0_T1_T2_T3_T4_T6_E12temp_storage;
	add.s32 	%r545, %r544, %r543;
	st.shared.u32 	[%r545+8], %r661;
$L__BB44_20:
	bar.sync 	0;
	setp.ne.s32 	%p80, %r2, 0;
	@%p80 bra 	$L__BB44_72;
	setp.gt.u64 	%p81, %rd32, 32;
	ld.shared.u32 	%r546, [_ZZN3cub18CUB_300001_SM_10006detail6reduce28DeviceReduceSingleTileKernelINS2_10policy_hubIiyN4cuda3std3__44plusIiEEE10Policy1000EPiSC_yS9_iiNS7_10__identityEEEvT0_T1_T2_T3_T4_T6_E12temp_storage+12];
	selp.b32 	%r547, %r546, 0, %p81;
	add.s32 	%r548, %r547, %r661;
	setp.gt.u64 	%p82, %rd32, 64;
	ld.shared.u32 	%r549, [_ZZN3cub18CUB_300001_SM_10006detail6reduce28DeviceReduceSingleTileKernelINS2_10policy_hubIiyN4cuda3std3__44plusIiEEE10Policy1000EPiSC_yS9_iiNS7_10__identityEEEvT0_T1_T2_T3_T4_T6_E12temp_storage+16];
	selp.b32 	%r550, %r549, 0, %p82;
	add.s32 	%r551, %r548, %r550;
	setp.gt.u64 	%p83, %rd32, 96;
	ld.shared.u32 	%r552, [_ZZN3cub18CUB_300001_SM_10006detail6reduce28DeviceReduceSingleTileKernelINS2_10policy_hubIiyN4cuda3std3__44plusIiEEE10Policy1000EPiSC_yS9_iiNS7_10__identityEEEvT0_T1_T2_T3_T4_T6_E12temp_storage+20];
	selp.b32 	%r553, %r552, 0, %p83;
	add.s32 	%r554, %r551, %r553;
	setp.gt.u64 	%p84, %rd32, 128;
	ld.shared.u32 	%r555, [_ZZN3cub18CUB_300001_SM_10006detail6reduce28DeviceReduceSingleTileKernelINS2_10policy_hubIiyN4cuda3std3__44plusIiEEE10Policy1000EPiSC_yS9_iiNS7_10__identityEEEvT0_T1_T2_T3_T4_T6_E12temp_storage+24];
	selp.b32 	%r556, %r555, 0, %p84;
	add.s32 	%r557, %r554, %r556;
	setp.gt.u64 	%p85, %rd32, 160;
	ld.shared.u32 	%r558, [_ZZN3cub18CUB_300001_SM_10006detail6reduce28DeviceReduceSingleTileKernelINS2_10policy_hubIiyN4cuda3std3__44plusIiEEE10Policy1000EPiSC_yS9_iiNS7_10__identityEEEvT0_T1_T2_T3_T4_T6_E12temp_storage+28];
	selp.b32 	%r559, %r558, 0, %p85;
	add.s32 	%r560, %r557, %r559;
	setp.gt.u64 	%p86, %rd32, 192;
	ld.shared.u32 	%r561, [_ZZN3cub18CUB_300001_SM_10006detail6reduce28DeviceReduceSingleTileKernelINS2_10policy_hubIiyN4cuda3std3__44plusIiEEE10Policy1000EPiSC_yS9_iiNS7_10__identityEEEvT0_T1_T2_T3_T4_T6_E12temp_storage+32];
	selp.b32 	%r562, %r561, 0, %p86;
	add.s32 	%r563, %r560, %r562;
	setp.gt.u64 	%p87, %rd32, 224;
	ld.shared.u32 	%r564, [_ZZN3cub18CUB_300001_SM_10006detail6reduce28DeviceReduceSingleTileKernelINS2_10policy_hubIiyN4cuda3std3__44plusIiEEE10Policy1000EPiSC_yS9_iiNS7_10__identityEEEvT0_T1_T2_T3_T4_T6_E12temp_storage+36];
	selp.b32 	%r565, %r564, 0, %p87;
	add.s32 	%r661, %r563, %r565;
	bra.uni 	$L__BB44_72;
$L__BB44_22:
	mov.u32 	%r27, %tid.x;
	shl.b32 	%r358, %r27, 2;
	mul.wide.u32 	%rd104, %r358, 4;
	add.s64 	%rd93, %rd31, %rd104;
	// begin inline asm
	ld.global.nc.v2.u64 {%rd91, %rd92}, [%rd93];
	// end inline asm
	mov.b64 	{%r359, %r360}, %rd92;
	mov.b64 	{%r361, %r362}, %rd91;
	add.s64 	%rd96, %rd93, 4096;
	// begin inline asm
	ld.global.nc.v2.u64 {%rd94, %rd95}, [%rd96];
	// end inline asm
	mov.b64 	{%r363, %r364}, %rd95;
	mov.b64 	{%r365, %r366}, %rd94;
	add.s64 	%rd99, %rd93, 8192;
	// begin inline asm
	ld.global.nc.v2.u64 {%rd97, %rd98}, [%rd99];
	// end inline asm
	mov.b64 	{%r367, %r368}, %rd98;
	mov.b64 	{%r369, %r370}, %rd97;
	add.s64 	%rd102, %rd93, 12288;
	// begin inline asm
	ld.global.nc.v2.u64 {%rd100, %rd101}, [%rd102];
	// end inline asm
	mov.b64 	{%r371, %r372}, %rd101;
	mov.b64 	{%r373, %r374}, %rd100;
	add.s32 	%r375, %r362, %r361;
	add.s32 	%r376, %r359, %r375;
	add.s32 	%r377, %r360, %r376;
	add.s32 	%r378, %r365, %r377;
	add.s32 	%r379, %r366, %r378;
	add.s32 	%r380, %r363, %r379;
	add.s32 	%r381, %r364, %r380;
	add.s32 	%r382, %r369, %r381;
	add.s32 	%r383, %r370, %r382;
	add.s32 	%r384, %r367, %r383;
	add.s32 	%r385, %r368, %r384;
	add.s32 	%r386, %r373, %r385;
	add.s32 	%r387, %r374, %r386;
	add.s32 	%r388, %r371, %r387;
	add.s32 	%r638, %r372, %r388;
	add.s64 	%rd6, %rd32, -4096;
	setp.lt.u64 	%p50, %rd6, 4096;
	mov.b64 	%rd142, 4096;
	@%p50 bra 	$L__BB44_26;
	mov.b64 	%rd142, 4096;
$L__BB44_24:
	shl.b64 	%rd118, %rd142, 2;
	add.s64 	%rd108, %rd93, %rd118;
	// begin inline asm
	ld.global.nc.v2.u64 {%rd106, %rd107}, [%rd108];
	// end inline asm
	mov.b64 	{%r389, %r390}, %rd107;
	mov.b64 	{%r391, %r392}, %rd106;
	add.s64 	%rd111, %rd108, 4096;
	// begin inline asm
	ld.global.nc.v2.u64 {%rd109, %rd110}, [%rd111];
	// end inline asm
	mov.b64 	{%r393, %r394}, %rd110;
	mov.b64 	{%r395, %r396}, %rd109;
	add.s64 	%rd114, %rd108, 8192;
	// begin inline asm
	ld.global.nc.v2.u64 {%rd112, %rd113}, [%rd114];
	// end inline asm
	mov.b64 	{%r397, %r398}, %rd113;
	mov.b64 	{%r399, %r400}, %rd112;
	add.s64 	%rd117, %rd108, 12288;
	// begin inline asm
	ld.global.nc.v2.u64 {%rd115, %rd116}, [%rd117];
	// end inline asm
	mov.b64 	{%r401, %r402}, %rd116;
	mov.b64 	{%r403, %r404}, %rd115;
	add.s32 	%r405, %r391, %r638;
	add.s32 	%r406, %r392, %r405;
	add.s32 	%r407, %r389, %r406;
	add.s32 	%r408, %r390, %r407;
	add.s32 	%r409, %r395, %r408;
	add.s32 	%r410, %r396, %r409;
	add.s32 	%r411, %r393, %r410;
	add.s32 	%r412, %r394, %r411;
	add.s32 	%r413, %r399, %r412;
	add.s32 	%r414, %r400, %r413;
	add.s32 	%r415, %r397, %r414;
	add.s32 	%r416, %r398, %r415;
	add.s32 	%r417, %r403, %r416;
	add.s32 	%r418, %r404, %r417;
	add.s32 	%r419, %r401, %r418;
	add.s32 	%r638, %r402, %r419;
	sub.s64 	%rd119, %rd32, %rd142;
	setp.lt.u64 	%p51, %rd119, 4096;
	@%p51 bra 	$L__BB44_34;
	add.s64 	%rd142, %rd142, 4096;
	setp.le.u64 	%p52, %rd142, %rd6;
	@%p52 bra 	$L__BB44_24;
$L__BB44_26:
	setp.le.u64 	%p53, %rd32, %rd142;
	@%p53 bra 	$L__BB44_34;
	cvt.u32.u64 	%r420, %rd142;
	cvt.u32.u64 	%r421, %rd32;
	sub.s32 	%r32, %r421, %r420;
	setp.ge.s32 	%p54, %r27, %r32;
	@%p54 bra 	$L__BB44_34;
	not.b32 	%r424, %r27;
	add.s32 	%r425, %r424, %r421;
	sub.s32 	%r33, %r425, %r420;
	and.b32  	%r427, %r33, 768;
	setp.eq.s32 	%p55, %r427, 768;
	mov.u32 	%r633, %r27;
	@%p55 bra 	$L__BB44_31;
	cvt.u64.u32 	%rd120, %r27;
	add.s64 	%rd121, %rd142, %rd120;
	shl.b64 	%rd122, %rd121, 2;
	add.s64 	%rd143, %rd31, %rd122;
	shr.u32 	%r428, %r33, 8;
	add.s32 	%r429, %r428, 1;
	and.b32  	%r430, %r429, 3;
	neg.s32 	%r630, %r430;
	mov.u32 	%r633, %r27;
$L__BB44_30:
	.pragma "nounroll";
	// begin inline asm
	ld.global.nc.u32 %r431, [%rd143];
	// end inline asm
	add.s32 	%r638, %r431, %r638;
	add.s32 	%r633, %r633, 256;
	add.s64 	%rd143, %rd143, 1024;
	add.s32 	%r630, %r630, 1;
	setp.ne.s32 	%p56, %r630, 0;
	@%p56 bra 	$L__BB44_30;
$L__BB44_31:
	setp.lt.u32 	%p57, %r33, 768;
	@%p57 bra 	$L__BB44_34;
	cvt.u64.u32 	%rd124, %r633;
	add.s64 	%rd125, %rd142, %rd124;
	shl.b64 	%rd126, %rd125, 2;
	add.s64 	%rd144, %rd31, %rd126;
$L__BB44_33:
	// begin inline asm
	ld.global.nc.u32 %r432, [%rd144];
	// end inline asm
	add.s32 	%r436, %r432, %r638;
	add.s64 	%rd128, %rd144, 1024;
	// begin inline asm
	ld.global.nc.u32 %r433, [%rd128];
	// end inline asm
	add.s32 	%r437, %r433, %r436;
	add.s64 	%rd129, %rd144, 2048;
	// begin inline asm
	ld.global.nc.u32 %r434, [%rd129];
	// end inline asm
	add.s32 	%r438, %r434, %r437;
	add.s64 	%rd130, %rd144, 3072;
	// begin inline asm
	ld.global.nc.u32 %r435, [%rd130];
	// end inline asm
	add.s32 	%r638, %r435, %r438;
	add.s32 	%r633, %r633, 1024;
	add.s64 	%rd144, %rd144, 4096;
	setp.lt.s32 	%p58, %r633, %r32;
	@%p58 bra 	$L__BB44_33;
$L__BB44_34:
	// begin inline asm
	mov.u32 %r439, %laneid;
	// end inline asm
	mov.b32 	%r442, 1;
	mov.b32 	%r463, 31;
	mov.b32 	%r464, -1;
	// begin inline asm
	shfl.sync.down.b32 %r440, %r638, %r442, %r463, %r464;
	// end inline asm
	setp.gt.s32 	%p59, %r439, 30;
	selp.b32 	%r465, 0, %r440, %p59;
	add.s32 	%r446, %r465, %r638;
	mov.b32 	%r447, 2;
	// begin inline asm
	shfl.sync.down.b32 %r445, %r446, %r447, %r463, %r464;
	// end inline asm
	setp.gt.s32 	%p60, %r439, 29;
	selp.b32 	%r466, 0, %r445, %p60;
	add.s32 	%r451, %r446, %r466;
	mov.b32 	%r452, 4;
	// begin inline asm
	shfl.sync.down.b32 %r450, %r451, %r452, %r463, %r464;
	// end inline asm
	setp.gt.s32 	%p61, %r439, 27;
	selp.b32 	%r467, 0, %r450, %p61;
	add.s32 	%r456, %r451, %r467;
	mov.b32 	%r457, 8;
	// begin inline asm
	shfl.sync.down.b32 %r455, %r456, %r457, %r463, %r464;
	// end inline asm
	setp.gt.s32 	%p62, %r439, 23;
	selp.b32 	%r468, 0, %r455, %p62;
	add.s32 	%r461, %r456, %r468;
	mov.b32 	%r462, 16;
	// begin inline asm
	shfl.sync.down.b32 %r460, %r461, %r462, %r463, %r464;
	// end inline asm
	setp.gt.s32 	%p63, %r439, 15;
	selp.b32 	%r469, 0, %r460, %p63;
	add.s32 	%r661, %r461, %r469;
	setp.ne.s32 	%p64, %r439, 0;
	@%p64 bra 	$L__BB44_36;
	shr.u32 	%r470, %r27, 3;
	and.b32  	%r471, %r470, 124;
	mov.u32 	%r472, _ZZN3cub18CUB_300001_SM_10006detail6reduce28DeviceReduceSingleTileKernelINS2_10policy_hubIiyN4cuda3std3__44plusIiEEE10Policy1000EPiSC_yS9_iiNS7_10__identityEEEvT0_T1_T2_T3_T4_T6_E12temp_storage;
	add.s32 	%r473, %r472, %r471;
	st.shared.u32 	[%r473+8], %r661;
$L__BB44_36:
	bar.sync 	0;
	setp.ne.s32 	%p65, %r27, 0;
	@%p65 bra 	$L__BB44_72;
	ld.shared.u32 	%r474, [_ZZN3cub18CUB_300001_SM_10006detail6reduce28DeviceReduceSingleTileKernelINS2_10policy_hubIiyN4cuda3std3__44plusIiEEE10Policy1000EPiSC_yS9_iiNS7_10__identityEEEvT0_T1_T2_T3_T4_T6_E12temp_storage+12];
	add.s32 	%r475, %r474, %r661;
	ld.shared.u32 	%r476, [_ZZN3cub18CUB_300001_SM_10006detail6reduce28DeviceReduceSingleTileKernelINS2_10policy_hubIiyN4cuda3std3__44plusIiEEE10Policy1000EPiSC_yS9_iiNS7_10__identityEEEvT0_T1_T2_T3_T4_T6_E12temp_storage+16];
	add.s32 	%r477, %r475, %r476;
	ld.shared.u32 	%r478, [_ZZN3cub18CUB_300001_SM_10006detail6reduce28DeviceReduceSingleTileKernelINS2_10policy_hubIiyN4cuda3std3__44plusIiEEE10Policy1000EPiSC_yS9_iiNS7_10__identityEEEvT0_T1_T2_T3_T4_T6_E12temp_storage+20];
	add.s32 	%r479, %r477, %r478;
	ld.shared.u32 	%r480, [_ZZN3cub18CUB_300001_SM_10006detail6reduce28DeviceReduceSingleTileKernelINS2_10policy_hubIiyN4cuda3std3__44plusIiEEE10Policy1000EPiSC_yS9_iiNS7_10__identityEEEvT0_T1_T2_T3_T4_T6_E12temp_storage+24];
	add.s32 	%r481, %r479, %r480;
	ld.shared.u32 	%r482, [_ZZN3cub18CUB_300001_SM_10006detail6reduce28DeviceReduceSingleTileKernelINS2_10policy_hubIiyN4cuda3std3__44plusIiEEE10Policy1000EPiSC_yS9_iiNS7_10__identityEEEvT0_T1_T2_T3_T4_T6_E12temp_storage+28];
	add.s32 	%r483, %r481, %r482;
	ld.shared.u32 	%r484, [_ZZN3cub18CUB_300001_SM_10006detail6reduce28DeviceReduceSingleTileKernelINS2_10policy_hubIiyN4cuda3std3__44plusIiEEE10Policy1000EPiSC_yS9_iiNS7_10__identityEEEvT0_T1_T2_T3_T4_T6_E12temp_storage+32];
	add.s32 	%r485, %r483, %r484;
	ld.shared.u32 	%r486, [_ZZN3cub18CUB_300001_SM_10006detail6reduce28DeviceReduceSingleTileKernelINS2_10policy_hubIiyN4cuda3std3__44plusIiEEE10Policy1000EPiSC_yS9_iiNS7_10__identityEEEvT0_T1_T2_T3_T4_T6_E12temp_storage+36];
	add.s32 	%r661, %r485, %r486;
	bra.uni 	$L__BB44_72;
$L__BB44_38:
	setp.gt.u64 	%p3, %rd32, 4095;
	@%p3 bra 	$L__BB44_56;
	cvt.u32.u64 	%r51, %rd32;
	mov.u32 	%r52, %tid.x;
	setp.ge.u32 	%p20, %r52, %r51;
	mov.b32 	%r649, 0;
	mov.u32 	%r644, %r52;
	@%p20 bra 	$L__BB44_41;
	mul.wide.u32 	%rd83, %r52, 4;
	add.s64 	%rd82, %rd31, %rd83;
	// begin inline asm
	ld.global.nc.u32 %r649, [%rd82];
	// end inline asm
	add.s32 	%r644, %r52, 256;
$L__BB44_41:
	setp.ge.u32 	%p21, %r644, %r51;
	@%p21 bra 	$L__BB44_47;
	not.b32 	%r234, %r644;
	add.s32 	%r57, %r234, %r51;
	and.b32  	%r235, %r57, 768;
	setp.eq.s32 	%p22, %r235, 768;
	@%p22 bra 	$L__BB44_45;
	mul.wide.u32 	%rd84, %r644, 4;
	add.s64 	%rd145, %rd31, %rd84;
	shr.u32 	%r236, %r57, 8;
	add.s32 	%r237, %r236, 1;
	and.b32  	%r238, %r237, 3;
	neg.s32 	%r641, %r238;
$L__BB44_44:
	.pragma "nounroll";
	// begin inline asm
	ld.global.nc.u32 %r239, [%rd145];
	// end inline asm
	add.s32 	%r649, %r239, %r649;
	add.s32 	%r644, %r644, 256;
	add.s64 	%rd145, %rd145, 1024;
	add.s32 	%r641, %r641, 1;
	setp.ne.s32 	%p23, %r641, 0;
	@%p23 bra 	$L__BB44_44;
$L__BB44_45:
	setp.lt.u32 	%p24, %r57, 768;
	@%p24 bra 	$L__BB44_47;
$L__BB44_46:
	mul.wide.s32 	%rd90, %r644, 4;
	add.s64 	%rd86, %rd31, %rd90;
	// begin inline asm
	ld.global.nc.u32 %r240, [%rd86];
	// end inline asm
	add.s32 	%r244, %r240, %r649;
	add.s64 	%rd87, %rd86, 1024;
	// begin inline asm
	ld.global.nc.u32 %r241, [%rd87];
	// end inline asm
	add.s32 	%r245, %r241, %r244;
	add.s64 	%rd88, %rd86, 2048;
	// begin inline asm
	ld.global.nc.u32 %r242, [%rd88];
	// end inline asm
	add.s32 	%r246, %r242, %r245;
	add.s64 	%rd89, %rd86, 3072;
	// begin inline asm
	ld.global.nc.u32 %r243, [%rd89];
	// end inline asm
	add.s32 	%r649, %r243, %r246;
	add.s32 	%r644, %r644, 1024;
	setp.lt.s32 	%p25, %r644, %r51;
	@%p25 bra 	$L__BB44_46;
$L__BB44_47:
	setp.lt.u64 	%p26, %rd32, 256;
	@%p26 bra 	$L__BB44_52;
	// begin inline asm
	mov.u32 %r310, %laneid;
	// end inline asm
	mov.b32 	%r313, 1;
	mov.b32 	%r334, 31;
	mov.b32 	%r335, -1;
	// begin inline asm
	shfl.sync.down.b32 %r311, %r649, %r313, %r334, %r335;
	// end inline asm
	setp.gt.s32 	%p42, %r310, 30;
	selp.b32 	%r336, 0, %r311, %p42;
	add.s32 	%r317, %r336, %r649;
	mov.b32 	%r318, 2;
	// begin inline asm
	shfl.sync.down.b32 %r316, %r317, %r318, %r334, %r335;
	// end inline asm
	setp.gt.s32 	%p43, %r310, 29;
	selp.b32 	%r337, 0, %r316, %p43;
	add.s32 	%r322, %r317, %r337;
	mov.b32 	%r323, 4;
	// begin inline asm
	shfl.sync.down.b32 %r321, %r322, %r323, %r334, %r335;
	// end inline asm
	setp.gt.s32 	%p44, %r310, 27;
	selp.b32 	%r338, 0, %r321, %p44;
	add.s32 	%r327, %r322, %r338;
	mov.b32 	%r328, 8;
	// begin inline asm
	shfl.sync.down.b32 %r326, %r327, %r328, %r334, %r335;
	// end inline asm
	setp.gt.s32 	%p45, %r310, 23;
	selp.b32 	%r339, 0, %r326, %p45;
	add.s32 	%r332, %r327, %r339;
	mov.b32 	%r333, 16;
	// begin inline asm
	shfl.sync.down.b32 %r331, %r332, %r333, %r334, %r335;
	// end inline asm
	setp.gt.s32 	%p46, %r310, 15;
	selp.b32 	%r340, 0, %r331, %p46;
	add.s32 	%r661, %r332, %r340;
	setp.ne.s32 	%p47, %r310, 0;
	@%p47 bra 	$L__BB44_50;
	shr.u32 	%r341, %r52, 3;
	and.b32  	%r342, %r341, 124;
	mov.u32 	%r343, _ZZN3cub18CUB_300001_SM_10006detail6reduce28DeviceReduceSingleTileKernelINS2_10policy_hubIiyN4cuda3std3__44plusIiEEE10Policy1000EPiSC_yS9_iiNS7_10__identityEEEvT0_T1_T2_T3_T4_T6_E12temp_storage;
	add.s32 	%r344, %r343, %r342;
	st.shared.u32 	[%r344+8], %r661;
$L__BB44_50:
	bar.sync 	0;
	setp.ne.s32 	%p48, %r52, 0;
	@%p48 bra 	$L__BB44_72;
	ld.shared.u32 	%r345, [_ZZN3cub18CUB_300001_SM_10006detail6reduce28DeviceReduceSingleTileKernelINS2_10policy_hubIiyN4cuda3std3__44plusIiEEE10Policy1000EPiSC_yS9_iiNS7_10__identityEEEvT0_T1_T2_T3_T4_T6_E12temp_storage+12];
	add.s32 	%r346, %r345, %r661;
	ld.shared.u32 	%r347, [_ZZN3cub18CUB_300001_SM_10006detail6reduce28DeviceReduceSingleTileKernelINS2_10policy_hubIiyN4cuda3std3__44plusIiEEE10Policy1000EPiSC_yS9_iiNS7_10__identityEEEvT0_T1_T2_T3_T4_T6_E12temp_storage+16];
	add.s32 	%r348, %r346, %r347;
	ld.shared.u32 	%r349, [_ZZN3cub18CUB_300001_SM_10006detail6reduce28DeviceReduceSingleTileKernelINS2_10policy_hubIiyN4cuda3std3__44plusIiEEE10Policy1000EPiSC_yS9_iiNS7_10__identityEEEvT0_T1_T2_T3_T4_T6_E12temp_storage+20];
	add.s32 	%r350, %r348, %r349;
	ld.shared.u32 	%r351, [_ZZN3cub18CUB_300001_SM_10006detail6reduce28DeviceReduceSingleTileKernelINS2_10policy_hubIiyN4cuda3std3__44plusIiEEE10Policy1000EPiSC_yS9_iiNS7_10__identityEEEvT0_T1_T2_T3_T4_T6_E12temp_storage+24];
	add.s32 	%r352, %r350, %r351;
	ld.shared.u32 	%r353, [_ZZN3cub18CUB_300001_SM_10006detail6reduce28DeviceReduceSingleTileKernelINS2_10policy_hubIiyN4cuda3std3__44plusIiEEE10Policy1000EPiSC_yS9_iiNS7_10__identityEEEvT0_T1_T2_T3_T4_T6_E12temp_storage+28];
	add.s32 	%r354, %r352, %r353;
	ld.shared.u32 	%r355, [_ZZN3cub18CUB_300001_SM_10006detail6reduce28DeviceReduceSingleTileKernelINS2_10policy_hubIiyN4cuda3std3__44plusIiEEE10Policy1000EPiSC_yS9_iiNS7_10__identityEEEvT0_T1_T2_T3_T4_T6_E12temp_storage+32];
	add.s32 	%r356, %r354, %r355;
	ld.shared.u32 	%r357, [_ZZN3cub18CUB_300001_SM_10006detail6reduce28DeviceReduceSingleTileKernelINS2_10policy_hubIiyN4cuda3std3__44plusIiEEE10Policy1000EPiSC_yS9_iiNS7_10__identityEEEvT0_T1_T2_T3_T4_T6_E12temp_storage+36];
	add.s32 	%r661, %r356, %r357;
	bra.uni 	$L__BB44_72;
$L__BB44_52:
	// begin inline asm
	mov.u32 %r247, %laneid;
	// end inline asm
	and.b32  	%r273, %r52, 992;
	add.s32 	%r274, %r273, 32;
	setp.gt.u32 	%p27, %r274, %r51;
	not.b32 	%r275, %r273;
	add.s32 	%r276, %r51, %r275;
	selp.b32 	%r271, %r276, 31, %p27;
	mov.b32 	%r250, 1;
	mov.b32 	%r272, -1;
	// begin inline asm
	shfl.sync.down.b32 %r248, %r649, %r250, %r271, %r272;
	// end inline asm
	setp.lt.s32 	%p28, %r247, %r271;
	selp.b32 	%r277, %r248, 0, %p28;
	add.s32 	%r254, %r277, %r649;
	mov.b32 	%r255, 2;
	// begin inline asm
	shfl.sync.down.b32 %r253, %r254, %r255, %r271, %r272;
	// end inline asm
	add.s32 	%r278, %r247, 2;
	setp.gt.s32 	%p29, %r278, %r271;
	selp.b32 	%r279, 0, %r253, %p29;
	add.s32 	%r259, %r254, %r279;
	mov.b32 	%r260, 4;
	// begin inline asm
	shfl.sync.down.b32 %r258, %r259, %r260, %r271, %r272;
	// end inline asm
	add.s32 	%r280, %r247, 4;
	setp.gt.s32 	%p30, %r280, %r271;
	selp.b32 	%r281, 0, %r258, %p30;
	add.s32 	%r264, %r259, %r281;
	mov.b32 	%r265, 8;
	// begin inline asm
	shfl.sync.down.b32 %r263, %r264, %r265, %r271, %r272;
	// end inline asm
	add.s32 	%r282, %r247, 8;
	setp.gt.s32 	%p31, %r282, %r271;
	selp.b32 	%r283, 0, %r263, %p31;
	add.s32 	%r269, %r264, %r283;
	mov.b32 	%r270, 16;
	// begin inline asm
	shfl.sync.down.b32 %r268, %r269, %r270, %r271, %r272;
	// end inline asm
	add.s32 	%r284, %r247, 16;
	setp.gt.s32 	%p32, %r284, %r271;
	selp.b32 	%r285, 0, %r268, %p32;
	add.s32 	%r661, %r269, %r285;
	setp.ne.s32 	%p33, %r247, 0;
	@%p33 bra 	$L__BB44_54;
	shr.u32 	%r286, %r52, 3;
	and.b32  	%r287, %r286, 124;
	mov.u32 	%r288, _ZZN3cub18CUB_300001_SM_10006detail6reduce28DeviceReduceSingleTileKernelINS2_10policy_hubIiyN4cuda3std3__44plusIiEEE10Policy1000EPiSC_yS9_iiNS7_10__identityEEEvT0_T1_T2_T3_T4_T6_E12temp_storage;
	add.s32 	%r289, %r288, %r287;
	st.shared.u32 	[%r289+8], %r661;
$L__BB44_54:
	bar.sync 	0;
	setp.ne.s32 	%p34, %r52, 0;
	@%p34 bra 	$L__BB44_72;
	setp.gt.u64 	%p35, %rd32, 32;
	ld.shared.u32 	%r290, [_ZZN3cub18CUB_300001_SM_10006detail6reduce28DeviceReduceSingleTileKernelINS2_10policy_hubIiyN4cuda3std3__44plusIiEEE10Policy1000EPiSC_yS9_iiNS7_10__identityEEEvT0_T1_T2_T3_T4_T6_E12temp_storage+12];
	selp.b32 	%r291, %r290, 0, %p35;
	add.s32 	%r292, %r291, %r661;
	setp.gt.u64 	%p36, %rd32, 64;
	ld.shared.u32 	%r293, [_ZZN3cub18CUB_300001_SM_10006detail6reduce28DeviceReduceSingleTileKernelINS2_10policy_hubIiyN4cuda3std3__44plusIiEEE10Policy1000EPiSC_yS9_iiNS7_10__identityEEEvT0_T1_T2_T3_T4_T6_E12temp_storage+16];
	selp.b32 	%r294, %r293, 0, %p36;
	add.s32 	%r295, %r292, %r294;
	setp.gt.u64 	%p37, %rd32, 96;
	ld.shared.u32 	%r296, [_ZZN3cub18CUB_300001_SM_10006detail6reduce28DeviceReduceSingleTileKernelINS2_10policy_hubIiyN4cuda3std3__44plusIiEEE10Policy1000EPiSC_yS9_iiNS7_10__identityEEEvT0_T1_T2_T3_T4_T6_E12temp_storage+20];
	selp.b32 	%r297, %r296, 0, %p37;
	add.s32 	%r298, %r295, %r297;
	setp.gt.u64 	%p38, %rd32, 128;
	ld.shared.u32 	%r299, [_ZZN3cub18CUB_300001_SM_10006detail6reduce28DeviceReduceSingleTileKernelINS2_10policy_hubIiyN4cuda3std3__44plusIiEEE10Policy1000EPiSC_yS9_iiNS7_10__identityEEEvT0_T1_T2_T3_T4_T6_E12temp_storage+24];
	selp.b32 	%r300, %r299, 0, %p38;
	add.s32 	%r301, %r298, %r300;
	setp.gt.u64 	%p39, %rd32, 160;
	ld.shared.u32 	%r302, [_ZZN3cub18CUB_300001_SM_10006detail6reduce28DeviceReduceSingleTileKernelINS2_10policy_hubIiyN4cuda3std3__44plusIiEEE10Policy1000EPiSC_yS9_iiNS7_10__identityEEEvT0_T1_T2_T3_T4_T6_E12temp_storage+28];
	selp.b32 	%r303, %r302, 0, %p39;
	add.s32 	%r304, %r301, %r303;
	setp.gt.u64 	%p40, %rd32, 192;
	ld.shared.u32 	%r305, [_ZZN3cub18CUB_300001_SM_10006detail6reduce28DeviceReduceSingleTileKernelINS2_10policy_hubIiyN4cuda3std3__44plusIiEEE10Policy1000EPiSC_yS9_iiNS7_10__identityEEEvT0_T1_T2_T3_T4_T6_E12temp_storage+32];
	selp.b32 	%r306, %r305, 0, %p40;
	add.s32 	%r307, %r304, %r306;
	setp.gt.u64 	%p41, %rd32, 224;
	ld.shared.u32 	%r308, [_ZZN3cub18CUB_300001_SM_10006detail6reduce28DeviceReduceSingleTileKernelINS2_10policy_hubIiyN4cuda3std3__44plusIiEEE10Policy1000EPiSC_yS9_iiNS7_10__identityEEEvT0_T1_T2_T3_T4_T6_E12temp_storage+36];
	selp.b32 	%r309, %r308, 0, %p41;
	add.s32 	%r661, %r307, %r309;
	bra.uni 	$L__BB44_72;
$L__BB44_56:
	mov.u32 	%r77, %tid.x;
	cvt.u64.u32 	%rd19, %r77;
	mul.wide.u32 	%rd52, %r77, 4;
	add.s64 	%rd35, %rd31, %rd52;
	// begin inline asm
	ld.global.nc.u32 %r103, [%rd35];
	// end inline asm
	add.s64 	%rd36, %rd35, 1024;
	// begin inline asm
	ld.global.nc.u32 %r104, [%rd36];
	// end inline asm
	add.s64 	%rd37, %rd35, 2048;
	// begin inline asm
	ld.global.nc.u32 %r105, [%rd37];
	// end inline asm
	add.s64 	%rd38, %rd35, 3072;
	// begin inline asm
	ld.global.nc.u32 %r106, [%rd38];
	// end inline asm
	add.s64 	%rd39, %rd35, 4096;
	// begin inline asm
	ld.global.nc.u32 %r107, [%rd39];
	// end inline asm
	add.s64 	%rd40, %rd35, 5120;
	// begin inline asm
	ld.global.nc.u32 %r108, [%rd40];
	// end inline asm
	add.s64 	%rd41, %rd35, 6144;
	// begin inline asm
	ld.global.nc.u32 %r109, [%rd41];
	// end inline asm
	add.s64 	%rd42, %rd35, 7168;
	// begin inline asm
	ld.global.nc.u32 %r110, [%rd42];
	// end inline asm
	add.s64 	%rd43, %rd35, 8192;
	// begin inline asm
	ld.global.nc.u32 %r111, [%rd43];
	// end inline asm
	add.s64 	%rd44, %rd35, 9216;
	// begin inline asm
	ld.global.nc.u32 %r112, [%rd44];
	// end inline asm
	add.s64 	%rd45, %rd35, 10240;
	// begin inline asm
	ld.global.nc.u32 %r113, [%rd45];
	// end inline asm
	add.s64 	%rd46, %rd35, 11264;
	// begin inline asm
	ld.global.nc.u32 %r114, [%rd46];
	// end inline asm
	add.s64 	%rd47, %rd35, 12288;
	// begin inline asm
	ld.global.nc.u32 %r115, [%rd47];
	// end inline asm
	add.s64 	%rd48, %rd35, 13312;
	// begin inline asm
	ld.global.nc.u32 %r116, [%rd48];
	// end inline asm
	add.s64 	%rd49, %rd35, 14336;
	// begin inline asm
	ld.global.nc.u32 %r117, [%rd49];
	// end inline asm
	add.s64 	%rd50, %rd35, 15360;
	// begin inline asm
	ld.global.nc.u32 %r118, [%rd50];
	// end inline asm
	add.s32 	%r119, %r104, %r103;
	add.s32 	%r120, %r105, %r119;
	add.s32 	%r121, %r106, %r120;
	add.s32 	%r122, %r107, %r121;
	add.s32 	%r123, %r108, %r122;
	add.s32 	%r124, %r109, %r123;
	add.s32 	%r125, %r110, %r124;
	add.s32 	%r126, %r111, %r125;
	add.s32 	%r127, %r112, %r126;
	add.s32 	%r128, %r113, %r127;
	add.s32 	%r129, %r114, %r128;
	add.s32 	%r130, %r115, %r129;
	add.s32 	%r131, %r116, %r130;
	add.s32 	%r132, %r117, %r131;
	add.s32 	%r660, %r118, %r132;
	add.s64 	%rd21, %rd32, -4096;
	setp.lt.u64 	%p4, %rd21, 4096;
	mov.b64 	%rd147, 4096;
	@%p4 bra 	$L__BB44_60;
	mov.b64 	%rd147, 4096;
$L__BB44_58:
	shl.b64 	%rd70, %rd147, 2;
	add.s64 	%rd54, %rd35, %rd70;
	// begin inline asm
	ld.global.nc.u32 %r133, [%rd54];
	// end inline asm
	add.s64 	%rd55, %rd54, 1024;
	// begin inline asm
	ld.global.nc.u32 %r134, [%rd55];
	// end inline asm
	add.s64 	%rd56, %rd54, 2048;
	// begin inline asm
	ld.global.nc.u32 %r135, [%rd56];
	// end inline asm
	add.s64 	%rd57, %rd54, 3072;
	// begin inline asm
	ld.global.nc.u32 %r136, [%rd57];
	// end inline asm
	add.s64 	%rd58, %rd54, 4096;
	// begin inline asm
	ld.global.nc.u32 %r137, [%rd58];
	// end inline asm
	add.s64 	%rd59, %rd54, 5120;
	// begin inline asm
	ld.global.nc.u32 %r138, [%rd59];
	// end inline asm
	add.s64 	%rd60, %rd54, 6144;
	// begin inline asm
	ld.global.nc.u32 %r139, [%rd60];
	// end inline asm
	add.s64 	%rd61, %rd54, 7168;
	// begin inline asm
	ld.global.nc.u32 %r140, [%rd61];
	// end inline asm
	add.s64 	%rd62, %rd54, 8192;
	// begin inline asm
	ld.global.nc.u32 %r141, [%rd62];
	// end inline asm
	add.s64 	%rd63, %rd54, 9216;
	// begin inline asm
	ld.global.nc.u32 %r142, [%rd63];
	// end inline asm
	add.s64 	%rd64, %rd54, 10240;
	// begin inline asm
	ld.global.nc.u32 %r143, [%rd64];
	// end inline asm
	add.s64 	%rd65, %rd54, 11264;
	// begin inline asm
	ld.global.nc.u32 %r144, [%rd65];
	// end inline asm
	add.s64 	%rd66, %rd54, 12288;
	// begin inline asm
	ld.global.nc.u32 %r145, [%rd66];
	// end inline asm
	add.s64 	%rd67, %rd54, 13312;
	// begin inline asm
	ld.global.nc.u32 %r146, [%rd67];
	// end inline asm
	add.s64 	%rd68, %rd54, 14336;
	// begin inline asm
	ld.global.nc.u32 %r147, [%rd68];
	// end inline asm
	add.s64 	%rd69, %rd54, 15360;
	// begin inline asm
	ld.global.nc.u32 %r148, [%rd69];
	// end inline asm
	add.s32 	%r149, %r133, %r660;
	add.s32 	%r150, %r134, %r149;
	add.s32 	%r151, %r135, %r150;
	add.s32 	%r152, %r136, %r151;
	add.s32 	%r153, %r137, %r152;
	add.s32 	%r154, %r138, %r153;
	add.s32 	%r155, %r139, %r154;
	add.s32 	%r156, %r140, %r155;
	add.s32 	%r157, %r141, %r156;
	add.s32 	%r158, %r142, %r157;
	add.s32 	%r159, %r143, %r158;
	add.s32 	%r160, %r144, %r159;
	add.s32 	%r161, %r145, %r160;
	add.s32 	%r162, %r146, %r161;
	add.s32 	%r163, %r147, %r162;
	add.s32 	%r660, %r148, %r163;
	sub.s64 	%rd71, %rd32, %rd147;
	setp.lt.u64 	%p5, %rd71, 4096;
	@%p5 bra 	$L__BB44_68;
	add.s64 	%rd147, %rd147, 4096;
	setp.le.u64 	%p6, %rd147, %rd21;
	@%p6 bra 	$L__BB44_58;
$L__BB44_60:
	setp.le.u64 	%p7, %rd32, %rd147;
	@%p7 bra 	$L__BB44_68;
	cvt.u32.u64 	%r164, %rd147;
	cvt.u32.u64 	%r165, %rd32;
	sub.s32 	%r82, %r165, %r164;
	setp.ge.s32 	%p8, %r77, %r82;
	@%p8 bra 	$L__BB44_68;
	not.b32 	%r168, %r77;
	add.s32 	%r169, %r168, %r165;
	sub.s32 	%r83, %r169, %r164;
	and.b32  	%r171, %r83, 768;
	setp.eq.s32 	%p9, %r171, 768;
	mov.u32 	%r655, %r77;
	@%p9 bra 	$L__BB44_65;
	add.s64 	%rd72, %rd147, %rd19;
	shl.b64 	%rd73, %rd72, 2;
	add.s64 	%rd148, %rd31, %rd73;
	shr.u32 	%r172, %r83, 8;
	add.s32 	%r173, %r172, 1;
	and.b32  	%r174, %r173, 3;
	neg.s32 	%r652, %r174;
	mov.u32 	%r655, %r77;
$L__BB44_64:
	.pragma "nounroll";
	// begin inline asm
	ld.global.nc.u32 %r175, [%rd148];
	// end inline asm
	add.s32 	%r660, %r175, %r660;
	add.s32 	%r655, %r655, 256;
	add.s64 	%rd148, %rd148, 1024;
	add.s32 	%r652, %r652, 1;
	setp.ne.s32 	%p10, %r652, 0;
	@%p10 bra 	$L__BB44_64;
$L__BB44_65:
	setp.lt.u32 	%p11, %r83, 768;
	@%p11 bra 	$L__BB44_68;
	cvt.u64.u32 	%rd75, %r655;
	add.s64 	%rd76, %rd147, %rd75;
	shl.b64 	%rd77, %rd76, 2;
	add.s64 	%rd149, %rd31, %rd77;
$L__BB44_67:
	// begin inline asm
	ld.global.nc.u32 %r176, [%rd149];
	// end inline asm
	add.s32 	%r180, %r176, %r660;
	add.s64 	%rd79, %rd149, 1024;
	// begin inline asm
	ld.global.nc.u32 %r177, [%rd79];
	// end inline asm
	add.s32 	%r181, %r177, %r180;
	add.s64 	%rd80, %rd149, 2048;
	// begin inline asm
	ld.global.nc.u32 %r178, [%rd80];
	// end inline asm
	add.s32 	%r182, %r178, %r181;
	add.s64 	%rd81, %rd149, 3072;
	// begin inline asm
	ld.global.nc.u32 %r179, [%rd81];
	// end inline asm
	add.s32 	%r660, %r179, %r182;
	add.s32 	%r655, %r655, 1024;
	add.s64 	%rd149, %rd149, 4096;
	setp.lt.s32 	%p12, %r655, %r82;
	@%p12 bra 	$L__BB44_67;
$L__BB44_68:
	// begin inline asm
	mov.u32 %r183, %laneid;
	// end inline asm
	mov.b32 	%r186, 1;
	mov.b32 	%r207, 31;
	mov.b32 	%r208, -1;
	// begin inline asm
	shfl.sync.down.b32 %r184, %r660, %r186, %r207, %r208;
	// end inline asm
	setp.gt.s32 	%p13, %r183, 30;
	selp.b32 	%r209, 0, %r184, %p13;
	add.s32 	%r190, %r209, %r660;
	mov.b32 	%r191, 2;
	// begin inline asm
	shfl.sync.down.b32 %r189, %r190, %r191, %r207, %r208;
	// end inline asm
	setp.gt.s32 	%p14, %r183, 29;
	selp.b32 	%r210, 0, %r189, %p14;
	add.s32 	%r195, %r190, %r210;
	mov.b32 	%r196, 4;
	// begin inline asm
	shfl.sync.down.b32 %r194, %r195, %r196, %r207, %r208;
	// end inline asm
	setp.gt.s32 	%p15, %r183, 27;
	selp.b32 	%r211, 0, %r194, %p15;
	add.s32 	%r200, %r195, %r211;
	mov.b32 	%r201, 8;
	// begin inline asm
	shfl.sync.down.b32 %r199, %r200, %r201, %r207, %r208;
	// end inline asm
	setp.gt.s32 	%p16, %r183, 23;
	selp.b32 	%r212, 0, %r199, %p16;
	add.s32 	%r205, %r200, %r212;
	mov.b32 	%r206, 16;
	// begin inline asm
	shfl.sync.down.b32 %r204, %r205, %r206, %r207, %r208;
	// end inline asm
	setp.gt.s32 	%p17, %r183, 15;
	selp.b32 	%r213, 0, %r204, %p17;
	add.s32 	%r661, %r205, %r213;
	setp.ne.s32 	%p18, %r183, 0;
	@%p18 bra 	$L__BB44_70;
	shr.u32 	%r214, %r77, 3;
	and.b32  	%r215, %r214, 124;
	mov.u32 	%r216, _ZZN3cub18CUB_300001_SM_10006detail6reduce28DeviceReduceSingleTileKernelINS2_10policy_hubIiyN4cuda3std3__44plusIiEEE10Policy1000EPiSC_yS9_iiNS7_10__identityEEEvT0_T1_T2_T3_T4_T6_E12temp_storage;
	add.s32 	%r217, %r216, %r215;
	st.shared.u32 	[%r217+8], %r661;
$L__BB44_70:
	bar.sync 	0;
	setp.ne.s32 	%p19, %r77, 0;
	@%p19 bra 	$L__BB44_72;
	ld.shared.u32 	%r218, [_ZZN3cub18CUB_300001_SM_10006detail6reduce28DeviceReduceSingleTileKernelINS2_10policy_hubIiyN4cuda3std3__44plusIiEEE10Policy1000EPiSC_yS9_iiNS7_10__identityEEEvT0_T1_T2_T3_T4_T6_E12temp_storage+12];
	add.s32 	%r219, %r218, %r661;
	ld.shared.u32 	%r220, [_ZZN3cub18CUB_300001_SM_10006detail6reduce28DeviceReduceSingleTileKernelINS2_10policy_hubIiyN4cuda3std3__44plusIiEEE10Policy1000EPiSC_yS9_iiNS7_10__identityEEEvT0_T1_T2_T3_T4_T6_E12temp_storage+16];
	add.s32 	%r221, %r219, %r220;
	ld.shared.u32 	%r222, [_ZZN3cub18CUB_300001_SM_10006detail6reduce28DeviceReduceSingleTileKernelINS2_10policy_hubIiyN4cuda3std3__44plusIiEEE10Policy1000EPiSC_yS9_iiNS7_10__identityEEEvT0_T1_T2_T3_T4_T6_E12temp_storage+20];
	add.s32 	%r223, %r221, %r222;
	ld.shared.u32 	%r224, [_ZZN3cub18CUB_300001_SM_10006detail6reduce28DeviceReduceSingleTileKernelINS2_10policy_hubIiyN4cuda3std3__44plusIiEEE10Policy1000EPiSC_yS9_iiNS7_10__identityEEEvT0_T1_T2_T3_T4_T6_E12temp_storage+24];
	add.s32 	%r225, %r223, %r224;
	ld.shared.u32 	%r226, [_ZZN3cub18CUB_300001_SM_10006detail6reduce28DeviceReduceSingleTileKernelINS2_10policy_hubIiyN4cuda3std3__44plusIiEEE10Policy1000EPiSC_yS9_iiNS7_10__identityEEEvT0_T1_T2_T3_T4_T6_E12temp_storage+28];
	add.s32 	%r227, %r225, %r226;
	ld.shared.u32 	%r228, [_ZZN3cub18CUB_300001_SM_10006detail6reduce28DeviceReduceSingleTileKernelINS2_10policy_hubIiyN4cuda3std3__44plusIiEEE10Policy1000EPiSC_yS9_iiNS7_10__identityEEEvT0_T1_T2_T3_T4_T6_E12temp_storage+32];
	add.s32 	%r229, %r227, %r228;
	ld.shared.u32 	%r230, [_ZZN3cub18CUB_300001_SM_10006detail6reduce28DeviceReduceSingleTileKernelINS2_10policy_hubIiyN4cuda3std3__44plusIiEEE10Policy1000EPiSC_yS9_iiNS7_10__identityEEEvT0_T1_T2_T3_T4_T6_E12temp_storage+36];
	add.s32 	%r661, %r229, %r230;
$L__BB44_72:
	mov.u32 	%r614, %tid.x;
	setp.ne.s32 	%p95, %r614, 0;
	@%p95 bra 	$L__BB44_74;
	add.s32 	%r615, %r661, %r102;
	st.global.u32 	[%rd1], %r615;
$L__BB44_74:
	ret;

}
	// .globl	_ZN3cub18CUB_300001_SM_10006detail6reduce18DeviceReduceKernelINS2_10policy_hubIiyN4cuda3std3__44plusIiEEE10Policy1000EPiyS9_iNS7_10__identityEEEvT0_PT3_T1_NS0_13GridEvenShareISH_EET2_T4_
.visible .entry _ZN3cub18CUB_300001_SM_10006detail6reduce18DeviceReduceKernelINS2_10policy_hubIiyN4cuda3std3__44plusIiEEE10Policy1000EPiyS9_iNS7_10__identityEEEvT0_PT3_T1_NS0_13GridEvenShareISH_EET2_T4_(
	.param .u64 .ptr .align 1 _ZN3cub18CUB_300001_SM_10006detail6reduce18DeviceReduceKernelINS2_10policy_hubIiyN4cuda3std3__44plusIiEEE10Policy1000EPiyS9_iNS7_10__identityEEEvT0_PT3_T1_NS0_13GridEvenShareISH_EET2_T4__param_0,
	.param .u64 .ptr .align 1 _ZN3cub18CUB_300001_SM_10006detail6reduce18DeviceReduceKernelINS2_10policy_hubIiyN4cuda3std3__44plusIiEEE10Policy1000EPiyS9_iNS7_10__identityEEEvT0_PT3_T1_NS0_13GridEvenShareISH_EET2_T4__param_1,
	.param .u64 _ZN3cub18CUB_300001_SM_10006detail6reduce18DeviceReduceKernelINS2_10policy_hubIiyN4cuda3std3__44plusIiEEE10Policy1000EPiyS9_iNS7_10__identityEEEvT0_PT3_T1_NS0_13GridEvenShareISH_EET2_T4__param_2,
	.param .align 8 .b8 _ZN3cub18CUB_300001_SM_10006detail6reduce18DeviceReduceKernelINS2_10policy_hubIiyN4cuda3std3__44plusIiEEE10Policy1000EPiyS9_iNS7_10__identityEEEvT0_PT3_T1_NS0_13GridEvenShareISH_EET2_T4__param_3[72],
	.param .align 1 .b8 _ZN3cub18CUB_300001_SM_10006detail6reduce18DeviceReduceKernelINS2_10policy_hubIiyN4cuda3std3__44plusIiEEE10Policy1000EPiyS9_iNS7_10__identityEEEvT0_PT3_T1_NS0_13GridEvenShareISH_EET2_T4__param_4[1],
	.param .align 1 .b8 _ZN3cub18CUB_300001_SM_10006detail6reduce18DeviceReduceKernelINS2_10policy_hubIiyN4cuda3std3__44plusIiEEE10Policy1000EPiyS9_iNS7_10__identityEEEvT0_PT3_T1_NS0_13GridEvenShareISH_EET2_T4__param_5[1]
)
.maxntid 256
{
	.reg .pred 	%p<95>;
	.reg .b32 	%r<694>;
	.reg .b64 	%rd<174>;
	// demoted variable
	.shared .align 4 .b8 _ZZN3cub18CUB_300001_SM_10006detail6reduce18DeviceReduceKernelINS2_10policy_hubIiyN4cuda3std3__44plusIiEEE10Policy1000EPiyS9_iNS7_10__identityEEEvT0_PT3_T1_NS0_13GridEvenShareISH_EET2_T4_E12temp_storage[44];
	ld.param.u64 	%rd1, [_ZN3cub18CUB_300001_SM_10006detail6reduce18DeviceReduceKernelINS2_10policy_hubIiyN4cuda3std3__44plusIiEEE10Policy1000EPiyS9_iNS7_10__identityEEEvT0_PT3_T1_NS0_13GridEvenShareISH_EET2_T4__param_3+32];
	ld.param.u64 	%rd39, [_ZN3cub18CUB_300001_SM_10006detail6reduce18DeviceReduceKernelINS2_10policy_hubIiyN4cuda3std3__44plusIiEEE10Policy1000EPiyS9_iNS7_10__identityEEEvT0_PT3_T1_NS0_13GridEvenShareISH_EET2_T4__param_0];
	ld.param.u32 	%r1, [_ZN3cub18CUB_300001_SM_10006detail6reduce18DeviceReduceKernelINS2_10policy_hubIiyN4cuda3std3__44plusIiEEE10Policy1000EPiyS9_iNS7_10__identityEEEvT0_PT3_T1_NS0_13GridEvenShareISH_EET2_T4__param_3+40];
	mov.u32 	%r2, %ctaid.x;
	shl.b32 	%r110, %r1, 12;
	cvt.s64.s32 	%rd2, %r110;
	shl.b32 	%r111, %r2, 12;
	cvt.u64.u32 	%rd3, %r111;
	and.b64  	%rd41, %rd39, 15;
	setp.ne.s64 	%p1, %rd41, 0;
	@%p1 bra 	$L__BB45_35;
	sub.s64 	%rd4, %rd1, %rd3;
	setp.gt.u64 	%p48, %rd4, 4095;
	@%p48 bra 	$L__BB45_19;
	cvt.u32.u64 	%r517, %rd3;
	cvt.u32.u64 	%r3, %rd1;
	sub.s32 	%r4, %r3, %r517;
	mov.u32 	%r5, %tid.x;
	setp.ge.s32 	%p65, %r5, %r4;
	mov.b32 	%r659, 0;
	mov.u32 	%r654, %r5;
	@%p65 bra 	$L__BB45_4;
	add.s32 	%r520, %r517, %r5;
	mul.wide.u32 	%rd146, %r520, 4;
	add.s64 	%rd145, %rd39, %rd146;
	// begin inline asm
	ld.global.nc.u32 %r659, [%rd145];
	// end inline asm
	add.s32 	%r654, %r5, 256;
$L__BB45_4:
	setp.ge.s32 	%p66, %r654, %r4;
	@%p66 bra 	$L__BB45_10;
	not.b32 	%r522, %r654;
	add.s32 	%r10, %r522, %r3;
	and.b32  	%r523, %r10, 768;
	setp.eq.s32 	%p67, %r523, 768;
	@%p67 bra 	$L__BB45_8;
	cvt.u64.u32 	%rd147, %r654;
	add.s64 	%rd148, %rd147, %rd3;
	shl.b64 	%rd149, %rd148, 2;
	add.s64 	%rd162, %rd39, %rd149;
	shr.u32 	%r524, %r10, 8;
	add.s32 	%r525, %r524, 1;
	and.b32  	%r526, %r525, 3;
	neg.s32 	%r651, %r526;
$L__BB45_7:
	.pragma "nounroll";
	// begin inline asm
	ld.global.nc.u32 %r527, [%rd162];
	// end inline asm
	add.s32 	%r659, %r527, %r659;
	add.s32 	%r654, %r654, 256;
	add.s64 	%rd162, %rd162, 1024;
	add.s32 	%r651, %r651, 1;
	setp.ne.s32 	%p68, %r651, 0;
	@%p68 bra 	$L__BB45_7;
$L__BB45_8:
	sub.s32 	%r529, %r10, %r517;
	setp.lt.u32 	%p69, %r529, 768;
	@%p69 bra 	$L__BB45_10;
$L__BB45_9:
	cvt.s64.s32 	%rd155, %r654;
	add.s64 	%rd156, %rd3, %rd155;
	shl.b64 	%rd157, %rd156, 2;
	add.s64 	%rd151, %rd39, %rd157;
	// begin inline asm
	ld.global.nc.u32 %r530, [%rd151];
	// end inline asm
	add.s32 	%r534, %r530, %r659;
	add.s64 	%rd152, %rd151, 1024;
	// begin inline asm
	ld.global.nc.u32 %r531, [%rd152];
	// end inline asm
	add.s32 	%r535, %r531, %r534;
	add.s64 	%rd153, %rd151, 2048;
	// begin inline asm
	ld.global.nc.u32 %r532, [%rd153];
	// end inline asm
	add.s32 	%r536, %r532, %r535;
	add.s64 	%rd154, %rd151, 3072;
	// begin inline asm
	ld.global.nc.u32 %r533, [%rd154];
	// end inline asm
	add.s32 	%r659, %r533, %r536;
	add.s32 	%r654, %r654, 1024;
	setp.lt.s32 	%p70, %r654, %r4;
	@%p70 bra 	$L__BB45_9;
$L__BB45_10:
	setp.lt.s32 	%p71, %r4, 256;
	@%p71 bra 	$L__BB45_15;
	// begin inline asm
	mov.u32 %r600, %laneid;
	// end inline asm
	mov.b32 	%r603, 1;
	mov.b32 	%r624, 31;
	mov.b32 	%r625, -1;
	// begin inline asm
	shfl.sync.down.b32 %r601, %r659, %r603, %r624, %r625;
	// end inline asm
	setp.gt.s32 	%p87, %r600, 30;
	selp.b32 	%r626, 0, %r601, %p87;
	add.s32 	%r607, %r626, %r659;
	mov.b32 	%r608, 2;
	// begin inline asm
	shfl.sync.down.b32 %r606, %r607, %r608, %r624, %r625;
	// end inline asm
	setp.gt.s32 	%p88, %r600, 29;
	selp.b32 	%r627, 0, %r606, %p88;
	add.s32 	%r612, %r607, %r627;
	mov.b32 	%r613, 4;
	// begin inline asm
	shfl.sync.down.b32 %r611, %r612, %r613, %r624, %r625;
	// end inline asm
	setp.gt.s32 	%p89, %r600, 27;
	selp.b32 	%r628, 0, %r611, %p89;
	add.s32 	%r617, %r612, %r628;
	mov.b32 	%r618, 8;
	// begin inline asm
	shfl.sync.down.b32 %r616, %r617, %r618, %r624, %r625;
	// end inline asm
	setp.gt.s32 	%p90, %r600, 23;
	selp.b32 	%r629, 0, %r616, %p90;
	add.s32 	%r622, %r617, %r629;
	mov.b32 	%r623, 16;
	// begin inline asm
	shfl.sync.down.b32 %r621, %r622, %r623, %r624, %r625;
	// end inline asm
	setp.gt.s32 	%p91, %r600, 15;
	selp.b32 	%r630, 0, %r621, %p91;
	add.s32 	%r693, %r622, %r630;
	setp.ne.s32 	%p92, %r600, 0;
	@%p92 bra 	$L__BB45_13;
	shr.u32 	%r631, %r5, 3;
	and.b32  	%r632, %r631, 124;
	mov.u32 	%r633, _ZZN3cub18CUB_300001_SM_10006detail6reduce18DeviceReduceKernelINS2_10policy_hubIiyN4cuda3std3__44plusIiEEE10Policy1000EPiyS9_iNS7_10__identityEEEvT0_PT3_T1_NS0_13GridEvenShareISH_EET2_T4_E12temp_storage;
	add.s32 	%r634, %r633, %r632;
	st.shared.u32 	[%r634+8], %r693;
$L__BB45_13:
	bar.sync 	0;
	setp.ne.s32 	%p93, %r5, 0;
	@%p93 bra 	$L__BB45_69;
	ld.shared.u32 	%r635, [_ZZN3cub18CUB_300001_SM_10006detail6reduce18DeviceReduceKernelINS2_10policy_hubIiyN4cuda3std3__44plusIiEEE10Policy1000EPiyS9_iNS7_10__identityEEEvT0_PT3_T1_NS0_13GridEvenShareISH_EET2_T4_E12temp_storage+12];
	add.s32 	%r636, %r635, %r693;
	ld.shared.u32 	%r637, [_ZZN3cub18CUB_300001_SM_10006detail6reduce18DeviceReduceKernelINS2_10policy_hubIiyN4cuda3std3__44plusIiEEE10Policy1000EPiyS9_iNS7_10__identityEEEvT0_PT3_T1_NS0_13GridEvenShareISH_EET2_T4_E12temp_storage+16];
	add.s32 	%r638, %r636, %r637;
	ld.shared.u32 	%r639, [_ZZN3cub18CUB_300001_SM_10006detail6reduce18DeviceReduceKernelINS2_10policy_hubIiyN4cuda3std3__44plusIiEEE10Policy1000EPiyS9_iNS7_10__identityEEEvT0_PT3_T1_NS0_13GridEvenShareISH_EET2_T4_E12temp_storage+20];
	add.s32 	%r640, %r638, %r639;
	ld.shared.u32 	%r641, [_ZZN3cub18CUB_300001_SM_10006detail6reduce18DeviceReduceKernelINS2_10policy_hubIiyN4cuda3std3__44plusIiEEE10Policy1000EPiyS9_iNS7_10__identityEEEvT0_PT3_T1_NS0_13GridEvenShareISH_EET2_T4_E12temp_storage+24];
	add.s32 	%r642, %r640, %r641;
	ld.shared.u32 	%r643, [_ZZN3cub18CUB_300001_SM_10006detail6reduce18DeviceReduceKernelINS2_10policy_hubIiyN4cuda3std3__44plusIiEEE10Policy1000EPiyS9_iNS7_10__identityEEEvT0_PT3_T1_NS0_13GridEvenShareISH_EET2_T4_E12temp_storage+28];
	add.s32 	%r644, %r642, %r643;
	ld.shared.u32 	%r645, [_ZZN3cub18CUB_300001_SM_10006detail6reduce18DeviceReduceKernelINS2_10policy_hubIiyN4cuda3std3__44plusIiEEE10Policy1000EPiyS9_iNS7_10__identityEEEvT0_PT3_T1_NS0_13GridEvenShareISH_EET2_T4_E12temp_storage+32];
	add.s32 	%r646, %r644, %r645;
	ld.shared.u32 	%r647, [_ZZN3cub18CUB_300001_SM_10006detail6reduce18DeviceReduceKernelINS2_10policy_hubIiyN4cuda3std3__44plusIiEEE10Policy1000EPiyS9_iNS7_10__identityEEEvT0_PT3_T1_NS0_13GridEvenShareISH_EET2_T4_E12temp_storage+36];
	add.s32 	%r693, %r646, %r647;
	bra.uni 	$L__BB45_69;
$L__BB45_15:
	// begin inline asm
	mov.u32 %r537, %laneid;
	// end inline asm
	and.b32  	%r563, %r5, 992;
	add.s32 	%r564, %r563, 32;
	setp.gt.s32 	%p72, %r564, %r4;
	not.b32 	%r565, %r563;
	add.s32 	%r566, %r4, %r565;
	selp.b32 	%r561, %r566, 31, %p72;
	mov.b32 	%r540, 1;
	mov.b32 	%r562, -1;
	// begin inline asm
	shfl.sync.down.b32 %r538, %r659, %r540, %r561, %r562;
	// end inline asm
	setp.lt.s32 	%p73, %r537, %r561;
	selp.b32 	%r567, %r538, 0, %p73;
	add.s32 	%r544, %r567, %r659;
	mov.b32 	%r545, 2;
	// begin inline asm
	shfl.sync.down.b32 %r543, %r544, %r545, %r561, %r562;
	// end inline asm
	add.s32 	%r568, %r537, 2;
	setp.gt.s32 	%p74, %r568, %r561;
	selp.b32 	%r569, 0, %r543, %p74;
	add.s32 	%r549, %r544, %r569;
	mov.b32 	%r550, 4;
	// begin inline asm
	shfl.sync.down.b32 %r548, %r549, %r550, %r561, %r562;
	// end inline asm
	add.s32 	%r570, %r537, 4;
	setp.gt.s32 	%p75, %r570, %r561;
	selp.b32 	%r571, 0, %r548, %p75;
	add.s32 	%r554, %r549, %r571;
	mov.b32 	%r555, 8;
	// begin inline asm
	shfl.sync.down.b32 %r553, %r554, %r555, %r561, %r562;
	// end inline asm
	add.s32 	%r572, %r537, 8;
	setp.gt.s32 	%p76, %r572, %r561;
	selp.b32 	%r573, 0, %r553, %p76;
	add.s32 	%r559, %r554, %r573;
	mov.b32 	%r560, 16;
	// begin inline asm
	shfl.sync.down.b32 %r558, %r559, %r560, %r561, %r562;
	// end inline asm
	add.s32 	%r574, %r537, 16;
	setp.gt.s32 	%p77, %r574, %r561;
	selp.b32 	%r575, 0, %r558, %p77;
	add.s32 	%r693, %r559, %r575;
	setp.ne.s32 	%p78, %r537, 0;
	@%p78 bra 	$L__BB45_17;
	shr.u32 	%r576, %r5, 3;
	and.b32  	%r577, %r576, 124;
	mov.u32 	%r578, _ZZN3cub18CUB_300001_SM_10006detail6reduce18DeviceReduceKernelINS2_10policy_hubIiyN4cuda3std3__44plusIiEEE10Policy1000EPiyS9_iNS7_10__identityEEEvT0_PT3_T1_NS0_13GridEvenShareISH_EET2_T4_E12temp_storage;
	add.s32 	%r579, %r578, %r577;
	st.shared.u32 	[%r579+8], %r693;
$L__BB45_17:
	bar.sync 	0;
	setp.ne.s32 	%p79, %r5, 0;
	@%p79 bra 	$L__BB45_69;
	setp.gt.s32 	%p80, %r4, 32;
	ld.shared.u32 	%r580, [_ZZN3cub18CUB_300001_SM_10006detail6reduce18DeviceReduceKernelINS2_10policy_hubIiyN4cuda3std3__44plusIiEEE10Policy1000EPiyS9_iNS7_10__identityEEEvT0_PT3_T1_NS0_13GridEvenShareISH_EET2_T4_E12temp_storage+12];
	selp.b32 	%r581, %r580, 0, %p80;
	add.s32 	%r582, %r581, %r693;
	setp.gt.s32 	%p81, %r4, 64;
	ld.shared.u32 	%r583, [_ZZN3cub18CUB_300001_SM_10006detail6reduce18DeviceReduceKernelINS2_10policy_hubIiyN4cuda3std3__44plusIiEEE10Policy1000EPiyS9_iNS7_10__identityEEEvT0_PT3_T1_NS0_13GridEvenShareISH_EET2_T4_E12temp_storage+16];
	selp.b32 	%r584, %r583, 0, %p81;
	add.s32 	%r585, %r582, %r584;
	setp.gt.s32 	%p82, %r4, 96;
	ld.shared.u32 	%r586, [_ZZN3cub18CUB_300001_SM_10006detail6reduce18DeviceReduceKernelINS2_10policy_hubIiyN4cuda3std3__44plusIiEEE10Policy1000EPiyS9_iNS7_10__identityEEEvT0_PT3_T1_NS0_13GridEvenShareISH_EET2_T4_E12temp_storage+20];
	selp.b32 	%r587, %r586, 0, %p82;
	add.s32 	%r588, %r585, %r587;
	setp.gt.s32 	%p83, %r4, 128;
	ld.shared.u32 	%r589, [_ZZN3cub18CUB_300001_SM_10006detail6reduce18DeviceReduceKernelINS2_10policy_hubIiyN4cuda3std3__44plusIiEEE10Policy1000EPiyS9_iNS7_10__identityEEEvT0_PT3_T1_NS0_13GridEvenShareISH_EET2_T4_E12temp_storage+24];
	selp.b32 	%r590, %r589, 0, %p83;
	add.s32 	%r591, %r588, %r590;
	setp.gt.s32 	%p84, %r4, 160;
	ld.shared.u32 	%r592, [_ZZN3cub18CUB_300001_SM_10006detail6reduce18DeviceReduceKernelINS2_10policy_hubIiyN4cuda3std3__44plusIiEEE10Policy1000EPiyS9_iNS7_10__identityEEEvT0_PT3_T1_NS0_13GridEvenShareISH_EET2_T4_E12temp_storage+28];
	selp.b32 	%r593, %r592, 0, %p84;
	add.s32 	%r594, %r591, %r593;
	setp.gt.s32 	%p85, %r4, 192;
	ld.shared.u32 	%r595, [_ZZN3cub18CUB_300001_SM_10006detail6reduce18DeviceReduceKernelINS2_10policy_hubIiyN4cuda3std3__44plusIiEEE10Policy1000EPiyS9_iNS7_10__identityEEEvT0_PT3_T1_NS0_13GridEvenShareISH_EET2_T4_E12temp_storage+32];
	selp.b32 	%r596, %r595, 0, %p85;
	add.s32 	%r597, %r594, %r596;
	setp.gt.s32 	%p86, %r4, 224;
	ld.shared.u32 	%r598, [_ZZN3cub18CUB_300001_SM_10006detail6reduce18DeviceReduceKernelINS2_10policy_hubIiyN4cuda3std3__44plusIiEEE10Policy1000EPiyS9_iNS7_10__identityEEEvT0_PT3_T1_NS0_13GridEvenShareISH_EET2_T4_E12temp_storage+36];
	selp.b32 	%r599, %r598, 0, %p86;
	add.s32 	%r693, %r597, %r599;
	bra.uni 	$L__BB45_69;
$L__BB45_19:
	cvt.u32.u64 	%r379, %rd3;
	mov.u32 	%r30, %tid.x;
	shl.b32 	%r380, %r30, 2;
	add.s32 	%r381, %r379, %r380;
	mul.wide.u32 	%rd115, %r381, 4;
	add.s64 	%rd105, %rd39, %rd115;
	// begin inline asm
	ld.global.nc.v2.u64 {%rd103, %rd104}, [%rd105];
	// end inline asm
	mov.b64 	{%r382, %r383}, %rd104;
	mov.b64 	{%r384, %r385}, %rd103;
	add.s64 	%rd108, %rd105, 4096;
	// begin inline asm
	ld.global.nc.v2.u64 {%rd106, %rd107}, [%rd108];
	// end inline asm
	mov.b64 	{%r386, %r387}, %rd107;
	mov.b64 	{%r388, %r389}, %rd106;
	add.s64 	%rd111, %rd105, 8192;
	// begin inline asm
	ld.global.nc.v2.u64 {%rd109, %rd110}, [%rd111];
	// end inline asm
	mov.b64 	{%r390, %r391}, %rd110;
	mov.b64 	{%r392, %r393}, %rd109;
	add.s64 	%rd114, %rd105, 12288;
	// begin inline asm
	ld.global.nc.v2.u64 {%rd112, %rd113}, [%rd114];
	// end inline asm
	mov.b64 	{%r394, %r395}, %rd113;
	mov.b64 	{%r396, %r397}, %rd112;
	add.s32 	%r398, %r385, %r384;
	add.s32 	%r399, %r382, %r398;
	add.s32 	%r400, %r383, %r399;
	add.s32 	%r401, %r388, %r400;
	add.s32 	%r402, %r389, %r401;
	add.s32 	%r403, %r386, %r402;
	add.s32 	%r404, %r387, %r403;
	add.s32 	%r405, %r392, %r404;
	add.s32 	%r406, %r393, %r405;
	add.s32 	%r407, %r390, %r406;
	add.s32 	%r408, %r391, %r407;
	add.s32 	%r409, %r396, %r408;
	add.s32 	%r410, %r397, %r409;
	add.s32 	%r411, %r394, %r410;
	add.s32 	%r670, %r395, %r411;
	setp.lt.u64 	%p49, %rd4, %rd2;
	@%p49 bra 	$L__BB45_31;
	add.s64 	%rd164, %rd2, %rd3;
	cvt.u64.u32 	%rd116, %r30;
	add.s64 	%rd117, %rd164, %rd116;
	shl.b64 	%rd118, %rd117, 2;
	add.s64 	%rd163, %rd39, %rd118;
	mov.b32 	%r660, 0;
$L__BB45_21:
	add.s64 	%rd3, %rd3, %rd2;
	add.s64 	%rd119, %rd1, -4096;
	setp.gt.u64 	%p50, %rd3, %rd119;
	@%p50 bra 	$L__BB45_23;
	cvt.u64.u32 	%rd132, %r380;
	add.s64 	%rd133, %rd3, %rd132;
	shl.b64 	%rd134, %rd133, 2;
	add.s64 	%rd122, %rd39, %rd134;
	// begin inline asm
	ld.global.nc.v2.u64 {%rd120, %rd121}, [%rd122];
	// end inline asm
	mov.b64 	{%r414, %r415}, %rd121;
	mov.b64 	{%r416, %r417}, %rd120;
	add.s64 	%rd125, %rd122, 4096;
	// begin inline asm
	ld.global.nc.v2.u64 {%rd123, %rd124}, [%rd125];
	// end inline asm
	mov.b64 	{%r418, %r419}, %rd124;
	mov.b64 	{%r420, %r421}, %rd123;
	add.s64 	%rd128, %rd122, 8192;
	// begin inline asm
	ld.global.nc.v2.u64 {%rd126, %rd127}, [%rd128];
	// end inline asm
	mov.b64 	{%r422, %r423}, %rd127;
	mov.b64 	{%r424, %r425}, %rd126;
	add.s64 	%rd131, %rd122, 12288;
	// begin inline asm
	ld.global.nc.v2.u64 {%rd129, %rd130}, [%rd131];
	// end inline asm
	mov.b64 	{%r426, %r427}, %rd130;
	mov.b64 	{%r428, %r429}, %rd129;
	add.s32 	%r430, %r416, %r670;
	add.s32 	%r431, %r417, %r430;
	add.s32 	%r432, %r414, %r431;
	add.s32 	%r433, %r415, %r432;
	add.s32 	%r434, %r420, %r433;
	add.s32 	%r435, %r421, %r434;
	add.s32 	%r436, %r418, %r435;
	add.s32 	%r437, %r419, %r436;
	add.s32 	%r438, %r424, %r437;
	add.s32 	%r439, %r425, %r438;
	add.s32 	%r440, %r422, %r439;
	add.s32 	%r441, %r423, %r440;
	add.s32 	%r442, %r428, %r441;
	add.s32 	%r443, %r429, %r442;
	add.s32 	%r444, %r426, %r443;
	add.s32 	%r670, %r427, %r444;
	sub.s64 	%rd135, %rd1, %rd3;
	setp.lt.u64 	%p51, %rd135, %rd2;
	add.s32 	%r660, %r660, 1;
	add.s64 	%rd164, %rd164, %rd2;
	shl.b64 	%rd136, %rd2, 2;
	add.s64 	%rd163, %rd163, %rd136;
	@%p51 bra 	$L__BB45_31;
	bra.uni 	$L__BB45_21;
$L__BB45_23:
	setp.le.u64 	%p52, %rd1, %rd3;
	@%p52 bra 	$L__BB45_31;
	cvt.u32.u64 	%r445, %rd3;
	cvt.u32.u64 	%r446, %rd1;
	sub.s32 	%r36, %r446, %r445;
	setp.ge.s32 	%p53, %r30, %r36;
	@%p53 bra 	$L__BB45_31;
	cvt.u32.u64 	%r449, %rd2;
	not.b32 	%r451, %r30;
	add.s32 	%r452, %r451, %r446;
	add.s32 	%r453, %r449, %r379;
	sub.s32 	%r454, %r452, %r453;
	mul.lo.s32 	%r455, %r1, %r660;
	shl.b32 	%r456, %r455, 12;
	sub.s32 	%r37, %r454, %r456;
	shr.u32 	%r457, %r452, 8;
	add.s32 	%r38, %r457, 1;
	and.b32  	%r458, %r452, 768;
	setp.eq.s32 	%p54, %r458, 768;
	mov.u32 	%r665, %r30;
	@%p54 bra 	$L__BB45_28;
	and.b32  	%r459, %r38, 3;
	neg.s32 	%r662, %r459;
	mov.u32 	%r665, %r30;
$L__BB45_27:
	.pragma "nounroll";
	// begin inline asm
	ld.global.nc.u32 %r460, [%rd163];
	// end inline asm
	add.s32 	%r670, %r460, %r670;
	add.s32 	%r665, %r665, 256;
	add.s64 	%rd163, %rd163, 1024;
	add.s32 	%r662, %r662, 1;
	setp.ne.s32 	%p55, %r662, 0;
	@%p55 bra 	$L__BB45_27;
$L__BB45_28:
	setp.lt.u32 	%p56, %r37, 768;
	@%p56 bra 	$L__BB45_31;
	cvt.u64.u32 	%rd138, %r665;
	add.s64 	%rd139, %rd138, %rd164;
	shl.b64 	%rd140, %rd139, 2;
	add.s64 	%rd167, %rd39, %rd140;
$L__BB45_30:
	// begin inline asm
	ld.global.nc.u32 %r461, [%rd167];
	// end inline asm
	add.s32 	%r465, %r461, %r670;
	add.s64 	%rd142, %rd167, 1024;
	// begin inline asm
	ld.global.nc.u32 %r462, [%rd142];
	// end inline asm
	add.s32 	%r466, %r462, %r465;
	add.s64 	%rd143, %rd167, 2048;
	// begin inline asm
	ld.global.nc.u32 %r463, [%rd143];
	// end inline asm
	add.s32 	%r467, %r463, %r466;
	add.s64 	%rd144, %rd167, 3072;
	// begin inline asm
	ld.global.nc.u32 %r464, [%rd144];
	// end inline asm
	add.s32 	%r670, %r464, %r467;
	add.s32 	%r665, %r665, 1024;
	add.s64 	%rd167, %rd167, 4096;
	setp.lt.s32 	%p57, %r665, %r36;
	@%p57 bra 	$L__BB45_30;
$L__BB45_31:
	// begin inline asm
	mov.u32 %r468, %laneid;
	// end inline asm
	mov.b32 	%r471, 1;
	mov.b32 	%r492, 31;
	mov.b32 	%r493, -1;
	// begin inline asm
	shfl.sync.down.b32 %r469, %r670, %r471, %r492, %r493;
	// end inline asm
	setp.gt.s32 	%p58, %r468, 30;
	selp.b32 	%r494, 0, %r469, %p58;
	add.s32 	%r475, %r494, %r670;
	mov.b32 	%r476, 2;
	// begin inline asm
	shfl.sync.down.b32 %r474, %r475, %r476, %r492, %r493;
	// end inline asm
	setp.gt.s32 	%p59, %r468, 29;
	selp.b32 	%r495, 0, %r474, %p59;
	add.s32 	%r480, %r475, %r495;
	mov.b32 	%r481, 4;
	// begin inline asm
	shfl.sync.down.b32 %r479, %r480, %r481, %r492, %r493;
	// end inline asm
	setp.gt.s32 	%p60, %r468, 27;
	selp.b32 	%r496, 0, %r479, %p60;
	add.s32 	%r485, %r480, %r496;
	mov.b32 	%r486, 8;
	// begin inline asm
	shfl.sync.down.b32 %r484, %r485, %r486, %r492, %r493;
	// end inline asm
	setp.gt.s32 	%p61, %r468, 23;
	selp.b32 	%r497, 0, %r484, %p61;
	add.s32 	%r490, %r485, %r497;
	mov.b32 	%r491, 16;
	// begin inline asm
	shfl.sync.down.b32 %r489, %r490, %r491, %r492, %r493;
	// end inline asm
	setp.gt.s32 	%p62, %r468, 15;
	selp.b32 	%r498, 0, %r489, %p62;
	add.s32 	%r693, %r490, %r498;
	setp.ne.s32 	%p63, %r468, 0;
	@%p63 bra 	$L__BB45_33;
	shr.u32 	%r499, %r30, 3;
	and.b32  	%r500, %r499, 124;
	mov.u32 	%r501, _ZZN3cub18CUB_300001_SM_10006detail6reduce18DeviceReduceKernelINS2_10policy_hubIiyN4cuda3std3__44plusIiEEE10Policy1000EPiyS9_iNS7_10__identityEEEvT0_PT3_T1_NS0_13GridEvenShareISH_EET2_T4_E12temp_storage;
	add.s32 	%r502, %r501, %r500;
	st.shared.u32 	[%r502+8], %r693;
$L__BB45_33:
	bar.sync 	0;
	setp.ne.s32 	%p64, %r30, 0;
	@%p64 bra 	$L__BB45_69;
	ld.shared.u32 	%r503, [_ZZN3cub18CUB_300001_SM_10006detail6reduce18DeviceReduceKernelINS2_10policy_hubIiyN4cuda3std3__44plusIiEEE10Policy1000EPiyS9_iNS7_10__identityEEEvT0_PT3_T1_NS0_13GridEvenShareISH_EET2_T4_E12temp_storage+12];
	add.s32 	%r504, %r503, %r693;
	ld.shared.u32 	%r505, [_ZZN3cub18CUB_300001_SM_10006detail6reduce18DeviceReduceKernelINS2_10policy_hubIiyN4cuda3std3__44plusIiEEE10Policy1000EPiyS9_iNS7_10__identityEEEvT0_PT3_T1_NS0_13GridEvenShareISH_EET2_T4_E12temp_storage+16];
	add.s32 	%r506, %r504, %r505;
	ld.shared.u32 	%r507, [_ZZN3cub18CUB_300001_SM_10006detail6reduce18DeviceReduceKernelINS2_10policy_hubIiyN4cuda3std3__44plusIiEEE10Policy1000EPiyS9_iNS7_10__identityEEEvT0_PT3_T1_NS0_13GridEvenShareISH_EET2_T4_E12temp_storage+20];
	add.s32 	%r508, %r506, %r507;
	ld.shared.u32 	%r509, [_ZZN3cub18CUB_300001_SM_10006detail6reduce18DeviceReduceKernelINS2_10policy_hubIiyN4cuda3std3__44plusIiEEE10Policy1000EPiyS9_iNS7_10__identityEEEvT0_PT3_T1_NS0_13GridEvenShareISH_EET2_T4_E12temp_storage+24];
	add.s32 	%r510, %r508, %r509;
	ld.shared.u32 	%r511, [_ZZN3cub18CUB_300001_SM_10006detail6reduce18DeviceReduceKernelINS2_10policy_hubIiyN4cuda3std3__44plusIiEEE10Policy1000EPiyS9_iNS7_10__identityEEEvT0_PT3_T1_NS0_13GridEvenShareISH_EET2_T4_E12temp_storage+28];
	add.s32 	%r512, %r510, %r511;
	ld.shared.u32 	%r513, [_ZZN3cub18CUB_300001_SM_10006detail6reduce18DeviceReduceKernelINS2_10policy_hubIiyN4cuda3std3__44plusIiEEE10Policy1000EPiyS9_iNS7_10__identityEEEvT0_PT3_T1_NS0_13GridEvenShareISH_EET2_T4_E12temp_storage+32];
	add.s32 	%r514, %r512, %r513;
	ld.shared.u32 	%r515, [_ZZN3cub18CUB_300001_SM_10006detail6reduce18DeviceReduceKernelINS2_10policy_hubIiyN4cuda3std3__44plusIiEEE10Policy1000EPiyS9_iNS7_10__identityEEEvT0_PT3_T1_NS0_13GridEvenShareISH_EET2_T4_E12temp_storage+36];
	add.s32 	%r693, %r514, %r515;
	bra.uni 	$L__BB45_69;
$L__BB45_35:
	sub.s64 	%rd21, %rd1, %rd3;
	setp.gt.u64 	%p2, %rd21, 4095;
	@%p2 bra 	$L__BB45_53;
	cvt.u32.u64 	%r248, %rd3;
	cvt.u32.u64 	%r56, %rd1;
	sub.s32 	%r57, %r56, %r248;
	mov.u32 	%r58, %tid.x;
	setp.ge.s32 	%p19, %r58, %r57;
	mov.b32 	%r681, 0;
	mov.u32 	%r676, %r58;
	@%p19 bra 	$L__BB45_38;
	add.s32 	%r251, %r248, %r58;
	mul.wide.u32 	%rd91, %r251, 4;
	add.s64 	%rd90, %rd39, %rd91;
	// begin inline asm
	ld.global.nc.u32 %r681, [%rd90];
	// end inline asm
	add.s32 	%r676, %r58, 256;
$L__BB45_38:
	setp.ge.s32 	%p20, %r676, %r57;
	@%p20 bra 	$L__BB45_44;
	not.b32 	%r253, %r676;
	add.s32 	%r63, %r253, %r56;
	and.b32  	%r254, %r63, 768;
	setp.eq.s32 	%p21, %r254, 768;
	@%p21 bra 	$L__BB45_42;
	cvt.u64.u32 	%rd92, %r676;
	add.s64 	%rd93, %rd92, %rd3;
	shl.b64 	%rd94, %rd93, 2;
	add.s64 	%rd168, %rd39, %rd94;
	shr.u32 	%r255, %r63, 8;
	add.s32 	%r256, %r255, 1;
	and.b32  	%r257, %r256, 3;
	neg.s32 	%r673, %r257;
$L__BB45_41:
	.pragma "nounroll";
	// begin inline asm
	ld.global.nc.u32 %r258, [%rd168];
	// end inline asm
	add.s32 	%r681, %r258, %r681;
	add.s32 	%r676, %r676, 256;
	add.s64 	%rd168, %rd168, 1024;
	add.s32 	%r673, %r673, 1;
	setp.ne.s32 	%p22, %r673, 0;
	@%p22 bra 	$L__BB45_41;
$L__BB45_42:
	sub.s32 	%r260, %r63, %r248;
	setp.lt.u32 	%p23, %r260, 768;
	@%p23 bra 	$L__BB45_44;
$L__BB45_43:
	cvt.s64.s32 	%rd100, %r676;
	add.s64 	%rd101, %rd3, %rd100;
	shl.b64 	%rd102, %rd101, 2;
	add.s64 	%rd96, %rd39, %rd102;
	// begin inline asm
	ld.global.nc.u32 %r261, [%rd96];
	// end inline asm
	add.s32 	%r265, %r261, %r681;
	add.s64 	%rd97, %rd96, 1024;
	// begin inline asm
	ld.global.nc.u32 %r262, [%rd97];
	// end inline asm
	add.s32 	%r266, %r262, %r265;
	add.s64 	%rd98, %rd96, 2048;
	// begin inline asm
	ld.global.nc.u32 %r263, [%rd98];
	// end inline asm
	add.s32 	%r267, %r263, %r266;
	add.s64 	%rd99, %rd96, 3072;
	// begin inline asm
	ld.global.nc.u32 %r264, [%rd99];
	// end inline asm
	add.s32 	%r681, %r264, %r267;
	add.s32 	%r676, %r676, 1024;
	setp.lt.s32 	%p24, %r676, %r57;
	@%p24 bra 	$L__BB45_43;
$L__BB45_44:
	setp.lt.s32 	%p25, %r57, 256;
	@%p25 bra 	$L__BB45_49;
	// begin inline asm
	mov.u32 %r331, %laneid;
	// end inline asm
	mov.b32 	%r334, 1;
	mov.b32 	%r355, 31;
	mov.b32 	%r356, -1;
	// begin inline asm
	shfl.sync.down.b32 %r332, %r681, %r334, %r355, %r356;
	// end inline asm
	setp.gt.s32 	%p41, %r331, 30;
	selp.b32 	%r357, 0, %r332, %p41;
	add.s32 	%r338, %r357, %r681;
	mov.b32 	%r339, 2;
	// begin inline asm
	shfl.sync.down.b32 %r337, %r338, %r339, %r355, %r356;
	// end inline asm
	setp.gt.s32 	%p42, %r331, 29;
	selp.b32 	%r358, 0, %r337, %p42;
	add.s32 	%r343, %r338, %r358;
	mov.b32 	%r344, 4;
	// begin inline asm
	shfl.sync.down.b32 %r342, %r343, %r344, %r355, %r356;
	// end inline asm
	setp.gt.s32 	%p43, %r331, 27;
	selp.b32 	%r359, 0, %r342, %p43;
	add.s32 	%r348, %r343, %r359;
	mov.b32 	%r349, 8;
	// begin inline asm
	shfl.sync.down.b32 %r347, %r348, %r349, %r355, %r356;
	// end inline asm
	setp.gt.s32 	%p44, %r331, 23;
	selp.b32 	%r360, 0, %r347, %p44;
	add.s32 	%r353, %r348, %r360;
	mov.b32 	%r354, 16;
	// begin inline asm
	shfl.sync.down.b32 %r352, %r353, %r354, %r355, %r356;
	// end inline asm
	setp.gt.s32 	%p45, %r331, 15;
	selp.b32 	%r361, 0, %r352, %p45;
	add.s32 	%r693, %r353, %r361;
	setp.ne.s32 	%p46, %r331, 0;
	@%p46 bra 	$L__BB45_47;
	shr.u32 	%r362, %r58, 3;
	and.b32  	%r363, %r362, 124;
	mov.u32 	%r364, _ZZN3cub18CUB_300001_SM_10006detail6reduce18DeviceReduceKernelINS2_10policy_hubIiyN4cuda3std3__44plusIiEEE10Policy1000EPiyS9_iNS7_10__identityEEEvT0_PT3_T1_NS0_13GridEvenShareISH_EET2_T4_E12temp_storage;
	add.s32 	%r365, %r364, %r363;
	st.shared.u32 	[%r365+8], %r693;
$L__BB45_47:
	bar.sync 	0;
	setp.ne.s32 	%p47, %r58, 0;
	@%p47 bra 	$L__BB45_69;
	ld.shared.u32 	%r366, [_ZZN3cub18CUB_300001_SM_10006detail6reduce18DeviceReduceKernelINS2_10policy_hubIiyN4cuda3std3__44plusIiEEE10Policy1000EPiyS9_iNS7_10__identityEEEvT0_PT3_T1_NS0_13GridEvenShareISH_EET2_T4_E12temp_storage+12];
	add.s32 	%r367, %r366, %r693;
	ld.shared.u32 	%r368, [_ZZN3cub18CUB_300001_SM_10006detail6reduce18DeviceReduceKernelINS2_10policy_hubIiyN4cuda3std3__44plusIiEEE10Policy1000EPiyS9_iNS7_10__identityEEEvT0_PT3_T1_NS0_13GridEvenShareISH_EET2_T4_E12temp_storage+16];
	add.s32 	%r369, %r367, %r368;
	ld.shared.u32 	%r370, [_ZZN3cub18CUB_300001_SM_10006detail6reduce18DeviceReduceKernelINS2_10policy_hubIiyN4cuda3std3__44plusIiEEE10Policy1000EPiyS9_iNS7_10__identityEEEvT0_PT3_T1_NS0_13GridEvenShareISH_EET2_T4_E12temp_storage+20];
	add.s32 	%r371, %r369, %r370;
	ld.shared.u32 	%r372, [_ZZN3cub18CUB_300001_SM_10006detail6reduce18DeviceReduceKernelINS2_10policy_hubIiyN4cuda3std3__44plusIiEEE10Policy1000EPiyS9_iNS7_10__identityEEEvT0_PT3_T1_NS0_13GridEvenShareISH_EET2_T4_E12temp_storage+24];
	add.s32 	%r373, %r371, %r372;
	ld.shared.u32 	%r374, [_ZZN3cub18CUB_300001_SM_10006detail6reduce18DeviceReduceKernelINS2_10policy_hubIiyN4cuda3std3__44plusIiEEE10Policy1000EPiyS9_iNS7_10__identityEEEvT0_PT3_T1_NS0_13GridEvenShareISH_EET2_T4_E12temp_storage+28];
	add.s32 	%r375, %r373, %r374;
	ld.shared.u32 	%r376, [_ZZN3cub18CUB_300001_SM_10006detail6reduce18DeviceReduceKernelINS2_10policy_hubIiyN4cuda3std3__44plusIiEEE10Policy1000EPiyS9_iNS7_10__identityEEEvT0_PT3_T1_NS0_13GridEvenShareISH_EET2_T4_E12temp_storage+32];
	add.s32 	%r377, %r375, %r376;
	ld.shared.u32 	%r378, [_ZZN3cub18CUB_300001_SM_10006detail6reduce18DeviceReduceKernelINS2_10policy_hubIiyN4cuda3std3__44plusIiEEE10Policy1000EPiyS9_iNS7_10__identityEEEvT0_PT3_T1_NS0_13GridEvenShareISH_EET2_T4_E12temp_storage+36];
	add.s32 	%r693, %r377, %r378;
	bra.uni 	$L__BB45_69;
$L__BB45_49:
	// begin inline asm
	mov.u32 %r268, %laneid;
	// end inline asm
	and.b32  	%r294, %r58, 992;
	add.s32 	%r295, %r294, 32;
	setp.gt.s32 	%p26, %r295, %r57;
	not.b32 	%r296, %r294;
	add.s32 	%r297, %r57, %r296;
	selp.b32 	%r292, %r297, 31, %p26;
	mov.b32 	%r271, 1;
	mov.b32 	%r293, -1;
	// begin inline asm
	shfl.sync.down.b32 %r269, %r681, %r271, %r292, %r293;
	// end inline asm
	setp.lt.s32 	%p27, %r268, %r292;
	selp.b32 	%r298, %r269, 0, %p27;
	add.s32 	%r275, %r298, %r681;
	mov.b32 	%r276, 2;
	// begin inline asm
	shfl.sync.down.b32 %r274, %r275, %r276, %r292, %r293;
	// end inline asm
	add.s32 	%r299, %r268, 2;
	setp.gt.s32 	%p28, %r299, %r292;
	selp.b32 	%r300, 0, %r274, %p28;
	add.s32 	%r280, %r275, %r300;
	mov.b32 	%r281, 4;
	// begin inline asm
	shfl.sync.down.b32 %r279, %r280, %r281, %r292, %r293;
	// end inline asm
	add.s32 	%r301, %r268, 4;
	setp.gt.s32 	%p29, %r301, %r292;
	selp.b32 	%r302, 0, %r279, %p29;
	add.s32 	%r285, %r280, %r302;
	mov.b32 	%r286, 8;
	// begin inline asm
	shfl.sync.down.b32 %r284, %r285, %r286, %r292, %r293;
	// end inline asm
	add.s32 	%r303, %r268, 8;
	setp.gt.s32 	%p30, %r303, %r292;
	selp.b32 	%r304, 0, %r284, %p30;
	add.s32 	%r290, %r285, %r304;
	mov.b32 	%r291, 16;
	// begin inline asm
	shfl.sync.down.b32 %r289, %r290, %r291, %r292, %r293;
	// end inline asm
	add.s32 	%r305, %r268, 16;
	setp.gt.s32 	%p31, %r305, %r292;
	selp.b32 	%r306, 0, %r289, %p31;
	add.s32 	%r693, %r290, %r306;
	setp.ne.s32 	%p32, %r268, 0;
	@%p32 bra 	$L__BB45_51;
	shr.u32 	%r307, %r58, 3;
	and.b32  	%r308, %r307, 124;
	mov.u32 	%r309, _ZZN3cub18CUB_300001_SM_10006detail6reduce18DeviceReduceKernelINS2_10policy_hubIiyN4cuda3std3__44plusIiEEE10Policy1000EPiyS9_iNS7_10__identityEEEvT0_PT3_T1_NS0_13GridEvenShareISH_EET2_T4_E12temp_storage;
	add.s32 	%r310, %r309, %r308;
	st.shared.u32 	[%r310+8], %r693;
$L__BB45_51:
	bar.sync 	0;
	setp.ne.s32 	%p33, %r58, 0;
	@%p33 bra 	$L__BB45_69;
	setp.gt.s32 	%p34, %r57, 32;
	ld.shared.u32 	%r311, [_ZZN3cub18CUB_300001_SM_10006detail6reduce18DeviceReduceKernelINS2_10policy_hubIiyN4cuda3std3__44plusIiEEE10Policy1000EPiyS9_iNS7_10__identityEEEvT0_PT3_T1_NS0_13GridEvenShareISH_EET2_T4_E12temp_storage+12];
	selp.b32 	%r312, %r311, 0, %p34;
	add.s32 	%r313, %r312, %r693;
	setp.gt.s32 	%p35, %r57, 64;
	ld.shared.u32 	%r314, [_ZZN3cub18CUB_300001_SM_10006detail6reduce18DeviceReduceKernelINS2_10policy_hubIiyN4cuda3std3__44plusIiEEE10Policy1000EPiyS9_iNS7_10__identityEEEvT0_PT3_T1_NS0_13GridEvenShareISH_EET2_T4_E12temp_storage+16];
	selp.b32 	%r315, %r314, 0, %p35;
	add.s32 	%r316, %r313, %r315;
	setp.gt.s32 	%p36, %r57, 96;
	ld.shared.u32 	%r317, [_ZZN3cub18CUB_300001_SM_10006detail6reduce18DeviceReduceKernelINS2_10policy_hubIiyN4cuda3std3__44plusIiEEE10Policy1000EPiyS9_iNS7_10__identityEEEvT0_PT3_T1_NS0_13GridEvenShareISH_EET2_T4_E12temp_storage+20];
	selp.b32 	%r318, %r317, 0, %p36;
	add.s32 	%r319, %r316, %r318;
	setp.gt.s32 	%p37, %r57, 128;
	ld.shared.u32 	%r320, [_ZZN3cub18CUB_300001_SM_10006detail6reduce18DeviceReduceKernelINS2_10policy_hubIiyN4cuda3std3__44plusIiEEE10Policy1000EPiyS9_iNS7_10__identityEEEvT0_PT3_T1_NS0_13GridEvenShareISH_EET2_T4_E12temp_storage+24];
	selp.b32 	%r321, %r320, 0, %p37;
	add.s32 	%r322, %r319, %r321;
	setp.gt.s32 	%p38, %r57, 160;
	ld.shared.u32 	%r323, [_ZZN3cub18CUB_300001_SM_10006detail6reduce18DeviceReduceKernelINS2_10policy_hubIiyN4cuda3std3__44plusIiEEE10Policy1000EPiyS9_iNS7_10__identityEEEvT0_PT3_T1_NS0_13GridEvenShareISH_EET2_T4_E12temp_storage+28];
	selp.b32 	%r324, %r323, 0, %p38;
	add.s32 	%r325, %r322, %r324;
	setp.gt.s32 	%p39, %r57, 192;
	ld.shared.u32 	%r326, [_ZZN3cub18CUB_300001_SM_10006detail6reduce18DeviceReduceKernelINS2_10policy_hubIiyN4cuda3std3__44plusIiEEE10Policy1000EPiyS9_iNS7_10__identityEEEvT0_PT3_T1_NS0_13GridEvenShareISH_EET2_T4_E12temp_storage+32];
	selp.b32 	%r327, %r326, 0, %p39;
	add.s32 	%r328, %r325, %r327;
	setp.gt.s32 	%p40, %r57, 224;
	ld.shared.u32 	%r329, [_ZZN3cub18CUB_300001_SM_10006detail6reduce18DeviceReduceKernelINS2_10policy_hubIiyN4cuda3std3__44plusIiEEE10Policy1000EPiyS9_iNS7_10__identityEEEvT0_PT3_T1_NS0_13GridEvenShareISH_EET2_T4_E12temp_storage+36];
	selp.b32 	%r330, %r329, 0, %p40;
	add.s32 	%r693, %r328, %r330;
	bra.uni 	$L__BB45_69;
$L__BB45_53:
	cvt.u32.u64 	%r128, %rd3;
	mov.u32 	%r83, %tid.x;
	add.s32 	%r129, %r83, %r128;
	mul.wide.u32 	%rd58, %r129, 4;
	add.s64 	%rd42, %rd39, %rd58;
	// begin inline asm
	ld.global.nc.u32 %r112, [%rd42];
	// end inline asm
	add.s64 	%rd43, %rd42, 1024;
	// begin inline asm
	ld.global.nc.u32 %r113, [%rd43];
	// end inline asm
	add.s64 	%rd44, %rd42, 2048;
	// begin inline asm
	ld.global.nc.u32 %r114, [%rd44];
	// end inline asm
	add.s64 	%rd45, %rd42, 3072;
	// begin inline asm
	ld.global.nc.u32 %r115, [%rd45];
	// end inline asm
	add.s64 	%rd46, %rd42, 4096;
	// begin inline asm
	ld.global.nc.u32 %r116, [%rd46];
	// end inline asm
	add.s64 	%rd47, %rd42, 5120;
	// begin inline asm
	ld.global.nc.u32 %r117, [%rd47];
	// end inline asm
	add.s64 	%rd48, %rd42, 6144;
	// begin inline asm
	ld.global.nc.u32 %r118, [%rd48];
	// end inline asm
	add.s64 	%rd49, %rd42, 7168;
	// begin inline asm
	ld.global.nc.u32 %r119, [%rd49];
	// end inline asm
	add.s64 	%rd50, %rd42, 8192;
	// begin inline asm
	ld.global.nc.u32 %r120, [%rd50];
	// end inline asm
	add.s64 	%rd51, %rd42, 9216;
	// begin inline asm
	ld.global.nc.u32 %r121, [%rd51];
	// end inline asm
	add.s64 	%rd52, %rd42, 10240;
	// begin inline asm
	ld.global.nc.u32 %r122, [%rd52];
	// end inline asm
	add.s64 	%rd53, %rd42, 11264;
	// begin inline asm
	ld.global.nc.u32 %r123, [%rd53];
	// end inline asm
	add.s64 	%rd54, %rd42, 12288;
	// begin inline asm
	ld.global.nc.u32 %r124, [%rd54];
	// end inline asm
	add.s64 	%rd55, %rd42, 13312;
	// begin inline asm
	ld.global.nc.u32 %r125, [%rd55];
	// end inline asm
	add.s64 	%rd56, %rd42, 14336;
	// begin inline asm
	ld.global.nc.u32 %r126, [%rd56];
	// end inline asm
	add.s64 	%rd57, %rd42, 15360;
	// begin inline asm
	ld.global.nc.u32 %r127, [%rd57];
	// end inline asm
	add.s32 	%r130, %r113, %r112;
	add.s32 	%r131, %r114, %r130;
	add.s32 	%r132, %r115, %r131;
	add.s32 	%r133, %r116, %r132;
	add.s32 	%r134, %r117, %r133;
	add.s32 	%r135, %r118, %r134;
	add.s32 	%r136, %r119, %r135;
	add.s32 	%r137, %r120, %r136;
	add.s32 	%r138, %r121, %r137;
	add.s32 	%r139, %r122, %r138;
	add.s32 	%r140, %r123, %r139;
	add.s32 	%r141, %r124, %r140;
	add.s32 	%r142, %r125, %r141;
	add.s32 	%r143, %r126, %r142;
	add.s32 	%r692, %r127, %r143;
	setp.lt.u64 	%p3, %rd21, %rd2;
	@%p3 bra 	$L__BB45_65;
	cvt.u64.u32 	%rd25, %r83;
	add.s64 	%rd170, %rd2, %rd3;
	add.s64 	%rd59, %rd170, %rd25;
	shl.b64 	%rd60, %rd59, 2;
	add.s64 	%rd169, %rd39, %rd60;
	mov.b32 	%r682, 0;
$L__BB45_55:
	add.s64 	%rd3, %rd3, %rd2;
	add.s64 	%rd61, %rd1, -4096;
	setp.gt.u64 	%p4, %rd3, %rd61;
	@%p4 bra 	$L__BB45_57;
	add.s64 	%rd78, %rd3, %rd25;
	shl.b64 	%rd79, %rd78, 2;
	add.s64 	%rd62, %rd39, %rd79;
	// begin inline asm
	ld.global.nc.u32 %r145, [%rd62];
	// end inline asm
	add.s64 	%rd63, %rd62, 1024;
	// begin inline asm
	ld.global.nc.u32 %r146, [%rd63];
	// end inline asm
	add.s64 	%rd64, %rd62, 2048;
	// begin inline asm
	ld.global.nc.u32 %r147, [%rd64];
	// end inline asm
	add.s64 	%rd65, %rd62, 3072;
	// begin inline asm
	ld.global.nc.u32 %r148, [%rd65];
	// end inline asm
	add.s64 	%rd66, %rd62, 4096;
	// begin inline asm
	ld.global.nc.u32 %r149, [%rd66];
	// end inline asm
	add.s64 	%rd67, %rd62, 5120;
	// begin inline asm
	ld.global.nc.u32 %r150, [%rd67];
	// end inline asm
	add.s64 	%rd68, %rd62, 6144;
	// begin inline asm
	ld.global.nc.u32 %r151, [%rd68];
	// end inline asm
	add.s64 	%rd69, %rd62, 7168;
	// begin inline asm
	ld.global.nc.u32 %r152, [%rd69];
	// end inline asm
	add.s64 	%rd70, %rd62, 8192;
	// begin inline asm
	ld.global.nc.u32 %r153, [%rd70];
	// end inline asm
	add.s64 	%rd71, %rd62, 9216;
	// begin inline asm
	ld.global.nc.u32 %r154, [%rd71];
	// end inline asm
	add.s64 	%rd72, %rd62, 10240;
	// begin inline asm
	ld.global.nc.u32 %r155, [%rd72];
	// end inline asm
	add.s64 	%rd73, %rd62, 11264;
	// begin inline asm
	ld.global.nc.u32 %r156, [%rd73];
	// end inline asm
	add.s64 	%rd74, %rd62, 12288;
	// begin inline asm
	ld.global.nc.u32 %r157, [%rd74];
	// end inline asm
	add.s64 	%rd75, %rd62, 13312;
	// begin inline asm
	ld.global.nc.u32 %r158, [%rd75];
	// end inline asm
	add.s64 	%rd76, %rd62, 14336;
	// begin inline asm
	ld.global.nc.u32 %r159, [%rd76];
	// end inline asm
	add.s64 	%rd77, %rd62, 15360;
	// begin inline asm
	ld.global.nc.u32 %r160, [%rd77];
	// end inline asm
	add.s32 	%r161, %r145, %r692;
	add.s32 	%r162, %r146, %r161;
	add.s32 	%r163, %r147, %r162;
	add.s32 	%r164, %r148, %r163;
	add.s32 	%r165, %r149, %r164;
	add.s32 	%r166, %r150, %r165;
	add.s32 	%r167, %r151, %r166;
	add.s32 	%r168, %r152, %r167;
	add.s32 	%r169, %r153, %r168;
	add.s32 	%r170, %r154, %r169;
	add.s32 	%r171, %r155, %r170;
	add.s32 	%r172, %r156, %r171;
	add.s32 	%r173, %r157, %r172;
	add.s32 	%r174, %r158, %r173;
	add.s32 	%r175, %r159, %r174;
	add.s32 	%r692, %r160, %r175;
	sub.s64 	%rd80, %rd1, %rd3;
	setp.lt.u64 	%p5, %rd80, %rd2;
	add.s32 	%r682, %r682, 1;
	add.s64 	%rd170, %rd170, %rd2;
	shl.b64 	%rd81, %rd2, 2;
	add.s64 	%rd169, %rd169, %rd81;
	@%p5 bra 	$L__BB45_65;
	bra.uni 	$L__BB45_55;
$L__BB45_57:
	setp.le.u64 	%p6, %rd1, %rd3;
	@%p6 bra 	$L__BB45_65;
	cvt.u32.u64 	%r176, %rd3;
	cvt.u32.u64 	%r177, %rd1;
	sub.s32 	%r89, %r177, %r176;
	setp.ge.s32 	%p7, %r83, %r89;
	@%p7 bra 	$L__BB45_65;
	cvt.u32.u64 	%r180, %rd2;
	not.b32 	%r182, %r83;
	add.s32 	%r183, %r182, %r177;
	add.s32 	%r184, %r180, %r128;
	sub.s32 	%r185, %r183, %r184;
	mul.lo.s32 	%r186, %r1, %r682;
	shl.b32 	%r187, %r186, 12;
	sub.s32 	%r90, %r185, %r187;
	shr.u32 	%r188, %r183, 8;
	add.s32 	%r91, %r188, 1;
	and.b32  	%r189, %r183, 768;
	setp.eq.s32 	%p8, %r189, 768;
	mov.u32 	%r687, %r83;
	@%p8 bra 	$L__BB45_62;
	and.b32  	%r190, %r91, 3;
	neg.s32 	%r684, %r190;
	mov.u32 	%r687, %r83;
$L__BB45_61:
	.pragma "nounroll";
	// begin inline asm
	ld.global.nc.u32 %r191, [%rd169];
	// end inline asm
	add.s32 	%r692, %r191, %r692;
	add.s32 	%r687, %r687, 256;
	add.s64 	%rd169, %rd169, 1024;
	add.s32 	%r684, %r684, 1;
	setp.ne.s32 	%p9, %r684, 0;
	@%p9 bra 	$L__BB45_61;
$L__BB45_62:
	setp.lt.u32 	%p10, %r90, 768;
	@%p10 bra 	$L__BB45_65;
	cvt.u64.u32 	%rd83, %r687;
	add.s64 	%rd84, %rd83, %rd170;
	shl.b64 	%rd85, %rd84, 2;
	add.s64 	%rd173, %rd39, %rd85;
$L__BB45_64:
	// begin inline asm
	ld.global.nc.u32 %r192, [%rd173];
	// end inline asm
	add.s32 	%r196, %r192, %r692;
	add.s64 	%rd87, %rd173, 1024;
	// begin inline asm
	ld.global.nc.u32 %r193, [%rd87];
	// end inline asm
	add.s32 	%r197, %r193, %r196;
	add.s64 	%rd88, %rd173, 2048;
	// begin inline asm
	ld.global.nc.u32 %r194, [%rd88];
	// end inline asm
	add.s32 	%r198, %r194, %r197;
	add.s64 	%rd89, %rd173, 3072;
	// begin inline asm
	ld.global.nc.u32 %r195, [%rd89];
	// end inline asm
	add.s32 	%r692, %r195, %r198;
	add.s32 	%r687, %r687, 1024;
	add.s64 	%rd173, %rd173, 4096;
	setp.lt.s32 	%p11, %r687, %r89;
	@%p11 bra 	$L__BB45_64;
$L__BB45_65:
	// begin inline asm
	mov.u32 %r199, %laneid;
	// end inline asm
	mov.b32 	%r202, 1;
	mov.b32 	%r223, 31;
	mov.b32 	%r224, -1;
	// begin inline asm
	shfl.sync.down.b32 %r200, %r692, %r202, %r223, %r224;
	// end inline asm
	setp.gt.s32 	%p12, %r199, 30;
	selp.b32 	%r225, 0, %r200, %p12;
	add.s32 	%r206, %r225, %r692;
	mov.b32 	%r207, 2;
	// begin inline asm
	shfl.sync.down.b32 %r205, %r206, %r207, %r223, %r224;
	// end inline asm
	setp.gt.s32 	%p13, %r199, 29;
	selp.b32 	%r226, 0, %r205, %p13;
	add.s32 	%r211, %r206, %r226;
	mov.b32 	%r212, 4;
	// begin inline asm
	shfl.sync.down.b32 %r210, %r211, %r212, %r223, %r224;
	// end inline asm
	setp.gt.s32 	%p14, %r199, 27;
	selp.b32 	%r227, 0, %r210, %p14;
	add.s32 	%r216, %r211, %r227;
	mov.b32 	%r217, 8;
	// begin inline asm
	shfl.sync.down.b32 %r215, %r216, %r217, %r223, %r224;
	// end inline asm
	setp.gt.s32 	%p15, %r199, 23;
	selp.b32 	%r228, 0, %r215, %p15;
	add.s32 	%r221, %r216, %r228;
	mov.b32 	%r222, 16;
	// begin inline asm
	shfl.sync.down.b32 %r220, %r221, %r222, %r223, %r224;
	// end inline asm
	setp.gt.s32 	%p16, %r199, 15;
	selp.b32 	%r229, 0, %r220, %p16;
	add.s32 	%r693, %r221, %r229;
	setp.ne.s32 	%p17, %r199, 0;
	@%p17 bra 	$L__BB45_67;
	shr.u32 	%r230, %r83, 3;
	and.b32  	%r231, %r230, 124;
	mov.u32 	%r232, _ZZN3cub18CUB_300001_SM_10006detail6reduce18DeviceReduceKernelINS2_10policy_hubIiyN4cuda3std3__44plusIiEEE10Policy1000EPiyS9_iNS7_10__identityEEEvT0_PT3_T1_NS0_13GridEvenShareISH_EET2_T4_E12temp_storage;
	add.s32 	%r233, %r232, %r231;
	st.shared.u32 	[%r233+8], %r693;
$L__BB45_67:
	bar.sync 	0;
	setp.ne.s32 	%p18, %r83, 0;
	@%p18 bra 	$L__BB45_69;
	ld.shared.u32 	%r234, [_ZZN3cub18CUB_300001_SM_10006detail6reduce18DeviceReduceKernelINS2_10policy_hubIiyN4cuda3std3__44plusIiEEE10Policy1000EPiyS9_iNS7_10__identityEEEvT0_PT3_T1_NS0_13GridEvenShareISH_EET2_T4_E12temp_storage+12];
	add.s32 	%r235, %r234, %r693;
	ld.shared.u32 	%r236, [_ZZN3cub18CUB_300001_SM_10006detail6reduce18DeviceReduceKernelINS2_10policy_hubIiyN4cuda3std3__44plusIiEEE10Policy1000EPiyS9_iNS7_10__identityEEEvT0_PT3_T1_NS0_13GridEvenShareISH_EET2_T4_E12temp_storage+16];
	add.s32 	%r237, %r235, %r236;
	ld.shared.u32 	%r238, [_ZZN3cub18CUB_300001_SM_10006detail6reduce18DeviceReduceKernelINS2_10policy_hubIiyN4cuda3std3__44plusIiEEE10Policy1000EPiyS9_iNS7_10__identityEEEvT0_PT3_T1_NS0_13GridEvenShareISH_EET2_T4_E12temp_storage+20];
	add.s32 	%r239, %r237, %r238;
	ld.shared.u32 	%r240, [_ZZN3cub18CUB_300001_SM_10006detail6reduce18DeviceReduceKernelINS2_10policy_hubIiyN4cuda3std3__44plusIiEEE10Policy1000EPiyS9_iNS7_10__identityEEEvT0_PT3_T1_NS0_13GridEvenShareISH_EET2_T4_E12temp_storage+24];
	add.s32 	%r241, %r239, %r240;
	ld.shared.u32 	%r242, [_ZZN3cub18CUB_300001_SM_10006detail6reduce18DeviceReduceKernelINS2_10policy_hubIiyN4cuda3std3__44plusIiEEE10Policy1000EPiyS9_iNS7_10__identityEEEvT0_PT3_T1_NS0_13GridEvenShareISH_EET2_T4_E12temp_storage+28];
	add.s32 	%r243, %r241, %r242;
	ld.shared.u32 	%r244, [_ZZN3cub18CUB_300001_SM_10006detail6reduce18DeviceReduceKernelINS2_10policy_hubIiyN4cuda3std3__44plusIiEEE10Policy1000EPiyS9_iNS7_10__identityEEEvT0_PT3_T1_NS0_13GridEvenShareISH_EET2_T4_E12temp_storage+32];
	add.s32 	%r245, %r243, %r244;
	ld.shared.u32 	%r246, [_ZZN3cub18CUB_300001_SM_10006detail6reduce18DeviceReduceKernelINS2_10policy_hubIiyN4cuda3std3__44plusIiEEE10Policy1000EPiyS9_iNS7_10__identityEEEvT0_PT3_T1_NS0_13GridEvenShareISH_EET2_T4_E12temp_storage+36];
	add.s32 	%r693, %r245, %r246;
$L__BB45_69:
	mov.u32 	%r648, %tid.x;
	setp.ne.s32 	%p94, %r648, 0;
	@%p94 bra 	$L__BB45_71;
	ld.param.u64 	%rd161, [_ZN3cub18CUB_300001_SM_10006detail6reduce18DeviceReduceKernelINS2_10policy_hubIiyN4cuda3std3__44plusIiEEE10Policy1000EPiyS9_iNS7_10__identityEEEvT0_PT3_T1_NS0_13GridEvenShareISH_EET2_T4__param_1];
	cvta.to.global.u64 	%rd158, %rd161;
	mul.wide.u32 	%rd159, %r2, 4;
	add.s64 	%rd160, %rd158, %rd159;
	st.global.u32 	[%rd160], %r693;
$L__BB45_71:
	ret;

}
	// .globl	_ZN3cub18CUB_300001_SM_10006detail6reduce28DeviceReduceSingleTileKernelINS2_10policy_hubIiyN4cuda3std3__44plusIiEEE10Policy1000EPiSC_iS9_iiNS7_10__identityEEEvT0_T1_T2_T3_T4_T6_
.visible .entry _ZN3cub18CUB_300001_SM_10006detail6reduce28DeviceReduceSingleTileKernelINS2_10policy_hubIiyN4cuda3std3__44plusIiEEE10Policy1000EPiSC_iS9_iiNS7_10__identityEEEvT0_T1_T2_T3_T4_T6_(
	.param .u64 .ptr .align 1 _ZN3cub18CUB_300001_SM_10006detail6reduce28DeviceReduceSingleTileKernelINS2_10policy_hubIiyN4cuda3std3__44plusIiEEE10Policy1000EPiSC_iS9_iiNS7_10__identityEEEvT0_T1_T2_T3_T4_T6__param_0,
	.param .u64 .ptr .align 1 _ZN3cub18CUB_300001_SM_10006detail6reduce28DeviceReduceSingleTileKernelINS2_10policy_hubIiyN4cuda3std3__44plusIiEEE10Policy1000EPiSC_iS9_iiNS7_10__identityEEEvT0_T1_T2_T3_T4_T6__param_1,
	.param .u32 _ZN3cub18CUB_300001_SM_10006detail6reduce28DeviceReduceSingleTileKernelINS2_10policy_hubIiyN4cuda3std3__44plusIiEEE10Policy1000EPiSC_iS9_iiNS7_10__identityEEEvT0_T1_T2_T3_T4_T6__param_2,
	.param .align 1 .b8 _ZN3cub18CUB_300001_SM_10006detail6reduce28DeviceReduceSingleTileKernelINS2_10policy_hubIiyN4cuda3std3__44plusIiEEE10Policy1000EPiSC_iS9_iiNS7_10__identityEEEvT0_T1_T2_T3_T4_T6__param_3[1],
	.param .u32 _ZN3cub18CUB_300001_SM_10006detail6reduce28DeviceReduceSingleTileKernelINS2_10policy_hubIiyN4cuda3std3__44plusIiEEE10Policy1000EPiSC_iS9_iiNS7_10__identityEEEvT0_T1_T2_T3_T4_T6__param_4,
	.param .align 1 .b8 _ZN3cub18CUB_300001_SM_10006detail6reduce28DeviceReduceSingleTileKernelINS2_10policy_hubIiyN4cuda3std3__44plusIiEEE10Policy1000EPiSC_iS9_iiNS7_10__identityEEEvT0_T1_T2_T3_T4_T6__param_5[1]
)
.maxntid 256
.minnctapersm 1
{
	.reg .pred 	%p<97>;
	.reg .b32 	%r<687>;
	.reg .b64 	%rd<125>;
	// demoted variable
	.shared .align 4 .b8 _ZZN3cub18CUB_300001_SM_10006detail6reduce28DeviceReduceSingleTileKernelINS2_10policy_hubIiyN4cuda3std3__44plusIiEEE10Policy1000EPiSC_iS9_iiNS7_10__identityEEEvT0_T1_T2_T3_T4_T6_E12temp_storage[44];
	ld.param.u64 	%rd16, [_ZN3cub18CUB_300001_SM_10006detail6reduce28DeviceReduceSingleTileKernelINS2_10policy_hubIiyN4cuda3std3__44plusIiEEE10Policy1000EPiSC_iS9_iiNS7_10__identityEEEvT0_T1_T2_T3_T4_T6__param_0];
	ld.param.u64 	%rd17, [_ZN3cub18CUB_300001_SM_10006detail6reduce28DeviceReduceSingleTileKernelINS2_10policy_hubIiyN4cuda3std3__44plusIiEEE10Policy1000EPiSC_iS9_iiNS7_10__identityEEEvT0_T1_T2_T3_T4_T6__param_1];
	ld.param.u32 	%r120, [_ZN3cub18CUB_300001_SM_10006detail6reduce28DeviceReduceSingleTileKernelINS2_10policy_hubIiyN4cuda3std3__44plusIiEEE10Policy1000EPiSC_iS9_iiNS7_10__identityEEEvT0_T1_T2_T3_T4_T6__param_2];
	ld.param.u32 	%r121, [_ZN3cub18CUB_300001_SM_10006detail6reduce28DeviceReduceSingleTileKernelINS2_10policy_hubIiyN4cuda3std3__44plusIiEEE10Policy1000EPiSC_iS9_iiNS7_10__identityEEEvT0_T1_T2_T3_T4_T6__param_4];
	cvta.to.global.u64 	%rd1, %rd17;
	setp.ne.s32 	%p1, %r120, 0;
	@%p1 bra 	$L__BB46_3;
	mov.u32 	%r633, %tid.x;
	setp.ne.s32 	%p96, %r633, 0;
	@%p96 bra 	$L__BB46_74;
	st.global.u32 	[%rd1], %r121;
	bra.uni 	$L__BB46_74;
$L__BB46_3:
	and.b64  	%rd18, %rd16, 15;
	setp.ne.s64 	%p2, %rd18, 0;
	@%p2 bra 	$L__BB46_38;
	setp.gt.s32 	%p49, %r120, 4095;
	@%p49 bra 	$L__BB46_22;
	mov.u32 	%r1, %tid.x;
	setp.ge.s32 	%p66, %r1, %r120;
	mov.b32 	%r644, 0;
	mov.u32 	%r639, %r1;
	@%p66 bra 	$L__BB46_7;
	mul.wide.u32 	%rd113, %r1, 4;
	add.s64 	%rd112, %rd16, %rd113;
	// begin inline asm
	ld.global.nc.u32 %r644, [%rd112];
	// end inline asm
	add.s32 	%r639, %r1, 256;
$L__BB46_7:
	setp.ge.s32 	%p67, %r639, %r120;
	@%p67 bra 	$L__BB46_13;
	not.b32 	%r507, %r639;
	add.s32 	%r6, %r120, %r507;
	and.b32  	%r508, %r6, 768;
	setp.eq.s32 	%p68, %r508, 768;
	@%p68 bra 	$L__BB46_11;
	mul.wide.u32 	%rd114, %r639, 4;
	add.s64 	%rd121, %rd16, %rd114;
	shr.u32 	%r509, %r6, 8;
	add.s32 	%r510, %r509, 1;
	and.b32  	%r511, %r510, 3;
	neg.s32 	%r636, %r511;
$L__BB46_10:
	.pragma "nounroll";
	// begin inline asm
	ld.global.nc.u32 %r512, [%rd121];
	// end inline asm
	add.s32 	%r644, %r512, %r644;
	add.s32 	%r639, %r639, 256;
	add.s64 	%rd121, %rd121, 1024;
	add.s32 	%r636, %r636, 1;
	setp.ne.s32 	%p69, %r636, 0;
	@%p69 bra 	$L__BB46_10;
$L__BB46_11:
	setp.lt.u32 	%p70, %r6, 768;
	@%p70 bra 	$L__BB46_13;
$L__BB46_12:
	mul.wide.s32 	%rd120, %r639, 4;
	add.s64 	%rd116, %rd16, %rd120;
	// begin inline asm
	ld.global.nc.u32 %r513, [%rd116];
	// end inline asm
	add.s32 	%r517, %r513, %r644;
	add.s64 	%rd117, %rd116, 1024;
	// begin inline asm
	ld.global.nc.u32 %r514, [%rd117];
	// end inline asm
	add.s32 	%r518, %r514, %r517;
	add.s64 	%rd118, %rd116, 2048;
	// begin inline asm
	ld.global.nc.u32 %r515, [%rd118];
	// end inline asm
	add.s32 	%r519, %r515, %r518;
	add.s64 	%rd119, %rd116, 3072;
	// begin inline asm
	ld.global.nc.u32 %r516, [%rd119];
	// end inline asm
	add.s32 	%r644, %r516, %r519;
	add.s32 	%r639, %r639, 1024;
	setp.lt.s32 	%p71, %r639, %r120;
	@%p71 bra 	$L__BB46_12;
$L__BB46_13:
	setp.lt.s32 	%p72, %r120, 256;
	@%p72 bra 	$L__BB46_18;
	// begin inline asm
	mov.u32 %r583, %laneid;
	// end inline asm
	mov.b32 	%r586, 1;
	mov.b32 	%r607, 31;
	mov.b32 	%r608, -1;
	// begin inline asm
	shfl.sync.down.b32 %r584, %r644, %r586, %r607, %r608;
	// end inline asm
	setp.gt.s32 	%p88, %r583, 30;
	selp.b32 	%r609, 0, %r584, %p88;
	add.s32 	%r590, %r609, %r644;
	mov.b32 	%r591, 2;
	// begin inline asm
	shfl.sync.down.b32 %r589, %r590, %r591, %r607, %r608;
	// end inline asm
	setp.gt.s32 	%p89, %r583, 29;
	selp.b32 	%r610, 0, %r589, %p89;
	add.s32 	%r595, %r590, %r610;
	mov.b32 	%r596, 4;
	// begin inline asm
	shfl.sync.down.b32 %r594, %r595, %r596, %r607, %r608;
	// end inline asm
	setp.gt.s32 	%p90, %r583, 27;
	selp.b32 	%r611, 0, %r594, %p90;
	add.s32 	%r600, %r595, %r611;
	mov.b32 	%r601, 8;
	// begin inline asm
	shfl.sync.down.b32 %r599, %r600, %r601, %r607, %r608;
	// end inline asm
	setp.gt.s32 	%p91, %r583, 23;
	selp.b32 	%r612, 0, %r599, %p91;
	add.s32 	%r605, %r600, %r612;
	mov.b32 	%r606, 16;
	// begin inline asm
	shfl.sync.down.b32 %r604, %r605, %r606, %r607, %r608;
	// end inline asm
	setp.gt.s32 	%p92, %r583, 15;
	selp.b32 	%r613, 0, %r604, %p92;
	add.s32 	%r686, %r605, %r613;
	setp.ne.s32 	%p93, %r583, 0;
	@%p93 bra 	$L__BB46_16;
	shr.u32 	%r614, %r1, 3;
	and.b32  	%r615, %r614, 124;
	mov.u32 	%r616, _ZZN3cub18CUB_300001_SM_10006detail6reduce28DeviceReduceSingleTileKernelINS2_10policy_hubIiyN4cuda3std3__44plusIiEEE10Policy1000EPiSC_iS9_iiNS7_10__identityEEEvT0_T1_T2_T3_T4_T6_E12temp_storage;
	add.s32 	%r617, %r616, %r615;
	st.shared.u32 	[%r617+8], %r686;
$L__BB46_16:
	bar.sync 	0;
	setp.ne.s32 	%p94, %r1, 0;
	@%p94 bra 	$L__BB46_72;
	ld.shared.u32 	%r618, [_ZZN3cub18CUB_300001_SM_10006detail6reduce28DeviceReduceSingleTileKernelINS2_10policy_hubIiyN4cuda3std3__44plusIiEEE10Policy1000EPiSC_iS9_iiNS7_10__identityEEEvT0_T1_T2_T3_T4_T6_E12temp_storage+12];
	add.s32 	%r619, %r618, %r686;
	ld.shared.u32 	%r620, [_ZZN3cub18CUB_300001_SM_10006detail6reduce28DeviceReduceSingleTileKernelINS2_10policy_hubIiyN4cuda3std3__44plusIiEEE10Policy1000EPiSC_iS9_iiNS7_10__identityEEEvT0_T1_T2_T3_T4_T6_E12temp_storage+16];
	add.s32 	%r621, %r619, %r620;
	ld.shared.u32 	%r622, [_ZZN3cub18CUB_300001_SM_10006detail6reduce28DeviceReduceSingleTileKernelINS2_10policy_hubIiyN4cuda3std3__44plusIiEEE10Policy1000EPiSC_iS9_iiNS7_10__identityEEEvT0_T1_T2_T3_T4_T6_E12temp_storage+20];
	add.s32 	%r623, %r621, %r622;
	ld.shared.u32 	%r624, [_ZZN3cub18CUB_300001_SM_10006detail6reduce28DeviceReduceSingleTileKernelINS2_10policy_hubIiyN4cuda3std3__44plusIiEEE10Policy1000EPiSC_iS9_iiNS7_10__identityEEEvT0_T1_T2_T3_T4_T6_E12temp_storage+24];
	add.s32 	%r625, %r623, %r624;
	ld.shared.u32 	%r626, [_ZZN3cub18CUB_300001_SM_10006detail6reduce28DeviceReduceSingleTileKernelINS2_10policy_hubIiyN4cuda3std3__44plusIiEEE10Policy1000EPiSC_iS9_iiNS7_10__identityEEEvT0_T1_T2_T3_T4_T6_E12temp_storage+28];
	add.s32 	%r627, %r625, %r626;
	ld.shared.u32 	%r628, [_ZZN3cub18CUB_300001_SM_10006detail6reduce28DeviceReduceSingleTileKernelINS2_10policy_hubIiyN4cuda3std3__44plusIiEEE10Policy1000EPiSC_iS9_iiNS7_10__identityEEEvT0_T1_T2_T3_T4_T6_E12temp_storage+32];
	add.s32 	%r629, %r627, %r628;
	ld.shared.u32 	%r630, [_ZZN3cub18CUB_300001_SM_10006detail6reduce28DeviceReduceSingleTileKernelINS2_10policy_hubIiyN4cuda3std3__44plusIiEEE10Policy1000EPiSC_iS9_iiNS7_10__identityEEEvT0_T1_T2_T3_T4_T6_E12temp_storage+36];
	add.s32 	%r686, %r629, %r630;
	bra.uni 	$L__BB46_72;
$L__BB46_18:
	// begin inline asm
	mov.u32 %r520, %laneid;
	// end inline asm
	and.b32  	%r546, %r1, 992;
	add.s32 	%r547, %r546, 32;
	setp.gt.s32 	%p73, %r547, %r120;
	not.b32 	%r548, %r546;
	add.s32 	%r549, %r120, %r548;
	selp.b32 	%r544, %r549, 31, %p73;
	mov.b32 	%r523, 1;
	mov.b32 	%r545, -1;
	// begin inline asm
	shfl.sync.down.b32 %r521, %r644, %r523, %r544, %r545;
	// end inline asm
	setp.lt.s32 	%p74, %r520, %r544;
	selp.b32 	%r550, %r521, 0, %p74;
	add.s32 	%r527, %r550, %r644;
	mov.b32 	%r528, 2;
	// begin inline asm
	shfl.sync.down.b32 %r526, %r527, %r528, %r544, %r545;
	// end inline asm
	add.s32 	%r551, %r520, 2;
	setp.gt.s32 	%p75, %r551, %r544;
	selp.b32 	%r552, 0, %r526, %p75;
	add.s32 	%r532, %r527, %r552;
	mov.b32 	%r533, 4;
	// begin inline asm
	shfl.sync.down.b32 %r531, %r532, %r533, %r544, %r545;
	// end inline asm
	add.s32 	%r553, %r520, 4;
	setp.gt.s32 	%p76, %r553, %r544;
	selp.b32 	%r554, 0, %r531, %p76;
	add.s32 	%r537, %r532, %r554;
	mov.b32 	%r538, 8;
	// begin inline asm
	shfl.sync.down.b32 %r536, %r537, %r538, %r544, %r545;
	// end inline asm
	add.s32 	%r555, %r520, 8;
	setp.gt.s32 	%p77, %r555, %r544;
	selp.b32 	%r556, 0, %r536, %p77;
	add.s32 	%r542, %r537, %r556;
	mov.b32 	%r543, 16;
	// begin inline asm
	shfl.sync.down.b32 %r541, %r542, %r543, %r544, %r545;
	// end inline asm
	add.s32 	%r557, %r520, 16;
	setp.gt.s32 	%p78, %r557, %r544;
	selp.b32 	%r558, 0, %r541, %p78;
	add.s32 	%r686, %r542, %r558;
	setp.ne.s32 	%p79, %r520, 0;
	@%p79 bra 	$L__BB46_20;
	shr.u32 	%r559, %r1, 3;
	and.b32  	%r560, %r559, 124;
	mov.u32 	%r561, _ZZN3cub18CUB_300001_SM_10006detail6reduce28DeviceReduceSingleTileKernelINS2_10policy_hubIiyN4cuda3std3__44plusIiEEE10Policy1000EPiSC_iS9_iiNS7_10__identityEEEvT0_T1_T2_T3_T4_T6_E12temp_storage;
	add.s32 	%r562, %r561, %r560;
	st.shared.u32 	[%r562+8], %r686;
$L__BB46_20:
	bar.sync 	0;
	setp.ne.s32 	%p80, %r1, 0;
	@%p80 bra 	$L__BB46_72;
	setp.gt.s32 	%p81, %r120, 32;
	ld.shared.u32 	%r563, [_ZZN3cub18CUB_300001_SM_10006detail6reduce28DeviceReduceSingleTileKernelINS2_10policy_hubIiyN4cuda3std3__44plusIiEEE10Policy1000EPiSC_iS9_iiNS7_10__identityEEEvT0_T1_T2_T3_T4_T6_E12temp_storage+12];
	selp.b32 	%r564, %r563, 0, %p81;
	add.s32 	%r565, %r564, %r686;
	setp.gt.s32 	%p82, %r120, 64;
	ld.shared.u32 	%r566, [_ZZN3cub18CUB_300001_SM_10006detail6reduce28DeviceReduceSingleTileKernelINS2_10policy_hubIiyN4cuda3std3__44plusIiEEE10Policy1000EPiSC_iS9_iiNS7_10__identityEEEvT0_T1_T2_T3_T4_T6_E12temp_storage+16];
	selp.b32 	%r567, %r566, 0, %p82;
	add.s32 	%r568, %r565, %r567;
	setp.gt.s32 	%p83, %r120, 96;
	ld.shared.u32 	%r569, [_ZZN3cub18CUB_300001_SM_10006detail6reduce28DeviceReduceSingleTileKernelINS2_10policy_hubIiyN4cuda3std3__44plusIiEEE10Policy1000EPiSC_iS9_iiNS7_10__identityEEEvT0_T1_T2_T3_T4_T6_E12temp_storage+20];
	selp.b32 	%r570, %r569, 0, %p83;
	add.s32 	%r571, %r568, %r570;
	setp.gt.s32 	%p84, %r120, 128;
	ld.shared.u32 	%r572, [_ZZN3cub18CUB_300001_SM_10006detail6reduce28DeviceReduceSingleTileKernelINS2_10policy_hubIiyN4cuda3std3__44plusIiEEE10Policy1000EPiSC_iS9_iiNS7_10__identityEEEvT0_T1_T2_T3_T4_T6_E12temp_storage+24];
	selp.b32 	%r573, %r572, 0, %p84;
	add.s32 	%r574, %r571, %r573;
	setp.gt.s32 	%p85, %r120, 160;
	ld.shared.u32 	%r575, [_ZZN3cub18CUB_300001_SM_10006detail6reduce28DeviceReduceSingleTileKernelINS2_10policy_hubIiyN4cuda3std3__44plusIiEEE10Policy1000EPiSC_iS9_iiNS7_10__identityEEEvT0_T1_T2_T3_T4_T6_E12temp_storage+28];
	selp.b32 	%r576, %r575, 0, %p85;
	add.s32 	%r577, %r574, %r576;
	setp.gt.s32 	%p86, %r120, 192;
	ld.shared.u32 	%r578, [_ZZN3cub18CUB_300001_SM_10006detail6reduce28DeviceReduceSingleTileKernelINS2_10policy_hubIiyN4cuda3std3__44plusIiEEE10Policy1000EPiSC_iS9_iiNS7_10__identityEEEvT0_T1_T2_T3_T4_T6_E12temp_storage+32];
	selp.b32 	%r579, %r578, 0, %p86;
	add.s32 	%r580, %r577, %r579;
	setp.gt.s32 	%p87, %r120, 224;
	ld.shared.u32 	%r581, [_ZZN3cub18CUB_300001_SM_10006detail6reduce28DeviceReduceSingleTileKernelINS2_10policy_hubIiyN4cuda3std3__44plusIiEEE10Policy1000EPiSC_iS9_iiNS7_10__identityEEEvT0_T1_T2_T3_T4_T6_E12temp_storage+36];
	selp.b32 	%r582, %r581, 0, %p87;
	add.s32 	%r686, %r580, %r582;
	bra.uni 	$L__BB46_72;
$L__BB46_22:
	mov.u32 	%r26, %tid.x;
	shl.b32 	%r377, %r26, 2;
	mul.wide.u32 	%rd86, %r377, 4;
	add.s64 	%rd76, %rd16, %rd86;
	// begin inline asm
	ld.global.nc.v2.u64 {%rd74, %rd75}, [%rd76];
	// end inline asm
	mov.b64 	{%r378, %r379}, %rd75;
	mov.b64 	{%r380, %r381}, %rd74;
	add.s64 	%rd79, %rd76, 4096;
	// begin inline asm
	ld.global.nc.v2.u64 {%rd77, %rd78}, [%rd79];
	// end inline asm
	mov.b64 	{%r382, %r383}, %rd78;
	mov.b64 	{%r384, %r385}, %rd77;
	add.s64 	%rd82, %rd76, 8192;
	// begin inline asm
	ld.global.nc.v2.u64 {%rd80, %rd81}, [%rd82];
	// end inline asm
	mov.b64 	{%r386, %r387}, %rd81;
	mov.b64 	{%r388, %r389}, %rd80;
	add.s64 	%rd85, %rd76, 12288;
	// begin inline asm
	ld.global.nc.v2.u64 {%rd83, %rd84}, [%rd85];
	// end inline asm
	mov.b64 	{%r390, %r391}, %rd84;
	mov.b64 	{%r392, %r393}, %rd83;
	add.s32 	%r394, %r381, %r380;
	add.s32 	%r395, %r378, %r394;
	add.s32 	%r396, %r379, %r395;
	add.s32 	%r397, %r384, %r396;
	add.s32 	%r398, %r385, %r397;
	add.s32 	%r399, %r382, %r398;
	add.s32 	%r400, %r383, %r399;
	add.s32 	%r401, %r388, %r400;
	add.s32 	%r402, %r389, %r401;
	add.s32 	%r403, %r386, %r402;
	add.s32 	%r404, %r387, %r403;
	add.s32 	%r405, %r392, %r404;
	add.s32 	%r406, %r393, %r405;
	add.s32 	%r407, %r390, %r406;
	add.s32 	%r659, %r391, %r407;
	setp.lt.u32 	%p50, %r120, 8192;
	mov.b32 	%r648, 4096;
	@%p50 bra 	$L__BB46_26;
	add.s32 	%r28, %r120, -4096;
	mov.b32 	%r648, 4096;
$L__BB46_24:
	mul.wide.s32 	%rd99, %r648, 4;
	add.s64 	%rd89, %rd76, %rd99;
	// begin inline asm
	ld.global.nc.v2.u64 {%rd87, %rd88}, [%rd89];
	// end inline asm
	mov.b64 	{%r409, %r410}, %rd88;
	mov.b64 	{%r411, %r412}, %rd87;
	add.s64 	%rd92, %rd89, 4096;
	// begin inline asm
	ld.global.nc.v2.u64 {%rd90, %rd91}, [%rd92];
	// end inline asm
	mov.b64 	{%r413, %r414}, %rd91;
	mov.b64 	{%r415, %r416}, %rd90;
	add.s64 	%rd95, %rd89, 8192;
	// begin inline asm
	ld.global.nc.v2.u64 {%rd93, %rd94}, [%rd95];
	// end inline asm
	mov.b64 	{%r417, %r418}, %rd94;
	mov.b64 	{%r419, %r420}, %rd93;
	add.s64 	%rd98, %rd89, 12288;
	// begin inline asm
	ld.global.nc.v2.u64 {%rd96, %rd97}, [%rd98];
	// end inline asm
	mov.b64 	{%r421, %r422}, %rd97;
	mov.b64 	{%r423, %r424}, %rd96;
	add.s32 	%r425, %r411, %r659;
	add.s32 	%r426, %r412, %r425;
	add.s32 	%r427, %r409, %r426;
	add.s32 	%r428, %r410, %r427;
	add.s32 	%r429, %r415, %r428;
	add.s32 	%r430, %r416, %r429;
	add.s32 	%r431, %r413, %r430;
	add.s32 	%r432, %r414, %r431;
	add.s32 	%r433, %r419, %r432;
	add.s32 	%r434, %r420, %r433;
	add.s32 	%r435, %r417, %r434;
	add.s32 	%r436, %r418, %r435;
	add.s32 	%r437, %r423, %r436;
	add.s32 	%r438, %r424, %r437;
	add.s32 	%r439, %r421, %r438;
	add.s32 	%r659, %r422, %r439;
	sub.s32 	%r440, %r120, %r648;
	setp.lt.s32 	%p51, %r440, 4096;
	@%p51 bra 	$L__BB46_34;
	add.s32 	%r648, %r648, 4096;
	setp.le.s32 	%p52, %r648, %r28;
	@%p52 bra 	$L__BB46_24;
$L__BB46_26:
	setp.le.s32 	%p53, %r120, %r648;
	@%p53 bra 	$L__BB46_34;
	sub.s32 	%r35, %r120, %r648;
	setp.ge.s32 	%p54, %r26, %r35;
	@%p54 bra 	$L__BB46_34;
	not.b32 	%r442, %r26;
	add.s32 	%r443, %r120, %r442;
	sub.s32 	%r36, %r443, %r648;
	and.b32  	%r444, %r36, 768;
	setp.eq.s32 	%p55, %r444, 768;
	mov.u32 	%r653, %r26;
	@%p55 bra 	$L__BB46_31;
	add.s32 	%r650, %r26, %r648;
	shr.u32 	%r445, %r36, 8;
	add.s32 	%r446, %r445, 1;
	and.b32  	%r447, %r446, 3;
	neg.s32 	%r649, %r447;
	mov.u32 	%r653, %r26;
$L__BB46_30:
	.pragma "nounroll";
	mul.wide.u32 	%rd101, %r650, 4;
	add.s64 	%rd100, %rd16, %rd101;
	// begin inline asm
	ld.global.nc.u32 %r448, [%rd100];
	// end inline asm
	add.s32 	%r659, %r448, %r659;
	add.s32 	%r653, %r653, 256;
	add.s32 	%r650, %r650, 256;
	add.s32 	%r649, %r649, 1;
	setp.ne.s32 	%p56, %r649, 0;
	@%p56 bra 	$L__BB46_30;
$L__BB46_31:
	setp.lt.u32 	%p57, %r36, 768;
	@%p57 bra 	$L__BB46_34;
	cvt.u64.u32 	%rd102, %r653;
	cvt.u64.u32 	%rd103, %r648;
	add.s64 	%rd104, %rd102, %rd103;
	shl.b64 	%rd105, %rd104, 2;
	add.s64 	%rd106, %rd105, %rd16;
	add.s64 	%rd122, %rd106, 2048;
	add.s32 	%r656, %r653, %r648;
$L__BB46_33:
	mul.wide.u32 	%rd111, %r656, 4;
	add.s64 	%rd107, %rd16, %rd111;
	// begin inline asm
	ld.global.nc.u32 %r449, [%rd107];
	// end inline asm
	add.s32 	%r453, %r449, %r659;
	add.s64 	%rd108, %rd122, -1024;
	// begin inline asm
	ld.global.nc.u32 %r450, [%rd108];
	// end inline asm
	add.s32 	%r454, %r450, %r453;
	// begin inline asm
	ld.global.nc.u32 %r451, [%rd122];
	// end inline asm
	add.s32 	%r455, %r451, %r454;
	add.s64 	%rd110, %rd122, 1024;
	// begin inline asm
	ld.global.nc.u32 %r452, [%rd110];
	// end inline asm
	add.s32 	%r659, %r452, %r455;
	add.s32 	%r653, %r653, 1024;
	add.s64 	%rd122, %rd122, 4096;
	add.s32 	%r656, %r656, 1024;
	setp.lt.s32 	%p58, %r653, %r35;
	@%p58 bra 	$L__BB46_33;
$L__BB46_34:
	// begin inline asm
	mov.u32 %r456, %laneid;
	// end inline asm
	mov.b32 	%r459, 1;
	mov.b32 	%r480, 31;
	mov.b32 	%r481, -1;
	// begin inline asm
	shfl.sync.down.b32 %r457, %r659, %r459, %r480, %r481;
	// end inline asm
	setp.gt.s32 	%p59, %r456, 30;
	selp.b32 	%r482, 0, %r457, %p59;
	add.s32 	%r463, %r482, %r659;
	mov.b32 	%r464, 2;
	// begin inline asm
	shfl.sync.down.b32 %r462, %r463, %r464, %r480, %r481;
	// end inline asm
	setp.gt.s32 	%p60, %r456, 29;
	selp.b32 	%r483, 0, %r462, %p60;
	add.s32 	%r468, %r463, %r483;
	mov.b32 	%r469, 4;
	// begin inline asm
	shfl.sync.down.b32 %r467, %r468, %r469, %r480, %r481;
	// end inline asm
	setp.gt.s32 	%p61, %r456, 27;
	selp.b32 	%r484, 0, %r467, %p61;
	add.s32 	%r473, %r468, %r484;
	mov.b32 	%r474, 8;
	// begin inline asm
	shfl.sync.down.b32 %r472, %r473, %r474, %r480, %r481;
	// end inline asm
	setp.gt.s32 	%p62, %r456, 23;
	selp.b32 	%r485, 0, %r472, %p62;
	add.s32 	%r478, %r473, %r485;
	mov.b32 	%r479, 16;
	// begin inline asm
	shfl.sync.down.b32 %r477, %r478, %r479, %r480, %r481;
	// end inline asm
	setp.gt.s32 	%p63, %r456, 15;
	selp.b32 	%r486, 0, %r477, %p63;
	add.s32 	%r686, %r478, %r486;
	setp.ne.s32 	%p64, %r456, 0;
	@%p64 bra 	$L__BB46_36;
	shr.u32 	%r487, %r26, 3;
	and.b32  	%r488, %r487, 124;
	mov.u32 	%r489, _ZZN3cub18CUB_300001_SM_10006detail6reduce28DeviceReduceSingleTileKernelINS2_10policy_hubIiyN4cuda3std3__44plusIiEEE10Policy1000EPiSC_iS9_iiNS7_10__identityEEEvT0_T1_T2_T3_T4_T6_E12temp_storage;
	add.s32 	%r490, %r489, %r488;
	st.shared.u32 	[%r490+8], %r686;
$L__BB46_36:
	bar.sync 	0;
	setp.ne.s32 	%p65, %r26, 0;
	@%p65 bra 	$L__BB46_72;
	ld.shared.u32 	%r491, [_ZZN3cub18CUB_300001_SM_10006detail6reduce28DeviceReduceSingleTileKernelINS2_10policy_hubIiyN4cuda3std3__44plusIiEEE10Policy1000EPiSC_iS9_iiNS7_10__identityEEEvT0_T1_T2_T3_T4_T6_E12temp_storage+12];
	add.s32 	%r492, %r491, %r686;
	ld.shared.u32 	%r493, [_ZZN3cub18CUB_300001_SM_10006detail6reduce28DeviceReduceSingleTileKernelINS2_10policy_hubIiyN4cuda3std3__44plusIiEEE10Policy1000EPiSC_iS9_iiNS7_10__identityEEEvT0_T1_T2_T3_T4_T6_E12temp_storage+16];
	add.s32 	%r494, %r492, %r493;
	ld.shared.u32 	%r495, [_ZZN3cub18CUB_300001_SM_10006detail6reduce28DeviceReduceSingleTileKernelINS2_10policy_hubIiyN4cuda3std3__44plusIiEEE10Policy1000EPiSC_iS9_iiNS7_10__identityEEEvT0_T1_T2_T3_T4_T6_E12temp_storage+20];
	add.s32 	%r496, %r494, %r495;
	ld.shared.u32 	%r497, [_ZZN3cub18CUB_300001_SM_10006detail6reduce28DeviceReduceSingleTileKernelINS2_10policy_hubIiyN4cuda3std3__44plusIiEEE10Policy1000EPiSC_iS9_iiNS7_10__identityEEEvT0_T1_T2_T3_T4_T6_E12temp_storage+24];
	add.s32 	%r498, %r496, %r497;
	ld.shared.u32 	%r499, [_ZZN3cub18CUB_300001_SM_10006detail6reduce28DeviceReduceSingleTileKernelINS2_10policy_hubIiyN4cuda3std3__44plusIiEEE10Policy1000EPiSC_iS9_iiNS7_10__identityEEEvT0_T1_T2_T3_T4_T6_E12temp_storage+28];
	add.s32 	%r500, %r498, %r499;
	ld.shared.u32 	%r501, [_ZZN3cub18CUB_300001_SM_10006detail6reduce28DeviceReduceSingleTileKernelINS2_10policy_hubIiyN4cuda3std3__44plusIiEEE10Policy1000EPiSC_iS9_iiNS7_10__identityEEEvT0_T1_T2_T3_T4_T6_E12temp_storage+32];
	add.s32 	%r502, %r500, %r501;
	ld.shared.u32 	%r503, [_ZZN3cub18CUB_300001_SM_10006detail6reduce28DeviceReduceSingleTileKernelINS2_10policy_hubIiyN4cuda3std3__44plusIiEEE10Policy1000EPiSC_iS9_iiNS7_10__identityEEEvT0_T1_T2_T3_T4_T6_E12temp_storage+36];
	add.s32 	%r686, %r502, %r503;
	bra.uni 	$L__BB46_72;
$L__BB46_38:
	setp.gt.s32 	%p3, %r120, 4095;
	@%p3 bra 	$L__BB46_56;
	mov.u32 	%r60, %tid.x;
	setp.ge.s32 	%p20, %r60, %r120;
	mov.b32 	%r670, 0;
	mov.u32 	%r665, %r60;
	@%p20 bra 	$L__BB46_41;
	mul.wide.u32 	%rd66, %r60, 4;
	add.s64 	%rd65, %rd16, %rd66;
	// begin inline asm
	ld.global.nc.u32 %r670, [%rd65];
	// end inline asm
	add.s32 	%r665, %r60, 256;
$L__BB46_41:
	setp.ge.s32 	%p21, %r665, %r120;
	@%p21 bra 	$L__BB46_47;
	not.b32 	%r252, %r665;
	add.s32 	%r65, %r120, %r252;
	and.b32  	%r253, %r65, 768;
	setp.eq.s32 	%p22, %r253, 768;
	@%p22 bra 	$L__BB46_45;
	mul.wide.u32 	%rd67, %r665, 4;
	add.s64 	%rd123, %rd16, %rd67;
	shr.u32 	%r254, %r65, 8;
	add.s32 	%r255, %r254, 1;
	and.b32  	%r256, %r255, 3;
	neg.s32 	%r662, %r256;
$L__BB46_44:
	.pragma "nounroll";
	// begin inline asm
	ld.global.nc.u32 %r257, [%rd123];
	// end inline asm
	add.s32 	%r670, %r257, %r670;
	add.s32 	%r665, %r665, 256;
	add.s64 	%rd123, %rd123, 1024;
	add.s32 	%r662, %r662, 1;
	setp.ne.s32 	%p23, %r662, 0;
	@%p23 bra 	$L__BB46_44;
$L__BB46_45:
	setp.lt.u32 	%p24, %r65, 768;
	@%p24 bra 	$L__BB46_47;
$L__BB46_46:
	mul.wide.s32 	%rd73, %r665, 4;
	add.s64 	%rd69, %rd16, %rd73;
	// begin inline asm
	ld.global.nc.u32 %r258, [%rd69];
	// end inline asm
	add.s32 	%r262, %r258, %r670;
	add.s64 	%rd70, %rd69, 1024;
	// begin inline asm
	ld.global.nc.u32 %r259, [%rd70];
	// end inline asm
	add.s32 	%r263, %r259, %r262;
	add.s64 	%rd71, %rd69, 2048;
	// begin inline asm
	ld.global.nc.u32 %r260, [%rd71];
	// end inline asm
	add.s32 	%r264, %r260, %r263;
	add.s64 	%rd72, %rd69, 3072;
	// begin inline asm
	ld.global.nc.u32 %r261, [%rd72];
	// end inline asm
	add.s32 	%r670, %r261, %r264;
	add.s32 	%r665, %r665, 1024;
	setp.lt.s32 	%p25, %r665, %r120;
	@%p25 bra 	$L__BB46_46;
$L__BB46_47:
	setp.lt.s32 	%p26, %r120, 256;
	@%p26 bra 	$L__BB46_52;
	// begin inline asm
	mov.u32 %r328, %laneid;
	// end inline asm
	mov.b32 	%r331, 1;
	mov.b32 	%r352, 31;
	mov.b32 	%r353, -1;
	// begin inline asm
	shfl.sync.down.b32 %r329, %r670, %r331, %r352, %r353;
	// end inline asm
	setp.gt.s32 	%p42, %r328, 30;
	selp.b32 	%r354, 0, %r329, %p42;
	add.s32 	%r335, %r354, %r670;
	mov.b32 	%r336, 2;
	// begin inline asm
	shfl.sync.down.b32 %r334, %r335, %r336, %r352, %r353;
	// end inline asm
	setp.gt.s32 	%p43, %r328, 29;
	selp.b32 	%r355, 0, %r334, %p43;
	add.s32 	%r340, %r335, %r355;
	mov.b32 	%r341, 4;
	// begin inline asm
	shfl.sync.down.b32 %r339, %r340, %r341, %r352, %r353;
	// end inline asm
	setp.gt.s32 	%p44, %r328, 27;
	selp.b32 	%r356, 0, %r339, %p44;
	add.s32 	%r345, %r340, %r356;
	mov.b32 	%r346, 8;
	// begin inline asm
	shfl.sync.down.b32 %r344, %r345, %r346, %r352, %r353;
	// end inline asm
	setp.gt.s32 	%p45, %r328, 23;
	selp.b32 	%r357, 0, %r344, %p45;
	add.s32 	%r350, %r345, %r357;
	mov.b32 	%r351, 16;
	// begin inline asm
	shfl.sync.down.b32 %r349, %r350, %r351, %r352, %r353;
	// end inline asm
	setp.gt.s32 	%p46, %r328, 15;
	selp.b32 	%r358, 0, %r349, %p46;
	add.s32 	%r686, %r350, %r358;
	setp.ne.s32 	%p47, %r328, 0;
	@%p47 bra 	$L__BB46_50;
	shr.u32 	%r359, %r60, 3;
	and.b32  	%r360, %r359, 124;
	mov.u32 	%r361, _ZZN3cub18CUB_300001_SM_10006detail6reduce28DeviceReduceSingleTileKernelINS2_10policy_hubIiyN4cuda3std3__44plusIiEEE10Policy1000EPiSC_iS9_iiNS7_10__identityEEEvT0_T1_T2_T3_T4_T6_E12temp_storage;
	add.s32 	%r362, %r361, %r360;
	st.shared.u32 	[%r362+8], %r686;
$L__BB46_50:
	bar.sync 	0;
	setp.ne.s32 	%p48, %r60, 0;
	@%p48 bra 	$L__BB46_72;
	ld.shared.u32 	%r363, [_ZZN3cub18CUB_300001_SM_10006detail6reduce28DeviceReduceSingleTileKernelINS2_10policy_hubIiyN4cuda3std3__44plusIiEEE10Policy1000EPiSC_iS9_iiNS7_10__identityEEEvT0_T1_T2_T3_T4_T6_E12temp_storage+12];
	add.s32 	%r364, %r363, %r686;
	ld.shared.u32 	%r365, [_ZZN3cub18CUB_300001_SM_10006detail6reduce28DeviceReduceSingleTileKernelINS2_10policy_hubIiyN4cuda3std3__44plusIiEEE10Policy1000EPiSC_iS9_iiNS7_10__identityEEEvT0_T1_T2_T3_T4_T6_E12temp_storage+16];
	add.s32 	%r366, %r364, %r365;
	ld.shared.u32 	%r367, [_ZZN3cub18CUB_300001_SM_10006detail6reduce28DeviceReduceSingleTileKernelINS2_10policy_hubIiyN4cuda3std3__44plusIiEEE10Policy1000EPiSC_iS9_iiNS7_10__identityEEEvT0_T1_T2_T3_T4_T6_E12temp_storage+20];
	add.s32 	%r368, %r366, %r367;
	ld.shared.u32 	%r369, [_ZZN3cub18CUB_300001_SM_10006detail6reduce28DeviceReduceSingleTileKernelINS2_10policy_hubIiyN4cuda3std3__44plusIiEEE10Policy1000EPiSC_iS9_iiNS7_10__identityEEEvT0_T1_T2_T3_T4_T6_E12temp_storage+24];
	add.s32 	%r370, %r368, %r369;
	ld.shared.u32 	%r371, [_ZZN3cub18CUB_300001_SM_10006detail6reduce28DeviceReduceSingleTileKernelINS2_10policy_hubIiyN4cuda3std3__44plusIiEEE10Policy1000EPiSC_iS9_iiNS7_10__identityEEEvT0_T1_T2_T3_T4_T6_E12temp_storage+28];
	add.s32 	%r372, %r370, %r371;
	ld.shared.u32 	%r373, [_ZZN3cub18CUB_300001_SM_10006detail6reduce28DeviceReduceSingleTileKernelINS2_10policy_hubIiyN4cuda3std3__44plusIiEEE10Policy1000EPiSC_iS9_iiNS7_10__identityEEEvT0_T1_T2_T3_T4_T6_E12temp_storage+32];
	add.s32 	%r374, %r372, %r373;
	ld.shared.u32 	%r375, [_ZZN3cub18CUB_300001_SM_10006detail6reduce28DeviceReduceSingleTileKernelINS2_10policy_hubIiyN4cuda3std3__44plusIiEEE10Policy1000EPiSC_iS9_iiNS7_10__identityEEEvT0_T1_T2_T3_T4_T6_E12temp_storage+36];
	add.s32 	%r686, %r374, %r375;
	bra.uni 	$L__BB46_72;
$L__BB46_52:
	// begin inline asm
	mov.u32 %r265, %laneid;
	// end inline asm
	and.b32  	%r291, %r60, 992;
	add.s32 	%r292, %r291, 32;
	setp.gt.s32 	%p27, %r292, %r120;
	not.b32 	%r293, %r291;
	add.s32 	%r294, %r120, %r293;
	selp.b32 	%r289, %r294, 31, %p27;
	mov.b32 	%r268, 1;
	mov.b32 	%r290, -1;
	// begin inline asm
	shfl.sync.down.b32 %r266, %r670, %r268, %r289, %r290;
	// end inline asm
	setp.lt.s32 	%p28, %r265, %r289;
	selp.b32 	%r295, %r266, 0, %p28;
	add.s32 	%r272, %r295, %r670;
	mov.b32 	%r273, 2;
	// begin inline asm
	shfl.sync.down.b32 %r271, %r272, %r273, %r289, %r290;
	// end inline asm
	add.s32 	%r296, %r265, 2;
	setp.gt.s32 	%p29, %r296, %r289;
	selp.b32 	%r297, 0, %r271, %p29;
	add.s32 	%r277, %r272, %r297;
	mov.b32 	%r278, 4;
	// begin inline asm
	shfl.sync.down.b32 %r276, %r277, %r278, %r289, %r290;
	// end inline asm
	add.s32 	%r298, %r265, 4;
	setp.gt.s32 	%p30, %r298, %r289;
	selp.b32 	%r299, 0, %r276, %p30;
	add.s32 	%r282, %r277, %r299;
	mov.b32 	%r283, 8;
	// begin inline asm
	shfl.sync.down.b32 %r281, %r282, %r283, %r289, %r290;
	// end inline asm
	add.s32 	%r300, %r265, 8;
	setp.gt.s32 	%p31, %r300, %r289;
	selp.b32 	%r301, 0, %r281, %p31;
	add.s32 	%r287, %r282, %r301;
	mov.b32 	%r288, 16;
	// begin inline asm
	shfl.sync.down.b32 %r286, %r287, %r288, %r289, %r290;
	// end inline asm
	add.s32 	%r302, %r265, 16;
	setp.gt.s32 	%p32, %r302, %r289;
	selp.b32 	%r303, 0, %r286, %p32;
	add.s32 	%r686, %r287, %r303;
	setp.ne.s32 	%p33, %r265, 0;
	@%p33 bra 	$L__BB46_54;
	shr.u32 	%r304, %r60, 3;
	and.b32  	%r305, %r304, 124;
	mov.u32 	%r306, _ZZN3cub18CUB_300001_SM_10006detail6reduce28DeviceReduceSingleTileKernelINS2_10policy_hubIiyN4cuda3std3__44plusIiEEE10Policy1000EPiSC_iS9_iiNS7_10__identityEEEvT0_T1_T2_T3_T4_T6_E12temp_storage;
	add.s32 	%r307, %r306, %r305;
	st.shared.u32 	[%r307+8], %r686;
$L__BB46_54:
	bar.sync 	0;
	setp.ne.s32 	%p34, %r60, 0;
	@%p34 bra 	$L__BB46_72;
	setp.gt.s32 	%p35, %r120, 32;
	ld.shared.u32 	%r308, [_ZZN3cub18CUB_300001_SM_10006detail6reduce28DeviceReduceSingleTileKernelINS2_10policy_hubIiyN4cuda3std3__44plusIiEEE10Policy1000EPiSC_iS9_iiNS7_10__identityEEEvT0_T1_T2_T3_T4_T6_E12temp_storage+12];
	selp.b32 	%r309, %r308, 0, %p35;
	add.s32 	%r310, %r309, %r686;
	setp.gt.s32 	%p36, %r120, 64;
	ld.shared.u32 	%r311, [_ZZN3cub18CUB_300001_SM_10006detail6reduce28DeviceReduceSingleTileKernelINS2_10policy_hubIiyN4cuda3std3__44plusIiEEE10Policy1000EPiSC_iS9_iiNS7_10__identityEEEvT0_T1_T2_T3_T4_T6_E12temp_storage+16];
	selp.b32 	%r312, %r311, 0, %p36;
	add.s32 	%r313, %r310, %r312;
	setp.gt.s32 	%p37, %r120, 96;
	ld.shared.u32 	%r314, [_ZZN3cub18CUB_300001_SM_10006detail6reduce28DeviceReduceSingleTileKernelINS2_10policy_hubIiyN4cuda3std3__44plusIiEEE10Policy1000EPiSC_iS9_iiNS7_10__identityEEEvT0_T1_T2_T3_T4_T6_E12temp_storage+20];
	selp.b32 	%r315, %r314, 0, %p37;
	add.s32 	%r316, %r313, %r315;
	setp.gt.s32 	%p38, %r120, 128;
	ld.shared.u32 	%r317, [_ZZN3cub18CUB_300001_SM_10006detail6reduce28DeviceReduceSingleTileKernelINS2_10policy_hubIiyN4cuda3std3__44plusIiEEE10Policy1000EPiSC_iS9_iiNS7_10__identityEEEvT0_T1_T2_T3_T4_T6_E12temp_storage+24];
	selp.b32 	%r318, %r317, 0, %p38;
	add.s32 	%r319, %r316, %r318;
	setp.gt.s32 	%p39, %r120, 160;
	ld.shared.u32 	%r320, [_ZZN3cub18CUB_300001_SM_10006detail6reduce28DeviceReduceSingleTileKernelINS2_10policy_hubIiyN4cuda3std3__44plusIiEEE10Policy1000EPiSC_iS9_iiNS7_10__identityEEEvT0_T1_T2_T3_T4_T6_E12temp_storage+28];
	selp.b32 	%r321, %r320, 0, %p39;
	add.s32 	%r322, %r319, %r321;
	setp.gt.s32 	%p40, %r120, 192;
	ld.shared.u32 	%r323, [_ZZN3cub18CUB_300001_SM_10006detail6reduce28DeviceReduceSingleTileKernelINS2_10policy_hubIiyN4cuda3std3__44plusIiEEE10Policy1000EPiSC_iS9_iiNS7_10__identityEEEvT0_T1_T2_T3_T4_T6_E12temp_storage+32];
	selp.b32 	%r324, %r323, 0, %p40;
	add.s32 	%r325, %r322, %r324;
	setp.gt.s32 	%p41, %r120, 224;
	ld.shared.u32 	%r326, [_ZZN3cub18CUB_300001_SM_10006detail6reduce28DeviceReduceSingleTileKernelINS2_10policy_hubIiyN4cuda3std3__44plusIiEEE10Policy1000EPiSC_iS9_iiNS7_10__identityEEEvT0_T1_T2_T3_T4_T6_E12temp_storage+36];
	selp.b32 	%r327, %r326, 0, %p41;
	add.s32 	%r686, %r325, %r327;
	bra.uni 	$L__BB46_72;
$L__BB46_56:
	mov.u32 	%r85, %tid.x;
	mul.wide.u32 	%rd35, %r85, 4;
	add.s64 	%rd19, %rd16, %rd35;
	// begin inline asm
	ld.global.nc.u32 %r122, [%rd19];
	// end inline asm
	add.s64 	%rd20, %rd19, 1024;
	// begin inline asm
	ld.global.nc.u32 %r123, [%rd20];
	// end inline asm
	add.s64 	%rd21, %rd19, 2048;
	// begin inline asm
	ld.global.nc.u32 %r124, [%rd21];
	// end inline asm
	add.s64 	%rd22, %rd19, 3072;
	// begin inline asm
	ld.global.nc.u32 %r125, [%rd22];
	// end inline asm
	add.s64 	%rd23, %rd19, 4096;
	// begin inline asm
	ld.global.nc.u32 %r126, [%rd23];
	// end inline asm
	add.s64 	%rd24, %rd19, 5120;
	// begin inline asm
	ld.global.nc.u32 %r127, [%rd24];
	// end inline asm
	add.s64 	%rd25, %rd19, 6144;
	// begin inline asm
	ld.global.nc.u32 %r128, [%rd25];
	// end inline asm
	add.s64 	%rd26, %rd19, 7168;
	// begin inline asm
	ld.global.nc.u32 %r129, [%rd26];
	// end inline asm
	add.s64 	%rd27, %rd19, 8192;
	// begin inline asm
	ld.global.nc.u32 %r130, [%rd27];
	// end inline asm
	add.s64 	%rd28, %rd19, 9216;
	// begin inline asm
	ld.global.nc.u32 %r131, [%rd28];
	// end inline asm
	add.s64 	%rd29, %rd19, 10240;
	// begin inline asm
	ld.global.nc.u32 %r132, [%rd29];
	// end inline asm
	add.s64 	%rd30, %rd19, 11264;
	// begin inline asm
	ld.global.nc.u32 %r133, [%rd30];
	// end inline asm
	add.s64 	%rd31, %rd19, 12288;
	// begin inline asm
	ld.global.nc.u32 %r134, [%rd31];
	// end inline asm
	add.s64 	%rd32, %rd19, 13312;
	// begin inline asm
	ld.global.nc.u32 %r135, [%rd32];
	// end inline asm
	add.s64 	%rd33, %rd19, 14336;
	// begin inline asm
	ld.global.nc.u32 %r136, [%rd33];
	// end inline asm
	add.s64 	%rd34, %rd19, 15360;
	// begin inline asm
	ld.global.nc.u32 %r137, [%rd34];
	// end inline asm
	add.s32 	%r139, %r123, %r122;
	add.s32 	%r140, %r124, %r139;
	add.s32 	%r141, %r125, %r140;
	add.s32 	%r142, %r126, %r141;
	add.s32 	%r143, %r127, %r142;
	add.s32 	%r144, %r128, %r143;
	add.s32 	%r145, %r129, %r144;
	add.s32 	%r146, %r130, %r145;
	add.s32 	%r147, %r131, %r146;
	add.s32 	%r148, %r132, %r147;
	add.s32 	%r149, %r133, %r148;
	add.s32 	%r150, %r134, %r149;
	add.s32 	%r151, %r135, %r150;
	add.s32 	%r152, %r136, %r151;
	add.s32 	%r685, %r137, %r152;
	setp.lt.u32 	%p4, %r120, 8192;
	mov.b32 	%r674, 4096;
	@%p4 bra 	$L__BB46_60;
	add.s32 	%r87, %r120, -4096;
	mov.b32 	%r674, 4096;
$L__BB46_58:
	mul.wide.s32 	%rd52, %r674, 4;
	add.s64 	%rd36, %rd19, %rd52;
	// begin inline asm
	ld.global.nc.u32 %r154, [%rd36];
	// end inline asm
	add.s64 	%rd37, %rd36, 1024;
	// begin inline asm
	ld.global.nc.u32 %r155, [%rd37];
	// end inline asm
	add.s64 	%rd38, %rd36, 2048;
	// begin inline asm
	ld.global.nc.u32 %r156, [%rd38];
	// end inline asm
	add.s64 	%rd39, %rd36, 3072;
	// begin inline asm
	ld.global.nc.u32 %r157, [%rd39];
	// end inline asm
	add.s64 	%rd40, %rd36, 4096;
	// begin inline asm
	ld.global.nc.u32 %r158, [%rd40];
	// end inline asm
	add.s64 	%rd41, %rd36, 5120;
	// begin inline asm
	ld.global.nc.u32 %r159, [%rd41];
	// end inline asm
	add.s64 	%rd42, %rd36, 6144;
	// begin inline asm
	ld.global.nc.u32 %r160, [%rd42];
	// end inline asm
	add.s64 	%rd43, %rd36, 7168;
	// begin inline asm
	ld.global.nc.u32 %r161, [%rd43];
	// end inline asm
	add.s64 	%rd44, %rd36, 8192;
	// begin inline asm
	ld.global.nc.u32 %r162, [%rd44];
	// end inline asm
	add.s64 	%rd45, %rd36, 9216;
	// begin inline asm
	ld.global.nc.u32 %r163, [%rd45];
	// end inline asm
	add.s64 	%rd46, %rd36, 10240;
	// begin inline asm
	ld.global.nc.u32 %r164, [%rd46];
	// end inline asm
	add.s64 	%rd47, %rd36, 11264;
	// begin inline asm
	ld.global.nc.u32 %r165, [%rd47];
	// end inline asm
	add.s64 	%rd48, %rd36, 12288;
	// begin inline asm
	ld.global.nc.u32 %r166, [%rd48];
	// end inline asm
	add.s64 	%rd49, %rd36, 13312;
	// begin inline asm
	ld.global.nc.u32 %r167, [%rd49];
	// end inline asm
	add.s64 	%rd50, %rd36, 14336;
	// begin inline asm
	ld.global.nc.u32 %r168, [%rd50];
	// end inline asm
	add.s64 	%rd51, %rd36, 15360;
	// begin inline asm
	ld.global.nc.u32 %r169, [%rd51];
	// end inline asm
	add.s32 	%r170, %r154, %r685;
	add.s32 	%r171, %r155, %r170;
	add.s32 	%r172, %r156, %r171;
	add.s32 	%r173, %r157, %r172;
	add.s32 	%r174, %r158, %r173;
	add.s32 	%r175, %r159, %r174;
	add.s32 	%r176, %r160, %r175;
	add.s32 	%r177, %r161, %r176;
	add.s32 	%r178, %r162, %r177;
	add.s32 	%r179, %r163, %r178;
	add.s32 	%r180, %r164, %r179;
	add.s32 	%r181, %r165, %r180;
	add.s32 	%r182, %r166, %r181;
	add.s32 	%r183, %r167, %r182;
	add.s32 	%r184, %r168, %r183;
	add.s32 	%r685, %r169, %r184;
	sub.s32 	%r185, %r120, %r674;
	setp.lt.s32 	%p5, %r185, 4096;
	@%p5 bra 	$L__BB46_68;
	add.s32 	%r674, %r674, 4096;
	setp.le.s32 	%p6, %r674, %r87;
	@%p6 bra 	$L__BB46_58;
$L__BB46_60:
	setp.le.s32 	%p7, %r120, %r674;
	@%p7 bra 	$L__BB46_68;
	sub.s32 	%r94, %r120, %r674;
	setp.ge.s32 	%p8, %r85, %r94;
	@%p8 bra 	$L__BB46_68;
	not.b32 	%r187, %r85;
	add.s32 	%r188, %r120, %r187;
	sub.s32 	%r95, %r188, %r674;
	and.b32  	%r189, %r95, 768;
	setp.eq.s32 	%p9, %r189, 768;
	mov.u32 	%r679, %r85;
	@%p9 bra 	$L__BB46_65;
	add.s32 	%r676, %r85, %r674;
	shr.u32 	%r190, %r95, 8;
	add.s32 	%r191, %r190, 1;
	and.b32  	%r192, %r191, 3;
	neg.s32 	%r675, %r192;
	mov.u32 	%r679, %r85;
$L__BB46_64:
	.pragma "nounroll";
	mul.wide.u32 	%rd54, %r676, 4;
	add.s64 	%rd53, %rd16, %rd54;
	// begin inline asm
	ld.global.nc.u32 %r193, [%rd53];
	// end inline asm
	add.s32 	%r685, %r193, %r685;
	add.s32 	%r679, %r679, 256;
	add.s32 	%r676, %r676, 256;
	add.s32 	%r675, %r675, 1;
	setp.ne.s32 	%p10, %r675, 0;
	@%p10 bra 	$L__BB46_64;
$L__BB46_65:
	setp.lt.u32 	%p11, %r95, 768;
	@%p11 bra 	$L__BB46_68;
	cvt.u64.u32 	%rd55, %r679;
	cvt.u64.u32 	%rd56, %r674;
	add.s64 	%rd57, %rd55, %rd56;
	shl.b64 	%rd58, %rd57, 2;
	add.s64 	%rd59, %rd58, %rd16;
	add.s64 	%rd124, %rd59, 2048;
	add.s32 	%r682, %r679, %r674;
$L__BB46_67:
	mul.wide.u32 	%rd64, %r682, 4;
	add.s64 	%rd60, %rd16, %rd64;
	// begin inline asm
	ld.global.nc.u32 %r194, [%rd60];
	// end inline asm
	add.s32 	%r198, %r194, %r685;
	add.s64 	%rd61, %rd124, -1024;
	// begin inline asm
	ld.global.nc.u32 %r195, [%rd61];
	// end inline asm
	add.s32 	%r199, %r195, %r198;
	// begin inline asm
	ld.global.nc.u32 %r196, [%rd124];
	// end inline asm
	add.s32 	%r200, %r196, %r199;
	add.s64 	%rd63, %rd124, 1024;
	// begin inline asm
	ld.global.nc.u32 %r197, [%rd63];
	// end inline asm
	add.s32 	%r685, %r197, %r200;
	add.s32 	%r679, %r679, 1024;
	add.s64 	%rd124, %rd124, 4096;
	add.s32 	%r682, %r682, 1024;
	setp.lt.s32 	%p12, %r679, %r94;
	@%p12 bra 	$L__BB46_67;
$L__BB46_68:
	// begin inline asm
	mov.u32 %r201, %laneid;
	// end inline asm
	mov.b32 	%r204, 1;
	mov.b32 	%r225, 31;
	mov.b32 	%r226, -1;
	// begin inline asm
	shfl.sync.down.b32 %r202, %r685, %r204, %r225, %r226;
	// end inline asm
	setp.gt.s32 	%p13, %r201, 30;
	selp.b32 	%r227, 0, %r202, %p13;
	add.s32 	%r208, %r227, %r685;
	mov.b32 	%r209, 2;
	// begin inline asm
	shfl.sync.down.b32 %r207, %r208, %r209, %r225, %r226;
	// end inline asm
	setp.gt.s32 	%p14, %r201, 29;
	selp.b32 	%r228, 0, %r207, %p14;
	add.s32 	%r213, %r208, %r228;
	mov.b32 	%r214, 4;
	// begin inline asm
	shfl.sync.down.b32 %r212, %r213, %r214, %r225, %r226;
	// end inline asm
	setp.gt.s32 	%p15, %r201, 27;
	selp.b32 	%r229, 0, %r212, %p15;
	add.s32 	%r218, %r213, %r229;
	mov.b32 	%r219, 8;
	// begin inline asm
	shfl.sync.down.b32 %r217, %r218, %r219, %r225, %r226;
	// end inline asm
	setp.gt.s32 	%p16, %r201, 23;
	selp.b32 	%r230, 0, %r217, %p16;
	add.s32 	%r223, %r218, %r230;
	mov.b32 	%r224, 16;
	// begin inline asm
	shfl.sync.down.b32 %r222, %r223, %r224, %r225, %r226;
	// end inline asm
	setp.gt.s32 	%p17, %r201, 15;
	selp.b32 	%r231, 0, %r222, %p17;
	add.s32 	%r686, %r223, %r231;
	setp.ne.s32 	%p18, %r201, 0;
	@%p18 bra 	$L__BB46_70;
	shr.u32 	%r232, %r85, 3;
	and.b32  	%r233, %r232, 124;
	mov.u32 	%r234, _ZZN3cub18CUB_300001_SM_10006detail6reduce28DeviceReduceSingleTileKernelINS2_10policy_hubIiyN4cuda3std3__44plusIiEEE10Policy1000EPiSC_iS9_iiNS7_10__identityEEEvT0_T1_T2_T3_T4_T6_E12temp_storage;
	add.s32 	%r235, %r234, %r233;
	st.shared.u32 	[%r235+8], %r686;
$L__BB46_70:
	bar.sync 	0;
	setp.ne.s32 	%p19, %r85, 0;
	@%p19 bra 	$L__BB46_72;
	ld.shared.u32 	%r236, [_ZZN3cub18CUB_300001_SM_10006detail6reduce28DeviceReduceSingleTileKernelINS2_10policy_hubIiyN4cuda3std3__44plusIiEEE10Policy1000EPiSC_iS9_iiNS7_10__identityEEEvT0_T1_T2_T3_T4_T6_E12temp_storage+12];
	add.s32 	%r237, %r236, %r686;
	ld.shared.u32 	%r238, [_ZZN3cub18CUB_300001_SM_10006detail6reduce28DeviceReduceSingleTileKernelINS2_10policy_hubIiyN4cuda3std3__44plusIiEEE10Policy1000EPiSC_iS9_iiNS7_10__identityEEEvT0_T1_T2_T3_T4_T6_E12temp_storage+16];
	add.s32 	%r239, %r237, %r238;
	ld.shared.u32 	%r240, [_ZZN3cub18CUB_300001_SM_10006detail6reduce28DeviceReduceSingleTileKernelINS2_10policy_hubIiyN4cuda3std3__44plusIiEEE10Policy1000EPiSC_iS9_iiNS7_10__identityEEEvT0_T1_T2_T3_T4_T6_E12temp_storage+20];
	add.s32 	%r241, %r239, %r240;
	ld.shared.u32 	%r242, [_ZZN3cub18CUB_300001_SM_10006detail6reduce28DeviceReduceSingleTileKernelINS2_10policy_hubIiyN4cuda3std3__44plusIiEEE10Policy1000EPiSC_iS9_iiNS7_10__identityEEEvT0_T1_T2_T3_T4_T6_E12temp_storage+24];
	add.s32 	%r243, %r241, %r242;
	ld.shared.u32 	%r244, [_ZZN3cub18CUB_300001_SM_10006detail6reduce28DeviceReduceSingleTileKernelINS2_10policy_hubIiyN4cuda3std3__44plusIiEEE10Policy1000EPiSC_iS9_iiNS7_10__identityEEEvT0_T1_T2_T3_T4_T6_E12temp_storage+28];
	add.s32 	%r245, %r243, %r244;
	ld.shared.u32 	%r246, [_ZZN3cub18CUB_300001_SM_10006detail6reduce28DeviceReduceSingleTileKernelINS2_10policy_hubIiyN4cuda3std3__44plusIiEEE10Policy1000EPiSC_iS9_iiNS7_10__identityEEEvT0_T1_T2_T3_T4_T6_E12temp_storage+32];
	add.s32 	%r247, %r245, %r246;
	ld.shared.u32 	%r248, [_ZZN3cub18CUB_300001_SM_10006detail6reduce28DeviceReduceSingleTileKernelINS2_10policy_hubIiyN4cuda3std3__44plusIiEEE10Policy1000EPiSC_iS9_iiNS7_10__identityEEEvT0_T1_T2_T3_T4_T6_E12temp_storage+36];
	add.s32 	%r686, %r247, %r248;
$L__BB46_72:
	mov.u32 	%r631, %tid.x;
	setp.ne.s32 	%p95, %r631, 0;
	@%p95 bra 	$L__BB46_74;
	add.s32 	%r632, %r686, %r121;
	st.global.u32 	[%rd1], %r632;
$L__BB46_74:
	ret;

}
	// .globl	_ZN3cub18CUB_300001_SM_10006detail10radix_sort31DeviceRadixSortSingleTileKernelINS1_5radix10policy_hubIxiyE10Policy1000ELNS0_9SortOrderE0ExiyNS1_21identity_decomposer_tEEEvPKT1_PSA_PKT2_PSE_T3_iiT4_
.visible .entry _ZN3cub18CUB_300001_SM_10006detail10radix_sort31DeviceRadixSortSingleTileKernelINS1_5radix10policy_hubIxiyE10Policy1000ELNS0_9SortOrderE0ExiyNS1_21identity_decomposer_tEEEvPKT1_PSA_PKT2_PSE_T3_iiT4_(
	.param .u64 .ptr .align 1 _ZN3cub18CUB_300001_SM_10006detail10radix_sort31DeviceRadixSortSingleTileKernelINS1_5radix10policy_hubIxiyE10Policy1000ELNS0_9SortOrderE0ExiyNS1_21identity_decomposer_tEEEvPKT1_PSA_PKT2_PSE_T3_iiT4__param_0,
	.param .u64 .ptr .align 1 _ZN3cub18CUB_300001_SM_10006detail10radix_sort31DeviceRadixSortSingleTileKernelINS1_5radix10policy_hubIxiyE10Policy1000ELNS0_9SortOrderE0ExiyNS1_21identity_decomposer_tEEEvPKT1_PSA_PKT2_PSE_T3_iiT4__param_1,
	.param .u64 .ptr .align 1 _ZN3cub18CUB_300001_SM_10006detail10radix_sort31DeviceRadixSortSingleTileKernelINS1_5radix10policy_hubIxiyE10Policy1000ELNS0_9SortOrderE0ExiyNS1_21identity_decomposer_tEEEvPKT1_PSA_PKT2_PSE_T3_iiT4__param_2,
	.param .u64 .ptr .align 1 _ZN3cub18CUB_300001_SM_10006detail10radix_sort31DeviceRadixSortSingleTileKernelINS1_5radix10policy_hubIxiyE10Policy1000ELNS0_9SortOrderE0ExiyNS1_21identity_decomposer_tEEEvPKT1_PSA_PKT2_PSE_T3_iiT4__param_3,
	.param .u64 _ZN3cub18CUB_300001_SM_10006detail10radix_sort31DeviceRadixSortSingleTileKernelINS1_5radix10policy_hubIxiyE10Policy1000ELNS0_9SortOrderE0ExiyNS1_21identity_decomposer_tEEEvPKT1_PSA_PKT2_PSE_T3_iiT4__param_4,
	.param .u32 _ZN3cub18CUB_300001_SM_10006detail10radix_sort31DeviceRadixSortSingleTileKernelINS1_5radix10policy_hubIxiyE10Policy1000ELNS0_9SortOrderE0ExiyNS1_21identity_decomposer_tEEEvPKT1_PSA_PKT2_PSE_T3_iiT4__param_5,
	.param .u32 _ZN3cub18CUB_300001_SM_10006detail10radix_sort31DeviceRadixSortSingleTileKernelINS1_5radix10policy_hubIxiyE10Policy1000ELNS0_9SortOrderE0ExiyNS1_21identity_decomposer_tEEEvPKT1_PSA_PKT2_PSE_T3_iiT4__param_6,
	.param .align 1 .b8 _ZN3cub18CUB_300001_SM_10006detail10radix_sort31DeviceRadixSortSingleTileKernelINS1_5radix10policy_hubIxiyE10Policy1000ELNS0_9SortOrderE0ExiyNS1_21identity_decomposer_tEEEvPKT1_PSA_PKT2_PSE_T3_iiT4__param_7[1]
)
.maxntid 256
.minnctapersm 1
{
	.reg .pred 	%p<43>;
	.reg .b16 	%rs<19>;
	.reg .b32 	%r<470>;
	.reg .b64 	%rd<140>;
	// demoted variable
	.shared .align 16 .b8 _ZZN3cub18CUB_300001_SM_10006detail10radix_sort31DeviceRadixSortSingleTileKernelINS1_5radix10policy_hubIxiyE10Policy1000ELNS0_9SortOrderE0ExiyNS1_21identity_decomposer_tEEEvPKT1_PSA_PKT2_PSE_T3_iiT4_E12temp_storage[33856];
	ld.param.u64 	%rd56, [_ZN3cub18CUB_300001_SM_10006detail10radix_sort31DeviceRadixSortSingleTileKernelINS1_5radix10policy_hubIxiyE10Policy1000ELNS0_9SortOrderE0ExiyNS1_21identity_decomposer_tEEEvPKT1_PSA_PKT2_PSE_T3_iiT4__param_0];
	ld.param.u64 	%rd51, [_ZN3cub18CUB_300001_SM_10006detail10radix_sort31DeviceRadixSortSingleTileKernelINS1_5radix10policy_hubIxiyE10Policy1000ELNS0_9SortOrderE0ExiyNS1_21identity_decomposer_tEEEvPKT1_PSA_PKT2_PSE_T3_iiT4__param_1];
	ld.param.u64 	%rd52, [_ZN3cub18CUB_300001_SM_10006detail10radix_sort31DeviceRadixSortSingleTileKernelINS1_5radix10policy_hubIxiyE10Policy1000ELNS0_9SortOrderE0ExiyNS1_21identity_decomposer_tEEEvPKT1_PSA_PKT2_PSE_T3_iiT4__param_2];
	ld.param.u64 	%rd53, [_ZN3cub18CUB_300001_SM_10006detail10radix_sort31DeviceRadixSortSingleTileKernelINS1_5radix10policy_hubIxiyE10Policy1000ELNS0_9SortOrderE0ExiyNS1_21identity_decomposer_tEEEvPKT1_PSA_PKT2_PSE_T3_iiT4__param_3];
	ld.param.u64 	%rd54, [_ZN3cub18CUB_300001_SM_10006detail10radix_sort31DeviceRadixSortSingleTileKernelINS1_5radix10policy_hubIxiyE10Policy1000ELNS0_9SortOrderE0ExiyNS1_21identity_decomposer_tEEEvPKT1_PSA_PKT2_PSE_T3_iiT4__param_4];
	ld.param.u32 	%r129, [_ZN3cub18CUB_300001_SM_10006detail10radix_sort31DeviceRadixSortSingleTileKernelINS1_5radix10policy_hubIxiyE10Policy1000ELNS0_9SortOrderE0ExiyNS1_21identity_decomposer_tEEEvPKT1_PSA_PKT2_PSE_T3_iiT4__param_5];
	ld.param.u32 	%r130, [_ZN3cub18CUB_300001_SM_10006detail10radix_sort31DeviceRadixSortSingleTileKernelINS1_5radix10policy_hubIxiyE10Policy1000ELNS0_9SortOrderE0ExiyNS1_21identity_decomposer_tEEEvPKT1_PSA_PKT2_PSE_T3_iiT4__param_6];
	cvta.to.global.u64 	%rd57, %rd56;
	cvt.u32.u64 	%r1, %rd54;
	mov.u32 	%r2, %tid.x;
	mul.lo.s32 	%r3, %r2, 9;
	setp.ge.s32 	%p1, %r3, %r1;
	mul.wide.u32 	%rd58, %r3, 8;
	add.s64 	%rd1, %rd57, %rd58;
	mov.b64 	%rd139, -1;
	@%p1 bra 	$L__BB47_2;
	ld.global.u64 	%rd59, [%rd1];
	xor.b64  	%rd139, %rd59, -9223372036854775808;
$L__BB47_2:
	add.s32 	%r4, %r3, 1;
	setp.ge.s32 	%p2, %r4, %r1;
	mov.b64 	%rd138, -1;
	@%p2 bra 	$L__BB47_4;
	ld.global.u64 	%rd61, [%rd1+8];
	xor.b64  	%rd138, %rd61, -9223372036854775808;
$L__BB47_4:
	add.s32 	%r5, %r3, 2;
	setp.ge.s32 	%p3, %r5, %r1;
	mov.b64 	%rd137, -1;
	@%p3 bra 	$L__BB47_6;
	ld.global.u64 	%rd63, [%rd1+16];
	xor.b64  	%rd137, %rd63, -9223372036854775808;
$L__BB47_6:
	add.s32 	%r6, %r3, 3;
	setp.ge.s32 	%p4, %r6, %r1;
	mov.b64 	%rd136, -1;
	@%p4 bra 	$L__BB47_8;
	ld.global.u64 	%rd65, [%rd1+24];
	xor.b64  	%rd136, %rd65, -9223372036854775808;
$L__BB47_8:
	add.s32 	%r7, %r3, 4;
	setp.ge.s32 	%p5, %r7, %r1;
	mov.b64 	%rd135, -1;
	@%p5 bra 	$L__BB47_10;
	ld.global.u64 	%rd67, [%rd1+32];
	xor.b64  	%rd135, %rd67, -9223372036854775808;
$L__BB47_10:
	add.s32 	%r8, %r3, 5;
	setp.ge.s32 	%p6, %r8, %r1;
	mov.b64 	%rd134, -1;
	@%p6 bra 	$L__BB47_12;
	ld.global.u64 	%rd69, [%rd1+40];
	xor.b64  	%rd134, %rd69, -9223372036854775808;
$L__BB47_12:
	add.s32 	%r9, %r3, 6;
	setp.ge.s32 	%p7, %r9, %r1;
	mov.b64 	%rd133, -1;
	@%p7 bra 	$L__BB47_14;
	ld.global.u64 	%rd71, [%rd1+48];
	xor.b64  	%rd133, %rd71, -9223372036854775808;
$L__BB47_14:
	add.s32 	%r10, %r3, 7;
	setp.ge.s32 	%p8, %r10, %r1;
	mov.b64 	%rd132, -1;
	@%p8 bra 	$L__BB47_16;
	ld.global.u64 	%rd73, [%rd1+56];
	xor.b64  	%rd132, %rd73, -9223372036854775808;
$L__BB47_16:
	add.s32 	%r11, %r3, 8;
	setp.ge.s32 	%p9, %r11, %r1;
	mov.b64 	%rd131, -1;
	@%p9 bra 	$L__BB47_18;
	ld.global.u64 	%rd75, [%rd1+64];
	xor.b64  	%rd131, %rd75, -9223372036854775808;
$L__BB47_18:
	bar.sync 	0;
	mov.b64 	{%r132, %r133}, %rd54;
	shfl.sync.idx.b32	%r12|%p10, %r132, 0, 31, -1;
	shfl.sync.idx.b32	%r134|%p11, %r133, 0, 31, -1;
	mov.b64 	%rd20, {%r12, %r134};
	setp.ge.s32 	%p12, %r3, %r12;
	cvta.to.global.u64 	%rd76, %rd52;
	mul.wide.u32 	%rd77, %r3, 4;
	add.s64 	%rd21, %rd76, %rd77;
	@%p12 bra 	$L__BB47_20;
	ld.global.u32 	%r467, [%rd21];
$L__BB47_20:
	setp.ge.s32 	%p13, %r4, %r12;
	@%p13 bra 	$L__BB47_22;
	ld.global.u32 	%r466, [%rd21+4];
$L__BB47_22:
	setp.ge.s32 	%p14, %r5, %r12;
	@%p14 bra 	$L__BB47_24;
	ld.global.u32 	%r465, [%rd21+8];
$L__BB47_24:
	setp.ge.s32 	%p15, %r6, %r12;
	@%p15 bra 	$L__BB47_26;
	ld.global.u32 	%r464, [%rd21+12];
$L__BB47_26:
	setp.ge.s32 	%p16, %r7, %r12;
	@%p16 bra 	$L__BB47_28;
	ld.global.u32 	%r463, [%rd21+16];
$L__BB47_28:
	setp.ge.s32 	%p17, %r8, %r12;
	@%p17 bra 	$L__BB47_30;
	ld.global.u32 	%r462, [%rd21+20];
$L__BB47_30:
	setp.ge.s32 	%p18, %r9, %r12;
	@%p18 bra 	$L__BB47_32;
	ld.global.u32 	%r461, [%rd21+24];
$L__BB47_32:
	setp.ge.s32 	%p19, %r10, %r12;
	@%p19 bra 	$L__BB47_34;
	ld.global.u32 	%r460, [%rd21+28];
$L__BB47_34:
	setp.ge.s32 	%p20, %r11, %r12;
	@%p20 bra 	$L__BB47_36;
	ld.global.u32 	%r459, [%rd21+32];
$L__BB47_36:
	bar.sync 	0;
	shr.u32 	%r31, %r2, 5;
	shl.b32 	%r144, %r2, 2;
	mov.u32 	%r145, _ZZN3cub18CUB_300001_SM_10006detail10radix_sort31DeviceRadixSortSingleTileKernelINS1_5radix10policy_hubIxiyE10Policy1000ELNS0_9SortOrderE0ExiyNS1_21identity_decomposer_tEEEvPKT1_PSA_PKT2_PSE_T3_iiT4_E12temp_storage;
	add.s32 	%r32, %r145, %r144;
	shl.b32 	%r146, %r2, 7;
	add.s32 	%r33, %r32, %r146;
	shl.b32 	%r147, %r31, 2;
	add.s32 	%r148, %r145, %r147;
	add.s32 	%r34, %r148, 33792;
	mad.lo.s32 	%r35, %r2, -60, %r33;
	mad.lo.s32 	%r36, %r2, -36, %r35;
	add.s32 	%r458, %r129, 6;
	sub.s32 	%r457, %r130, %r129;
$L__BB47_37:
	add.s32 	%r159, %r458, -6;
	min.s32 	%r149, %r457, 6;
	mov.b32 	%r188, 0;
	st.shared.u32 	[%r32], %r188;
	st.shared.u32 	[%r32+1024], %r188;
	st.shared.u32 	[%r32+2048], %r188;
	st.shared.u32 	[%r32+3072], %r188;
	st.shared.u32 	[%r32+4096], %r188;
	st.shared.u32 	[%r32+5120], %r188;
	st.shared.u32 	[%r32+6144], %r188;
	st.shared.u32 	[%r32+7168], %r188;
	st.shared.u32 	[%r32+8192], %r188;
	st.shared.u32 	[%r32+9216], %r188;
	st.shared.u32 	[%r32+10240], %r188;
	st.shared.u32 	[%r32+11264], %r188;
	st.shared.u32 	[%r32+12288], %r188;
	st.shared.u32 	[%r32+13312], %r188;
	st.shared.u32 	[%r32+14336], %r188;
	st.shared.u32 	[%r32+15360], %r188;
	st.shared.u32 	[%r32+16384], %r188;
	st.shared.u32 	[%r32+17408], %r188;
	st.shared.u32 	[%r32+18432], %r188;
	st.shared.u32 	[%r32+19456], %r188;
	st.shared.u32 	[%r32+20480], %r188;
	st.shared.u32 	[%r32+21504], %r188;
	st.shared.u32 	[%r32+22528], %r188;
	st.shared.u32 	[%r32+23552], %r188;
	st.shared.u32 	[%r32+24576], %r188;
	st.shared.u32 	[%r32+25600], %r188;
	st.shared.u32 	[%r32+26624], %r188;
	st.shared.u32 	[%r32+27648], %r188;
	st.shared.u32 	[%r32+28672], %r188;
	st.shared.u32 	[%r32+29696], %r188;
	st.shared.u32 	[%r32+30720], %r188;
	st.shared.u32 	[%r32+31744], %r188;
	st.shared.u32 	[%r32+32768], %r188;
	mov.b64 	%rd79, 1;
	// begin inline asm
	shl.b64 %rd78, %rd79, %r149;
	// end inline asm
	add.s64 	%rd81, %rd78, -1;
	// begin inline asm
	shl.b64 %rd80, %rd81, %r188;
	// end inline asm
	// begin inline asm
	shr.b64 %rd82, %rd139, %r159;
	// end inline asm
	cvt.u32.u64 	%r191, %rd82;
	cvt.u32.u64 	%r192, %rd80;
	and.b32  	%r193, %r192, %r191;
	shl.b32 	%r194, %r193, 10;
	and.b32  	%r195, %r194, 31744;
	add.s32 	%r196, %r32, %r195;
	shr.u32 	%r197, %r193, 4;
	and.b32  	%r198, %r197, 268435454;
	add.s32 	%r51, %r196, %r198;
	ld.shared.u16 	%rs1, [%r51];
	add.s16 	%rs10, %rs1, 1;
	st.shared.u16 	[%r51], %rs10;
	// begin inline asm
	shr.b64 %rd84, %rd138, %r159;
	// end inline asm
	cvt.u32.u64 	%r199, %rd84;
	and.b32  	%r200, %r192, %r199;
	shl.b32 	%r201, %r200, 10;
	and.b32  	%r202, %r201, 31744;
	add.s32 	%r203, %r32, %r202;
	shr.u32 	%r204, %r200, 4;
	and.b32  	%r205, %r204, 268435454;
	add.s32 	%r52, %r203, %r205;
	ld.shared.u16 	%rs2, [%r52];
	add.s16 	%rs11, %rs2, 1;
	st.shared.u16 	[%r52], %rs11;
	// begin inline asm
	shr.b64 %rd86, %rd137, %r159;
	// end inline asm
	cvt.u32.u64 	%r206, %rd86;
	and.b32  	%r207, %r192, %r206;
	shl.b32 	%r208, %r207, 10;
	and.b32  	%r209, %r208, 31744;
	add.s32 	%r210, %r32, %r209;
	shr.u32 	%r211, %r207, 4;
	and.b32  	%r212, %r211, 268435454;
	add.s32 	%r53, %r210, %r212;
	ld.shared.u16 	%rs3, [%r53];
	add.s16 	%rs12, %rs3, 1;
	st.shared.u16 	[%r53], %rs12;
	// begin inline asm
	shr.b64 %rd88, %rd136, %r159;
	// end inline asm
	cvt.u32.u64 	%r213, %rd88;
	and.b32  	%r214, %r192, %r213;
	shl.b32 	%r215, %r214, 10;
	and.b32  	%r216, %r215, 31744;
	add.s32 	%r217, %r32, %r216;
	shr.u32 	%r218, %r214, 4;
	and.b32  	%r219, %r218, 268435454;
	add.s32 	%r54, %r217, %r219;
	ld.shared.u16 	%rs4, [%r54];
	add.s16 	%rs13, %rs4, 1;
	st.shared.u16 	[%r54], %rs13;
	// begin inline asm
	shr.b64 %rd90, %rd135, %r159;
	// end inline asm
	cvt.u32.u64 	%r220, %rd90;
	and.b32  	%r221, %r192, %r220;
	shl.b32 	%r222, %r221, 10;
	and.b32  	%r223, %r222, 31744;
	add.s32 	%r224, %r32, %r223;
	shr.u32 	%r225, %r221, 4;
	and.b32  	%r226, %r225, 268435454;
	add.s32 	%r55, %r224, %r226;
	ld.shared.u16 	%rs5, [%r55];
	add.s16 	%rs14, %rs5, 1;
	st.shared.u16 	[%r55], %rs14;
	// begin inline asm
	shr.b64 %rd92, %rd134, %r159;
	// end inline asm
	cvt.u32.u64 	%r227, %rd92;
	and.b32  	%r228, %r192, %r227;
	shl.b32 	%r229, %r228, 10;
	and.b32  	%r230, %r229, 31744;
	add.s32 	%r231, %r32, %r230;
	shr.u32 	%r232, %r228, 4;
	and.b32  	%r233, %r232, 268435454;
	add.s32 	%r56, %r231, %r233;
	ld.shared.u16 	%rs6, [%r56];
	add.s16 	%rs15, %rs6, 1;
	st.shared.u16 	[%r56], %rs15;
	// begin inline asm
	shr.b64 %rd94, %rd133, %r159;
	// end inline asm
	cvt.u32.u64 	%r234, %rd94;
	and.b32  	%r235, %r192, %r234;
	shl.b32 	%r236, %r235, 10;
	and.b32  	%r237, %r236, 31744;
	add.s32 	%r238, %r32, %r237;
	shr.u32 	%r239, %r235, 4;
	and.b32  	%r240, %r239, 268435454;
	add.s32 	%r57, %r238, %r240;
	ld.shared.u16 	%rs7, [%r57];
	add.s16 	%rs16, %rs7, 1;
	st.shared.u16 	[%r57], %rs16;
	// begin inline asm
	shr.b64 %rd96, %rd132, %r159;
	// end inline asm
	cvt.u32.u64 	%r241, %rd96;
	and.b32  	%r242, %r192, %r241;
	shl.b32 	%r243, %r242, 10;
	and.b32  	%r244, %r243, 31744;
	add.s32 	%r245, %r32, %r244;
	shr.u32 	%r246, %r242, 4;
	and.b32  	%r247, %r246, 268435454;
	add.s32 	%r58, %r245, %r247;
	ld.shared.u16 	%rs8, [%r58];
	add.s16 	%rs17, %rs8, 1;
	st.shared.u16 	[%r58], %rs17;
	// begin inline asm
	shr.b64 %rd98, %rd131, %r159;
	// end inline asm
	cvt.u32.u64 	%r248, %rd98;
	and.b32  	%r249, %r192, %r248;
	shl.b32 	%r250, %r249, 10;
	and.b32  	%r251, %r250, 31744;
	add.s32 	%r252, %r32, %r251;
	shr.u32 	%r253, %r249, 4;
	and.b32  	%r254, %r253, 268435454;
	add.s32 	%r59, %r252, %r254;
	ld.shared.u16 	%rs9, [%r59];
	add.s16 	%rs18, %rs9, 1;
	st.shared.u16 	[%r59], %rs18;
	bar.sync 	0;
	ld.shared.u32 	%r60, [%r33];
	ld.shared.u32 	%r255, [%r33+4];
	ld.shared.u32 	%r256, [%r33+8];
	ld.shared.u32 	%r257, [%r33+12];
	ld.shared.u32 	%r258, [%r33+16];
	ld.shared.u32 	%r259, [%r33+20];
	ld.shared.u32 	%r260, [%r33+24];
	ld.shared.u32 	%r261, [%r33+28];
	ld.shared.u32 	%r262, [%r33+32];
	ld.shared.u32 	%r263, [%r33+36];
	ld.shared.u32 	%r264, [%r33+40];
	ld.shared.u32 	%r265, [%r33+44];
	ld.shared.u32 	%r266, [%r33+48];
	ld.shared.u32 	%r267, [%r33+52];
	ld.shared.u32 	%r268, [%r33+56];
	ld.shared.u32 	%r269, [%r33+60];
	ld.shared.u32 	%r270, [%r33+64];
	ld.shared.u32 	%r271, [%r33+68];
	ld.shared.u32 	%r272, [%r33+72];
	ld.shared.u32 	%r273, [%r33+76];
	ld.shared.u32 	%r274, [%r33+80];
	ld.shared.u32 	%r275, [%r33+84];
	ld.shared.u32 	%r276, [%r33+88];
	ld.shared.u32 	%r277, [%r33+92];
	ld.shared.u32 	%r278, [%r33+96];
	ld.shared.u32 	%r279, [%r33+100];
	ld.shared.u32 	%r280, [%r33+104];
	ld.shared.u32 	%r281, [%r33+108];
	ld.shared.u32 	%r282, [%r33+112];
	ld.shared.u32 	%r283, [%r33+116];
	ld.shared.u32 	%r284, [%r33+120];
	ld.shared.u32 	%r285, [%r33+124];
	ld.shared.u32 	%r286, [%r33+128];
	add.s32 	%r61, %r255, %r60;
	add.s32 	%r62, %r256, %r61;
	add.s32 	%r63, %r257, %r62;
	add.s32 	%r64, %r258, %r63;
	add.s32 	%r65, %r259, %r64;
	add.s32 	%r66, %r260, %r65;
	add.s32 	%r67, %r261, %r66;
	add.s32 	%r68, %r262, %r67;
	add.s32 	%r69, %r263, %r68;
	add.s32 	%r70, %r264, %r69;
	add.s32 	%r71, %r265, %r70;
	add.s32 	%r72, %r266, %r71;
	add.s32 	%r73, %r267, %r72;
	add.s32 	%r74, %r268, %r73;
	add.s32 	%r75, %r269, %r74;
	add.s32 	%r76, %r270, %r75;
	add.s32 	%r77, %r271, %r76;
	add.s32 	%r78, %r272, %r77;
	add.s32 	%r79, %r273, %r78;
	add.s32 	%r80, %r274, %r79;
	add.s32 	%r81, %r275, %r80;
	add.s32 	%r82, %r276, %r81;
	add.s32 	%r83, %r277, %r82;
	add.s32 	%r84, %r278, %r83;
	add.s32 	%r85, %r279, %r84;
	add.s32 	%r86, %r280, %r85;
	add.s32 	%r87, %r281, %r86;
	add.s32 	%r88, %r282, %r87;
	add.s32 	%r89, %r283, %r88;
	add.s32 	%r90, %r284, %r89;
	add.s32 	%r91, %r285, %r90;
	add.s32 	%r165, %r286, %r91;
	// begin inline asm
	mov.u32 %r160, %laneid;
	// end inline asm
	mov.b32 	%r163, 1;
	mov.b32 	%r190, -1;
	// begin inline asm
	{  .reg .u32 r0;  .reg .pred p;  shfl.sync.up.b32 r0|p, %r165, %r163, %r188, %r190;  @p add.u32 r0, r0, %r165;  mov.u32 %r161, r0;}
	// end inline asm
	mov.b32 	%r169, 2;
	// begin inline asm
	{  .reg .u32 r0;  .reg .pred p;  shfl.sync.up.b32 r0|p, %r161, %r169, %r188, %r190;  @p add.u32 r0, r0, %r161;  mov.u32 %r167, r0;}
	// end inline asm
	mov.b32 	%r175, 4;
	// begin inline asm
	{  .reg .u32 r0;  .reg .pred p;  shfl.sync.up.b32 r0|p, %r167, %r175, %r188, %r190;  @p add.u32 r0, r0, %r167;  mov.u32 %r173, r0;}
	// end inline asm
	mov.b32 	%r181, 8;
	// begin inline asm
	{  .reg .u32 r0;  .reg .pred p;  shfl.sync.up.b32 r0|p, %r173, %r181, %r188, %r190;  @p add.u32 r0, r0, %r173;  mov.u32 %r179, r0;}
	// end inline asm
	mov.b32 	%r187, 16;
	// begin inline asm
	{  .reg .u32 r0;  .reg .pred p;  shfl.sync.up.b32 r0|p, %r179, %r187, %r188, %r190;  @p add.u32 r0, r0, %r179;  mov.u32 %r185, r0;}
	// end inline asm
	setp.ne.s32 	%p21, %r160, 31;
	@%p21 bra 	$L__BB47_39;
	st.shared.u32 	[%r34], %r185;
$L__BB47_39:
	sub.s32 	%r287, %r185, %r165;
	setp.gt.u32 	%p22, %r2, 31;
	setp.eq.s32 	%p23, %r31, 7;
	setp.eq.s32 	%p24, %r31, 6;
	setp.eq.s32 	%p25, %r31, 5;
	setp.eq.s32 	%p26, %r31, 4;
	setp.eq.s32 	%p27, %r31, 3;
	setp.eq.s32 	%p28, %r31, 2;
	setp.eq.s32 	%p29, %r31, 1;
	bar.sync 	0;
	ld.shared.v4.u32 	{%r288, %r289, %r290, %r291}, [_ZZN3cub18CUB_300001_SM_10006detail10radix_sort31DeviceRadixSortSingleTileKernelINS1_5radix10policy_hubIxiyE10Policy1000ELNS0_9SortOrderE0ExiyNS1_21identity_decomposer_tEEEvPKT1_PSA_PKT2_PSE_T3_iiT4_E12temp_storage+33792];
	selp.b32 	%r292, %r288, %r468, %p29;
	add.s32 	%r293, %r289, %r288;
	selp.b32 	%r294, %r293, %r292, %p28;
	add.s32 	%r295, %r293, %r290;
	selp.b32 	%r296, %r295, %r294, %p27;
	add.s32 	%r297, %r295, %r291;
	selp.b32 	%r298, %r297, %r296, %p26;
	ld.shared.v4.u32 	{%r299, %r300, %r301, %r302}, [_ZZN3cub18CUB_300001_SM_10006detail10radix_sort31DeviceRadixSortSingleTileKernelINS1_5radix10policy_hubIxiyE10Policy1000ELNS0_9SortOrderE0ExiyNS1_21identity_decomposer_tEEEvPKT1_PSA_PKT2_PSE_T3_iiT4_E12temp_storage+33808];
	add.s32 	%r303, %r297, %r299;
	selp.b32 	%r304, %r303, %r298, %p25;
	add.s32 	%r305, %r303, %r300;
	selp.b32 	%r306, %r305, %r304, %p24;
	add.s32 	%r307, %r305, %r301;
	selp.b32 	%r468, %r307, %r306, %p23;
	add.s32 	%r96, %r307, %r302;
	setp.ne.s32 	%p30, %r160, 0;
	selp.b32 	%r308, %r287, 0, %p30;
	add.s32 	%r309, %r468, %r308;
	or.pred  	%p31, %p22, %p30;
	selp.b32 	%r469, %r309, %r287, %p22;
	@%p31 bra 	$L__BB47_41;
	shl.b32 	%r469, %r96, 16;
	st.shared.u32 	[_ZZN3cub18CUB_300001_SM_10006detail10radix_sort31DeviceRadixSortSingleTileKernelINS1_5radix10policy_hubIxiyE10Policy1000ELNS0_9SortOrderE0ExiyNS1_21identity_decomposer_tEEEvPKT1_PSA_PKT2_PSE_T3_iiT4_E12temp_storage+33832], %r469;
$L__BB47_41:
	setp.eq.s32 	%p32, %r2, 0;
	bar.sync 	0;
	ld.shared.u32 	%r310, [_ZZN3cub18CUB_300001_SM_10006detail10radix_sort31DeviceRadixSortSingleTileKernelINS1_5radix10policy_hubIxiyE10Policy1000ELNS0_9SortOrderE0ExiyNS1_21identity_decomposer_tEEEvPKT1_PSA_PKT2_PSE_T3_iiT4_E12temp_storage+33832];
	selp.b32 	%r311, 0, %r310, %p32;
	add.s32 	%r312, %r469, %r311;
	add.s32 	%r313, %r60, %r312;
	add.s32 	%r314, %r61, %r312;
	add.s32 	%r315, %r62, %r312;
	add.s32 	%r316, %r63, %r312;
	add.s32 	%r317, %r64, %r312;
	add.s32 	%r318, %r65, %r312;
	add.s32 	%r319, %r66, %r312;
	add.s32 	%r320, %r67, %r312;
	add.s32 	%r321, %r68, %r312;
	add.s32 	%r322, %r69, %r312;
	add.s32 	%r323, %r70, %r312;
	add.s32 	%r324, %r71, %r312;
	add.s32 	%r325, %r72, %r312;
	add.s32 	%r326, %r73, %r312;
	add.s32 	%r327, %r74, %r312;
	add.s32 	%r328, %r75, %r312;
	add.s32 	%r329, %r76, %r312;
	add.s32 	%r330, %r77, %r312;
	add.s32 	%r331, %r78, %r312;
	add.s32 	%r332, %r79, %r312;
	add.s32 	%r333, %r80, %r312;
	add.s32 	%r334, %r81, %r312;
	add.s32 	%r335, %r82, %r312;
	add.s32 	%r336, %r83, %r312;
	add.s32 	%r337, %r84, %r312;
	add.s32 	%r338, %r85, %r312;
	add.s32 	%r339, %r86, %r312;
	add.s32 	%r340, %r87, %r312;
	add.s32 	%r341, %r88, %r312;
	add.s32 	%r342, %r89, %r312;
	add.s32 	%r343, %r90, %r312;
	add.s32 	%r344, %r91, %r312;
	st.shared.u32 	[%r33], %r312;
	st.shared.u32 	[%r33+4], %r313;
	st.shared.u32 	[%r33+8], %r314;
	st.shared.u32 	[%r33+12], %r315;
	st.shared.u32 	[%r33+16], %r316;
	st.shared.u32 	[%r33+20], %r317;
	st.shared.u32 	[%r33+24], %r318;
	st.shared.u32 	[%r33+28], %r319;
	st.shared.u32 	[%r33+32], %r320;
	st.shared.u32 	[%r33+36], %r321;
	st.shared.u32 	[%r33+40], %r322;
	st.shared.u32 	[%r33+44], %r323;
	st.shared.u32 	[%r33+48], %r324;
	st.shared.u32 	[%r33+52], %r325;
	st.shared.u32 	[%r33+56], %r326;
	st.shared.u32 	[%r33+60], %r327;
	st.shared.u32 	[%r33+64], %r328;
	st.shared.u32 	[%r33+68], %r329;
	st.shared.u32 	[%r33+72], %r330;
	st.shared.u32 	[%r33+76], %r331;
	st.shared.u32 	[%r33+80], %r332;
	st.shared.u32 	[%r33+84], %r333;
	st.shared.u32 	[%r33+88], %r334;
	st.shared.u32 	[%r33+92], %r335;
	st.shared.u32 	[%r33+96], %r336;
	st.shared.u32 	[%r33+100], %r337;
	st.shared.u32 	[%r33+104], %r338;
	st.shared.u32 	[%r33+108], %r339;
	st.shared.u32 	[%r33+112], %r340;
	st.shared.u32 	[%r33+116], %r341;
	st.shared.u32 	[%r33+120], %r342;
	st.shared.u32 	[%r33+124], %r343;
	st.shared.u32 	[%r33+128], %r344;
	bar.sync 	0;
	cvt.u32.u16 	%r345, %rs1;
	ld.shared.u16 	%r346, [%r51];
	add.s32 	%r100, %r346, %r345;
	cvt.u32.u16 	%r347, %rs2;
	ld.shared.u16 	%r348, [%r52];
	add.s32 	%r101, %r348, %r347;
	cvt.u32.u16 	%r349, %rs3;
	ld.shared.u16 	%r350, [%r53];
	add.s32 	%r102, %r350, %r349;
	cvt.u32.u16 	%r351, %rs4;
	ld.shared.u16 	%r352, [%r54];
	add.s32 	%r103, %r352, %r351;
	cvt.u32.u16 	%r353, %rs5;
	ld.shared.u16 	%r354, [%r55];
	add.s32 	%r104, %r354, %r353;
	cvt.u32.u16 	%r355, %rs6;
	ld.shared.u16 	%r356, [%r56];
	add.s32 	%r105, %r356, %r355;
	cvt.u32.u16 	%r357, %rs7;
	ld.shared.u16 	%r358, [%r57];
	add.s32 	%r106, %r358, %r357;
	cvt.u32.u16 	%r359, %rs8;
	ld.shared.u16 	%r360, [%r58];
	add.s32 	%r107, %r360, %r359;
	cvt.u32.u16 	%r361, %rs9;
	ld.shared.u16 	%r362, [%r59];
	add.s32 	%r108, %r362, %r361;
	bar.sync 	0;
	setp.lt.s32 	%p33, %r458, %r130;
	@%p33 bra 	$L__BB47_61;
	cvt.u64.u32 	%rd100, %r2;
	shl.b32 	%r363, %r100, 3;
	mov.u32 	%r364, _ZZN3cub18CUB_300001_SM_10006detail10radix_sort31DeviceRadixSortSingleTileKernelINS1_5radix10policy_hubIxiyE10Policy1000ELNS0_9SortOrderE0ExiyNS1_21identity_decomposer_tEEEvPKT1_PSA_PKT2_PSE_T3_iiT4_E12temp_storage;
	add.s32 	%r365, %r364, %r363;
	st.shared.u64 	[%r365], %rd139;
	shl.b32 	%r366, %r101, 3;
	add.s32 	%r367, %r364, %r366;
	st.shared.u64 	[%r367], %rd138;
	shl.b32 	%r368, %r102, 3;
	add.s32 	%r369, %r364, %r368;
	st.shared.u64 	[%r369], %rd137;
	shl.b32 	%r370, %r103, 3;
	add.s32 	%r371, %r364, %r370;
	st.shared.u64 	[%r371], %rd136;
	shl.b32 	%r372, %r104, 3;
	add.s32 	%r373, %r364, %r372;
	st.shared.u64 	[%r373], %rd135;
	shl.b32 	%r374, %r105, 3;
	add.s32 	%r375, %r364, %r374;
	st.shared.u64 	[%r375], %rd134;
	shl.b32 	%r376, %r106, 3;
	add.s32 	%r377, %r364, %r376;
	st.shared.u64 	[%r377], %rd133;
	shl.b32 	%r378, %r107, 3;
	add.s32 	%r379, %r364, %r378;
	st.shared.u64 	[%r379], %rd132;
	shl.b32 	%r380, %r108, 3;
	add.s32 	%r381, %r364, %r380;
	st.shared.u64 	[%r381], %rd131;
	bar.sync 	0;
	mad.lo.s32 	%r382, %r2, -28, %r36;
	ld.shared.u64 	%rd31, [%r382];
	ld.shared.u64 	%rd32, [%r382+2048];
	ld.shared.u64 	%rd33, [%r382+4096];
	ld.shared.u64 	%rd34, [%r382+6144];
	ld.shared.u64 	%rd35, [%r382+8192];
	ld.shared.u64 	%rd36, [%r382+10240];
	ld.shared.u64 	%rd37, [%r382+12288];
	ld.shared.u64 	%rd38, [%r382+14336];
	ld.shared.u64 	%rd39, [%r382+16384];
	bar.sync 	0;
	shl.b32 	%r383, %r100, 2;
	sub.s32 	%r384, %r365, %r383;
	st.shared.u32 	[%r384], %r467;
	shl.b32 	%r385, %r101, 2;
	sub.s32 	%r386, %r367, %r385;
	st.shared.u32 	[%r386], %r466;
	shl.b32 	%r387, %r102, 2;
	sub.s32 	%r388, %r369, %r387;
	st.shared.u32 	[%r388], %r465;
	shl.b32 	%r389, %r103, 2;
	sub.s32 	%r390, %r371, %r389;
	st.shared.u32 	[%r390], %r464;
	shl.b32 	%r391, %r104, 2;
	sub.s32 	%r392, %r373, %r391;
	st.shared.u32 	[%r392], %r463;
	shl.b32 	%r393, %r105, 2;
	sub.s32 	%r394, %r375, %r393;
	st.shared.u32 	[%r394], %r462;
	shl.b32 	%r395, %r106, 2;
	sub.s32 	%r396, %r377, %r395;
	st.shared.u32 	[%r396], %r461;
	shl.b32 	%r397, %r107, 2;
	sub.s32 	%r398, %r379, %r397;
	st.shared.u32 	[%r398], %r460;
	shl.b32 	%r399, %r108, 2;
	sub.s32 	%r400, %r381, %r399;
	st.shared.u32 	[%r400], %r459;
	bar.sync 	0;
	shl.b32 	%r401, %r2, 2;
	sub.s32 	%r109, %r382, %r401;
	ld.shared.u32 	%r110, [%r109+1024];
	ld.shared.u32 	%r111, [%r109+2048];
	ld.shared.u32 	%r112, [%r109+3072];
	ld.shared.u32 	%r113, [%r109+4096];
	ld.shared.u32 	%r114, [%r109+5120];
	ld.shared.u32 	%r115, [%r109+6144];
	ld.shared.u32 	%r116, [%r109+7168];
	ld.shared.u32 	%r117, [%r109+8192];
	setp.gt.u64 	%p34, %rd20, %rd100;
	cvta.to.global.u64 	%rd101, %rd51;
	mul.wide.u32 	%rd102, %r2, 8;
	add.s64 	%rd40, %rd101, %rd102;
	cvta.to.global.u64 	%rd103, %rd53;
	mul.wide.u32 	%rd104, %r2, 4;
	add.s64 	%rd41, %rd103, %rd104;
	@%p34 bra 	$L__BB47_43;
	bra.uni 	$L__BB47_44;
$L__BB47_43:
	xor.b64  	%rd105, %rd31, -9223372036854775808;
	ld.shared.u32 	%r402, [%r109];
	st.global.u64 	[%rd40], %rd105;
	st.global.u32 	[%rd41], %r402;
$L__BB47_44:
	add.s32 	%r403, %r2, 256;
	cvt.u64.u32 	%rd106, %r403;
	setp.le.u64 	%p35, %rd20, %rd106;
	@%p35 bra 	$L__BB47_46;
	xor.b64  	%rd107, %rd32, -9223372036854775808;
	st.global.u64 	[%rd40+2048], %rd107;
	st.global.u32 	[%rd41+1024], %r110;
$L__BB47_46:
	add.s32 	%r404, %r2, 512;
	cvt.u64.u32 	%rd108, %r404;
	setp.le.u64 	%p36, %rd20, %rd108;
	@%p36 bra 	$L__BB47_48;
	xor.b64  	%rd109, %rd33, -9223372036854775808;
	st.global.u64 	[%rd40+4096], %rd109;
	st.global.u32 	[%rd41+2048], %r111;
$L__BB47_48:
	add.s32 	%r405, %r2, 768;
	cvt.u64.u32 	%rd110, %r405;
	setp.le.u64 	%p37, %rd20, %rd110;
	@%p37 bra 	$L__BB47_50;
	xor.b64  	%rd111, %rd34, -9223372036854775808;
	st.global.u64 	[%rd40+6144], %rd111;
	st.global.u32 	[%rd41+3072], %r112;
$L__BB47_50:
	or.b32  	%r406, %r2, 1024;
	cvt.u64.u32 	%rd112, %r406;
	setp.le.u64 	%p38, %rd20, %rd112;
	@%p38 bra 	$L__BB47_52;
	xor.b64  	%rd113, %rd35, -9223372036854775808;
	st.global.u64 	[%rd40+8192], %rd113;
	st.global.u32 	[%rd41+4096], %r113;
$L__BB47_52:
	add.s32 	%r407, %r2, 1280;
	cvt.u64.u32 	%rd114, %r407;
	setp.le.u64 	%p39, %rd20, %rd114;
	@%p39 bra 	$L__BB47_54;
	xor.b64  	%rd115, %rd36, -9223372036854775808;
	st.global.u64 	[%rd40+10240], %rd115;
	st.global.u32 	[%rd41+5120], %r114;
$L__BB47_54:
	add.s32 	%r408, %r2, 1536;
	cvt.u64.u32 	%rd116, %r408;
	setp.le.u64 	%p40, %rd20, %rd116;
	@%p40 bra 	$L__BB47_56;
	xor.b64  	%rd117, %rd37, -9223372036854775808;
	st.global.u64 	[%rd40+12288], %rd117;
	st.global.u32 	[%rd41+6144], %r115;
$L__BB47_56:
	add.s32 	%r409, %r2, 1792;
	cvt.u64.u32 	%rd118, %r409;
	setp.le.u64 	%p41, %rd20, %rd118;
	@%p41 bra 	$L__BB47_58;
	xor.b64  	%rd119, %rd38, -9223372036854775808;
	st.global.u64 	[%rd40+14336], %rd119;
	st.global.u32 	[%rd41+7168], %r116;
$L__BB47_58:
	or.b32  	%r410, %r2, 2048;
	cvt.u64.u32 	%rd120, %r410;
	setp.le.u64 	%p42, %rd20, %rd120;
	@%p42 bra 	$L__BB47_60;
	xor.b64  	%rd121, %rd39, -9223372036854775808;
	st.global.u64 	[%rd40+16384], %rd121;
	st.global.u32 	[%rd41+8192], %r117;
$L__BB47_60:
	ret;
$L__BB47_61:
	shl.b32 	%r411, %r100, 3;
	mov.u32 	%r412, _ZZN3cub18CUB_300001_SM_10006detail10radix_sort31DeviceRadixSortSingleTileKernelINS1_5radix10policy_hubIxiyE10Policy1000ELNS0_9SortOrderE0ExiyNS1_21identity_decomposer_tEEEvPKT1_PSA_PKT2_PSE_T3_iiT4_E12temp_storage;
	add.s32 	%r413, %r412, %r411;
	st.shared.u64 	[%r413], %rd139;
	shl.b32 	%r414, %r101, 3;
	add.s32 	%r415, %r412, %r414;
	st.shared.u64 	[%r415], %rd138;
	shl.b32 	%r416, %r102, 3;
	add.s32 	%r417, %r412, %r416;
	st.shared.u64 	[%r417], %rd137;
	shl.b32 	%r418, %r103, 3;
	add.s32 	%r419, %r412, %r418;
	st.shared.u64 	[%r419], %rd136;
	shl.b32 	%r420, %r104, 3;
	add.s32 	%r421, %r412, %r420;
	st.shared.u64 	[%r421], %rd135;
	shl.b32 	%r422, %r105, 3;
	add.s32 	%r423, %r412, %r422;
	st.shared.u64 	[%r423], %rd134;
	shl.b32 	%r424, %r106, 3;
	add.s32 	%r425, %r412, %r424;
	st.shared.u64 	[%r425], %rd133;
	shl.b32 	%r426, %r107, 3;
	add.s32 	%r427, %r412, %r426;
	st.shared.u64 	[%r427], %rd132;
	shl.b32 	%r428, %r108, 3;
	add.s32 	%r429, %r412, %r428;
	st.shared.u64 	[%r429], %rd131;
	bar.sync 	0;
	ld.shared.u64 	%rd139, [%r35];
	ld.shared.u64 	%rd138, [%r35+8];
	ld.shared.u64 	%rd137, [%r35+16];
	ld.shared.u64 	%rd136, [%r35+24];
	ld.shared.u64 	%rd135, [%r35+32];
	ld.shared.u64 	%rd134, [%r35+40];
	ld.shared.u64 	%rd133, [%r35+48];
	ld.shared.u64 	%rd132, [%r35+56];
	ld.shared.u64 	%rd131, [%r35+64];
	bar.sync 	0;
	shl.b32 	%r430, %r100, 2;
	sub.s32 	%r431, %r413, %r430;
	st.shared.u32 	[%r431], %r467;
	shl.b32 	%r432, %r101, 2;
	sub.s32 	%r433, %r415, %r432;
	st.shared.u32 	[%r433], %r466;
	shl.b32 	%r434, %r102, 2;
	sub.s32 	%r435, %r417, %r434;
	st.shared.u32 	[%r435], %r465;
	shl.b32 	%r436, %r103, 2;
	sub.s32 	%r437, %r419, %r436;
	st.shared.u32 	[%r437], %r464;
	shl.b32 	%r438, %r104, 2;
	sub.s32 	%r439, %r421, %r438;
	st.shared.u32 	[%r439], %r463;
	shl.b32 	%r440, %r105, 2;
	sub.s32 	%r441, %r423, %r440;
	st.shared.u32 	[%r441], %r462;
	shl.b32 	%r442, %r106, 2;
	sub.s32 	%r443, %r425, %r442;
	st.shared.u32 	[%r443], %r461;
	shl.b32 	%r444, %r107, 2;
	sub.s32 	%r445, %r427, %r444;
	st.shared.u32 	[%r445], %r460;
	shl.b32 	%r446, %r108, 2;
	sub.s32 	%r447, %r429, %r446;
	st.shared.u32 	[%r447], %r459;
	bar.sync 	0;
	ld.shared.u32 	%r467, [%r36];
	ld.shared.u32 	%r466, [%r36+4];
	ld.shared.u32 	%r465, [%r36+8];
	ld.shared.u32 	%r464, [%r36+12];
	ld.shared.u32 	%r463, [%r36+16];
	ld.shared.u32 	%r462, [%r36+20];
	ld.shared.u32 	%r461, [%r36+24];
	ld.shared.u32 	%r460, [%r36+28];
	ld.shared.u32 	%r459, [%r36+32];
	bar.sync 	0;
	add.s32 	%r458, %r458, 6;
	add.s32 	%r457, %r457, -6;
	bra.uni 	$L__BB47_37;

}
	// .globl	_ZN3cub18CUB_300001_SM_10006detail10radix_sort30DeviceRadixSortHistogramKernelINS1_5radix10policy_hubIxiyE10Policy1000ELNS0_9SortOrderE0ExyNS1_21identity_decomposer_tEEEvPT2_PKT1_SA_iiT3_
.visible .entry _ZN3cub18CUB_300001_SM_10006detail10radix_sort30DeviceRadixSortHistogramKernelINS1_5radix10policy_hubIxiyE10Policy1000ELNS0_9SortOrderE0ExyNS1_21identity_decomposer_tEEEvPT2_PKT1_SA_iiT3_(
	.param .u64 .ptr .align 1 _ZN3cub18CUB_300001_SM_10006detail10radix_sort30DeviceRadixSortHistogramKernelINS1_5radix10policy_hubIxiyE10Policy1000ELNS0_9SortOrderE0ExyNS1_21identity_decomposer_tEEEvPT2_PKT1_SA_iiT3__param_0,
	.param .u64 .ptr .align 1 _ZN3cub18CUB_300001_SM_10006detail10radix_sort30DeviceRadixSortHistogramKernelINS1_5radix10policy_hubIxiyE10Policy1000ELNS0_9SortOrderE0ExyNS1_21identity_decomposer_tEEEvPT2_PKT1_SA_iiT3__param_1,
	.param .u64 _ZN3cub18CUB_300001_SM_10006detail10radix_sort30DeviceRadixSortHistogramKernelINS1_5radix10policy_hubIxiyE10Policy1000ELNS0_9SortOrderE0ExyNS1_21identity_decomposer_tEEEvPT2_PKT1_SA_iiT3__param_2,
	.param .u32 _ZN3cub18CUB_300001_SM_10006detail10radix_sort30DeviceRadixSortHistogramKernelINS1_5radix10policy_hubIxiyE10Policy1000ELNS0_9SortOrderE0ExyNS1_21identity_decomposer_tEEEvPT2_PKT1_SA_iiT3__param_3,
	.param .u32 _ZN3cub18CUB_300001_SM_10006detail10radix_sort30DeviceRadixSortHistogramKernelINS1_5radix10policy_hubIxiyE10Policy1000ELNS0_9SortOrderE0ExyNS1_21identity_decomposer_tEEEvPT2_PKT1_SA_iiT3__param_4,
	.param .align 1 .b8 _ZN3cub18CUB_300001_SM_10006detail10radix_sort30DeviceRadixSortHistogramKernelINS1_5radix10policy_hubIxiyE10Policy1000ELNS0_9SortOrderE0ExyNS1_21identity_decomposer_tEEEvPT2_PKT1_SA_iiT3__param_5[1]
)
.maxntid 128
{
	.reg .pred 	%p<91>;
	.reg .b32 	%r<362>;
	.reg .b64 	%rd<279>;
	// demoted variable
	.shared .align 4 .b8 _ZZN3cub18CUB_300001_SM_10006detail10radix_sort30DeviceRadixSortHistogramKernelINS1_5radix10policy_hubIxiyE10Policy1000ELNS0_9SortOrderE0ExyNS1_21identity_decomposer_tEEEvPT2_PKT1_SA_iiT3_E12temp_storage[8192];
	ld.param.u64 	%rd97, [_ZN3cub18CUB_300001_SM_10006detail10radix_sort30DeviceRadixSortHistogramKernelINS1_5radix10policy_hubIxiyE10Policy1000ELNS0_9SortOrderE0ExyNS1_21identity_decomposer_tEEEvPT2_PKT1_SA_iiT3__param_0];
	ld.param.u64 	%rd98, [_ZN3cub18CUB_300001_SM_10006detail10radix_sort30DeviceRadixSortHistogramKernelINS1_5radix10policy_hubIxiyE10Policy1000ELNS0_9SortOrderE0ExyNS1_21identity_decomposer_tEEEvPT2_PKT1_SA_iiT3__param_1];
	ld.param.u64 	%rd96, [_ZN3cub18CUB_300001_SM_10006detail10radix_sort30DeviceRadixSortHistogramKernelINS1_5radix10policy_hubIxiyE10Policy1000ELNS0_9SortOrderE0ExyNS1_21identity_decomposer_tEEEvPT2_PKT1_SA_iiT3__param_2];
	ld.param.u32 	%r93, [_ZN3cub18CUB_300001_SM_10006detail10radix_sort30DeviceRadixSortHistogramKernelINS1_5radix10policy_hubIxiyE10Policy1000ELNS0_9SortOrderE0ExyNS1_21identity_decomposer_tEEEvPT2_PKT1_SA_iiT3__param_3];
	ld.param.u32 	%r94, [_ZN3cub18CUB_300001_SM_10006detail10radix_sort30DeviceRadixSortHistogramKernelINS1_5radix10policy_hubIxiyE10Policy1000ELNS0_9SortOrderE0ExyNS1_21identity_decomposer_tEEEvPT2_PKT1_SA_iiT3__param_4];
	cvta.to.global.u64 	%rd1, %rd98;
	cvta.to.global.u64 	%rd2, %rd97;
	setp.eq.s64 	%p2, %rd96, 0;
	@%p2 bra 	$L__BB48_153;
	sub.s32 	%r95, %r94, %r93;
	add.s32 	%r96, %r95, 7;
	shr.s32 	%r97, %r96, 31;
	shr.u32 	%r98, %r97, 29;
	add.s32 	%r99, %r96, %r98;
	shr.s32 	%r100, %r99, 3;
	mov.u32 	%r101, %tid.x;
	setp.gt.u32 	%p3, %r101, 255;
	setp.lt.s32 	%p4, %r96, 8;
	mov.u32 	%r102, %ctaid.x;
	shl.b32 	%r103, %r102, 11;
	cvt.u64.u32 	%rd3, %r103;
	mov.u32 	%r104, %nctaid.x;
	shl.b32 	%r105, %r104, 11;
	cvt.u64.u32 	%rd4, %r105;
	add.s32 	%r1, %r100, -1;
	and.b32  	%r2, %r100, 15;
	and.b32  	%r3, %r100, 7;
	add.s32 	%r4, %r3, -1;
	and.b32  	%r5, %r100, 3;
	or.pred  	%p1, %p3, %p4;
	shl.b32 	%r106, %r101, 2;
	mov.u32 	%r107, _ZZN3cub18CUB_300001_SM_10006detail10radix_sort30DeviceRadixSortHistogramKernelINS1_5radix10policy_hubIxiyE10Policy1000ELNS0_9SortOrderE0ExyNS1_21identity_decomposer_tEEEvPT2_PKT1_SA_iiT3_E12temp_storage;
	add.s32 	%r6, %r107, %r106;
	and.b32  	%r7, %r100, 268435440;
	cvt.u64.u32 	%rd5, %r101;
	add.s32 	%r8, %r101, 128;
	add.s32 	%r9, %r101, 256;
	add.s32 	%r10, %r101, 512;
	add.s32 	%r11, %r101, 640;
	add.s32 	%r12, %r101, 768;
	add.s32 	%r13, %r101, 1920;
	and.b32  	%r14, %r100, 268435448;
	and.b32  	%r15, %r100, 1;
	neg.s32 	%r16, %r7;
	add.s32 	%r17, %r6, 8192;
	add.s64 	%rd100, %rd96, -1;
	shr.u64 	%rd101, %rd100, 30;
	add.s64 	%rd102, %rd101, 1;
	min.u64 	%rd6, %rd102, %rd96;
	mov.b64 	%rd246, 0;
$L__BB48_2:
	@%p1 bra 	$L__BB48_30;
	setp.lt.u32 	%p5, %r1, 15;
	mov.b32 	%r346, 0;
	@%p5 bra 	$L__BB48_6;
	mov.u32 	%r343, %r17;
	mov.u32 	%r344, %r16;
$L__BB48_5:
	.pragma "nounroll";
	mov.b32 	%r109, 0;
	st.shared.u32 	[%r343+-8192], %r109;
	st.shared.u32 	[%r343+-7168], %r109;
	st.shared.u32 	[%r343+-6144], %r109;
	st.shared.u32 	[%r343+-5120], %r109;
	st.shared.u32 	[%r343+-4096], %r109;
	st.shared.u32 	[%r343+-3072], %r109;
	st.shared.u32 	[%r343+-2048], %r109;
	st.shared.u32 	[%r343+-1024], %r109;
	st.shared.u32 	[%r343], %r109;
	st.shared.u32 	[%r343+1024], %r109;
	st.shared.u32 	[%r343+2048], %r109;
	st.shared.u32 	[%r343+3072], %r109;
	st.shared.u32 	[%r343+4096], %r109;
	st.shared.u32 	[%r343+5120], %r109;
	st.shared.u32 	[%r343+6144], %r109;
	st.shared.u32 	[%r343+7168], %r109;
	add.s32 	%r344, %r344, 16;
	add.s32 	%r343, %r343, 16384;
	setp.ne.s32 	%p6, %r344, 0;
	mov.u32 	%r346, %r7;
	@%p6 bra 	$L__BB48_5;
$L__BB48_6:
	add.s32 	%r23, %r2, -1;
	setp.eq.s32 	%p7, %r2, 0;
	@%p7 bra 	$L__BB48_16;
	setp.lt.u32 	%p8, %r23, 7;
	@%p8 bra 	$L__BB48_9;
	shl.b32 	%r110, %r346, 10;
	add.s32 	%r111, %r6, %r110;
	mov.b32 	%r112, 0;
	st.shared.u32 	[%r111], %r112;
	st.shared.u32 	[%r111+1024], %r112;
	st.shared.u32 	[%r111+2048], %r112;
	st.shared.u32 	[%r111+3072], %r112;
	st.shared.u32 	[%r111+4096], %r112;
	st.shared.u32 	[%r111+5120], %r112;
	st.shared.u32 	[%r111+6144], %r112;
	st.shared.u32 	[%r111+7168], %r112;
	add.s32 	%r346, %r346, 8;
$L__BB48_9:
	setp.eq.s32 	%p9, %r3, 0;
	@%p9 bra 	$L__BB48_16;
	setp.lt.u32 	%p10, %r4, 3;
	@%p10 bra 	$L__BB48_12;
	shl.b32 	%r113, %r346, 10;
	add.s32 	%r114, %r6, %r113;
	mov.b32 	%r115, 0;
	st.shared.u32 	[%r114], %r115;
	st.shared.u32 	[%r114+1024], %r115;
	st.shared.u32 	[%r114+2048], %r115;
	st.shared.u32 	[%r114+3072], %r115;
	add.s32 	%r346, %r346, 4;
$L__BB48_12:
	setp.eq.s32 	%p11, %r5, 0;
	@%p11 bra 	$L__BB48_16;
	setp.eq.s32 	%p12, %r5, 1;
	shl.b32 	%r116, %r346, 10;
	add.s32 	%r28, %r6, %r116;
	mov.b32 	%r117, 0;
	st.shared.u32 	[%r28], %r117;
	@%p12 bra 	$L__BB48_16;
	setp.eq.s32 	%p13, %r5, 2;
	mov.b32 	%r118, 0;
	st.shared.u32 	[%r28+1024], %r118;
	@%p13 bra 	$L__BB48_16;
	mov.b32 	%r119, 0;
	st.shared.u32 	[%r28+2048], %r119;
$L__BB48_16:
	cvt.u32.u64 	%r120, %rd5;
	setp.gt.u32 	%p14, %r120, 127;
	@%p14 bra 	$L__BB48_30;
	setp.lt.u32 	%p15, %r1, 15;
	mov.b32 	%r350, 0;
	@%p15 bra 	$L__BB48_20;
	mov.b32 	%r348, 0;
$L__BB48_19:
	.pragma "nounroll";
	shl.b32 	%r123, %r348, 10;
	add.s32 	%r124, %r6, %r123;
	mov.b32 	%r125, 0;
	st.shared.u32 	[%r124+512], %r125;
	st.shared.u32 	[%r124+1536], %r125;
	st.shared.u32 	[%r124+2560], %r125;
	st.shared.u32 	[%r124+3584], %r125;
	st.shared.u32 	[%r124+4608], %r125;
	st.shared.u32 	[%r124+5632], %r125;
	st.shared.u32 	[%r124+6656], %r125;
	st.shared.u32 	[%r124+7680], %r125;
	st.shared.u32 	[%r124+8704], %r125;
	st.shared.u32 	[%r124+9728], %r125;
	st.shared.u32 	[%r124+10752], %r125;
	st.shared.u32 	[%r124+11776], %r125;
	st.shared.u32 	[%r124+12800], %r125;
	st.shared.u32 	[%r124+13824], %r125;
	st.shared.u32 	[%r124+14848], %r125;
	st.shared.u32 	[%r124+15872], %r125;
	add.s32 	%r348, %r348, 16;
	setp.ne.s32 	%p16, %r348, %r7;
	mov.u32 	%r350, %r7;
	@%p16 bra 	$L__BB48_19;
$L__BB48_20:
	setp.eq.s32 	%p17, %r2, 0;
	@%p17 bra 	$L__BB48_30;
	setp.lt.u32 	%p18, %r23, 7;
	@%p18 bra 	$L__BB48_23;
	shl.b32 	%r126, %r350, 10;
	add.s32 	%r127, %r6, %r126;
	mov.b32 	%r128, 0;
	st.shared.u32 	[%r127+512], %r128;
	st.shared.u32 	[%r127+1536], %r128;
	st.shared.u32 	[%r127+2560], %r128;
	st.shared.u32 	[%r127+3584], %r128;
	st.shared.u32 	[%r127+4608], %r128;
	st.shared.u32 	[%r127+5632], %r128;
	st.shared.u32 	[%r127+6656], %r128;
	st.shared.u32 	[%r127+7680], %r128;
	add.s32 	%r350, %r350, 8;
$L__BB48_23:
	setp.eq.s32 	%p19, %r3, 0;
	@%p19 bra 	$L__BB48_30;
	setp.lt.u32 	%p20, %r4, 3;
	@%p20 bra 	$L__BB48_26;
	shl.b32 	%r129, %r350, 10;
	add.s32 	%r130, %r6, %r129;
	mov.b32 	%r131, 0;
	st.shared.u32 	[%r130+512], %r131;
	st.shared.u32 	[%r130+1536], %r131;
	st.shared.u32 	[%r130+2560], %r131;
	st.shared.u32 	[%r130+3584], %r131;
	add.s32 	%r350, %r350, 4;
$L__BB48_26:
	setp.eq.s32 	%p21, %r5, 0;
	@%p21 bra 	$L__BB48_30;
	setp.eq.s32 	%p22, %r5, 1;
	shl.b32 	%r132, %r350, 10;
	add.s32 	%r36, %r6, %r132;
	mov.b32 	%r133, 0;
	st.shared.u32 	[%r36+512], %r133;
	@%p22 bra 	$L__BB48_30;
	setp.eq.s32 	%p23, %r5, 2;
	mov.b32 	%r134, 0;
	st.shared.u32 	[%r36+1536], %r134;
	@%p23 bra 	$L__BB48_30;
	mov.b32 	%r135, 0;
	st.shared.u32 	[%r36+2560], %r135;
$L__BB48_30:
	bar.sync 	0;
	bar.sync 	0;
	shl.b64 	%rd8, %rd246, 30;
	sub.s64 	%rd103, %rd96, %rd8;
	min.u64 	%rd9, %rd103, 1073741824;
	setp.le.u64 	%p24, %rd9, %rd3;
	@%p24 bra 	$L__BB48_70;
	mov.u64 	%rd247, %rd3;
$L__BB48_32:
	add.s64 	%rd11, %rd247, %rd8;
	sub.s64 	%rd12, %rd96, %rd11;
	setp.lt.u64 	%p25, %rd12, 2048;
	@%p25 bra 	$L__BB48_34;
	add.s64 	%rd122, %rd11, %rd5;
	shl.b64 	%rd123, %rd122, 3;
	add.s64 	%rd124, %rd1, %rd123;
	ld.global.u64 	%rd278, [%rd124];
	ld.global.u64 	%rd277, [%rd124+1024];
	ld.global.u64 	%rd276, [%rd124+2048];
	ld.global.u64 	%rd275, [%rd124+3072];
	ld.global.u64 	%rd274, [%rd124+4096];
	ld.global.u64 	%rd273, [%rd124+5120];
	ld.global.u64 	%rd272, [%rd124+6144];
	ld.global.u64 	%rd271, [%rd124+7168];
	ld.global.u64 	%rd270, [%rd124+8192];
	ld.global.u64 	%rd269, [%rd124+9216];
	ld.global.u64 	%rd268, [%rd124+10240];
	ld.global.u64 	%rd267, [%rd124+11264];
	ld.global.u64 	%rd266, [%rd124+12288];
	ld.global.u64 	%rd265, [%rd124+13312];
	ld.global.u64 	%rd264, [%rd124+14336];
	ld.global.u64 	%rd263, [%rd124+15360];
	bra.uni 	$L__BB48_66;
$L__BB48_34:
	cvt.u32.u64 	%r136, %rd5;
	cvt.u32.u64 	%r37, %rd12;
	setp.ge.s32 	%p26, %r136, %r37;
	add.s64 	%rd105, %rd11, %rd5;
	shl.b64 	%rd106, %rd105, 3;
	add.s64 	%rd29, %rd1, %rd106;
	mov.b64 	%rd278, 9223372036854775807;
	@%p26 bra 	$L__BB48_36;
	ld.global.u64 	%rd278, [%rd29];
$L__BB48_36:
	setp.ge.s32 	%p27, %r8, %r37;
	mov.b64 	%rd277, 9223372036854775807;
	@%p27 bra 	$L__BB48_38;
	ld.global.u64 	%rd277, [%rd29+1024];
$L__BB48_38:
	setp.ge.s32 	%p28, %r9, %r37;
	mov.b64 	%rd276, 9223372036854775807;
	@%p28 bra 	$L__BB48_40;
	ld.global.u64 	%rd276, [%rd29+2048];
$L__BB48_40:
	mov.u32 	%r137, %tid.x;
	add.s32 	%r138, %r137, 384;
	setp.ge.s32 	%p29, %r138, %r37;
	mov.b64 	%rd275, 9223372036854775807;
	@%p29 bra 	$L__BB48_42;
	ld.global.u64 	%rd275, [%rd29+3072];
$L__BB48_42:
	setp.ge.s32 	%p30, %r10, %r37;
	mov.b64 	%rd274, 9223372036854775807;
	@%p30 bra 	$L__BB48_44;
	ld.global.u64 	%rd274, [%rd29+4096];
$L__BB48_44:
	setp.ge.s32 	%p31, %r11, %r37;
	mov.b64 	%rd273, 9223372036854775807;
	@%p31 bra 	$L__BB48_46;
	ld.global.u64 	%rd273, [%rd29+5120];
$L__BB48_46:
	setp.ge.s32 	%p32, %r12, %r37;
	mov.b64 	%rd272, 9223372036854775807;
	@%p32 bra 	$L__BB48_48;
	ld.global.u64 	%rd272, [%rd29+6144];
$L__BB48_48:
	add.s32 	%r140, %r137, 896;
	setp.ge.s32 	%p33, %r140, %r37;
	mov.b64 	%rd271, 9223372036854775807;
	@%p33 bra 	$L__BB48_50;
	ld.global.u64 	%rd271, [%rd29+7168];
$L__BB48_50:
	or.b32  	%r142, %r137, 1024;
	setp.ge.s32 	%p34, %r142, %r37;
	mov.b64 	%rd270, 9223372036854775807;
	@%p34 bra 	$L__BB48_52;
	ld.global.u64 	%rd270, [%rd29+8192];
$L__BB48_52:
	add.s32 	%r144, %r137, 1152;
	setp.ge.s32 	%p35, %r144, %r37;
	mov.b64 	%rd269, 9223372036854775807;
	@%p35 bra 	$L__BB48_54;
	ld.global.u64 	%rd269, [%rd29+9216];
$L__BB48_54:
	add.s32 	%r146, %r137, 1280;
	setp.ge.s32 	%p36, %r146, %r37;
	mov.b64 	%rd268, 9223372036854775807;
	@%p36 bra 	$L__BB48_56;
	ld.global.u64 	%rd268, [%rd29+10240];
$L__BB48_56:
	add.s32 	%r148, %r137, 1408;
	setp.ge.s32 	%p37, %r148, %r37;
	mov.b64 	%rd267, 9223372036854775807;
	@%p37 bra 	$L__BB48_58;
	ld.global.u64 	%rd267, [%rd29+11264];
$L__BB48_58:
	add.s32 	%r150, %r137, 1536;
	setp.ge.s32 	%p38, %r150, %r37;
	mov.b64 	%rd266, 9223372036854775807;
	@%p38 bra 	$L__BB48_60;
	ld.global.u64 	%rd266, [%rd29+12288];
$L__BB48_60:
	add.s32 	%r152, %r137, 1664;
	setp.ge.s32 	%p39, %r152, %r37;
	mov.b64 	%rd265, 9223372036854775807;
	@%p39 bra 	$L__BB48_62;
	ld.global.u64 	%rd265, [%rd29+13312];
$L__BB48_62:
	add.s32 	%r154, %r137, 1792;
	setp.ge.s32 	%p40, %r154, %r37;
	mov.b64 	%rd264, 9223372036854775807;
	@%p40 bra 	$L__BB48_64;
	ld.global.u64 	%rd264, [%rd29+14336];
$L__BB48_64:
	setp.ge.s32 	%p41, %r13, %r37;
	mov.b64 	%rd263, 9223372036854775807;
	@%p41 bra 	$L__BB48_66;
	ld.global.u64 	%rd263, [%rd29+15360];
$L__BB48_66:
	setp.le.s32 	%p42, %r94, %r93;
	@%p42 bra 	$L__BB48_69;
	xor.b64  	%rd77, %rd263, -9223372036854775808;
	xor.b64  	%rd78, %rd264, -9223372036854775808;
	xor.b64  	%rd79, %rd265, -9223372036854775808;
	xor.b64  	%rd80, %rd266, -9223372036854775808;
	xor.b64  	%rd81, %rd267, -9223372036854775808;
	xor.b64  	%rd82, %rd268, -9223372036854775808;
	xor.b64  	%rd83, %rd269, -9223372036854775808;
	xor.b64  	%rd84, %rd270, -9223372036854775808;
	xor.b64  	%rd85, %rd271, -9223372036854775808;
	xor.b64  	%rd86, %rd272, -9223372036854775808;
	xor.b64  	%rd87, %rd273, -9223372036854775808;
	xor.b64  	%rd88, %rd274, -9223372036854775808;
	xor.b64  	%rd89, %rd275, -9223372036854775808;
	xor.b64  	%rd90, %rd276, -9223372036854775808;
	xor.b64  	%rd91, %rd277, -9223372036854775808;
	xor.b64  	%rd92, %rd278, -9223372036854775808;
	mov.b32 	%r352, 0;
	mov.u32 	%r353, %r93;
$L__BB48_68:
	sub.s32 	%r156, %r94, %r353;
	shl.b32 	%r157, %r352, 10;
	mov.u32 	%r158, _ZZN3cub18CUB_300001_SM_10006detail10radix_sort30DeviceRadixSortHistogramKernelINS1_5radix10policy_hubIxiyE10Policy1000ELNS0_9SortOrderE0ExyNS1_21identity_decomposer_tEEEvPT2_PKT1_SA_iiT3_E12temp_storage;
	add.s32 	%r159, %r158, %r157;
	min.s32 	%r160, %r156, 8;
	mov.b32 	%r161, -1;
	shl.b32 	%r162, %r161, %r160;
	not.b32 	%r163, %r162;
	shr.u64 	%rd125, %rd92, %r353;
	cvt.u32.u64 	%r164, %rd125;
	and.b32  	%r165, %r164, %r163;
	shl.b32 	%r166, %r165, 2;
	add.s32 	%r167, %r159, %r166;
	atom.shared.add.u32 	%r168, [%r167], 1;
	shr.u64 	%rd126, %rd91, %r353;
	cvt.u32.u64 	%r169, %rd126;
	and.b32  	%r170, %r169, %r163;
	shl.b32 	%r171, %r170, 2;
	add.s32 	%r172, %r159, %r171;
	atom.shared.add.u32 	%r173, [%r172], 1;
	shr.u64 	%rd127, %rd90, %r353;
	cvt.u32.u64 	%r174, %rd127;
	and.b32  	%r175, %r174, %r163;
	shl.b32 	%r176, %r175, 2;
	add.s32 	%r177, %r159, %r176;
	atom.shared.add.u32 	%r178, [%r177], 1;
	shr.u64 	%rd128, %rd89, %r353;
	cvt.u32.u64 	%r179, %rd128;
	and.b32  	%r180, %r179, %r163;
	shl.b32 	%r181, %r180, 2;
	add.s32 	%r182, %r159, %r181;
	atom.shared.add.u32 	%r183, [%r182], 1;
	shr.u64 	%rd129, %rd88, %r353;
	cvt.u32.u64 	%r184, %rd129;
	and.b32  	%r185, %r184, %r163;
	shl.b32 	%r186, %r185, 2;
	add.s32 	%r187, %r159, %r186;
	atom.shared.add.u32 	%r188, [%r187], 1;
	shr.u64 	%rd130, %rd87, %r353;
	cvt.u32.u64 	%r189, %rd130;
	and.b32  	%r190, %r189, %r163;
	shl.b32 	%r191, %r190, 2;
	add.s32 	%r192, %r159, %r191;
	atom.shared.add.u32 	%r193, [%r192], 1;
	shr.u64 	%rd131, %rd86, %r353;
	cvt.u32.u64 	%r194, %rd131;
	and.b32  	%r195, %r194, %r163;
	shl.b32 	%r196, %r195, 2;
	add.s32 	%r197, %r159, %r196;
	atom.shared.add.u32 	%r198, [%r197], 1;
	shr.u64 	%rd132, %rd85, %r353;
	cvt.u32.u64 	%r199, %rd132;
	and.b32  	%r200, %r199, %r163;
	shl.b32 	%r201, %r200, 2;
	add.s32 	%r202, %r159, %r201;
	atom.shared.add.u32 	%r203, [%r202], 1;
	shr.u64 	%rd133, %rd84, %r353;
	cvt.u32.u64 	%r204, %rd133;
	and.b32  	%r205, %r204, %r163;
	shl.b32 	%r206, %r205, 2;
	add.s32 	%r207, %r159, %r206;
	atom.shared.add.u32 	%r208, [%r207], 1;
	shr.u64 	%rd134, %rd83, %r353;
	cvt.u32.u64 	%r209, %rd134;
	and.b32  	%r210, %r209, %r163;
	shl.b32 	%r211, %r210, 2;
	add.s32 	%r212, %r159, %r211;
	atom.shared.add.u32 	%r213, [%r212], 1;
	shr.u64 	%rd135, %rd82, %r353;
	cvt.u32.u64 	%r214, %rd135;
	and.b32  	%r215, %r214, %r163;
	shl.b32 	%r216, %r215, 2;
	add.s32 	%r217, %r159, %r216;
	atom.shared.add.u32 	%r218, [%r217], 1;
	shr.u64 	%rd136, %rd81, %r353;
	cvt.u32.u64 	%r219, %rd136;
	and.b32  	%r220, %r219, %r163;
	shl.b32 	%r221, %r220, 2;
	add.s32 	%r222, %r159, %r221;
	atom.shared.add.u32 	%r223, [%r222], 1;
	shr.u64 	%rd137, %rd80, %r353;
	cvt.u32.u64 	%r224, %rd137;
	and.b32  	%r225, %r224, %r163;
	shl.b32 	%r226, %r225, 2;
	add.s32 	%r227, %r159, %r226;
	atom.shared.add.u32 	%r228, [%r227], 1;
	shr.u64 	%rd138, %rd79, %r353;
	cvt.u32.u64 	%r229, %rd138;
	and.b32  	%r230, %r229, %r163;
	shl.b32 	%r231, %r230, 2;
	add.s32 	%r232, %r159, %r231;
	atom.shared.add.u32 	%r233, [%r232], 1;
	shr.u64 	%rd139, %rd78, %r353;
	cvt.u32.u64 	%r234, %rd139;
	and.b32  	%r235, %r234, %r163;
	shl.b32 	%r236, %r235, 2;
	add.s32 	%r237, %r159, %r236;
	atom.shared.add.u32 	%r238, [%r237], 1;
	shr.u64 	%rd140, %rd77, %r353;
	cvt.u32.u64 	%r239, %rd140;
	and.b32  	%r240, %r239, %r163;
	shl.b32 	%r241, %r240, 2;
	add.s32 	%r242, %r159, %r241;
	atom.shared.add.u32 	%r243, [%r242], 1;
	add.s32 	%r353, %r353, 8;
	add.s32 	%r352, %r352, 1;
	setp.lt.s32 	%p43, %r353, %r94;
	@%p43 bra 	$L__BB48_68;
$L__BB48_69:
	add.s64 	%rd247, %rd247, %rd4;
	setp.lt.u64 	%p44, %rd247, %rd9;
	@%p44 bra 	$L__BB48_32;
$L__BB48_70:
	bar.sync 	0;
	@%p1 bra 	$L__BB48_152;
	setp.lt.u32 	%p45, %r1, 7;
	mov.b32 	%r356, 0;
	@%p45 bra 	$L__BB48_90;
	mov.b32 	%r354, 0;
$L__BB48_73:
	.pragma "nounroll";
	shl.b32 	%r246, %r354, 10;
	add.s32 	%r43, %r6, %r246;
	ld.shared.u32 	%r44, [%r43];
	setp.eq.s32 	%p46, %r44, 0;
	@%p46 bra 	$L__BB48_75;
	cvt.u32.u64 	%r247, %rd5;
	shl.b32 	%r248, %r354, 8;
	add.s32 	%r249, %r248, %r247;
	mul.wide.u32 	%rd141, %r249, 8;
	add.s64 	%rd142, %rd2, %rd141;
	cvt.u64.u32 	%rd143, %r44;
	atom.global.add.u64 	%rd144, [%rd142], %rd143;
$L__BB48_75:
	ld.shared.u32 	%r45, [%r43+1024];
	setp.eq.s32 	%p47, %r45, 0;
	@%p47 bra 	$L__BB48_77;
	cvt.u32.u64 	%r250, %rd5;
	shl.b32 	%r251, %r354, 8;
	add.s32 	%r252, %r251, %r250;
	add.s32 	%r253, %r252, 256;
	mul.wide.u32 	%rd145, %r253, 8;
	add.s64 	%rd146, %rd2, %rd145;
	cvt.u64.u32 	%rd147, %r45;
	atom.global.add.u64 	%rd148, [%rd146], %rd147;
$L__BB48_77:
	ld.shared.u32 	%r46, [%r43+2048];
	setp.eq.s32 	%p48, %r46, 0;
	@%p48 bra 	$L__BB48_79;
	cvt.u32.u64 	%r254, %rd5;
	shl.b32 	%r255, %r354, 8;
	add.s32 	%r256, %r255, %r254;
	add.s32 	%r257, %r256, 512;
	mul.wide.u32 	%rd149, %r257, 8;
	add.s64 	%rd150, %rd2, %rd149;
	cvt.u64.u32 	%rd151, %r46;
	atom.global.add.u64 	%rd152, [%rd150], %rd151;
$L__BB48_79:
	ld.shared.u32 	%r47, [%r43+3072];
	setp.eq.s32 	%p49, %r47, 0;
	@%p49 bra 	$L__BB48_81;
	cvt.u32.u64 	%r258, %rd5;
	shl.b32 	%r259, %r354, 8;
	add.s32 	%r260, %r259, %r258;
	add.s32 	%r261, %r260, 768;
	mul.wide.u32 	%rd153, %r261, 8;
	add.s64 	%rd154, %rd2, %rd153;
	cvt.u64.u32 	%rd155, %r47;
	atom.global.add.u64 	%rd156, [%rd154], %rd155;
$L__BB48_81:
	ld.shared.u32 	%r48, [%r43+4096];
	setp.eq.s32 	%p50, %r48, 0;
	@%p50 bra 	$L__BB48_83;
	cvt.u32.u64 	%r262, %rd5;
	shl.b32 	%r263, %r354, 8;
	add.s32 	%r264, %r263, %r262;
	add.s32 	%r265, %r264, 1024;
	mul.wide.u32 	%rd157, %r265, 8;
	add.s64 	%rd158, %rd2, %rd157;
	cvt.u64.u32 	%rd159, %r48;
	atom.global.add.u64 	%rd160, [%rd158], %rd159;
$L__BB48_83:
	ld.shared.u32 	%r49, [%r43+5120];
	setp.eq.s32 	%p51, %r49, 0;
	@%p51 bra 	$L__BB48_85;
	cvt.u32.u64 	%r266, %rd5;
	shl.b32 	%r267, %r354, 8;
	add.s32 	%r268, %r267, %r266;
	add.s32 	%r269, %r268, 1280;
	mul.wide.u32 	%rd161, %r269, 8;
	add.s64 	%rd162, %rd2, %rd161;
	cvt.u64.u32 	%rd163, %r49;
	atom.global.add.u64 	%rd164, [%rd162], %rd163;
$L__BB48_85:
	ld.shared.u32 	%r50, [%r43+6144];
	setp.eq.s32 	%p52, %r50, 0;
	@%p52 bra 	$L__BB48_87;
	cvt.u32.u64 	%r270, %rd5;
	shl.b32 	%r271, %r354, 8;
	add.s32 	%r272, %r271, %r270;
	add.s32 	%r273, %r272, 1536;
	mul.wide.u32 	%rd165, %r273, 8;
	add.s64 	%rd166, %rd2, %rd165;
	cvt.u64.u32 	%rd167, %r50;
	atom.global.add.u64 	%rd168, [%rd166], %rd167;
$L__BB48_87:
	ld.shared.u32 	%r51, [%r43+7168];
	setp.eq.s32 	%p53, %r51, 0;
	@%p53 bra 	$L__BB48_89;
	cvt.u32.u64 	%r274, %rd5;
	shl.b32 	%r275, %r354, 8;
	add.s32 	%r276, %r275, %r274;
	add.s32 	%r277, %r276, 1792;
	mul.wide.u32 	%rd169, %r277, 8;
	add.s64 	%rd170, %rd2, %rd169;
	cvt.u64.u32 	%rd171, %r51;
	atom.global.add.u64 	%rd172, [%rd170], %rd171;
$L__BB48_89:
	add.s32 	%r354, %r354, 8;
	setp.ne.s32 	%p54, %r354, %r14;
	mov.u32 	%r356, %r14;
	@%p54 bra 	$L__BB48_73;
$L__BB48_90:
	add.s32 	%r54, %r5, -1;
	setp.eq.s32 	%p55, %r3, 0;
	@%p55 bra 	$L__BB48_111;
	setp.lt.u32 	%p56, %r4, 3;
	@%p56 bra 	$L__BB48_101;
	shl.b32 	%r278, %r356, 10;
	add.s32 	%r55, %r6, %r278;
	ld.shared.u32 	%r56, [%r55];
	setp.eq.s32 	%p57, %r56, 0;
	@%p57 bra 	$L__BB48_94;
	cvt.u32.u64 	%r279, %rd5;
	shl.b32 	%r280, %r356, 8;
	add.s32 	%r281, %r280, %r279;
	mul.wide.u32 	%rd173, %r281, 8;
	add.s64 	%rd174, %rd2, %rd173;
	cvt.u64.u32 	%rd175, %r56;
	atom.global.add.u64 	%rd176, [%rd174], %rd175;
$L__BB48_94:
	ld.shared.u32 	%r57, [%r55+1024];
	setp.eq.s32 	%p58, %r57, 0;
	@%p58 bra 	$L__BB48_96;
	cvt.u32.u64 	%r282, %rd5;
	shl.b32 	%r283, %r356, 8;
	add.s32 	%r284, %r283, %r282;
	add.s32 	%r285, %r284, 256;
	mul.wide.u32 	%rd177, %r285, 8;
	add.s64 	%rd178, %rd2, %rd177;
	cvt.u64.u32 	%rd179, %r57;
	atom.global.add.u64 	%rd180, [%rd178], %rd179;
$L__BB48_96:
	ld.shared.u32 	%r58, [%r55+2048];
	setp.eq.s32 	%p59, %r58, 0;
	@%p59 bra 	$L__BB48_98;
	cvt.u32.u64 	%r286, %rd5;
	shl.b32 	%r287, %r356, 8;
	add.s32 	%r288, %r287, %r286;
	add.s32 	%r289, %r288, 512;
	mul.wide.u32 	%rd181, %r289, 8;
	add.s64 	%rd182, %rd2, %rd181;
	cvt.u64.u32 	%rd183, %r58;
	atom.global.add.u64 	%rd184, [%rd182], %rd183;
$L__BB48_98:
	ld.shared.u32 	%r59, [%r55+3072];
	setp.eq.s32 	%p60, %r59, 0;
	@%p60 bra 	$L__BB48_100;
	cvt.u32.u64 	%r290, %rd5;
	shl.b32 	%r291, %r356, 8;
	add.s32 	%r292, %r291, %r290;
	add.s32 	%r293, %r292, 768;
	mul.wide.u32 	%rd185, %r293, 8;
	add.s64 	%rd186, %rd2, %rd185;
	cvt.u64.u32 	%rd187, %r59;
	atom.global.add.u64 	%rd188, [%rd186], %rd187;
$L__BB48_100:
	add.s32 	%r356, %r356, 4;
$L__BB48_101:
	setp.eq.s32 	%p61, %r5, 0;
	@%p61 bra 	$L__BB48_111;
	setp.eq.s32 	%p62, %r54, 0;
	@%p62 bra 	$L__BB48_108;
	shl.b32 	%r294, %r356, 10;
	add.s32 	%r62, %r6, %r294;
	ld.shared.u32 	%r63, [%r62];
	setp.eq.s32 	%p63, %r63, 0;
	@%p63 bra 	$L__BB48_105;
	cvt.u32.u64 	%r295, %rd5;
	shl.b32 	%r296, %r356, 8;
	add.s32 	%r297, %r296, %r295;
	mul.wide.u32 	%rd189, %r297, 8;
	add.s64 	%rd190, %rd2, %rd189;
	cvt.u64.u32 	%rd191, %r63;
	atom.global.add.u64 	%rd192, [%rd190], %rd191;
$L__BB48_105:
	ld.shared.u32 	%r64, [%r62+1024];
	setp.eq.s32 	%p64, %r64, 0;
	@%p64 bra 	$L__BB48_107;
	cvt.u32.u64 	%r298, %rd5;
	shl.b32 	%r299, %r356, 8;
	add.s32 	%r300, %r299, %r298;
	add.s32 	%r301, %r300, 256;
	mul.wide.u32 	%rd193, %r301, 8;
	add.s64 	%rd194, %rd2, %rd193;
	cvt.u64.u32 	%rd195, %r64;
	atom.global.add.u64 	%rd196, [%rd194], %rd195;
$L__BB48_107:
	add.s32 	%r356, %r356, 2;
$L__BB48_108:
	setp.eq.s32 	%p65, %r15, 0;
	@%p65 bra 	$L__BB48_111;
	shl.b32 	%r302, %r356, 10;
	add.s32 	%r303, %r6, %r302;
	ld.shared.u32 	%r67, [%r303];
	setp.eq.s32 	%p66, %r67, 0;
	@%p66 bra 	$L__BB48_111;
	cvt.u32.u64 	%r304, %rd5;
	shl.b32 	%r305, %r356, 8;
	add.s32 	%r306, %r305, %r304;
	mul.wide.u32 	%rd197, %r306, 8;
	add.s64 	%rd198, %rd2, %rd197;
	cvt.u64.u32 	%rd199, %r67;
	atom.global.add.u64 	%rd200, [%rd198], %rd199;
$L__BB48_111:
	cvt.u32.u64 	%r307, %rd5;
	setp.gt.u32 	%p67, %r307, 127;
	@%p67 bra 	$L__BB48_152;
	setp.lt.u32 	%p68, %r1, 7;
	mov.b32 	%r360, 0;
	@%p68 bra 	$L__BB48_131;
	mov.b32 	%r358, 0;
$L__BB48_114:
	.pragma "nounroll";
	shl.b32 	%r311, %r358, 10;
	add.s32 	%r69, %r6, %r311;
	ld.shared.u32 	%r70, [%r69+512];
	setp.eq.s32 	%p69, %r70, 0;
	shl.b32 	%r312, %r358, 8;
	add.s32 	%r313, %r312, %r307;
	mul.wide.u32 	%rd201, %r313, 8;
	add.s64 	%rd94, %rd2, %rd201;
	@%p69 bra 	$L__BB48_116;
	cvt.u64.u32 	%rd202, %r70;
	atom.global.add.u64 	%rd203, [%rd94+1024], %rd202;
$L__BB48_116:
	ld.shared.u32 	%r71, [%r69+1536];
	setp.eq.s32 	%p70, %r71, 0;
	@%p70 bra 	$L__BB48_118;
	cvt.u64.u32 	%rd204, %r71;
	atom.global.add.u64 	%rd205, [%rd94+3072], %rd204;
$L__BB48_118:
	ld.shared.u32 	%r72, [%r69+2560];
	setp.eq.s32 	%p71, %r72, 0;
	@%p71 bra 	$L__BB48_120;
	cvt.u64.u32 	%rd206, %r72;
	atom.global.add.u64 	%rd207, [%rd94+5120], %rd206;
$L__BB48_120:
	ld.shared.u32 	%r73, [%r69+3584];
	setp.eq.s32 	%p72, %r73, 0;
	@%p72 bra 	$L__BB48_122;
	cvt.u64.u32 	%rd208, %r73;
	atom.global.add.u64 	%rd209, [%rd94+7168], %rd208;
$L__BB48_122:
	ld.shared.u32 	%r74, [%r69+4608];
	setp.eq.s32 	%p73, %r74, 0;
	@%p73 bra 	$L__BB48_124;
	cvt.u64.u32 	%rd210, %r74;
	atom.global.add.u64 	%rd211, [%rd94+9216], %rd210;
$L__BB48_124:
	ld.shared.u32 	%r75, [%r69+5632];
	setp.eq.s32 	%p74, %r75, 0;
	@%p74 bra 	$L__BB48_126;
	cvt.u64.u32 	%rd212, %r75;
	atom.global.add.u64 	%rd213, [%rd94+11264], %rd212;
$L__BB48_126:
	ld.shared.u32 	%r76, [%r69+6656];
	setp.eq.s32 	%p75, %r76, 0;
	@%p75 bra 	$L__BB48_128;
	cvt.u64.u32 	%rd214, %r76;
	atom.global.add.u64 	%rd215, [%rd94+13312], %rd214;
$L__BB48_128:
	ld.shared.u32 	%r77, [%r69+7680];
	setp.eq.s32 	%p76, %r77, 0;
	@%p76 bra 	$L__BB48_130;
	cvt.u64.u32 	%rd216, %r77;
	atom.global.add.u64 	%rd217, [%rd94+15360], %rd216;
$L__BB48_130:
	add.s32 	%r358, %r358, 8;
	setp.ne.s32 	%p77, %r358, %r14;
	mov.u32 	%r360, %r14;
	@%p77 bra 	$L__BB48_114;
$L__BB48_131:
	setp.eq.s32 	%p78, %r3, 0;
	@%p78 bra 	$L__BB48_152;
	setp.lt.u32 	%p79, %r4, 3;
	@%p79 bra 	$L__BB48_142;
	shl.b32 	%r314, %r360, 10;
	add.s32 	%r80, %r6, %r314;
	ld.shared.u32 	%r81, [%r80+512];
	setp.eq.s32 	%p80, %r81, 0;
	@%p80 bra 	$L__BB48_135;
	shl.b32 	%r316, %r360, 8;
	add.s32 	%r317, %r316, %r307;
	mul.wide.u32 	%rd218, %r317, 8;
	add.s64 	%rd219, %rd2, %rd218;
	cvt.u64.u32 	%rd220, %r81;
	atom.global.add.u64 	%rd221, [%rd219+1024], %rd220;
$L__BB48_135:
	ld.shared.u32 	%r82, [%r80+1536];
	setp.eq.s32 	%p81, %r82, 0;
	@%p81 bra 	$L__BB48_137;
	shl.b32 	%r319, %r360, 8;
	add.s32 	%r320, %r319, %r307;
	add.s32 	%r321, %r320, 256;
	mul.wide.u32 	%rd222, %r321, 8;
	add.s64 	%rd223, %rd2, %rd222;
	cvt.u64.u32 	%rd224, %r82;
	atom.global.add.u64 	%rd225, [%rd223+1024], %rd224;
$L__BB48_137:
	ld.shared.u32 	%r83, [%r80+2560];
	setp.eq.s32 	%p82, %r83, 0;
	@%p82 bra 	$L__BB48_139;
	shl.b32 	%r323, %r360, 8;
	add.s32 	%r324, %r323, %r307;
	add.s32 	%r325, %r324, 512;
	mul.wide.u32 	%rd226, %r325, 8;
	add.s64 	%rd227, %rd2, %rd226;
	cvt.u64.u32 	%rd228, %r83;
	atom.global.add.u64 	%rd229, [%rd227+1024], %rd228;
$L__BB48_139:
	ld.shared.u32 	%r84, [%r80+3584];
	setp.eq.s32 	%p83, %r84, 0;
	@%p83 bra 	$L__BB48_141;
	shl.b32 	%r327, %r360, 8;
	add.s32 	%r328, %r327, %r307;
	add.s32 	%r329, %r328, 768;
	mul.wide.u32 	%rd230, %r329, 8;
	add.s64 	%rd231, %rd2, %rd230;
	cvt.u64.u32 	%rd232, %r84;
	atom.global.add.u64 	%rd233, [%rd231+1024], %rd232;
$L__BB48_141:
	add.s32 	%r360, %r360, 4;
$L__BB48_142:
	setp.eq.s32 	%p84, %r5, 0;
	@%p84 bra 	$L__BB48_152;
	setp.eq.s32 	%p85, %r54, 0;
	@%p85 bra 	$L__BB48_149;
	shl.b32 	%r330, %r360, 10;
	add.s32 	%r87, %r6, %r330;
	ld.shared.u32 	%r88, [%r87+512];
	setp.eq.s32 	%p86, %r88, 0;
	@%p86 bra 	$L__BB48_146;
	shl.b32 	%r332, %r360, 8;
	add.s32 	%r333, %r332, %r307;
	mul.wide.u32 	%rd234, %r333, 8;
	add.s64 	%rd235, %rd2, %rd234;
	cvt.u64.u32 	%rd236, %r88;
	atom.global.add.u64 	%rd237, [%rd235+1024], %rd236;
$L__BB48_146:
	ld.shared.u32 	%r89, [%r87+1536];
	setp.eq.s32 	%p87, %r89, 0;
	@%p87 bra 	$L__BB48_148;
	shl.b32 	%r335, %r360, 8;
	add.s32 	%r336, %r335, %r307;
	add.s32 	%r337, %r336, 256;
	mul.wide.u32 	%rd238, %r337, 8;
	add.s64 	%rd239, %rd2, %rd238;
	cvt.u64.u32 	%rd240, %r89;
	atom.global.add.u64 	%rd241, [%rd239+1024], %rd240;
$L__BB48_148:
	add.s32 	%r360, %r360, 2;
$L__BB48_149:
	setp.eq.s32 	%p88, %r15, 0;
	@%p88 bra 	$L__BB48_152;
	shl.b32 	%r338, %r360, 10;
	add.s32 	%r339, %r6, %r338;
	ld.shared.u32 	%r92, [%r339+512];
	setp.eq.s32 	%p89, %r92, 0;
	@%p89 bra 	$L__BB48_152;
	shl.b32 	%r341, %r360, 8;
	add.s32 	%r342, %r341, %r307;
	mul.wide.u32 	%rd242, %r342, 8;
	add.s64 	%rd243, %rd2, %rd242;
	cvt.u64.u32 	%rd244, %r92;
	atom.global.add.u64 	%rd245, [%rd243+1024], %rd244;
$L__BB48_152:
	bar.sync 	0;
	add.s64 	%rd246, %rd246, 1;
	setp.ne.s64 	%p90, %rd246, %rd6;
	@%p90 bra 	$L__BB48_2;
$L__BB48_153:
	ret;

}
	// .globl	_ZN3cub18CUB_300001_SM_10006detail10radix_sort33DeviceRadixSortExclusiveSumKernelINS1_5radix10policy_hubIxiyE10Policy1000EyEEvPT0_
.visible .entry _ZN3cub18CUB_300001_SM_10006detail10radix_sort33DeviceRadixSortExclusiveSumKernelINS1_5radix10policy_hubIxiyE10Policy1000EyEEvPT0_(
	.param .u64 .ptr .align 1 _ZN3cub18CUB_300001_SM_10006detail10radix_sort33DeviceRadixSortExclusiveSumKernelINS1_5radix10policy_hubIxiyE10Policy1000EyEEvPT0__param_0
)
{
	.reg .pred 	%p<4>;
	.reg .b32 	%r<28>;
	.reg .b64 	%rd<54>;
	// demoted variable
	.shared .align 16 .b8 _ZZN3cub18CUB_300001_SM_10006detail10radix_sort33DeviceRadixSortExclusiveSumKernelINS1_5radix10policy_hubIxiyE10Policy1000EyEEvPT0_E12temp_storage[2336];
	ld.param.u64 	%rd5, [_ZN3cub18CUB_300001_SM_10006detail10radix_sort33DeviceRadixSortExclusiveSumKernelINS1_5radix10policy_hubIxiyE10Policy1000EyEEvPT0__param_0];
	cvta.to.global.u64 	%rd6, %rd5;
	mov.u32 	%r3, %ctaid.x;
	shl.b32 	%r4, %r3, 8;
	mov.u32 	%r1, %tid.x;
	setp.gt.u32 	%p1, %r1, 255;
	add.s32 	%r5, %r4, %r1;
	mul.wide.s32 	%rd7, %r5, 8;
	add.s64 	%rd1, %rd6, %rd7;
	@%p1 bra 	$L__BB49_2;
	ld.global.u64 	%rd53, [%rd1];
$L__BB49_2:
	shr.u32 	%r6, %r1, 3;
	add.s32 	%r7, %r6, %r1;
	shl.b32 	%r8, %r7, 3;
	mov.u32 	%r9, _ZZN3cub18CUB_300001_SM_10006detail10radix_sort33DeviceRadixSortExclusiveSumKernelINS1_5radix10policy_hubIxiyE10Policy1000EyEEvPT0_E12temp_storage;
	add.s32 	%r10, %r9, %r8;
	add.s32 	%r2, %r10, 16;
	st.shared.u64 	[%r10+16], %rd53;
	bar.sync 	0;
	setp.gt.u32 	%p2, %r1, 31;
	@%p2 bra 	$L__BB49_4;
	mad.lo.s32 	%r27, %r1, 72, %r9;
	ld.shared.u64 	%rd23, [%r27+16];
	ld.shared.u64 	%rd24, [%r27+24];
	ld.shared.u64 	%rd25, [%r27+32];
	ld.shared.u64 	%rd26, [%r27+40];
	ld.shared.u64 	%rd27, [%r27+48];
	ld.shared.u64 	%rd28, [%r27+56];
	ld.shared.u64 	%rd29, [%r27+64];
	ld.shared.u64 	%rd30, [%r27+72];
	add.s64 	%rd31, %rd24, %rd23;
	add.s64 	%rd32, %rd31, %rd25;
	add.s64 	%rd33, %rd32, %rd26;
	add.s64 	%rd34, %rd33, %rd27;
	add.s64 	%rd35, %rd34, %rd28;
	add.s64 	%rd36, %rd35, %rd29;
	add.s64 	%rd10, %rd36, %rd30;
	mov.b32 	%r11, 1;
	mov.b32 	%r24, 0;
	mov.b32 	%r25, -1;
	// begin inline asm
	{  .reg .u64 r0;  .reg .u32 lo;  .reg .u32 hi;  .reg .pred p;  mov.b64 {lo, hi}, %rd10;  shfl.sync.up.b32 lo|p, lo, %r11, %r24, %r25;  shfl.sync.up.b32 hi|p, hi, %r11, %r24, %r25;  mov.b64 r0, {lo, hi};  @p add.u64 r0, r0, %rd10;  mov.u64 %rd8, r0;}
	// end inline asm
	mov.b32 	%r14, 2;
	// begin inline asm
	{  .reg .u64 r0;  .reg .u32 lo;  .reg .u32 hi;  .reg .pred p;  mov.b64 {lo, hi}, %rd8;  shfl.sync.up.b32 lo|p, lo, %r14, %r24, %r25;  shfl.sync.up.b32 hi|p, hi, %r14, %r24, %r25;  mov.b64 r0, {lo, hi};  @p add.u64 r0, r0, %rd8;  mov.u64 %rd11, r0;}
	// end inline asm
	mov.b32 	%r17, 4;
	// begin inline asm
	{  .reg .u64 r0;  .reg .u32 lo;  .reg .u32 hi;  .reg .pred p;  mov.b64 {lo, hi}, %rd11;  shfl.sync.up.b32 lo|p, lo, %r17, %r24, %r25;  shfl.sync.up.b32 hi|p, hi, %r17, %r24, %r25;  mov.b64 r0, {lo, hi};  @p add.u64 r0, r0, %rd11;  mov.u64 %rd14, r0;}
	// end inline asm
	mov.b32 	%r20, 8;
	// begin inline asm
	{  .reg .u64 r0;  .reg .u32 lo;  .reg .u32 hi;  .reg .pred p;  mov.b64 {lo, hi}, %rd14;  shfl.sync.up.b32 lo|p, lo, %r20, %r24, %r25;  shfl.sync.up.b32 hi|p, hi, %r20, %r24, %r25;  mov.b64 r0, {lo, hi};  @p add.u64 r0, r0, %rd14;  mov.u64 %rd17, r0;}
	// end inline asm
	mov.b32 	%r23, 16;
	// begin inline asm
	{  .reg .u64 r0;  .reg .u32 lo;  .reg .u32 hi;  .reg .pred p;  mov.b64 {lo, hi}, %rd17;  shfl.sync.up.b32 lo|p, lo, %r23, %r24, %r25;  shfl.sync.up.b32 hi|p, hi, %r23, %r24, %r25;  mov.b64 r0, {lo, hi};  @p add.u64 r0, r0, %rd17;  mov.u64 %rd20, r0;}
	// end inline asm
	sub.s64 	%rd37, %rd20, %rd10;
	ld.shared.u64 	%rd38, [%r27+16];
	ld.shared.u64 	%rd39, [%r27+24];
	ld.shared.u64 	%rd40, [%r27+32];
	ld.shared.u64 	%rd41, [%r27+40];
	ld.shared.u64 	%rd42, [%r27+48];
	ld.shared.u64 	%rd43, [%r27+56];
	ld.shared.u64 	%rd44, [%r27+64];
	add.s64 	%rd45, %rd38, %rd37;
	add.s64 	%rd46, %rd39, %rd45;
	add.s64 	%rd47, %rd40, %rd46;
	add.s64 	%rd48, %rd41, %rd47;
	add.s64 	%rd49, %rd42, %rd48;
	add.s64 	%rd50, %rd43, %rd49;
	add.s64 	%rd51, %rd44, %rd50;
	st.shared.u64 	[%r27+16], %rd37;
	st.shared.u64 	[%r27+24], %rd45;
	st.shared.u64 	[%r27+32], %rd46;
	st.shared.u64 	[%r27+40], %rd47;
	st.shared.u64 	[%r27+48], %rd48;
	st.shared.u64 	[%r27+56], %rd49;
	st.shared.u64 	[%r27+64], %rd50;
	st.shared.u64 	[%r27+72], %rd51;
$L__BB49_4:
	setp.gt.u32 	%p3, %r1, 255;
	bar.sync 	0;
	@%p3 bra 	$L__BB49_6;
	ld.shared.u64 	%rd52, [%r2];
	st.global.u64 	[%rd1], %rd52;
$L__BB49_6:
	ret;

}
	// .globl	_ZN3cub18CUB_300001_SM_10006detail10radix_sort29DeviceRadixSortOnesweepKernelINS1_5radix10policy_hubIxiyE10Policy1000ELNS0_9SortOrderE0ExiyiiNS1_21identity_decomposer_tEEEvPT5_SB_PT3_PKSC_PT1_PKSG_PT2_PKSK_T4_iiT6_
.visible .entry _ZN3cub18CUB_300001_SM_10006detail10radix_sort29DeviceRadixSortOnesweepKernelINS1_5radix10policy_hubIxiyE10Policy1000ELNS0_9SortOrderE0ExiyiiNS1_21identity_decomposer_tEEEvPT5_SB_PT3_PKSC_PT1_PKSG_PT2_PKSK_T4_iiT6_(
	.param .u64 .ptr .align 1 _ZN3cub18CUB_300001_SM_10006detail10radix_sort29DeviceRadixSortOnesweepKernelINS1_5radix10policy_hubIxiyE10Policy1000ELNS0_9SortOrderE0ExiyiiNS1_21identity_decomposer_tEEEvPT5_SB_PT3_PKSC_PT1_PKSG_PT2_PKSK_T4_iiT6__param_0,
	.param .u64 .ptr .align 1 _ZN3cub18CUB_300001_SM_10006detail10radix_sort29DeviceRadixSortOnesweepKernelINS1_5radix10policy_hubIxiyE10Policy1000ELNS0_9SortOrderE0ExiyiiNS1_21identity_decomposer_tEEEvPT5_SB_PT3_PKSC_PT1_PKSG_PT2_PKSK_T4_iiT6__param_1,
	.param .u64 .ptr .align 1 _ZN3cub18CUB_300001_SM_10006detail10radix_sort29DeviceRadixSortOnesweepKernelINS1_5radix10policy_hubIxiyE10Policy1000ELNS0_9SortOrderE0ExiyiiNS1_21identity_decomposer_tEEEvPT5_SB_PT3_PKSC_PT1_PKSG_PT2_PKSK_T4_iiT6__param_2,
	.param .u64 .ptr .align 1 _ZN3cub18CUB_300001_SM_10006detail10radix_sort29DeviceRadixSortOnesweepKernelINS1_5radix10policy_hubIxiyE10Policy1000ELNS0_9SortOrderE0ExiyiiNS1_21identity_decomposer_tEEEvPT5_SB_PT3_PKSC_PT1_PKSG_PT2_PKSK_T4_iiT6__param_3,
	.param .u64 .ptr .align 1 _ZN3cub18CUB_300001_SM_10006detail10radix_sort29DeviceRadixSortOnesweepKernelINS1_5radix10policy_hubIxiyE10Policy1000ELNS0_9SortOrderE0ExiyiiNS1_21identity_decomposer_tEEEvPT5_SB_PT3_PKSC_PT1_PKSG_PT2_PKSK_T4_iiT6__param_4,
	.param .u64 .ptr .align 1 _ZN3cub18CUB_300001_SM_10006detail10radix_sort29DeviceRadixSortOnesweepKernelINS1_5radix10policy_hubIxiyE10Policy1000ELNS0_9SortOrderE0ExiyiiNS1_21identity_decomposer_tEEEvPT5_SB_PT3_PKSC_PT1_PKSG_PT2_PKSK_T4_iiT6__param_5,
	.param .u64 .ptr .align 1 _ZN3cub18CUB_300001_SM_10006detail10radix_sort29DeviceRadixSortOnesweepKernelINS1_5radix10policy_hubIxiyE10Policy1000ELNS0_9SortOrderE0ExiyiiNS1_21identity_decomposer_tEEEvPT5_SB_PT3_PKSC_PT1_PKSG_PT2_PKSK_T4_iiT6__param_6,
	.param .u64 .ptr .align 1 _ZN3cub18CUB_300001_SM_10006detail10radix_sort29DeviceRadixSortOnesweepKernelINS1_5radix10policy_hubIxiyE10Policy1000ELNS0_9SortOrderE0ExiyiiNS1_21identity_decomposer_tEEEvPT5_SB_PT3_PKSC_PT1_PKSG_PT2_PKSK_T4_iiT6__param_7,
	.param .u32 _ZN3cub18CUB_300001_SM_10006detail10radix_sort29DeviceRadixSortOnesweepKernelINS1_5radix10policy_hubIxiyE10Policy1000ELNS0_9SortOrderE0ExiyiiNS1_21identity_decomposer_tEEEvPT5_SB_PT3_PKSC_PT1_PKSG_PT2_PKSK_T4_iiT6__param_8,
	.param .u32 _ZN3cub18CUB_300001_SM_10006detail10radix_sort29DeviceRadixSortOnesweepKernelINS1_5radix10policy_hubIxiyE10Policy1000ELNS0_9SortOrderE0ExiyiiNS1_21identity_decomposer_tEEEvPT5_SB_PT3_PKSC_PT1_PKSG_PT2_PKSK_T4_iiT6__param_9,
	.param .u32 _ZN3cub18CUB_300001_SM_10006detail10radix_sort29DeviceRadixSortOnesweepKernelINS1_5radix10policy_hubIxiyE10Policy1000ELNS0_9SortOrderE0ExiyiiNS1_21identity_decomposer_tEEEvPT5_SB_PT3_PKSC_PT1_PKSG_PT2_PKSK_T4_iiT6__param_10,
	.param .align 1 .b8 _ZN3cub18CUB_300001_SM_10006detail10radix_sort29DeviceRadixSortOnesweepKernelINS1_5radix10policy_hubIxiyE10Policy1000ELNS0_9SortOrderE0ExiyiiNS1_21identity_decomposer_tEEEvPT5_SB_PT3_PKSC_PT1_PKSG_PT2_PKSK_T4_iiT6__param_11[1]
)
.maxntid 384
{
	.reg .pred 	%p<186>;
	.reg .b32 	%r<1794>;
	.reg .b64 	%rd<649>;
	// demoted variable
	.shared .align 16 .b8 _ZZN3cub18CUB_300001_SM_10006detail10radix_sort29DeviceRadixSortOnesweepKernelINS1_5radix10policy_hubIxiyE10Policy1000ELNS0_9SortOrderE0ExiyiiNS1_21identity_decomposer_tEEEvPT5_SB_PT3_PKSC_PT1_PKSG_PT2_PKSK_T4_iiT6_E1s[48128];
	ld.param.u64 	%rd130, [_ZN3cub18CUB_300001_SM_10006detail10radix_sort29DeviceRadixSortOnesweepKernelINS1_5radix10policy_hubIxiyE10Policy1000ELNS0_9SortOrderE0ExiyiiNS1_21identity_decomposer_tEEEvPT5_SB_PT3_PKSC_PT1_PKSG_PT2_PKSK_T4_iiT6__param_1];
	ld.param.u64 	%rd134, [_ZN3cub18CUB_300001_SM_10006detail10radix_sort29DeviceRadixSortOnesweepKernelINS1_5radix10policy_hubIxiyE10Policy1000ELNS0_9SortOrderE0ExiyiiNS1_21identity_decomposer_tEEEvPT5_SB_PT3_PKSC_PT1_PKSG_PT2_PKSK_T4_iiT6__param_4];
	ld.param.u64 	%rd135, [_ZN3cub18CUB_300001_SM_10006detail10radix_sort29DeviceRadixSortOnesweepKernelINS1_5radix10policy_hubIxiyE10Policy1000ELNS0_9SortOrderE0ExiyiiNS1_21identity_decomposer_tEEEvPT5_SB_PT3_PKSC_PT1_PKSG_PT2_PKSK_T4_iiT6__param_5];
	ld.param.u64 	%rd136, [_ZN3cub18CUB_300001_SM_10006detail10radix_sort29DeviceRadixSortOnesweepKernelINS1_5radix10policy_hubIxiyE10Policy1000ELNS0_9SortOrderE0ExiyiiNS1_21identity_decomposer_tEEEvPT5_SB_PT3_PKSC_PT1_PKSG_PT2_PKSK_T4_iiT6__param_6];
	ld.param.u32 	%r304, [_ZN3cub18CUB_300001_SM_10006detail10radix_sort29DeviceRadixSortOnesweepKernelINS1_5radix10policy_hubIxiyE10Policy1000ELNS0_9SortOrderE0ExiyiiNS1_21identity_decomposer_tEEEvPT5_SB_PT3_PKSC_PT1_PKSG_PT2_PKSK_T4_iiT6__param_8];
	cvta.to.global.u64 	%rd1, %rd136;
	cvta.to.global.u64 	%rd2, %rd134;
	cvta.to.global.u64 	%rd3, %rd135;
	mov.u32 	%r1, %tid.x;
	// begin inline asm
	mov.u32 %r307, %laneid;
	// end inline asm
	setp.ne.s32 	%p1, %r1, 0;
	@%p1 bra 	$L__BB50_2;
	cvta.to.global.u64 	%rd137, %rd130;
	atom.global.add.u32 	%r308, [%rd137], 1;
	st.shared.u32 	[_ZZN3cub18CUB_300001_SM_10006detail10radix_sort29DeviceRadixSortOnesweepKernelINS1_5radix10policy_hubIxiyE10Policy1000ELNS0_9SortOrderE0ExiyiiNS1_21identity_decomposer_tEEEvPT5_SB_PT3_PKSC_PT1_PKSG_PT2_PKSK_T4_iiT6_E1s+46080], %r308;
$L__BB50_2:
	bar.sync 	0;
	ld.shared.u32 	%r3, [_ZZN3cub18CUB_300001_SM_10006detail10radix_sort29DeviceRadixSortOnesweepKernelINS1_5radix10policy_hubIxiyE10Policy1000ELNS0_9SortOrderE0ExiyiiNS1_21identity_decomposer_tEEEvPT5_SB_PT3_PKSC_PT1_PKSG_PT2_PKSK_T4_iiT6_E1s+46080];
	mul.lo.s32 	%r309, %r3, 5760;
	add.s32 	%r4, %r309, 5760;
	setp.gt.s32 	%p2, %r4, %r304;
	cvt.s64.s32 	%rd4, %r309;
	@%p2 bra 	$L__BB50_4;
	and.b32  	%r310, %r1, 31;
	and.b32  	%r311, %r1, 992;
	mul.lo.s32 	%r312, %r311, 15;
	or.b32  	%r313, %r312, %r310;
	cvt.u64.u32 	%rd138, %r313;
	add.s64 	%rd139, %rd138, %rd4;
	shl.b64 	%rd140, %rd139, 3;
	add.s64 	%rd141, %rd3, %rd140;
	ld.global.u64 	%rd631, [%rd141];
	ld.global.u64 	%rd630, [%rd141+256];
	ld.global.u64 	%rd629, [%rd141+512];
	ld.global.u64 	%rd628, [%rd141+768];
	ld.global.u64 	%rd627, [%rd141+1024];
	ld.global.u64 	%rd626, [%rd141+1280];
	ld.global.u64 	%rd625, [%rd141+1536];
	ld.global.u64 	%rd624, [%rd141+1792];
	ld.global.u64 	%rd623, [%rd141+2048];
	ld.global.u64 	%rd622, [%rd141+2304];
	ld.global.u64 	%rd621, [%rd141+2560];
	ld.global.u64 	%rd620, [%rd141+2816];
	ld.global.u64 	%rd619, [%rd141+3072];
	ld.global.u64 	%rd618, [%rd141+3328];
	ld.global.u64 	%rd617, [%rd141+3584];
	bra.uni 	$L__BB50_34;
$L__BB50_4:
	cvt.u32.u64 	%r314, %rd4;
	sub.s32 	%r5, %r304, %r314;
	and.b32  	%r315, %r1, 31;
	and.b32  	%r316, %r1, 992;
	mul.lo.s32 	%r317, %r316, 15;
	or.b32  	%r6, %r317, %r315;
	setp.ge.s32 	%p3, %r6, %r5;
	cvt.u64.u32 	%rd143, %r6;
	add.s64 	%rd144, %rd143, %rd4;
	shl.b64 	%rd145, %rd144, 3;
	add.s64 	%rd20, %rd3, %rd145;
	mov.b64 	%rd631, 9223372036854775807;
	@%p3 bra 	$L__BB50_6;
	ld.global.u64 	%rd631, [%rd20];
$L__BB50_6:
	add.s32 	%r318, %r6, 32;
	setp.ge.s32 	%p4, %r318, %r5;
	mov.b64 	%rd630, 9223372036854775807;
	@%p4 bra 	$L__BB50_8;
	ld.global.u64 	%rd630, [%rd20+256];
$L__BB50_8:
	add.s32 	%r319, %r6, 64;
	setp.ge.s32 	%p5, %r319, %r5;
	mov.b64 	%rd629, 9223372036854775807;
	@%p5 bra 	$L__BB50_10;
	ld.global.u64 	%rd629, [%rd20+512];
$L__BB50_10:
	add.s32 	%r320, %r6, 96;
	setp.ge.s32 	%p6, %r320, %r5;
	mov.b64 	%rd628, 9223372036854775807;
	@%p6 bra 	$L__BB50_12;
	ld.global.u64 	%rd628, [%rd20+768];
$L__BB50_12:
	add.s32 	%r321, %r6, 128;
	setp.ge.s32 	%p7, %r321, %r5;
	mov.b64 	%rd627, 9223372036854775807;
	@%p7 bra 	$L__BB50_14;
	ld.global.u64 	%rd627, [%rd20+1024];
$L__BB50_14:
	add.s32 	%r322, %r6, 160;
	setp.ge.s32 	%p8, %r322, %r5;
	mov.b64 	%rd626, 9223372036854775807;
	@%p8 bra 	$L__BB50_16;
	ld.global.u64 	%rd626, [%rd20+1280];
$L__BB50_16:
	add.s32 	%r323, %r6, 192;
	setp.ge.s32 	%p9, %r323, %r5;
	mov.b64 	%rd625, 9223372036854775807;
	@%p9 bra 	$L__BB50_18;
	ld.global.u64 	%rd625, [%rd20+1536];
$L__BB50_18:
	add.s32 	%r324, %r6, 224;
	setp.ge.s32 	%p10, %r324, %r5;
	mov.b64 	%rd624, 9223372036854775807;
	@%p10 bra 	$L__BB50_20;
	ld.global.u64 	%rd624, [%rd20+1792];
$L__BB50_20:
	add.s32 	%r325, %r6, 256;
	setp.ge.s32 	%p11, %r325, %r5;
	mov.b64 	%rd623, 9223372036854775807;
	@%p11 bra 	$L__BB50_22;
	ld.global.u64 	%rd623, [%rd20+2048];
$L__BB50_22:
	add.s32 	%r326, %r6, 288;
	setp.ge.s32 	%p12, %r326, %r5;
	mov.b64 	%rd622, 9223372036854775807;
	@%p12 bra 	$L__BB50_24;
	ld.global.u64 	%rd622, [%rd20+2304];
$L__BB50_24:
	add.s32 	%r327, %r6, 320;
	setp.ge.s32 	%p13, %r327, %r5;
	mov.b64 	%rd621, 9223372036854775807;
	@%p13 bra 	$L__BB50_26;
	ld.global.u64 	%rd621, [%rd20+2560];
$L__BB50_26:
	add.s32 	%r328, %r6, 352;
	setp.ge.s32 	%p14, %r328, %r5;
	mov.b64 	%rd620, 9223372036854775807;
	@%p14 bra 	$L__BB50_28;
	ld.global.u64 	%rd620, [%rd20+2816];
$L__BB50_28:
	add.s32 	%r329, %r6, 384;
	setp.ge.s32 	%p15, %r329, %r5;
	mov.b64 	%rd619, 9223372036854775807;
	@%p15 bra 	$L__BB50_30;
	ld.global.u64 	%rd619, [%rd20+3072];
$L__BB50_30:
	add.s32 	%r330, %r6, 416;
	setp.ge.s32 	%p16, %r330, %r5;
	mov.b64 	%rd618, 9223372036854775807;
	@%p16 bra 	$L__BB50_32;
	ld.global.u64 	%rd618, [%rd20+3328];
$L__BB50_32:
	add.s32 	%r331, %r6, 448;
	setp.ge.s32 	%p17, %r331, %r5;
	mov.b64 	%rd617, 9223372036854775807;
	@%p17 bra 	$L__BB50_34;
	ld.global.u64 	%rd617, [%rd20+3584];
$L__BB50_34:
	ld.param.u32 	%r1703, [_ZN3cub18CUB_300001_SM_10006detail10radix_sort29DeviceRadixSortOnesweepKernelINS1_5radix10policy_hubIxiyE10Policy1000ELNS0_9SortOrderE0ExiyiiNS1_21identity_decomposer_tEEEvPT5_SB_PT3_PKSC_PT1_PKSG_PT2_PKSK_T4_iiT6__param_10];
	mov.b32 	%r332, -1;
	shl.b32 	%r333, %r332, %r1703;
	not.b32 	%r7, %r333;
	shr.u32 	%r8, %r1, 5;
	shl.b32 	%r334, %r8, 10;
	mov.u32 	%r335, _ZZN3cub18CUB_300001_SM_10006detail10radix_sort29DeviceRadixSortOnesweepKernelINS1_5radix10policy_hubIxiyE10Policy1000ELNS0_9SortOrderE0ExiyiiNS1_21identity_decomposer_tEEEvPT5_SB_PT3_PKSC_PT1_PKSG_PT2_PKSK_T4_iiT6_E1s;
	add.s32 	%r9, %r335, %r334;
	setp.gt.s32 	%p18, %r307, 255;
	@%p18 bra 	$L__BB50_47;
	max.s32 	%r336, %r307, 224;
	sub.s32 	%r337, %r336, %r307;
	add.s32 	%r338, %r337, 31;
	shr.u32 	%r339, %r338, 5;
	add.s32 	%r10, %r339, 1;
	and.b32  	%r11, %r10, 15;
	setp.lt.u32 	%p19, %r338, 480;
	mov.u32 	%r1707, %r307;
	@%p19 bra 	$L__BB50_38;
	and.b32  	%r340, %r10, 268435440;
	neg.s32 	%r1705, %r340;
	shl.b32 	%r342, %r307, 2;
	add.s32 	%r343, %r334, %r342;
	add.s32 	%r345, %r343, %r335;
	add.s32 	%r1704, %r345, 1024;
	mov.u32 	%r1707, %r307;
$L__BB50_37:
	.pragma "nounroll";
	mov.b32 	%r346, 0;
	st.shared.u32 	[%r1704+-1024], %r346;
	st.shared.u32 	[%r1704+-896], %r346;
	st.shared.u32 	[%r1704+-768], %r346;
	st.shared.u32 	[%r1704+-640], %r346;
	st.shared.u32 	[%r1704+-512], %r346;
	st.shared.u32 	[%r1704+-384], %r346;
	st.shared.u32 	[%r1704+-256], %r346;
	st.shared.u32 	[%r1704+-128], %r346;
	st.shared.u32 	[%r1704], %r346;
	st.shared.u32 	[%r1704+128], %r346;
	st.shared.u32 	[%r1704+256], %r346;
	st.shared.u32 	[%r1704+384], %r346;
	st.shared.u32 	[%r1704+512], %r346;
	st.shared.u32 	[%r1704+640], %r346;
	st.shared.u32 	[%r1704+768], %r346;
	st.shared.u32 	[%r1704+896], %r346;
	add.s32 	%r1707, %r1707, 512;
	add.s32 	%r1705, %r1705, 16;
	add.s32 	%r1704, %r1704, 2048;
	setp.ne.s32 	%p20, %r1705, 0;
	@%p20 bra 	$L__BB50_37;
$L__BB50_38:
	setp.eq.s32 	%p21, %r11, 0;
	@%p21 bra 	$L__BB50_47;
	and.b32  	%r21, %r10, 7;
	setp.lt.u32 	%p22, %r11, 8;
	@%p22 bra 	$L__BB50_41;
	shl.b32 	%r347, %r1707, 2;
	add.s32 	%r348, %r9, %r347;
	mov.b32 	%r349, 0;
	st.shared.u32 	[%r348], %r349;
	st.shared.u32 	[%r348+128], %r349;
	st.shared.u32 	[%r348+256], %r349;
	st.shared.u32 	[%r348+384], %r349;
	st.shared.u32 	[%r348+512], %r349;
	st.shared.u32 	[%r348+640], %r349;
	st.shared.u32 	[%r348+768], %r349;
	st.shared.u32 	[%r348+896], %r349;
	add.s32 	%r1707, %r1707, 256;
$L__BB50_41:
	setp.eq.s32 	%p23, %r21, 0;
	@%p23 bra 	$L__BB50_47;
	and.b32  	%r24, %r10, 3;
	setp.lt.u32 	%p24, %r21, 4;
	@%p24 bra 	$L__BB50_44;
	shl.b32 	%r350, %r1707, 2;
	add.s32 	%r351, %r9, %r350;
	mov.b32 	%r352, 0;
	st.shared.u32 	[%r351], %r352;
	st.shared.u32 	[%r351+128], %r352;
	st.shared.u32 	[%r351+256], %r352;
	st.shared.u32 	[%r351+384], %r352;
	add.s32 	%r1707, %r1707, 128;
$L__BB50_44:
	setp.eq.s32 	%p25, %r24, 0;
	@%p25 bra 	$L__BB50_47;
	shl.b32 	%r354, %r1707, 2;
	add.s32 	%r355, %r334, %r354;
	add.s32 	%r1711, %r335, %r355;
	neg.s32 	%r1710, %r24;
$L__BB50_46:
	.pragma "nounroll";
	mov.b32 	%r357, 0;
	st.shared.u32 	[%r1711], %r357;
	add.s32 	%r1711, %r1711, 128;
	add.s32 	%r1710, %r1710, 1;
	setp.ne.s32 	%p26, %r1710, 0;
	@%p26 bra 	$L__BB50_46;
$L__BB50_47:
	ld.param.u32 	%r1702, [_ZN3cub18CUB_300001_SM_10006detail10radix_sort29DeviceRadixSortOnesweepKernelINS1_5radix10policy_hubIxiyE10Policy1000ELNS0_9SortOrderE0ExiyiiNS1_21identity_decomposer_tEEEvPT5_SB_PT3_PKSC_PT1_PKSG_PT2_PKSK_T4_iiT6__param_9];
	bar.warp.sync 	-1;
	cvt.u64.u32 	%rd65, %r1702;
	xor.b64  	%rd160, %rd631, -9223372036854775808;
	shr.u64 	%rd161, %rd160, %r1702;
	cvt.u32.u64 	%r359, %rd161;
	and.b32  	%r33, %r359, %r7;
	shl.b32 	%r360, %r33, 2;
	add.s32 	%r361, %r9, %r360;
	atom.shared.add.u32 	%r362, [%r361], 1;
	xor.b64  	%rd162, %rd630, -9223372036854775808;
	shr.u64 	%rd163, %rd162, %r1702;
	cvt.u32.u64 	%r363, %rd163;
	and.b32  	%r364, %r363, %r7;
	shl.b32 	%r365, %r364, 2;
	add.s32 	%r366, %r9, %r365;
	atom.shared.add.u32 	%r367, [%r366], 1;
	xor.b64  	%rd164, %rd629, -9223372036854775808;
	shr.u64 	%rd165, %rd164, %r1702;
	cvt.u32.u64 	%r368, %rd165;
	and.b32  	%r369, %r368, %r7;
	shl.b32 	%r370, %r369, 2;
	add.s32 	%r371, %r9, %r370;
	atom.shared.add.u32 	%r372, [%r371], 1;
	xor.b64  	%rd644, %rd628, -9223372036854775808;
	shr.u64 	%rd166, %rd644, %r1702;
	cvt.u32.u64 	%r373, %rd166;
	and.b32  	%r374, %r373, %r7;
	shl.b32 	%r375, %r374, 2;
	add.s32 	%r376, %r9, %r375;
	atom.shared.add.u32 	%r377, [%r376], 1;
	xor.b64  	%rd167, %rd627, -9223372036854775808;
	shr.u64 	%rd168, %rd167, %r1702;
	cvt.u32.u64 	%r378, %rd168;
	and.b32  	%r379, %r378, %r7;
	shl.b32 	%r380, %r379, 2;
	add.s32 	%r381, %r9, %r380;
	atom.shared.add.u32 	%r382, [%r381], 1;
	xor.b64  	%rd169, %rd626, -9223372036854775808;
	shr.u64 	%rd170, %rd169, %r1702;
	cvt.u32.u64 	%r383, %rd170;
	and.b32  	%r384, %r383, %r7;
	shl.b32 	%r385, %r384, 2;
	add.s32 	%r386, %r9, %r385;
	atom.shared.add.u32 	%r387, [%r386], 1;
	xor.b64  	%rd171, %rd625, -9223372036854775808;
	shr.u64 	%rd172, %rd171, %r1702;
	cvt.u32.u64 	%r388, %rd172;
	and.b32  	%r389, %r388, %r7;
	shl.b32 	%r390, %r389, 2;
	add.s32 	%r391, %r9, %r390;
	atom.shared.add.u32 	%r392, [%r391], 1;
	xor.b64  	%rd173, %rd624, -9223372036854775808;
	shr.u64 	%rd174, %rd173, %r1702;
	cvt.u32.u64 	%r393, %rd174;
	and.b32  	%r394, %r393, %r7;
	shl.b32 	%r395, %r394, 2;
	add.s32 	%r396, %r9, %r395;
	atom.shared.add.u32 	%r397, [%r396], 1;
	xor.b64  	%rd175, %rd623, -9223372036854775808;
	shr.u64 	%rd176, %rd175, %r1702;
	cvt.u32.u64 	%r398, %rd176;
	and.b32  	%r399, %r398, %r7;
	shl.b32 	%r400, %r399, 2;
	add.s32 	%r401, %r9, %r400;
	atom.shared.add.u32 	%r402, [%r401], 1;
	xor.b64  	%rd177, %rd622, -9223372036854775808;
	shr.u64 	%rd178, %rd177, %r1702;
	cvt.u32.u64 	%r403, %rd178;
	and.b32  	%r404, %r403, %r7;
	shl.b32 	%r405, %r404, 2;
	add.s32 	%r406, %r9, %r405;
	atom.shared.add.u32 	%r407, [%r406], 1;
	xor.b64  	%rd179, %rd621, -9223372036854775808;
	shr.u64 	%rd180, %rd179, %r1702;
	cvt.u32.u64 	%r408, %rd180;
	and.b32  	%r409, %r408, %r7;
	shl.b32 	%r410, %r409, 2;
	add.s32 	%r411, %r9, %r410;
	atom.shared.add.u32 	%r412, [%r411], 1;
	xor.b64  	%rd181, %rd620, -9223372036854775808;
	shr.u64 	%rd182, %rd181, %r1702;
	cvt.u32.u64 	%r413, %rd182;
	and.b32  	%r414, %r413, %r7;
	shl.b32 	%r415, %r414, 2;
	add.s32 	%r416, %r9, %r415;
	atom.shared.add.u32 	%r417, [%r416], 1;
	xor.b64  	%rd183, %rd619, -9223372036854775808;
	shr.u64 	%rd184, %rd183, %r1702;
	cvt.u32.u64 	%r418, %rd184;
	and.b32  	%r419, %r418, %r7;
	shl.b32 	%r420, %r419, 2;
	add.s32 	%r421, %r9, %r420;
	atom.shared.add.u32 	%r422, [%r421], 1;
	xor.b64  	%rd185, %rd618, -9223372036854775808;
	shr.u64 	%rd186, %rd185, %r1702;
	cvt.u32.u64 	%r423, %rd186;
	and.b32  	%r424, %r423, %r7;
	shl.b32 	%r425, %r424, 2;
	add.s32 	%r426, %r9, %r425;
	atom.shared.add.u32 	%r427, [%r426], 1;
	xor.b64  	%rd187, %rd617, -9223372036854775808;
	shr.u64 	%rd188, %rd187, %r1702;
	cvt.u32.u64 	%r428, %rd188;
	and.b32  	%r429, %r428, %r7;
	shl.b32 	%r430, %r429, 2;
	add.s32 	%r431, %r9, %r430;
	atom.shared.add.u32 	%r432, [%r431], 1;
	bar.sync 	0;
	setp.gt.u32 	%p27, %r1, 255;
	shl.b32 	%r433, %r1, 2;
	add.s32 	%r34, %r335, %r433;
	mov.b32 	%r1712, 0;
	@%p27 bra 	$L__BB50_49;
	ld.shared.u32 	%r435, [%r34];
	mov.b32 	%r436, 0;
	st.shared.u32 	[%r34], %r436;
	ld.shared.u32 	%r437, [%r34+1024];
	st.shared.u32 	[%r34+1024], %r435;
	add.s32 	%r438, %r437, %r435;
	ld.shared.u32 	%r439, [%r34+2048];
	st.shared.u32 	[%r34+2048], %r438;
	add.s32 	%r440, %r439, %r438;
	ld.shared.u32 	%r441, [%r34+3072];
	st.shared.u32 	[%r34+3072], %r440;
	add.s32 	%r442, %r441, %r440;
	ld.shared.u32 	%r443, [%r34+4096];
	st.shared.u32 	[%r34+4096], %r442;
	add.s32 	%r444, %r443, %r442;
	ld.shared.u32 	%r445, [%r34+5120];
	st.shared.u32 	[%r34+5120], %r444;
	add.s32 	%r446, %r445, %r444;
	ld.shared.u32 	%r447, [%r34+6144];
	st.shared.u32 	[%r34+6144], %r446;
	add.s32 	%r448, %r447, %r446;
	ld.shared.u32 	%r449, [%r34+7168];
	st.shared.u32 	[%r34+7168], %r448;
	add.s32 	%r450, %r449, %r448;
	ld.shared.u32 	%r451, [%r34+8192];
	st.shared.u32 	[%r34+8192], %r450;
	add.s32 	%r452, %r451, %r450;
	ld.shared.u32 	%r453, [%r34+9216];
	st.shared.u32 	[%r34+9216], %r452;
	add.s32 	%r454, %r453, %r452;
	ld.shared.u32 	%r455, [%r34+10240];
	st.shared.u32 	[%r34+10240], %r454;
	add.s32 	%r456, %r455, %r454;
	ld.shared.u32 	%r457, [%r34+11264];
	st.shared.u32 	[%r34+11264], %r456;
	add.s32 	%r1712, %r457, %r456;
$L__BB50_49:
	ld.param.u64 	%rd594, [_ZN3cub18CUB_300001_SM_10006detail10radix_sort29DeviceRadixSortOnesweepKernelINS1_5radix10policy_hubIxiyE10Policy1000ELNS0_9SortOrderE0ExiyiiNS1_21identity_decomposer_tEEEvPT5_SB_PT3_PKSC_PT1_PKSG_PT2_PKSK_T4_iiT6__param_0];
	setp.gt.u32 	%p28, %r1, 255;
	shl.b32 	%r458, %r3, 8;
	add.s32 	%r459, %r458, %r1;
	cvta.to.global.u64 	%rd67, %rd594;
	mul.wide.s32 	%rd189, %r459, 4;
	add.s64 	%rd68, %rd67, %rd189;
	@%p28 bra 	$L__BB50_51;
	or.b32  	%r460, %r1712, 1073741824;
	st.volatile.global.u32 	[%rd68], %r460;
$L__BB50_51:
	ld.param.u64 	%rd602, [_ZN3cub18CUB_300001_SM_10006detail10radix_sort29DeviceRadixSortOnesweepKernelINS1_5radix10policy_hubIxiyE10Policy1000ELNS0_9SortOrderE0ExiyiiNS1_21identity_decomposer_tEEEvPT5_SB_PT3_PKSC_PT1_PKSG_PT2_PKSK_T4_iiT6__param_7];
	ld.param.u64 	%rd600, [_ZN3cub18CUB_300001_SM_10006detail10radix_sort29DeviceRadixSortOnesweepKernelINS1_5radix10policy_hubIxiyE10Policy1000ELNS0_9SortOrderE0ExiyiiNS1_21identity_decomposer_tEEEvPT5_SB_PT3_PKSC_PT1_PKSG_PT2_PKSK_T4_iiT6__param_3];
	ld.param.u64 	%rd596, [_ZN3cub18CUB_300001_SM_10006detail10radix_sort29DeviceRadixSortOnesweepKernelINS1_5radix10policy_hubIxiyE10Policy1000ELNS0_9SortOrderE0ExiyiiNS1_21identity_decomposer_tEEEvPT5_SB_PT3_PKSC_PT1_PKSG_PT2_PKSK_T4_iiT6__param_2];
	xor.b64  	%rd645, %rd629, -9223372036854775808;
	xor.b64  	%rd642, %rd626, -9223372036854775808;
	xor.b64  	%rd640, %rd624, -9223372036854775808;
	xor.b64  	%rd641, %rd625, -9223372036854775808;
	xor.b64  	%rd643, %rd627, -9223372036854775808;
	xor.b64  	%rd646, %rd630, -9223372036854775808;
	xor.b64  	%rd636, %rd620, -9223372036854775808;
	xor.b64  	%rd637, %rd621, -9223372036854775808;
	xor.b64  	%rd638, %rd622, -9223372036854775808;
	xor.b64  	%rd634, %rd618, -9223372036854775808;
	xor.b64  	%rd633, %rd617, -9223372036854775808;
	xor.b64  	%rd635, %rd619, -9223372036854775808;
	xor.b64  	%rd639, %rd623, -9223372036854775808;
	xor.b64  	%rd647, %rd631, -9223372036854775808;
	setp.lt.u32 	%p29, %r1, 256;
	setp.eq.s32 	%p30, %r1712, 5760;
	and.pred  	%p31, %p29, %p30;
	selp.u32 	%r461, 1, 0, %p31;
	{ 
	.reg .pred 	%p1; 
	.reg .pred 	%p2; 
	setp.ne.u32 	%p1, %r461, 0; 
	bar.red.or.pred 	%p2, 0, %p1; 
	selp.u32 	%r462, 1, 0, %p2; 
	}
	setp.eq.s32 	%p32, %r462, 0;
	and.b32  	%r463, %r1, 992;
	and.b32  	%r464, %r1, 31;
	mul.lo.s32 	%r465, %r463, 15;
	or.b32  	%r466, %r465, %r464;
	cvt.u64.u32 	%rd83, %r466;
	mul.lo.s32 	%r467, %r3, 5760;
	cvt.s64.s32 	%rd190, %r467;
	add.s64 	%rd191, %rd83, %rd190;
	cvta.to.global.u64 	%rd192, %rd602;
	shl.b64 	%rd193, %rd191, 2;
	add.s64 	%rd84, %rd192, %rd193;
	cvt.u64.u32 	%rd85, %r1;
	cvta.to.global.u64 	%rd194, %rd596;
	mul.wide.u32 	%rd195, %r1, 8;
	add.s64 	%rd86, %rd194, %rd195;
	cvta.to.global.u64 	%rd196, %rd600;
	add.s64 	%rd87, %rd196, %rd195;
	@%p32 bra 	$L__BB50_159;
	setp.gt.u32 	%p33, %r1, 255;
	setp.gt.u32 	%p34, %r1, %r33;
	selp.b32 	%r37, 5760, 0, %p34;
	shl.b32 	%r468, %r1, 3;
	mov.u32 	%r469, _ZZN3cub18CUB_300001_SM_10006detail10radix_sort29DeviceRadixSortOnesweepKernelINS1_5radix10policy_hubIxiyE10Policy1000ELNS0_9SortOrderE0ExiyiiNS1_21identity_decomposer_tEEEvPT5_SB_PT3_PKSC_PT1_PKSG_PT2_PKSK_T4_iiT6_E1s;
	add.s32 	%r470, %r469, %r468;
	add.s32 	%r38, %r470, 46080;
	@%p33 bra 	$L__BB50_60;
	ld.global.u64 	%rd197, [%rd87];
	cvt.u64.u32 	%rd198, %r37;
	sub.s64 	%rd632, %rd197, %rd198;
	st.shared.u64 	[%r38], %rd632;
	setp.lt.s32 	%p35, %r3, 1;
	mov.u32 	%r1716, %r1712;
	@%p35 bra 	$L__BB50_59;
	mov.b32 	%r1714, -1;
	mov.u32 	%r1713, %r3;
	mov.u32 	%r1716, %r1712;
$L__BB50_55:
	add.s32 	%r42, %r1713, -1;
	shl.b32 	%r472, %r42, 8;
	add.s32 	%r473, %r472, %r1;
	mul.wide.s32 	%rd199, %r473, 4;
	add.s64 	%rd89, %rd67, %rd199;
$L__BB50_56:
	membar.cta;
	ld.volatile.global.u32 	%r43, [%rd89];
	setp.eq.s32 	%p36, %r43, 0;
	@%p36 bra 	$L__BB50_56;
	and.b32  	%r474, %r43, 1073741823;
	add.s32 	%r1716, %r474, %r1716;
	setp.gt.s32 	%p37, %r43, -1;
	vote.sync.ballot.b32 	%r1714, %p37, %r1714;
	setp.gt.u32 	%p39, %r1713, 1;
	and.pred  	%p40, %p37, %p39;
	mov.u32 	%r1713, %r42;
	@%p40 bra 	$L__BB50_55;
	ld.shared.u64 	%rd632, [%r38];
$L__BB50_59:
	or.b32  	%r475, %r1716, -2147483648;
	st.volatile.global.u32 	[%rd68], %r475;
	sub.s32 	%r476, %r1716, %r1712;
	cvt.s64.s32 	%rd200, %r476;
	add.s64 	%rd201, %rd632, %rd200;
	st.shared.u64 	[%r38], %rd201;
$L__BB50_60:
	ld.param.u64 	%rd597, [_ZN3cub18CUB_300001_SM_10006detail10radix_sort29DeviceRadixSortOnesweepKernelINS1_5radix10policy_hubIxiyE10Policy1000ELNS0_9SortOrderE0ExiyiiNS1_21identity_decomposer_tEEEvPT5_SB_PT3_PKSC_PT1_PKSG_PT2_PKSK_T4_iiT6__param_2];
	setp.gt.u32 	%p41, %r1, 255;
	setp.lt.s32 	%p42, %r4, %r304;
	setp.eq.s64 	%p43, %rd597, 0;
	or.pred  	%p44, %p43, %p42;
	or.pred  	%p45, %p41, %p44;
	@%p45 bra 	$L__BB50_62;
	ld.shared.u64 	%rd202, [%r38];
	cvt.u64.u32 	%rd203, %r37;
	cvt.s64.s32 	%rd204, %r1712;
	add.s64 	%rd205, %rd203, %rd204;
	add.s64 	%rd206, %rd205, %rd202;
	st.global.u64 	[%rd86], %rd206;
$L__BB50_62:
	setp.gt.s32 	%p46, %r4, %r304;
	bar.sync 	0;
	shl.b32 	%r477, %r33, 3;
	add.s32 	%r479, %r469, %r477;
	ld.shared.u64 	%rd92, [%r479+46080];
	@%p46 bra 	$L__BB50_64;
	add.s64 	%rd207, %rd92, %rd83;
	shl.b64 	%rd208, %rd207, 3;
	add.s64 	%rd209, %rd2, %rd208;
	st.global.u64 	[%rd209], %rd631;
	st.global.u64 	[%rd209+256], %rd630;
	st.global.u64 	[%rd209+512], %rd629;
	st.global.u64 	[%rd209+768], %rd628;
	st.global.u64 	[%rd209+1024], %rd627;
	st.global.u64 	[%rd209+1280], %rd626;
	st.global.u64 	[%rd209+1536], %rd625;
	st.global.u64 	[%rd209+1792], %rd624;
	st.global.u64 	[%rd209+2048], %rd623;
	st.global.u64 	[%rd209+2304], %rd622;
	st.global.u64 	[%rd209+2560], %rd621;
	st.global.u64 	[%rd209+2816], %rd620;
	st.global.u64 	[%rd209+3072], %rd619;
	st.global.u64 	[%rd209+3328], %rd618;
	st.global.u64 	[%rd209+3584], %rd617;
	bra.uni 	$L__BB50_94;
$L__BB50_64:
	cvt.u32.u64 	%r480, %rd83;
	mad.lo.s32 	%r47, %r3, -5760, %r304;
	setp.ge.s32 	%p47, %r480, %r47;
	add.s64 	%rd210, %rd92, %rd83;
	shl.b64 	%rd211, %rd210, 3;
	add.s64 	%rd93, %rd2, %rd211;
	@%p47 bra 	$L__BB50_66;
	st.global.u64 	[%rd93], %rd631;
$L__BB50_66:
	add.s32 	%r482, %r480, 32;
	setp.ge.s32 	%p48, %r482, %r47;
	@%p48 bra 	$L__BB50_68;
	st.global.u64 	[%rd93+256], %rd630;
$L__BB50_68:
	add.s32 	%r484, %r480, 64;
	setp.ge.s32 	%p49, %r484, %r47;
	@%p49 bra 	$L__BB50_70;
	st.global.u64 	[%rd93+512], %rd629;
$L__BB50_70:
	add.s32 	%r486, %r480, 96;
	setp.ge.s32 	%p50, %r486, %r47;
	@%p50 bra 	$L__BB50_72;
	st.global.u64 	[%rd93+768], %rd628;
$L__BB50_72:
	add.s32 	%r488, %r480, 128;
	setp.ge.s32 	%p51, %r488, %r47;
	@%p51 bra 	$L__BB50_74;
	st.global.u64 	[%rd93+1024], %rd627;
$L__BB50_74:
	add.s32 	%r490, %r480, 160;
	setp.ge.s32 	%p52, %r490, %r47;
	@%p52 bra 	$L__BB50_76;
	st.global.u64 	[%rd93+1280], %rd626;
$L__BB50_76:
	add.s32 	%r492, %r480, 192;
	setp.ge.s32 	%p53, %r492, %r47;
	@%p53 bra 	$L__BB50_78;
	st.global.u64 	[%rd93+1536], %rd625;
$L__BB50_78:
	add.s32 	%r494, %r480, 224;
	setp.ge.s32 	%p54, %r494, %r47;
	@%p54 bra 	$L__BB50_80;
	st.global.u64 	[%rd93+1792], %rd624;
$L__BB50_80:
	add.s32 	%r496, %r480, 256;
	setp.ge.s32 	%p55, %r496, %r47;
	@%p55 bra 	$L__BB50_82;
	st.global.u64 	[%rd93+2048], %rd623;
$L__BB50_82:
	add.s32 	%r498, %r480, 288;
	setp.ge.s32 	%p56, %r498, %r47;
	@%p56 bra 	$L__BB50_84;
	st.global.u64 	[%rd93+2304], %rd622;
$L__BB50_84:
	add.s32 	%r500, %r480, 320;
	setp.ge.s32 	%p57, %r500, %r47;
	@%p57 bra 	$L__BB50_86;
	st.global.u64 	[%rd93+2560], %rd621;
$L__BB50_86:
	add.s32 	%r502, %r480, 352;
	setp.ge.s32 	%p58, %r502, %r47;
	@%p58 bra 	$L__BB50_88;
	st.global.u64 	[%rd93+2816], %rd620;
$L__BB50_88:
	add.s32 	%r504, %r480, 384;
	setp.ge.s32 	%p59, %r504, %r47;
	@%p59 bra 	$L__BB50_90;
	st.global.u64 	[%rd93+3072], %rd619;
$L__BB50_90:
	add.s32 	%r506, %r480, 416;
	setp.ge.s32 	%p60, %r506, %r47;
	@%p60 bra 	$L__BB50_92;
	st.global.u64 	[%rd93+3328], %rd618;
$L__BB50_92:
	add.s32 	%r508, %r480, 448;
	setp.ge.s32 	%p61, %r508, %r47;
	@%p61 bra 	$L__BB50_94;
	st.global.u64 	[%rd93+3584], %rd617;
$L__BB50_94:
	setp.gt.s32 	%p62, %r4, %r304;
	@%p62 bra 	$L__BB50_96;
	ld.global.u32 	%r1745, [%rd84];
	ld.global.u32 	%r1744, [%rd84+128];
	ld.global.u32 	%r1743, [%rd84+256];
	ld.global.u32 	%r1742, [%rd84+384];
	ld.global.u32 	%r1741, [%rd84+512];
	ld.global.u32 	%r1740, [%rd84+640];
	ld.global.u32 	%r1739, [%rd84+768];
	ld.global.u32 	%r1738, [%rd84+896];
	ld.global.u32 	%r1737, [%rd84+1024];
	ld.global.u32 	%r1736, [%rd84+1152];
	ld.global.u32 	%r1735, [%rd84+1280];
	ld.global.u32 	%r1734, [%rd84+1408];
	ld.global.u32 	%r1733, [%rd84+1536];
	ld.global.u32 	%r1732, [%rd84+1664];
	ld.global.u32 	%r1731, [%rd84+1792];
	bra.uni 	$L__BB50_126;
$L__BB50_96:
	cvt.u32.u64 	%r510, %rd83;
	sub.s32 	%r63, %r304, %r467;
	setp.ge.s32 	%p63, %r510, %r63;
	@%p63 bra 	$L__BB50_98;
	ld.global.u32 	%r1745, [%rd84];
$L__BB50_98:
	add.s32 	%r514, %r510, 32;
	setp.ge.s32 	%p64, %r514, %r63;
	@%p64 bra 	$L__BB50_100;
	ld.global.u32 	%r1744, [%rd84+128];
$L__BB50_100:
	add.s32 	%r517, %r510, 64;
	setp.ge.s32 	%p65, %r517, %r63;
	@%p65 bra 	$L__BB50_102;
	ld.global.u32 	%r1743, [%rd84+256];
$L__BB50_102:
	add.s32 	%r520, %r510, 96;
	setp.ge.s32 	%p66, %r520, %r63;
	@%p66 bra 	$L__BB50_104;
	ld.global.u32 	%r1742, [%rd84+384];
$L__BB50_104:
	add.s32 	%r523, %r510, 128;
	setp.ge.s32 	%p67, %r523, %r63;
	@%p67 bra 	$L__BB50_106;
	ld.global.u32 	%r1741, [%rd84+512];
$L__BB50_106:
	add.s32 	%r526, %r510, 160;
	setp.ge.s32 	%p68, %r526, %r63;
	@%p68 bra 	$L__BB50_108;
	ld.global.u32 	%r1740, [%rd84+640];
$L__BB50_108:
	add.s32 	%r529, %r510, 192;
	setp.ge.s32 	%p69, %r529, %r63;
	@%p69 bra 	$L__BB50_110;
	ld.global.u32 	%r1739, [%rd84+768];
$L__BB50_110:
	add.s32 	%r532, %r510, 224;
	setp.ge.s32 	%p70, %r532, %r63;
	@%p70 bra 	$L__BB50_112;
	ld.global.u32 	%r1738, [%rd84+896];
$L__BB50_112:
	add.s32 	%r535, %r510, 256;
	setp.ge.s32 	%p71, %r535, %r63;
	@%p71 bra 	$L__BB50_114;
	ld.global.u32 	%r1737, [%rd84+1024];
$L__BB50_114:
	add.s32 	%r538, %r510, 288;
	setp.ge.s32 	%p72, %r538, %r63;
	@%p72 bra 	$L__BB50_116;
	ld.global.u32 	%r1736, [%rd84+1152];
$L__BB50_116:
	add.s32 	%r541, %r510, 320;
	setp.ge.s32 	%p73, %r541, %r63;
	@%p73 bra 	$L__BB50_118;
	ld.global.u32 	%r1735, [%rd84+1280];
$L__BB50_118:
	add.s32 	%r544, %r510, 352;
	setp.ge.s32 	%p74, %r544, %r63;
	@%p74 bra 	$L__BB50_120;
	ld.global.u32 	%r1734, [%rd84+1408];
$L__BB50_120:
	add.s32 	%r547, %r510, 384;
	setp.ge.s32 	%p75, %r547, %r63;
	@%p75 bra 	$L__BB50_122;
	ld.global.u32 	%r1733, [%rd84+1536];
$L__BB50_122:
	add.s32 	%r550, %r510, 416;
	setp.ge.s32 	%p76, %r550, %r63;
	@%p76 bra 	$L__BB50_124;
	ld.global.u32 	%r1732, [%rd84+1664];
$L__BB50_124:
	add.s32 	%r553, %r510, 448;
	setp.ge.s32 	%p77, %r553, %r63;
	@%p77 bra 	$L__BB50_126;
	ld.global.u32 	%r1731, [%rd84+1792];
$L__BB50_126:
	setp.gt.s32 	%p78, %r4, %r304;
	@%p78 bra 	$L__BB50_128;
	add.s64 	%rd212, %rd92, %rd83;
	shl.b64 	%rd213, %rd212, 2;
	add.s64 	%rd214, %rd1, %rd213;
	st.global.u32 	[%rd214], %r1745;
	st.global.u32 	[%rd214+128], %r1744;
	st.global.u32 	[%rd214+256], %r1743;
	st.global.u32 	[%rd214+384], %r1742;
	st.global.u32 	[%rd214+512], %r1741;
	st.global.u32 	[%rd214+640], %r1740;
	st.global.u32 	[%rd214+768], %r1739;
	st.global.u32 	[%rd214+896], %r1738;
	st.global.u32 	[%rd214+1024], %r1737;
	st.global.u32 	[%rd214+1152], %r1736;
	st.global.u32 	[%rd214+1280], %r1735;
	st.global.u32 	[%rd214+1408], %r1734;
	st.global.u32 	[%rd214+1536], %r1733;
	st.global.u32 	[%rd214+1664], %r1732;
	st.global.u32 	[%rd214+1792], %r1731;
	bra.uni 	$L__BB50_158;
$L__BB50_128:
	cvt.u32.u64 	%r554, %rd83;
	mad.lo.s32 	%r108, %r3, -5760, %r304;
	setp.ge.s32 	%p79, %r554, %r108;
	add.s64 	%rd215, %rd92, %rd83;
	shl.b64 	%rd216, %rd215, 2;
	add.s64 	%rd94, %rd1, %rd216;
	@%p79 bra 	$L__BB50_130;
	st.global.u32 	[%rd94], %r1745;
$L__BB50_130:
	add.s32 	%r556, %r554, 32;
	setp.ge.s32 	%p80, %r556, %r108;
	@%p80 bra 	$L__BB50_132;
	st.global.u32 	[%rd94+128], %r1744;
$L__BB50_132:
	add.s32 	%r558, %r554, 64;
	setp.ge.s32 	%p81, %r558, %r108;
	@%p81 bra 	$L__BB50_134;
	st.global.u32 	[%rd94+256], %r1743;
$L__BB50_134:
	add.s32 	%r560, %r554, 96;
	setp.ge.s32 	%p82, %r560, %r108;
	@%p82 bra 	$L__BB50_136;
	st.global.u32 	[%rd94+384], %r1742;
$L__BB50_136:
	add.s32 	%r562, %r554, 128;
	setp.ge.s32 	%p83, %r562, %r108;
	@%p83 bra 	$L__BB50_138;
	st.global.u32 	[%rd94+512], %r1741;
$L__BB50_138:
	add.s32 	%r564, %r554, 160;
	setp.ge.s32 	%p84, %r564, %r108;
	@%p84 bra 	$L__BB50_140;
	st.global.u32 	[%rd94+640], %r1740;
$L__BB50_140:
	add.s32 	%r566, %r554, 192;
	setp.ge.s32 	%p85, %r566, %r108;
	@%p85 bra 	$L__BB50_142;
	st.global.u32 	[%rd94+768], %r1739;
$L__BB50_142:
	add.s32 	%r568, %r554, 224;
	setp.ge.s32 	%p86, %r568, %r108;
	@%p86 bra 	$L__BB50_144;
	st.global.u32 	[%rd94+896], %r1738;
$L__BB50_144:
	add.s32 	%r570, %r554, 256;
	setp.ge.s32 	%p87, %r570, %r108;
	@%p87 bra 	$L__BB50_146;
	st.global.u32 	[%rd94+1024], %r1737;
$L__BB50_146:
	add.s32 	%r572, %r554, 288;
	setp.ge.s32 	%p88, %r572, %r108;
	@%p88 bra 	$L__BB50_148;
	st.global.u32 	[%rd94+1152], %r1736;
$L__BB50_148:
	add.s32 	%r574, %r554, 320;
	setp.ge.s32 	%p89, %r574, %r108;
	@%p89 bra 	$L__BB50_150;
	st.global.u32 	[%rd94+1280], %r1735;
$L__BB50_150:
	add.s32 	%r576, %r554, 352;
	setp.ge.s32 	%p90, %r576, %r108;
	@%p90 bra 	$L__BB50_152;
	st.global.u32 	[%rd94+1408], %r1734;
$L__BB50_152:
	add.s32 	%r578, %r554, 384;
	setp.ge.s32 	%p91, %r578, %r108;
	@%p91 bra 	$L__BB50_154;
	st.global.u32 	[%rd94+1536], %r1733;
$L__BB50_154:
	add.s32 	%r580, %r554, 416;
	setp.ge.s32 	%p92, %r580, %r108;
	@%p92 bra 	$L__BB50_156;
	st.global.u32 	[%rd94+1664], %r1732;
$L__BB50_156:
	add.s32 	%r582, %r554, 448;
	setp.ge.s32 	%p93, %r582, %r108;
	@%p93 bra 	$L__BB50_158;
	st.global.u32 	[%rd94+1792], %r1731;
$L__BB50_158:
	// begin inline asm
	exit;
	// end inline asm
	mov.u64 	%rd633, %rd617;
	mov.u64 	%rd634, %rd618;
	mov.u64 	%rd635, %rd619;
	mov.u64 	%rd636, %rd620;
	mov.u64 	%rd637, %rd621;
	mov.u64 	%rd638, %rd622;
	mov.u64 	%rd639, %rd623;
	mov.u64 	%rd640, %rd624;
	mov.u64 	%rd641, %rd625;
	mov.u64 	%rd642, %rd626;
	mov.u64 	%rd643, %rd627;
	mov.u64 	%rd644, %rd628;
	mov.u64 	%rd645, %rd629;
	mov.u64 	%rd646, %rd630;
	mov.u64 	%rd647, %rd631;
$L__BB50_159:
	mul.hi.u32 	%r583, %r1, 357913942;
	add.s32 	%r584, %r583, %r1;
	shl.b32 	%r585, %r584, 2;
	mov.u32 	%r586, _ZZN3cub18CUB_300001_SM_10006detail10radix_sort29DeviceRadixSortOnesweepKernelINS1_5radix10policy_hubIxiyE10Policy1000ELNS0_9SortOrderE0ExiyiiNS1_21identity_decomposer_tEEEvPT5_SB_PT3_PKSC_PT1_PKSG_PT2_PKSK_T4_iiT6_E1s;
	add.s32 	%r587, %r586, %r585;
	add.s32 	%r109, %r587, 13328;
	st.shared.u32 	[%r587+13328], %r1712;
	bar.sync 	0;
	setp.gt.u32 	%p94, %r1, 31;
	@%p94 bra 	$L__BB50_161;
	mad.lo.s32 	%r619, %r1, 52, %r586;
	ld.shared.u32 	%r620, [%r619+13328];
	ld.shared.u32 	%r621, [%r619+13332];
	ld.shared.u32 	%r622, [%r619+13336];
	ld.shared.u32 	%r623, [%r619+13340];
	ld.shared.u32 	%r624, [%r619+13344];
	ld.shared.u32 	%r625, [%r619+13348];
	ld.shared.u32 	%r626, [%r619+13352];
	ld.shared.u32 	%r627, [%r619+13356];
	ld.shared.u32 	%r628, [%r619+13360];
	ld.shared.u32 	%r629, [%r619+13364];
	ld.shared.u32 	%r630, [%r619+13368];
	ld.shared.u32 	%r631, [%r619+13372];
	add.s32 	%r632, %r621, %r620;
	add.s32 	%r633, %r632, %r622;
	add.s32 	%r634, %r633, %r623;
	add.s32 	%r635, %r634, %r624;
	add.s32 	%r636, %r635, %r625;
	add.s32 	%r637, %r636, %r626;
	add.s32 	%r638, %r637, %r627;
	add.s32 	%r639, %r638, %r628;
	add.s32 	%r640, %r639, %r629;
	add.s32 	%r641, %r640, %r630;
	add.s32 	%r592, %r641, %r631;
	mov.b32 	%r590, 1;
	mov.b32 	%r615, 0;
	mov.b32 	%r617, -1;
	// begin inline asm
	{  .reg .s32 r0;  .reg .pred p;  shfl.sync.up.b32 r0|p, %r592, %r590, %r615, %r617;  @p add.s32 r0, r0, %r592;  mov.s32 %r588, r0;}
	// end inline asm
	mov.b32 	%r596, 2;
	// begin inline asm
	{  .reg .s32 r0;  .reg .pred p;  shfl.sync.up.b32 r0|p, %r588, %r596, %r615, %r617;  @p add.s32 r0, r0, %r588;  mov.s32 %r594, r0;}
	// end inline asm
	mov.b32 	%r602, 4;
	// begin inline asm
	{  .reg .s32 r0;  .reg .pred p;  shfl.sync.up.b32 r0|p, %r594, %r602, %r615, %r617;  @p add.s32 r0, r0, %r594;  mov.s32 %r600, r0;}
	// end inline asm
	mov.b32 	%r608, 8;
	// begin inline asm
	{  .reg .s32 r0;  .reg .pred p;  shfl.sync.up.b32 r0|p, %r600, %r608, %r615, %r617;  @p add.s32 r0, r0, %r600;  mov.s32 %r606, r0;}
	// end inline asm
	mov.b32 	%r614, 16;
	// begin inline asm
	{  .reg .s32 r0;  .reg .pred p;  shfl.sync.up.b32 r0|p, %r606, %r614, %r615, %r617;  @p add.s32 r0, r0, %r606;  mov.s32 %r612, r0;}
	// end inline asm
	sub.s32 	%r642, %r612, %r592;
	add.s32 	%r643, %r620, %r642;
	add.s32 	%r644, %r621, %r643;
	add.s32 	%r645, %r622, %r644;
	add.s32 	%r646, %r623, %r645;
	add.s32 	%r647, %r624, %r646;
	add.s32 	%r648, %r625, %r647;
	add.s32 	%r649, %r626, %r648;
	add.s32 	%r650, %r627, %r649;
	add.s32 	%r651, %r628, %r650;
	add.s32 	%r652, %r629, %r651;
	add.s32 	%r653, %r630, %r652;
	st.shared.u32 	[%r619+13328], %r642;
	st.shared.u32 	[%r619+13332], %r643;
	st.shared.u32 	[%r619+13336], %r644;
	st.shared.u32 	[%r619+13340], %r645;
	st.shared.u32 	[%r619+13344], %r646;
	st.shared.u32 	[%r619+13348], %r647;
	st.shared.u32 	[%r619+13352], %r648;
	st.shared.u32 	[%r619+13356], %r649;
	st.shared.u32 	[%r619+13360], %r650;
	st.shared.u32 	[%r619+13364], %r651;
	st.shared.u32 	[%r619+13368], %r652;
	st.shared.u32 	[%r619+13372], %r653;
$L__BB50_161:
	setp.gt.u32 	%p95, %r1, 255;
	bar.sync 	0;
	ld.shared.u32 	%r110, [%r109];
	@%p95 bra 	$L__BB50_163;
	shl.b32 	%r654, %r1, 2;
	add.s32 	%r656, %r586, %r654;
	ld.shared.u32 	%r657, [%r656];
	add.s32 	%r658, %r657, %r110;
	st.shared.u32 	[%r656], %r658;
	ld.shared.u32 	%r659, [%r656+1024];
	add.s32 	%r660, %r659, %r110;
	st.shared.u32 	[%r656+1024], %r660;
	ld.shared.u32 	%r661, [%r656+2048];
	add.s32 	%r662, %r661, %r110;
	st.shared.u32 	[%r656+2048], %r662;
	ld.shared.u32 	%r663, [%r656+3072];
	add.s32 	%r664, %r663, %r110;
	st.shared.u32 	[%r656+3072], %r664;
	ld.shared.u32 	%r665, [%r656+4096];
	add.s32 	%r666, %r665, %r110;
	st.shared.u32 	[%r656+4096], %r666;
	ld.shared.u32 	%r667, [%r656+5120];
	add.s32 	%r668, %r667, %r110;
	st.shared.u32 	[%r656+5120], %r668;
	ld.shared.u32 	%r669, [%r656+6144];
	add.s32 	%r670, %r669, %r110;
	st.shared.u32 	[%r656+6144], %r670;
	ld.shared.u32 	%r671, [%r656+7168];
	add.s32 	%r672, %r671, %r110;
	st.shared.u32 	[%r656+7168], %r672;
	ld.shared.u32 	%r673, [%r656+8192];
	add.s32 	%r674, %r673, %r110;
	st.shared.u32 	[%r656+8192], %r674;
	ld.shared.u32 	%r675, [%r656+9216];
	add.s32 	%r676, %r675, %r110;
	st.shared.u32 	[%r656+9216], %r676;
	ld.shared.u32 	%r677, [%r656+10240];
	add.s32 	%r678, %r677, %r110;
	st.shared.u32 	[%r656+10240], %r678;
	ld.shared.u32 	%r679, [%r656+11264];
	add.s32 	%r680, %r679, %r110;
	st.shared.u32 	[%r656+11264], %r680;
$L__BB50_163:
	bar.sync 	0;
	// begin inline asm
	mov.u32 %r681, %lanemask_le;
	// end inline asm
	cvt.u32.u64 	%r707, %rd65;
	shr.u64 	%rd217, %rd647, %r707;
	cvt.u32.u64 	%r708, %rd217;
	and.b32  	%r704, %r708, %r7;
	mov.b32 	%r684, 1;
	// begin inline asm
	{
    .reg .pred p;
    and.b32 %r682, %r704, %r684;    setp.ne.u32 p, %r682, 0;
    vote.ballot.sync.b32 %r682, p, 0xffffffff;
    @!p not.b32 %r682, %r682;
}

	// end inline asm
	mov.b32 	%r687, 2;
	// begin inline asm
	{
    .reg .pred p;
    and.b32 %r685, %r704, %r687;    setp.ne.u32 p, %r685, 0;
    vote.ballot.sync.b32 %r685, p, 0xffffffff;
    @!p not.b32 %r685, %r685;
}

	// end inline asm
	and.b32  	%r709, %r685, %r682;
	mov.b32 	%r690, 4;
	// begin inline asm
	{
    .reg .pred p;
    and.b32 %r688, %r704, %r690;    setp.ne.u32 p, %r688, 0;
    vote.ballot.sync.b32 %r688, p, 0xffffffff;
    @!p not.b32 %r688, %r688;
}

	// end inline asm
	and.b32  	%r710, %r688, %r709;
	mov.b32 	%r693, 8;
	// begin inline asm
	{
    .reg .pred p;
    and.b32 %r691, %r704, %r693;    setp.ne.u32 p, %r691, 0;
    vote.ballot.sync.b32 %r691, p, 0xffffffff;
    @!p not.b32 %r691, %r691;
}

	// end inline asm
	and.b32  	%r711, %r691, %r710;
	mov.b32 	%r696, 16;
	// begin inline asm
	{
    .reg .pred p;
    and.b32 %r694, %r704, %r696;    setp.ne.u32 p, %r694, 0;
    vote.ballot.sync.b32 %r694, p, 0xffffffff;
    @!p not.b32 %r694, %r694;
}

	// end inline asm
	and.b32  	%r712, %r694, %r711;
	mov.b32 	%r699, 32;
	// begin inline asm
	{
    .reg .pred p;
    and.b32 %r697, %r704, %r699;    setp.ne.u32 p, %r697, 0;
    vote.ballot.sync.b32 %r697, p, 0xffffffff;
    @!p not.b32 %r697, %r697;
}

	// end inline asm
	and.b32  	%r713, %r697, %r712;
	mov.b32 	%r702, 64;
	// begin inline asm
	{
    .reg .pred p;
    and.b32 %r700, %r704, %r702;    setp.ne.u32 p, %r700, 0;
    vote.ballot.sync.b32 %r700, p, 0xffffffff;
    @!p not.b32 %r700, %r700;
}

	// end inline asm
	and.b32  	%r714, %r700, %r713;
	mov.b32 	%r705, 128;
	// begin inline asm
	{
    .reg .pred p;
    and.b32 %r703, %r704, %r705;    setp.ne.u32 p, %r703, 0;
    vote.ballot.sync.b32 %r703, p, 0xffffffff;
    @!p not.b32 %r703, %r703;
}

	// end inline asm
	and.b32  	%r715, %r703, %r714;
	clz.b32 	%r716, %r715;
	sub.s32 	%r113, 31, %r716;
	and.b32  	%r717, %r681, %r715;
	popc.b32 	%r114, %r717;
	setp.ne.s32 	%p96, %r307, %r113;
	mov.b32 	%r1746, 0;
	@%p96 bra 	$L__BB50_165;
	shl.b32 	%r718, %r704, 2;
	add.s32 	%r719, %r9, %r718;
	atom.shared.add.u32 	%r1746, [%r719], %r114;
$L__BB50_165:
	shfl.sync.idx.b32	%r745|%p97, %r1746, %r113, 31, -1;
	add.s32 	%r117, %r114, %r745;
	shr.u64 	%rd218, %rd646, %r707;
	cvt.u32.u64 	%r747, %rd218;
	and.b32  	%r742, %r747, %r7;
	mov.b32 	%r722, 1;
	// begin inline asm
	{
    .reg .pred p;
    and.b32 %r720, %r742, %r722;    setp.ne.u32 p, %r720, 0;
    vote.ballot.sync.b32 %r720, p, 0xffffffff;
    @!p not.b32 %r720, %r720;
}

	// end inline asm
	mov.b32 	%r725, 2;
	// begin inline asm
	{
    .reg .pred p;
    and.b32 %r723, %r742, %r725;    setp.ne.u32 p, %r723, 0;
    vote.ballot.sync.b32 %r723, p, 0xffffffff;
    @!p not.b32 %r723, %r723;
}

	// end inline asm
	and.b32  	%r748, %r723, %r720;
	mov.b32 	%r728, 4;
	// begin inline asm
	{
    .reg .pred p;
    and.b32 %r726, %r742, %r728;    setp.ne.u32 p, %r726, 0;
    vote.ballot.sync.b32 %r726, p, 0xffffffff;
    @!p not.b32 %r726, %r726;
}

	// end inline asm
	and.b32  	%r749, %r726, %r748;
	mov.b32 	%r731, 8;
	// begin inline asm
	{
    .reg .pred p;
    and.b32 %r729, %r742, %r731;    setp.ne.u32 p, %r729, 0;
    vote.ballot.sync.b32 %r729, p, 0xffffffff;
    @!p not.b32 %r729, %r729;
}

	// end inline asm
	and.b32  	%r750, %r729, %r749;
	mov.b32 	%r734, 16;
	// begin inline asm
	{
    .reg .pred p;
    and.b32 %r732, %r742, %r734;    setp.ne.u32 p, %r732, 0;
    vote.ballot.sync.b32 %r732, p, 0xffffffff;
    @!p not.b32 %r732, %r732;
}

	// end inline asm
	and.b32  	%r751, %r732, %r750;
	mov.b32 	%r737, 32;
	// begin inline asm
	{
    .reg .pred p;
    and.b32 %r735, %r742, %r737;    setp.ne.u32 p, %r735, 0;
    vote.ballot.sync.b32 %r735, p, 0xffffffff;
    @!p not.b32 %r735, %r735;
}

	// end inline asm
	and.b32  	%r752, %r735, %r751;
	mov.b32 	%r740, 64;
	// begin inline asm
	{
    .reg .pred p;
    and.b32 %r738, %r742, %r740;    setp.ne.u32 p, %r738, 0;
    vote.ballot.sync.b32 %r738, p, 0xffffffff;
    @!p not.b32 %r738, %r738;
}

	// end inline asm
	and.b32  	%r753, %r738, %r752;
	mov.b32 	%r743, 128;
	// begin inline asm
	{
    .reg .pred p;
    and.b32 %r741, %r742, %r743;    setp.ne.u32 p, %r741, 0;
    vote.ballot.sync.b32 %r741, p, 0xffffffff;
    @!p not.b32 %r741, %r741;
}

	// end inline asm
	and.b32  	%r754, %r741, %r753;
	clz.b32 	%r755, %r754;
	sub.s32 	%r119, 31, %r755;
	and.b32  	%r756, %r681, %r754;
	popc.b32 	%r120, %r756;
	setp.ne.s32 	%p98, %r307, %r119;
	mov.b32 	%r1747, 0;
	@%p98 bra 	$L__BB50_167;
	shl.b32 	%r757, %r742, 2;
	add.s32 	%r758, %r9, %r757;
	atom.shared.add.u32 	%r1747, [%r758], %r120;
$L__BB50_167:
	shfl.sync.idx.b32	%r784|%p99, %r1747, %r119, 31, -1;
	add.s32 	%r123, %r120, %r784;
	shr.u64 	%rd219, %rd645, %r707;
	cvt.u32.u64 	%r786, %rd219;
	and.b32  	%r781, %r786, %r7;
	mov.b32 	%r761, 1;
	// begin inline asm
	{
    .reg .pred p;
    and.b32 %r759, %r781, %r761;    setp.ne.u32 p, %r759, 0;
    vote.ballot.sync.b32 %r759, p, 0xffffffff;
    @!p not.b32 %r759, %r759;
}

	// end inline asm
	mov.b32 	%r764, 2;
	// begin inline asm
	{
    .reg .pred p;
    and.b32 %r762, %r781, %r764;    setp.ne.u32 p, %r762, 0;
    vote.ballot.sync.b32 %r762, p, 0xffffffff;
    @!p not.b32 %r762, %r762;
}

	// end inline asm
	and.b32  	%r787, %r762, %r759;
	mov.b32 	%r767, 4;
	// begin inline asm
	{
    .reg .pred p;
    and.b32 %r765, %r781, %r767;    setp.ne.u32 p, %r765, 0;
    vote.ballot.sync.b32 %r765, p, 0xffffffff;
    @!p not.b32 %r765, %r765;
}

	// end inline asm
	and.b32  	%r788, %r765, %r787;
	mov.b32 	%r770, 8;
	// begin inline asm
	{
    .reg .pred p;
    and.b32 %r768, %r781, %r770;    setp.ne.u32 p, %r768, 0;
    vote.ballot.sync.b32 %r768, p, 0xffffffff;
    @!p not.b32 %r768, %r768;
}

	// end inline asm
	and.b32  	%r789, %r768, %r788;
	mov.b32 	%r773, 16;
	// begin inline asm
	{
    .reg .pred p;
    and.b32 %r771, %r781, %r773;    setp.ne.u32 p, %r771, 0;
    vote.ballot.sync.b32 %r771, p, 0xffffffff;
    @!p not.b32 %r771, %r771;
}

	// end inline asm
	and.b32  	%r790, %r771, %r789;
	mov.b32 	%r776, 32;
	// begin inline asm
	{
    .reg .pred p;
    and.b32 %r774, %r781, %r776;    setp.ne.u32 p, %r774, 0;
    vote.ballot.sync.b32 %r774, p, 0xffffffff;
    @!p not.b32 %r774, %r774;
}

	// end inline asm
	and.b32  	%r791, %r774, %r790;
	mov.b32 	%r779, 64;
	// begin inline asm
	{
    .reg .pred p;
    and.b32 %r777, %r781, %r779;    setp.ne.u32 p, %r777, 0;
    vote.ballot.sync.b32 %r777, p, 0xffffffff;
    @!p not.b32 %r777, %r777;
}

	// end inline asm
	and.b32  	%r792, %r777, %r791;
	mov.b32 	%r782, 128;
	// begin inline asm
	{
    .reg .pred p;
    and.b32 %r780, %r781, %r782;    setp.ne.u32 p, %r780, 0;
    vote.ballot.sync.b32 %r780, p, 0xffffffff;
    @!p not.b32 %r780, %r780;
}

	// end inline asm
	and.b32  	%r793, %r780, %r792;
	clz.b32 	%r794, %r793;
	sub.s32 	%r125, 31, %r794;
	and.b32  	%r795, %r681, %r793;
	popc.b32 	%r126, %r795;
	setp.ne.s32 	%p100, %r307, %r125;
	mov.b32 	%r1748, 0;
	@%p100 bra 	$L__BB50_169;
	shl.b32 	%r796, %r781, 2;
	add.s32 	%r797, %r9, %r796;
	atom.shared.add.u32 	%r1748, [%r797], %r126;
$L__BB50_169:
	shfl.sync.idx.b32	%r823|%p101, %r1748, %r125, 31, -1;
	add.s32 	%r129, %r126, %r823;
	shr.u64 	%rd220, %rd644, %r707;
	cvt.u32.u64 	%r825, %rd220;
	and.b32  	%r820, %r825, %r7;
	mov.b32 	%r800, 1;
	// begin inline asm
	{
    .reg .pred p;
    and.b32 %r798, %r820, %r800;    setp.ne.u32 p, %r798, 0;
    vote.ballot.sync.b32 %r798, p, 0xffffffff;
    @!p not.b32 %r798, %r798;
}

	// end inline asm
	mov.b32 	%r803, 2;
	// begin inline asm
	{
    .reg .pred p;
    and.b32 %r801, %r820, %r803;    setp.ne.u32 p, %r801, 0;
    vote.ballot.sync.b32 %r801, p, 0xffffffff;
    @!p not.b32 %r801, %r801;
}

	// end inline asm
	and.b32  	%r826, %r801, %r798;
	mov.b32 	%r806, 4;
	// begin inline asm
	{
    .reg .pred p;
    and.b32 %r804, %r820, %r806;    setp.ne.u32 p, %r804, 0;
    vote.ballot.sync.b32 %r804, p, 0xffffffff;
    @!p not.b32 %r804, %r804;
}

	// end inline asm
	and.b32  	%r827, %r804, %r826;
	mov.b32 	%r809, 8;
	// begin inline asm
	{
    .reg .pred p;
    and.b32 %r807, %r820, %r809;    setp.ne.u32 p, %r807, 0;
    vote.ballot.sync.b32 %r807, p, 0xffffffff;
    @!p not.b32 %r807, %r807;
}

	// end inline asm
	and.b32  	%r828, %r807, %r827;
	mov.b32 	%r812, 16;
	// begin inline asm
	{
    .reg .pred p;
    and.b32 %r810, %r820, %r812;    setp.ne.u32 p, %r810, 0;
    vote.ballot.sync.b32 %r810, p, 0xffffffff;
    @!p not.b32 %r810, %r810;
}

	// end inline asm
	and.b32  	%r829, %r810, %r828;
	mov.b32 	%r815, 32;
	// begin inline asm
	{
    .reg .pred p;
    and.b32 %r813, %r820, %r815;    setp.ne.u32 p, %r813, 0;
    vote.ballot.sync.b32 %r813, p, 0xffffffff;
    @!p not.b32 %r813, %r813;
}

	// end inline asm
	and.b32  	%r830, %r813, %r829;
	mov.b32 	%r818, 64;
	// begin inline asm
	{
    .reg .pred p;
    and.b32 %r816, %r820, %r818;    setp.ne.u32 p, %r816, 0;
    vote.ballot.sync.b32 %r816, p, 0xffffffff;
    @!p not.b32 %r816, %r816;
}

	// end inline asm
	and.b32  	%r831, %r816, %r830;
	mov.b32 	%r821, 128;
	// begin inline asm
	{
    .reg .pred p;
    and.b32 %r819, %r820, %r821;    setp.ne.u32 p, %r819, 0;
    vote.ballot.sync.b32 %r819, p, 0xffffffff;
    @!p not.b32 %r819, %r819;
}

	// end inline asm
	and.b32  	%r832, %r819, %r831;
	clz.b32 	%r833, %r832;
	sub.s32 	%r131, 31, %r833;
	and.b32  	%r834, %r681, %r832;
	popc.b32 	%r132, %r834;
	setp.ne.s32 	%p102, %r307, %r131;
	mov.b32 	%r1749, 0;
	@%p102 bra 	$L__BB50_171;
	shl.b32 	%r835, %r820, 2;
	add.s32 	%r836, %r9, %r835;
	atom.shared.add.u32 	%r1749, [%r836], %r132;
$L__BB50_171:
	shfl.sync.idx.b32	%r862|%p103, %r1749, %r131, 31, -1;
	add.s32 	%r135, %r132, %r862;
	shr.u64 	%rd221, %rd643, %r707;
	cvt.u32.u64 	%r864, %rd221;
	and.b32  	%r859, %r864, %r7;
	mov.b32 	%r839, 1;
	// begin inline asm
	{
    .reg .pred p;
    and.b32 %r837, %r859, %r839;    setp.ne.u32 p, %r837, 0;
    vote.ballot.sync.b32 %r837, p, 0xffffffff;
    @!p not.b32 %r837, %r837;
}

	// end inline asm
	mov.b32 	%r842, 2;
	// begin inline asm
	{
    .reg .pred p;
    and.b32 %r840, %r859, %r842;    setp.ne.u32 p, %r840, 0;
    vote.ballot.sync.b32 %r840, p, 0xffffffff;
    @!p not.b32 %r840, %r840;
}

	// end inline asm
	and.b32  	%r865, %r840, %r837;
	mov.b32 	%r845, 4;
	// begin inline asm
	{
    .reg .pred p;
    and.b32 %r843, %r859, %r845;    setp.ne.u32 p, %r843, 0;
    vote.ballot.sync.b32 %r843, p, 0xffffffff;
    @!p not.b32 %r843, %r843;
}

	// end inline asm
	and.b32  	%r866, %r843, %r865;
	mov.b32 	%r848, 8;
	// begin inline asm
	{
    .reg .pred p;
    and.b32 %r846, %r859, %r848;    setp.ne.u32 p, %r846, 0;
    vote.ballot.sync.b32 %r846, p, 0xffffffff;
    @!p not.b32 %r846, %r846;
}

	// end inline asm
	and.b32  	%r867, %r846, %r866;
	mov.b32 	%r851, 16;
	// begin inline asm
	{
    .reg .pred p;
    and.b32 %r849, %r859, %r851;    setp.ne.u32 p, %r849, 0;
    vote.ballot.sync.b32 %r849, p, 0xffffffff;
    @!p not.b32 %r849, %r849;
}

	// end inline asm
	and.b32  	%r868, %r849, %r867;
	mov.b32 	%r854, 32;
	// begin inline asm
	{
    .reg .pred p;
    and.b32 %r852, %r859, %r854;    setp.ne.u32 p, %r852, 0;
    vote.ballot.sync.b32 %r852, p, 0xffffffff;
    @!p not.b32 %r852, %r852;
}

	// end inline asm
	and.b32  	%r869, %r852, %r868;
	mov.b32 	%r857, 64;
	// begin inline asm
	{
    .reg .pred p;
    and.b32 %r855, %r859, %r857;    setp.ne.u32 p, %r855, 0;
    vote.ballot.sync.b32 %r855, p, 0xffffffff;
    @!p not.b32 %r855, %r855;
}

	// end inline asm
	and.b32  	%r870, %r855, %r869;
	mov.b32 	%r860, 128;
	// begin inline asm
	{
    .reg .pred p;
    and.b32 %r858, %r859, %r860;    setp.ne.u32 p, %r858, 0;
    vote.ballot.sync.b32 %r858, p, 0xffffffff;
    @!p not.b32 %r858, %r858;
}

	// end inline asm
	and.b32  	%r871, %r858, %r870;
	clz.b32 	%r872, %r871;
	sub.s32 	%r137, 31, %r872;
	and.b32  	%r873, %r681, %r871;
	popc.b32 	%r138, %r873;
	setp.ne.s32 	%p104, %r307, %r137;
	mov.b32 	%r1750, 0;
	@%p104 bra 	$L__BB50_173;
	shl.b32 	%r874, %r859, 2;
	add.s32 	%r875, %r9, %r874;
	atom.shared.add.u32 	%r1750, [%r875], %r138;
$L__BB50_173:
	shfl.sync.idx.b32	%r901|%p105, %r1750, %r137, 31, -1;
	add.s32 	%r141, %r138, %r901;
	shr.u64 	%rd222, %rd642, %r707;
	cvt.u32.u64 	%r903, %rd222;
	and.b32  	%r898, %r903, %r7;
	mov.b32 	%r878, 1;
	// begin inline asm
	{
    .reg .pred p;
    and.b32 %r876, %r898, %r878;    setp.ne.u32 p, %r876, 0;
    vote.ballot.sync.b32 %r876, p, 0xffffffff;
    @!p not.b32 %r876, %r876;
}

	// end inline asm
	mov.b32 	%r881, 2;
	// begin inline asm
	{
    .reg .pred p;
    and.b32 %r879, %r898, %r881;    setp.ne.u32 p, %r879, 0;
    vote.ballot.sync.b32 %r879, p, 0xffffffff;
    @!p not.b32 %r879, %r879;
}

	// end inline asm
	and.b32  	%r904, %r879, %r876;
	mov.b32 	%r884, 4;
	// begin inline asm
	{
    .reg .pred p;
    and.b32 %r882, %r898, %r884;    setp.ne.u32 p, %r882, 0;
    vote.ballot.sync.b32 %r882, p, 0xffffffff;
    @!p not.b32 %r882, %r882;
}

	// end inline asm
	and.b32  	%r905, %r882, %r904;
	mov.b32 	%r887, 8;
	// begin inline asm
	{
    .reg .pred p;
    and.b32 %r885, %r898, %r887;    setp.ne.u32 p, %r885, 0;
    vote.ballot.sync.b32 %r885, p, 0xffffffff;
    @!p not.b32 %r885, %r885;
}

	// end inline asm
	and.b32  	%r906, %r885, %r905;
	mov.b32 	%r890, 16;
	// begin inline asm
	{
    .reg .pred p;
    and.b32 %r888, %r898, %r890;    setp.ne.u32 p, %r888, 0;
    vote.ballot.sync.b32 %r888, p, 0xffffffff;
    @!p not.b32 %r888, %r888;
}

	// end inline asm
	and.b32  	%r907, %r888, %r906;
	mov.b32 	%r893, 32;
	// begin inline asm
	{
    .reg .pred p;
    and.b32 %r891, %r898, %r893;    setp.ne.u32 p, %r891, 0;
    vote.ballot.sync.b32 %r891, p, 0xffffffff;
    @!p not.b32 %r891, %r891;
}

	// end inline asm
	and.b32  	%r908, %r891, %r907;
	mov.b32 	%r896, 64;
	// begin inline asm
	{
    .reg .pred p;
    and.b32 %r894, %r898, %r896;    setp.ne.u32 p, %r894, 0;
    vote.ballot.sync.b32 %r894, p, 0xffffffff;
    @!p not.b32 %r894, %r894;
}

	// end inline asm
	and.b32  	%r909, %r894, %r908;
	mov.b32 	%r899, 128;
	// begin inline asm
	{
    .reg .pred p;
    and.b32 %r897, %r898, %r899;    setp.ne.u32 p, %r897, 0;
    vote.ballot.sync.b32 %r897, p, 0xffffffff;
    @!p not.b32 %r897, %r897;
}

	// end inline asm
	and.b32  	%r910, %r897, %r909;
	clz.b32 	%r911, %r910;
	sub.s32 	%r143, 31, %r911;
	and.b32  	%r912, %r681, %r910;
	popc.b32 	%r144, %r912;
	setp.ne.s32 	%p106, %r307, %r143;
	mov.b32 	%r1751, 0;
	@%p106 bra 	$L__BB50_175;
	shl.b32 	%r913, %r898, 2;
	add.s32 	%r914, %r9, %r913;
	atom.shared.add.u32 	%r1751, [%r914], %r144;
$L__BB50_175:
	shfl.sync.idx.b32	%r940|%p107, %r1751, %r143, 31, -1;
	add.s32 	%r147, %r144, %r940;
	shr.u64 	%rd223, %rd641, %r707;
	cvt.u32.u64 	%r942, %rd223;
	and.b32  	%r937, %r942, %r7;
	mov.b32 	%r917, 1;
	// begin inline asm
	{
    .reg .pred p;
    and.b32 %r915, %r937, %r917;    setp.ne.u32 p, %r915, 0;
    vote.ballot.sync.b32 %r915, p, 0xffffffff;
    @!p not.b32 %r915, %r915;
}

	// end inline asm
	mov.b32 	%r920, 2;
	// begin inline asm
	{
    .reg .pred p;
    and.b32 %r918, %r937, %r920;    setp.ne.u32 p, %r918, 0;
    vote.ballot.sync.b32 %r918, p, 0xffffffff;
    @!p not.b32 %r918, %r918;
}

	// end inline asm
	and.b32  	%r943, %r918, %r915;
	mov.b32 	%r923, 4;
	// begin inline asm
	{
    .reg .pred p;
    and.b32 %r921, %r937, %r923;    setp.ne.u32 p, %r921, 0;
    vote.ballot.sync.b32 %r921, p, 0xffffffff;
    @!p not.b32 %r921, %r921;
}

	// end inline asm
	and.b32  	%r944, %r921, %r943;
	mov.b32 	%r926, 8;
	// begin inline asm
	{
    .reg .pred p;
    and.b32 %r924, %r937, %r926;    setp.ne.u32 p, %r924, 0;
    vote.ballot.sync.b32 %r924, p, 0xffffffff;
    @!p not.b32 %r924, %r924;
}

	// end inline asm
	and.b32  	%r945, %r924, %r944;
	mov.b32 	%r929, 16;
	// begin inline asm
	{
    .reg .pred p;
    and.b32 %r927, %r937, %r929;    setp.ne.u32 p, %r927, 0;
    vote.ballot.sync.b32 %r927, p, 0xffffffff;
    @!p not.b32 %r927, %r927;
}

	// end inline asm
	and.b32  	%r946, %r927, %r945;
	mov.b32 	%r932, 32;
	// begin inline asm
	{
    .reg .pred p;
    and.b32 %r930, %r937, %r932;    setp.ne.u32 p, %r930, 0;
    vote.ballot.sync.b32 %r930, p, 0xffffffff;
    @!p not.b32 %r930, %r930;
}

	// end inline asm
	and.b32  	%r947, %r930, %r946;
	mov.b32 	%r935, 64;
	// begin inline asm
	{
    .reg .pred p;
    and.b32 %r933, %r937, %r935;    setp.ne.u32 p, %r933, 0;
    vote.ballot.sync.b32 %r933, p, 0xffffffff;
    @!p not.b32 %r933, %r933;
}

	// end inline asm
	and.b32  	%r948, %r933, %r947;
	mov.b32 	%r938, 128;
	// begin inline asm
	{
    .reg .pred p;
    and.b32 %r936, %r937, %r938;    setp.ne.u32 p, %r936, 0;
    vote.ballot.sync.b32 %r936, p, 0xffffffff;
    @!p not.b32 %r936, %r936;
}

	// end inline asm
	and.b32  	%r949, %r936, %r948;
	clz.b32 	%r950, %r949;
	sub.s32 	%r149, 31, %r950;
	and.b32  	%r951, %r681, %r949;
	popc.b32 	%r150, %r951;
	setp.ne.s32 	%p108, %r307, %r149;
	mov.b32 	%r1752, 0;
	@%p108 bra 	$L__BB50_177;
	shl.b32 	%r952, %r937, 2;
	add.s32 	%r953, %r9, %r952;
	atom.shared.add.u32 	%r1752, [%r953], %r150;
$L__BB50_177:
	shfl.sync.idx.b32	%r979|%p109, %r1752, %r149, 31, -1;
	add.s32 	%r153, %r150, %r979;
	shr.u64 	%rd224, %rd640, %r707;
	cvt.u32.u64 	%r981, %rd224;
	and.b32  	%r976, %r981, %r7;
	mov.b32 	%r956, 1;
	// begin inline asm
	{
    .reg .pred p;
    and.b32 %r954, %r976, %r956;    setp.ne.u32 p, %r954, 0;
    vote.ballot.sync.b32 %r954, p, 0xffffffff;
    @!p not.b32 %r954, %r954;
}

	// end inline asm
	mov.b32 	%r959, 2;
	// begin inline asm
	{
    .reg .pred p;
    and.b32 %r957, %r976, %r959;    setp.ne.u32 p, %r957, 0;
    vote.ballot.sync.b32 %r957, p, 0xffffffff;
    @!p not.b32 %r957, %r957;
}

	// end inline asm
	and.b32  	%r982, %r957, %r954;
	mov.b32 	%r962, 4;
	// begin inline asm
	{
    .reg .pred p;
    and.b32 %r960, %r976, %r962;    setp.ne.u32 p, %r960, 0;
    vote.ballot.sync.b32 %r960, p, 0xffffffff;
    @!p not.b32 %r960, %r960;
}

	// end inline asm
	and.b32  	%r983, %r960, %r982;
	mov.b32 	%r965, 8;
	// begin inline asm
	{
    .reg .pred p;
    and.b32 %r963, %r976, %r965;    setp.ne.u32 p, %r963, 0;
    vote.ballot.sync.b32 %r963, p, 0xffffffff;
    @!p not.b32 %r963, %r963;
}

	// end inline asm
	and.b32  	%r984, %r963, %r983;
	mov.b32 	%r968, 16;
	// begin inline asm
	{
    .reg .pred p;
    and.b32 %r966, %r976, %r968;    setp.ne.u32 p, %r966, 0;
    vote.ballot.sync.b32 %r966, p, 0xffffffff;
    @!p not.b32 %r966, %r966;
}

	// end inline asm
	and.b32  	%r985, %r966, %r984;
	mov.b32 	%r971, 32;
	// begin inline asm
	{
    .reg .pred p;
    and.b32 %r969, %r976, %r971;    setp.ne.u32 p, %r969, 0;
    vote.ballot.sync.b32 %r969, p, 0xffffffff;
    @!p not.b32 %r969, %r969;
}

	// end inline asm
	and.b32  	%r986, %r969, %r985;
	mov.b32 	%r974, 64;
	// begin inline asm
	{
    .reg .pred p;
    and.b32 %r972, %r976, %r974;    setp.ne.u32 p, %r972, 0;
    vote.ballot.sync.b32 %r972, p, 0xffffffff;
    @!p not.b32 %r972, %r972;
}

	// end inline asm
	and.b32  	%r987, %r972, %r986;
	mov.b32 	%r977, 128;
	// begin inline asm
	{
    .reg .pred p;
    and.b32 %r975, %r976, %r977;    setp.ne.u32 p, %r975, 0;
    vote.ballot.sync.b32 %r975, p, 0xffffffff;
    @!p not.b32 %r975, %r975;
}

	// end inline asm
	and.b32  	%r988, %r975, %r987;
	clz.b32 	%r989, %r988;
	sub.s32 	%r155, 31, %r989;
	and.b32  	%r990, %r681, %r988;
	popc.b32 	%r156, %r990;
	setp.ne.s32 	%p110, %r307, %r155;
	mov.b32 	%r1753, 0;
	@%p110 bra 	$L__BB50_179;
	shl.b32 	%r991, %r976, 2;
	add.s32 	%r992, %r9, %r991;
	atom.shared.add.u32 	%r1753, [%r992], %r156;
$L__BB50_179:
	shfl.sync.idx.b32	%r1018|%p111, %r1753, %r155, 31, -1;
	add.s32 	%r159, %r156, %r1018;
	shr.u64 	%rd225, %rd639, %r707;
	cvt.u32.u64 	%r1020, %rd225;
	and.b32  	%r1015, %r1020, %r7;
	mov.b32 	%r995, 1;
	// begin inline asm
	{
    .reg .pred p;
    and.b32 %r993, %r1015, %r995;    setp.ne.u32 p, %r993, 0;
    vote.ballot.sync.b32 %r993, p, 0xffffffff;
    @!p not.b32 %r993, %r993;
}

	// end inline asm
	mov.b32 	%r998, 2;
	// begin inline asm
	{
    .reg .pred p;
    and.b32 %r996, %r1015, %r998;    setp.ne.u32 p, %r996, 0;
    vote.ballot.sync.b32 %r996, p, 0xffffffff;
    @!p not.b32 %r996, %r996;
}

	// end inline asm
	and.b32  	%r1021, %r996, %r993;
	mov.b32 	%r1001, 4;
	// begin inline asm
	{
    .reg .pred p;
    and.b32 %r999, %r1015, %r1001;    setp.ne.u32 p, %r999, 0;
    vote.ballot.sync.b32 %r999, p, 0xffffffff;
    @!p not.b32 %r999, %r999;
}

	// end inline asm
	and.b32  	%r1022, %r999, %r1021;
	mov.b32 	%r1004, 8;
	// begin inline asm
	{
    .reg .pred p;
    and.b32 %r1002, %r1015, %r1004;    setp.ne.u32 p, %r1002, 0;
    vote.ballot.sync.b32 %r1002, p, 0xffffffff;
    @!p not.b32 %r1002, %r1002;
}

	// end inline asm
	and.b32  	%r1023, %r1002, %r1022;
	mov.b32 	%r1007, 16;
	// begin inline asm
	{
    .reg .pred p;
    and.b32 %r1005, %r1015, %r1007;    setp.ne.u32 p, %r1005, 0;
    vote.ballot.sync.b32 %r1005, p, 0xffffffff;
    @!p not.b32 %r1005, %r1005;
}

	// end inline asm
	and.b32  	%r1024, %r1005, %r1023;
	mov.b32 	%r1010, 32;
	// begin inline asm
	{
    .reg .pred p;
    and.b32 %r1008, %r1015, %r1010;    setp.ne.u32 p, %r1008, 0;
    vote.ballot.sync.b32 %r1008, p, 0xffffffff;
    @!p not.b32 %r1008, %r1008;
}

	// end inline asm
	and.b32  	%r1025, %r1008, %r1024;
	mov.b32 	%r1013, 64;
	// begin inline asm
	{
    .reg .pred p;
    and.b32 %r1011, %r1015, %r1013;    setp.ne.u32 p, %r1011, 0;
    vote.ballot.sync.b32 %r1011, p, 0xffffffff;
    @!p not.b32 %r1011, %r1011;
}

	// end inline asm
	and.b32  	%r1026, %r1011, %r1025;
	mov.b32 	%r1016, 128;
	// begin inline asm
	{
    .reg .pred p;
    and.b32 %r1014, %r1015, %r1016;    setp.ne.u32 p, %r1014, 0;
    vote.ballot.sync.b32 %r1014, p, 0xffffffff;
    @!p not.b32 %r1014, %r1014;
}

	// end inline asm
	and.b32  	%r1027, %r1014, %r1026;
	clz.b32 	%r1028, %r1027;
	sub.s32 	%r161, 31, %r1028;
	and.b32  	%r1029, %r681, %r1027;
	popc.b32 	%r162, %r1029;
	setp.ne.s32 	%p112, %r307, %r161;
	mov.b32 	%r1754, 0;
	@%p112 bra 	$L__BB50_181;
	shl.b32 	%r1030, %r1015, 2;
	add.s32 	%r1031, %r9, %r1030;
	atom.shared.add.u32 	%r1754, [%r1031], %r162;
$L__BB50_181:
	shfl.sync.idx.b32	%r1057|%p113, %r1754, %r161, 31, -1;
	add.s32 	%r165, %r162, %r1057;
	shr.u64 	%rd226, %rd638, %r707;
	cvt.u32.u64 	%r1059, %rd226;
	and.b32  	%r1054, %r1059, %r7;
	mov.b32 	%r1034, 1;
	// begin inline asm
	{
    .reg .pred p;
    and.b32 %r1032, %r1054, %r1034;    setp.ne.u32 p, %r1032, 0;
    vote.ballot.sync.b32 %r1032, p, 0xffffffff;
    @!p not.b32 %r1032, %r1032;
}

	// end inline asm
	mov.b32 	%r1037, 2;
	// begin inline asm
	{
    .reg .pred p;
    and.b32 %r1035, %r1054, %r1037;    setp.ne.u32 p, %r1035, 0;
    vote.ballot.sync.b32 %r1035, p, 0xffffffff;
    @!p not.b32 %r1035, %r1035;
}

	// end inline asm
	and.b32  	%r1060, %r1035, %r1032;
	mov.b32 	%r1040, 4;
	// begin inline asm
	{
    .reg .pred p;
    and.b32 %r1038, %r1054, %r1040;    setp.ne.u32 p, %r1038, 0;
    vote.ballot.sync.b32 %r1038, p, 0xffffffff;
    @!p not.b32 %r1038, %r1038;
}

	// end inline asm
	and.b32  	%r1061, %r1038, %r1060;
	mov.b32 	%r1043, 8;
	// begin inline asm
	{
    .reg .pred p;
    and.b32 %r1041, %r1054, %r1043;    setp.ne.u32 p, %r1041, 0;
    vote.ballot.sync.b32 %r1041, p, 0xffffffff;
    @!p not.b32 %r1041, %r1041;
}

	// end inline asm
	and.b32  	%r1062, %r1041, %r1061;
	mov.b32 	%r1046, 16;
	// begin inline asm
	{
    .reg .pred p;
    and.b32 %r1044, %r1054, %r1046;    setp.ne.u32 p, %r1044, 0;
    vote.ballot.sync.b32 %r1044, p, 0xffffffff;
    @!p not.b32 %r1044, %r1044;
}

	// end inline asm
	and.b32  	%r1063, %r1044, %r1062;
	mov.b32 	%r1049, 32;
	// begin inline asm
	{
    .reg .pred p;
    and.b32 %r1047, %r1054, %r1049;    setp.ne.u32 p, %r1047, 0;
    vote.ballot.sync.b32 %r1047, p, 0xffffffff;
    @!p not.b32 %r1047, %r1047;
}

	// end inline asm
	and.b32  	%r1064, %r1047, %r1063;
	mov.b32 	%r1052, 64;
	// begin inline asm
	{
    .reg .pred p;
    and.b32 %r1050, %r1054, %r1052;    setp.ne.u32 p, %r1050, 0;
    vote.ballot.sync.b32 %r1050, p, 0xffffffff;
    @!p not.b32 %r1050, %r1050;
}

	// end inline asm
	and.b32  	%r1065, %r1050, %r1064;
	mov.b32 	%r1055, 128;
	// begin inline asm
	{
    .reg .pred p;
    and.b32 %r1053, %r1054, %r1055;    setp.ne.u32 p, %r1053, 0;
    vote.ballot.sync.b32 %r1053, p, 0xffffffff;
    @!p not.b32 %r1053, %r1053;
}

	// end inline asm
	and.b32  	%r1066, %r1053, %r1065;
	clz.b32 	%r1067, %r1066;
	sub.s32 	%r167, 31, %r1067;
	and.b32  	%r1068, %r681, %r1066;
	popc.b32 	%r168, %r1068;
	setp.ne.s32 	%p114, %r307, %r167;
	mov.b32 	%r1755, 0;
	@%p114 bra 	$L__BB50_183;
	shl.b32 	%r1069, %r1054, 2;
	add.s32 	%r1070, %r9, %r1069;
	atom.shared.add.u32 	%r1755, [%r1070], %r168;
$L__BB50_183:
	shfl.sync.idx.b32	%r1096|%p115, %r1755, %r167, 31, -1;
	add.s32 	%r171, %r168, %r1096;
	shr.u64 	%rd227, %rd637, %r707;
	cvt.u32.u64 	%r1098, %rd227;
	and.b32  	%r1093, %r1098, %r7;
	mov.b32 	%r1073, 1;
	// begin inline asm
	{
    .reg .pred p;
    and.b32 %r1071, %r1093, %r1073;    setp.ne.u32 p, %r1071, 0;
    vote.ballot.sync.b32 %r1071, p, 0xffffffff;
    @!p not.b32 %r1071, %r1071;
}

	// end inline asm
	mov.b32 	%r1076, 2;
	// begin inline asm
	{
    .reg .pred p;
    and.b32 %r1074, %r1093, %r1076;    setp.ne.u32 p, %r1074, 0;
    vote.ballot.sync.b32 %r1074, p, 0xffffffff;
    @!p not.b32 %r1074, %r1074;
}

	// end inline asm
	and.b32  	%r1099, %r1074, %r1071;
	mov.b32 	%r1079, 4;
	// begin inline asm
	{
    .reg .pred p;
    and.b32 %r1077, %r1093, %r1079;    setp.ne.u32 p, %r1077, 0;
    vote.ballot.sync.b32 %r1077, p, 0xffffffff;
    @!p not.b32 %r1077, %r1077;
}

	// end inline asm
	and.b32  	%r1100, %r1077, %r1099;
	mov.b32 	%r1082, 8;
	// begin inline asm
	{
    .reg .pred p;
    and.b32 %r1080, %r1093, %r1082;    setp.ne.u32 p, %r1080, 0;
    vote.ballot.sync.b32 %r1080, p, 0xffffffff;
    @!p not.b32 %r1080, %r1080;
}

	// end inline asm
	and.b32  	%r1101, %r1080, %r1100;
	mov.b32 	%r1085, 16;
	// begin inline asm
	{
    .reg .pred p;
    and.b32 %r1083, %r1093, %r1085;    setp.ne.u32 p, %r1083, 0;
    vote.ballot.sync.b32 %r1083, p, 0xffffffff;
    @!p not.b32 %r1083, %r1083;
}

	// end inline asm
	and.b32  	%r1102, %r1083, %r1101;
	mov.b32 	%r1088, 32;
	// begin inline asm
	{
    .reg .pred p;
    and.b32 %r1086, %r1093, %r1088;    setp.ne.u32 p, %r1086, 0;
    vote.ballot.sync.b32 %r1086, p, 0xffffffff;
    @!p not.b32 %r1086, %r1086;
}

	// end inline asm
	and.b32  	%r1103, %r1086, %r1102;
	mov.b32 	%r1091, 64;
	// begin inline asm
	{
    .reg .pred p;
    and.b32 %r1089, %r1093, %r1091;    setp.ne.u32 p, %r1089, 0;
    vote.ballot.sync.b32 %r1089, p, 0xffffffff;
    @!p not.b32 %r1089, %r1089;
}

	// end inline asm
	and.b32  	%r1104, %r1089, %r1103;
	mov.b32 	%r1094, 128;
	// begin inline asm
	{
    .reg .pred p;
    and.b32 %r1092, %r1093, %r1094;    setp.ne.u32 p, %r1092, 0;
    vote.ballot.sync.b32 %r1092, p, 0xffffffff;
    @!p not.b32 %r1092, %r1092;
}

	// end inline asm
	and.b32  	%r1105, %r1092, %r1104;
	clz.b32 	%r1106, %r1105;
	sub.s32 	%r173, 31, %r1106;
	and.b32  	%r1107, %r681, %r1105;
	popc.b32 	%r174, %r1107;
	setp.ne.s32 	%p116, %r307, %r173;
	mov.b32 	%r1756, 0;
	@%p116 bra 	$L__BB50_185;
	shl.b32 	%r1108, %r1093, 2;
	add.s32 	%r1109, %r9, %r1108;
	atom.shared.add.u32 	%r1756, [%r1109], %r174;
$L__BB50_185:
	shfl.sync.idx.b32	%r1135|%p117, %r1756, %r173, 31, -1;
	add.s32 	%r177, %r174, %r1135;
	shr.u64 	%rd228, %rd636, %r707;
	cvt.u32.u64 	%r1137, %rd228;
	and.b32  	%r1132, %r1137, %r7;
	mov.b32 	%r1112, 1;
	// begin inline asm
	{
    .reg .pred p;
    and.b32 %r1110, %r1132, %r1112;    setp.ne.u32 p, %r1110, 0;
    vote.ballot.sync.b32 %r1110, p, 0xffffffff;
    @!p not.b32 %r1110, %r1110;
}

	// end inline asm
	mov.b32 	%r1115, 2;
	// begin inline asm
	{
    .reg .pred p;
    and.b32 %r1113, %r1132, %r1115;    setp.ne.u32 p, %r1113, 0;
    vote.ballot.sync.b32 %r1113, p, 0xffffffff;
    @!p not.b32 %r1113, %r1113;
}

	// end inline asm
	and.b32  	%r1138, %r1113, %r1110;
	mov.b32 	%r1118, 4;
	// begin inline asm
	{
    .reg .pred p;
    and.b32 %r1116, %r1132, %r1118;    setp.ne.u32 p, %r1116, 0;
    vote.ballot.sync.b32 %r1116, p, 0xffffffff;
    @!p not.b32 %r1116, %r1116;
}

	// end inline asm
	and.b32  	%r1139, %r1116, %r1138;
	mov.b32 	%r1121, 8;
	// begin inline asm
	{
    .reg .pred p;
    and.b32 %r1119, %r1132, %r1121;    setp.ne.u32 p, %r1119, 0;
    vote.ballot.sync.b32 %r1119, p, 0xffffffff;
    @!p not.b32 %r1119, %r1119;
}

	// end inline asm
	and.b32  	%r1140, %r1119, %r1139;
	mov.b32 	%r1124, 16;
	// begin inline asm
	{
    .reg .pred p;
    and.b32 %r1122, %r1132, %r1124;    setp.ne.u32 p, %r1122, 0;
    vote.ballot.sync.b32 %r1122, p, 0xffffffff;
    @!p not.b32 %r1122, %r1122;
}

	// end inline asm
	and.b32  	%r1141, %r1122, %r1140;
	mov.b32 	%r1127, 32;
	// begin inline asm
	{
    .reg .pred p;
    and.b32 %r1125, %r1132, %r1127;    setp.ne.u32 p, %r1125, 0;
    vote.ballot.sync.b32 %r1125, p, 0xffffffff;
    @!p not.b32 %r1125, %r1125;
}

	// end inline asm
	and.b32  	%r1142, %r1125, %r1141;
	mov.b32 	%r1130, 64;
	// begin inline asm
	{
    .reg .pred p;
    and.b32 %r1128, %r1132, %r1130;    setp.ne.u32 p, %r1128, 0;
    vote.ballot.sync.b32 %r1128, p, 0xffffffff;
    @!p not.b32 %r1128, %r1128;
}

	// end inline asm
	and.b32  	%r1143, %r1128, %r1142;
	mov.b32 	%r1133, 128;
	// begin inline asm
	{
    .reg .pred p;
    and.b32 %r1131, %r1132, %r1133;    setp.ne.u32 p, %r1131, 0;
    vote.ballot.sync.b32 %r1131, p, 0xffffffff;
    @!p not.b32 %r1131, %r1131;
}

	// end inline asm
	and.b32  	%r1144, %r1131, %r1143;
	clz.b32 	%r1145, %r1144;
	sub.s32 	%r179, 31, %r1145;
	and.b32  	%r1146, %r681, %r1144;
	popc.b32 	%r180, %r1146;
	setp.ne.s32 	%p118, %r307, %r179;
	mov.b32 	%r1757, 0;
	@%p118 bra 	$L__BB50_187;
	shl.b32 	%r1147, %r1132, 2;
	add.s32 	%r1148, %r9, %r1147;
	atom.shared.add.u32 	%r1757, [%r1148], %r180;
$L__BB50_187:
	shfl.sync.idx.b32	%r1174|%p119, %r1757, %r179, 31, -1;
	add.s32 	%r183, %r180, %r1174;
	shr.u64 	%rd229, %rd635, %r707;
	cvt.u32.u64 	%r1176, %rd229;
	and.b32  	%r1171, %r1176, %r7;
	mov.b32 	%r1151, 1;
	// begin inline asm
	{
    .reg .pred p;
    and.b32 %r1149, %r1171, %r1151;    setp.ne.u32 p, %r1149, 0;
    vote.ballot.sync.b32 %r1149, p, 0xffffffff;
    @!p not.b32 %r1149, %r1149;
}

	// end inline asm
	mov.b32 	%r1154, 2;
	// begin inline asm
	{
    .reg .pred p;
    and.b32 %r1152, %r1171, %r1154;    setp.ne.u32 p, %r1152, 0;
    vote.ballot.sync.b32 %r1152, p, 0xffffffff;
    @!p not.b32 %r1152, %r1152;
}

	// end inline asm
	and.b32  	%r1177, %r1152, %r1149;
	mov.b32 	%r1157, 4;
	// begin inline asm
	{
    .reg .pred p;
    and.b32 %r1155, %r1171, %r1157;    setp.ne.u32 p, %r1155, 0;
    vote.ballot.sync.b32 %r1155, p, 0xffffffff;
    @!p not.b32 %r1155, %r1155;
}

	// end inline asm
	and.b32  	%r1178, %r1155, %r1177;
	mov.b32 	%r1160, 8;
	// begin inline asm
	{
    .reg .pred p;
    and.b32 %r1158, %r1171, %r1160;    setp.ne.u32 p, %r1158, 0;
    vote.ballot.sync.b32 %r1158, p, 0xffffffff;
    @!p not.b32 %r1158, %r1158;
}

	// end inline asm
	and.b32  	%r1179, %r1158, %r1178;
	mov.b32 	%r1163, 16;
	// begin inline asm
	{
    .reg .pred p;
    and.b32 %r1161, %r1171, %r1163;    setp.ne.u32 p, %r1161, 0;
    vote.ballot.sync.b32 %r1161, p, 0xffffffff;
    @!p not.b32 %r1161, %r1161;
}

	// end inline asm
	and.b32  	%r1180, %r1161, %r1179;
	mov.b32 	%r1166, 32;
	// begin inline asm
	{
    .reg .pred p;
    and.b32 %r1164, %r1171, %r1166;    setp.ne.u32 p, %r1164, 0;
    vote.ballot.sync.b32 %r1164, p, 0xffffffff;
    @!p not.b32 %r1164, %r1164;
}

	// end inline asm
	and.b32  	%r1181, %r1164, %r1180;
	mov.b32 	%r1169, 64;
	// begin inline asm
	{
    .reg .pred p;
    and.b32 %r1167, %r1171, %r1169;    setp.ne.u32 p, %r1167, 0;
    vote.ballot.sync.b32 %r1167, p, 0xffffffff;
    @!p not.b32 %r1167, %r1167;
}

	// end inline asm
	and.b32  	%r1182, %r1167, %r1181;
	mov.b32 	%r1172, 128;
	// begin inline asm
	{
    .reg .pred p;
    and.b32 %r1170, %r1171, %r1172;    setp.ne.u32 p, %r1170, 0;
    vote.ballot.sync.b32 %r1170, p, 0xffffffff;
    @!p not.b32 %r1170, %r1170;
}

	// end inline asm
	and.b32  	%r1183, %r1170, %r1182;
	clz.b32 	%r1184, %r1183;
	sub.s32 	%r185, 31, %r1184;
	and.b32  	%r1185, %r681, %r1183;
	popc.b32 	%r186, %r1185;
	setp.ne.s32 	%p120, %r307, %r185;
	mov.b32 	%r1758, 0;
	@%p120 bra 	$L__BB50_189;
	shl.b32 	%r1186, %r1171, 2;
	add.s32 	%r1187, %r9, %r1186;
	atom.shared.add.u32 	%r1758, [%r1187], %r186;
$L__BB50_189:
	shfl.sync.idx.b32	%r1213|%p121, %r1758, %r185, 31, -1;
	add.s32 	%r189, %r186, %r1213;
	shr.u64 	%rd230, %rd634, %r707;
	cvt.u32.u64 	%r1215, %rd230;
	and.b32  	%r1210, %r1215, %r7;
	mov.b32 	%r1190, 1;
	// begin inline asm
	{
    .reg .pred p;
    and.b32 %r1188, %r1210, %r1190;    setp.ne.u32 p, %r1188, 0;
    vote.ballot.sync.b32 %r1188, p, 0xffffffff;
    @!p not.b32 %r1188, %r1188;
}

	// end inline asm
	mov.b32 	%r1193, 2;
	// begin inline asm
	{
    .reg .pred p;
    and.b32 %r1191, %r1210, %r1193;    setp.ne.u32 p, %r1191, 0;
    vote.ballot.sync.b32 %r1191, p, 0xffffffff;
    @!p not.b32 %r1191, %r1191;
}

	// end inline asm
	and.b32  	%r1216, %r1191, %r1188;
	mov.b32 	%r1196, 4;
	// begin inline asm
	{
    .reg .pred p;
    and.b32 %r1194, %r1210, %r1196;    setp.ne.u32 p, %r1194, 0;
    vote.ballot.sync.b32 %r1194, p, 0xffffffff;
    @!p not.b32 %r1194, %r1194;
}

	// end inline asm
	and.b32  	%r1217, %r1194, %r1216;
	mov.b32 	%r1199, 8;
	// begin inline asm
	{
    .reg .pred p;
    and.b32 %r1197, %r1210, %r1199;    setp.ne.u32 p, %r1197, 0;
    vote.ballot.sync.b32 %r1197, p, 0xffffffff;
    @!p not.b32 %r1197, %r1197;
}

	// end inline asm
	and.b32  	%r1218, %r1197, %r1217;
	mov.b32 	%r1202, 16;
	// begin inline asm
	{
    .reg .pred p;
    and.b32 %r1200, %r1210, %r1202;    setp.ne.u32 p, %r1200, 0;
    vote.ballot.sync.b32 %r1200, p, 0xffffffff;
    @!p not.b32 %r1200, %r1200;
}

	// end inline asm
	and.b32  	%r1219, %r1200, %r1218;
	mov.b32 	%r1205, 32;
	// begin inline asm
	{
    .reg .pred p;
    and.b32 %r1203, %r1210, %r1205;    setp.ne.u32 p, %r1203, 0;
    vote.ballot.sync.b32 %r1203, p, 0xffffffff;
    @!p not.b32 %r1203, %r1203;
}

	// end inline asm
	and.b32  	%r1220, %r1203, %r1219;
	mov.b32 	%r1208, 64;
	// begin inline asm
	{
    .reg .pred p;
    and.b32 %r1206, %r1210, %r1208;    setp.ne.u32 p, %r1206, 0;
    vote.ballot.sync.b32 %r1206, p, 0xffffffff;
    @!p not.b32 %r1206, %r1206;
}

	// end inline asm
	and.b32  	%r1221, %r1206, %r1220;
	mov.b32 	%r1211, 128;
	// begin inline asm
	{
    .reg .pred p;
    and.b32 %r1209, %r1210, %r1211;    setp.ne.u32 p, %r1209, 0;
    vote.ballot.sync.b32 %r1209, p, 0xffffffff;
    @!p not.b32 %r1209, %r1209;
}

	// end inline asm
	and.b32  	%r1222, %r1209, %r1221;
	clz.b32 	%r1223, %r1222;
	sub.s32 	%r191, 31, %r1223;
	and.b32  	%r1224, %r681, %r1222;
	popc.b32 	%r192, %r1224;
	setp.ne.s32 	%p122, %r307, %r191;
	mov.b32 	%r1759, 0;
	@%p122 bra 	$L__BB50_191;
	shl.b32 	%r1225, %r1210, 2;
	add.s32 	%r1226, %r9, %r1225;
	atom.shared.add.u32 	%r1759, [%r1226], %r192;
$L__BB50_191:
	shfl.sync.idx.b32	%r1252|%p123, %r1759, %r191, 31, -1;
	add.s32 	%r195, %r192, %r1252;
	shr.u64 	%rd231, %rd633, %r707;
	cvt.u32.u64 	%r1254, %rd231;
	and.b32  	%r1249, %r1254, %r7;
	mov.b32 	%r1229, 1;
	// begin inline asm
	{
    .reg .pred p;
    and.b32 %r1227, %r1249, %r1229;    setp.ne.u32 p, %r1227, 0;
    vote.ballot.sync.b32 %r1227, p, 0xffffffff;
    @!p not.b32 %r1227, %r1227;
}

	// end inline asm
	mov.b32 	%r1232, 2;
	// begin inline asm
	{
    .reg .pred p;
    and.b32 %r1230, %r1249, %r1232;    setp.ne.u32 p, %r1230, 0;
    vote.ballot.sync.b32 %r1230, p, 0xffffffff;
    @!p not.b32 %r1230, %r1230;
}

	// end inline asm
	and.b32  	%r1255, %r1230, %r1227;
	mov.b32 	%r1235, 4;
	// begin inline asm
	{
    .reg .pred p;
    and.b32 %r1233, %r1249, %r1235;    setp.ne.u32 p, %r1233, 0;
    vote.ballot.sync.b32 %r1233, p, 0xffffffff;
    @!p not.b32 %r1233, %r1233;
}

	// end inline asm
	and.b32  	%r1256, %r1233, %r1255;
	mov.b32 	%r1238, 8;
	// begin inline asm
	{
    .reg .pred p;
    and.b32 %r1236, %r1249, %r1238;    setp.ne.u32 p, %r1236, 0;
    vote.ballot.sync.b32 %r1236, p, 0xffffffff;
    @!p not.b32 %r1236, %r1236;
}

	// end inline asm
	and.b32  	%r1257, %r1236, %r1256;
	mov.b32 	%r1241, 16;
	// begin inline asm
	{
    .reg .pred p;
    and.b32 %r1239, %r1249, %r1241;    setp.ne.u32 p, %r1239, 0;
    vote.ballot.sync.b32 %r1239, p, 0xffffffff;
    @!p not.b32 %r1239, %r1239;
}

	// end inline asm
	and.b32  	%r1258, %r1239, %r1257;
	mov.b32 	%r1244, 32;
	// begin inline asm
	{
    .reg .pred p;
    and.b32 %r1242, %r1249, %r1244;    setp.ne.u32 p, %r1242, 0;
    vote.ballot.sync.b32 %r1242, p, 0xffffffff;
    @!p not.b32 %r1242, %r1242;
}

	// end inline asm
	and.b32  	%r1259, %r1242, %r1258;
	mov.b32 	%r1247, 64;
	// begin inline asm
	{
    .reg .pred p;
    and.b32 %r1245, %r1249, %r1247;    setp.ne.u32 p, %r1245, 0;
    vote.ballot.sync.b32 %r1245, p, 0xffffffff;
    @!p not.b32 %r1245, %r1245;
}

	// end inline asm
	and.b32  	%r1260, %r1245, %r1259;
	mov.b32 	%r1250, 128;
	// begin inline asm
	{
    .reg .pred p;
    and.b32 %r1248, %r1249, %r1250;    setp.ne.u32 p, %r1248, 0;
    vote.ballot.sync.b32 %r1248, p, 0xffffffff;
    @!p not.b32 %r1248, %r1248;
}

	// end inline asm
	and.b32  	%r1261, %r1248, %r1260;
	clz.b32 	%r1262, %r1261;
	sub.s32 	%r197, 31, %r1262;
	and.b32  	%r1263, %r681, %r1261;
	popc.b32 	%r198, %r1263;
	setp.ne.s32 	%p124, %r307, %r197;
	mov.b32 	%r1760, 0;
	@%p124 bra 	$L__BB50_193;
	shl.b32 	%r1264, %r1249, 2;
	add.s32 	%r1265, %r9, %r1264;
	atom.shared.add.u32 	%r1760, [%r1265], %r198;
$L__BB50_193:
	setp.gt.u32 	%p125, %r1, 255;
	shfl.sync.idx.b32	%r1266|%p126, %r1760, %r197, 31, -1;
	add.s32 	%r201, %r198, %r1266;
	bar.sync 	0;
	shl.b32 	%r1267, %r117, 3;
	add.s32 	%r202, %r586, %r1267;
	st.shared.u64 	[%r202+-8], %rd647;
	shl.b32 	%r1269, %r123, 3;
	add.s32 	%r203, %r586, %r1269;
	st.shared.u64 	[%r203+-8], %rd646;
	shl.b32 	%r1270, %r129, 3;
	add.s32 	%r204, %r586, %r1270;
	st.shared.u64 	[%r204+-8], %rd645;
	shl.b32 	%r1271, %r135, 3;
	add.s32 	%r205, %r586, %r1271;
	st.shared.u64 	[%r205+-8], %rd644;
	shl.b32 	%r1272, %r141, 3;
	add.s32 	%r206, %r586, %r1272;
	st.shared.u64 	[%r206+-8], %rd643;
	shl.b32 	%r1273, %r147, 3;
	add.s32 	%r207, %r586, %r1273;
	st.shared.u64 	[%r207+-8], %rd642;
	shl.b32 	%r1274, %r153, 3;
	add.s32 	%r208, %r586, %r1274;
	st.shared.u64 	[%r208+-8], %rd641;
	shl.b32 	%r1275, %r159, 3;
	add.s32 	%r209, %r586, %r1275;
	st.shared.u64 	[%r209+-8], %rd640;
	shl.b32 	%r1276, %r165, 3;
	add.s32 	%r210, %r586, %r1276;
	st.shared.u64 	[%r210+-8], %rd639;
	shl.b32 	%r1277, %r171, 3;
	add.s32 	%r211, %r586, %r1277;
	st.shared.u64 	[%r211+-8], %rd638;
	shl.b32 	%r1278, %r177, 3;
	add.s32 	%r212, %r586, %r1278;
	st.shared.u64 	[%r212+-8], %rd637;
	shl.b32 	%r1279, %r183, 3;
	add.s32 	%r213, %r586, %r1279;
	st.shared.u64 	[%r213+-8], %rd636;
	shl.b32 	%r1280, %r189, 3;
	add.s32 	%r214, %r586, %r1280;
	st.shared.u64 	[%r214+-8], %rd635;
	shl.b32 	%r1281, %r195, 3;
	add.s32 	%r215, %r586, %r1281;
	st.shared.u64 	[%r215+-8], %rd634;
	shl.b32 	%r1282, %r201, 3;
	add.s32 	%r216, %r586, %r1282;
	st.shared.u64 	[%r216+-8], %rd633;
	shl.b32 	%r1283, %r1, 3;
	add.s32 	%r1284, %r586, %r1283;
	add.s32 	%r217, %r1284, 46080;
	@%p125 bra 	$L__BB50_201;
	ld.param.u64 	%rd601, [_ZN3cub18CUB_300001_SM_10006detail10radix_sort29DeviceRadixSortOnesweepKernelINS1_5radix10policy_hubIxiyE10Policy1000ELNS0_9SortOrderE0ExiyiiNS1_21identity_decomposer_tEEEvPT5_SB_PT3_PKSC_PT1_PKSG_PT2_PKSK_T4_iiT6__param_3];
	cvta.to.global.u64 	%rd232, %rd601;
	shl.b64 	%rd233, %rd85, 3;
	add.s64 	%rd234, %rd232, %rd233;
	ld.global.u64 	%rd235, [%rd234];
	cvt.s64.s32 	%rd236, %r110;
	sub.s64 	%rd648, %rd235, %rd236;
	st.shared.u64 	[%r217], %rd648;
	setp.lt.s32 	%p127, %r3, 1;
	mov.u32 	%r1764, %r1712;
	@%p127 bra 	$L__BB50_200;
	mov.b32 	%r1762, -1;
	mov.u32 	%r1761, %r3;
	mov.u32 	%r1764, %r1712;
$L__BB50_196:
	ld.param.u64 	%rd595, [_ZN3cub18CUB_300001_SM_10006detail10radix_sort29DeviceRadixSortOnesweepKernelINS1_5radix10policy_hubIxiyE10Policy1000ELNS0_9SortOrderE0ExiyiiNS1_21identity_decomposer_tEEEvPT5_SB_PT3_PKSC_PT1_PKSG_PT2_PKSK_T4_iiT6__param_0];
	add.s32 	%r221, %r1761, -1;
	shl.b32 	%r1286, %r221, 8;
	add.s32 	%r1287, %r1286, %r1;
	cvta.to.global.u64 	%rd237, %rd595;
	mul.wide.s32 	%rd238, %r1287, 4;
	add.s64 	%rd111, %rd237, %rd238;
$L__BB50_197:
	membar.cta;
	ld.volatile.global.u32 	%r222, [%rd111];
	setp.eq.s32 	%p128, %r222, 0;
	@%p128 bra 	$L__BB50_197;
	and.b32  	%r1288, %r222, 1073741823;
	add.s32 	%r1764, %r1288, %r1764;
	setp.gt.s32 	%p129, %r222, -1;
	vote.sync.ballot.b32 	%r1762, %p129, %r1762;
	setp.gt.u32 	%p131, %r1761, 1;
	and.pred  	%p132, %p129, %p131;
	mov.u32 	%r1761, %r221;
	@%p132 bra 	$L__BB50_196;
	ld.shared.u64 	%rd648, [%r217];
$L__BB50_200:
	or.b32  	%r1289, %r1764, -2147483648;
	st.volatile.global.u32 	[%rd68], %r1289;
	sub.s32 	%r1290, %r1764, %r1712;
	cvt.s64.s32 	%rd239, %r1290;
	add.s64 	%rd240, %rd648, %rd239;
	st.shared.u64 	[%r217], %rd240;
$L__BB50_201:
	ld.param.u64 	%rd598, [_ZN3cub18CUB_300001_SM_10006detail10radix_sort29DeviceRadixSortOnesweepKernelINS1_5radix10policy_hubIxiyE10Policy1000ELNS0_9SortOrderE0ExiyiiNS1_21identity_decomposer_tEEEvPT5_SB_PT3_PKSC_PT1_PKSG_PT2_PKSK_T4_iiT6__param_2];
	setp.gt.u32 	%p133, %r1, 255;
	setp.lt.s32 	%p134, %r4, %r304;
	setp.eq.s64 	%p135, %rd598, 0;
	or.pred  	%p136, %p135, %p134;
	or.pred  	%p137, %p133, %p136;
	@%p137 bra 	$L__BB50_203;
	ld.param.u64 	%rd599, [_ZN3cub18CUB_300001_SM_10006detail10radix_sort29DeviceRadixSortOnesweepKernelINS1_5radix10policy_hubIxiyE10Policy1000ELNS0_9SortOrderE0ExiyiiNS1_21identity_decomposer_tEEEvPT5_SB_PT3_PKSC_PT1_PKSG_PT2_PKSK_T4_iiT6__param_2];
	ld.shared.u64 	%rd241, [%r217];
	cvt.s64.s32 	%rd242, %r1712;
	cvt.s64.s32 	%rd243, %r110;
	add.s64 	%rd244, %rd243, %rd242;
	add.s64 	%rd245, %rd244, %rd241;
	cvta.to.global.u64 	%rd246, %rd599;
	shl.b64 	%rd247, %rd85, 3;
	add.s64 	%rd248, %rd246, %rd247;
	st.global.u64 	[%rd248], %rd245;
$L__BB50_203:
	setp.gt.s32 	%p138, %r4, %r304;
	bar.sync 	0;
	add.s32 	%r226, %r217, -46080;
	@%p138 bra 	$L__BB50_205;
	ld.shared.u64 	%rd249, [%r217+-46080];
	shr.u64 	%rd250, %rd249, %r707;
	cvt.u32.u64 	%r1292, %rd250;
	and.b32  	%r1293, %r1292, %r7;
	shl.b32 	%r1294, %r1293, 3;
	add.s32 	%r1296, %r586, 46080;
	add.s32 	%r1297, %r1296, %r1294;
	ld.shared.u64 	%rd251, [%r1297];
	add.s64 	%rd252, %rd251, %rd85;
	xor.b64  	%rd253, %rd249, -9223372036854775808;
	shl.b64 	%rd254, %rd252, 3;
	add.s64 	%rd255, %rd2, %rd254;
	st.global.u64 	[%rd255], %rd253;
	bar.warp.sync 	-1;
	ld.shared.u64 	%rd256, [%r217+-43008];
	shr.u64 	%rd257, %rd256, %r707;
	cvt.u32.u64 	%r1298, %rd257;
	and.b32  	%r1299, %r1298, %r7;
	shl.b32 	%r1300, %r1299, 3;
	add.s32 	%r1301, %r1296, %r1300;
	ld.shared.u64 	%rd258, [%r1301];
	add.s64 	%rd259, %rd258, %rd85;
	xor.b64  	%rd260, %rd256, -9223372036854775808;
	shl.b64 	%rd261, %rd259, 3;
	add.s64 	%rd262, %rd2, %rd261;
	st.global.u64 	[%rd262+3072], %rd260;
	bar.warp.sync 	-1;
	ld.shared.u64 	%rd263, [%r217+-39936];
	shr.u64 	%rd264, %rd263, %r707;
	cvt.u32.u64 	%r1302, %rd264;
	and.b32  	%r1303, %r1302, %r7;
	shl.b32 	%r1304, %r1303, 3;
	add.s32 	%r1305, %r1296, %r1304;
	ld.shared.u64 	%rd265, [%r1305];
	add.s64 	%rd266, %rd265, %rd85;
	xor.b64  	%rd267, %rd263, -9223372036854775808;
	shl.b64 	%rd268, %rd266, 3;
	add.s64 	%rd269, %rd2, %rd268;
	st.global.u64 	[%rd269+6144], %rd267;
	bar.warp.sync 	-1;
	ld.shared.u64 	%rd270, [%r217+-36864];
	shr.u64 	%rd271, %rd270, %r707;
	cvt.u32.u64 	%r1306, %rd271;
	and.b32  	%r1307, %r1306, %r7;
	shl.b32 	%r1308, %r1307, 3;
	add.s32 	%r1309, %r1296, %r1308;
	ld.shared.u64 	%rd272, [%r1309];
	add.s64 	%rd273, %rd272, %rd85;
	xor.b64  	%rd274, %rd270, -9223372036854775808;
	shl.b64 	%rd275, %rd273, 3;
	add.s64 	%rd276, %rd2, %rd275;
	st.global.u64 	[%rd276+9216], %rd274;
	bar.warp.sync 	-1;
	ld.shared.u64 	%rd277, [%r217+-33792];
	shr.u64 	%rd278, %rd277, %r707;
	cvt.u32.u64 	%r1310, %rd278;
	and.b32  	%r1311, %r1310, %r7;
	shl.b32 	%r1312, %r1311, 3;
	add.s32 	%r1313, %r1296, %r1312;
	ld.shared.u64 	%rd279, [%r1313];
	add.s64 	%rd280, %rd279, %rd85;
	xor.b64  	%rd281, %rd277, -9223372036854775808;
	shl.b64 	%rd282, %rd280, 3;
	add.s64 	%rd283, %rd2, %rd282;
	st.global.u64 	[%rd283+12288], %rd281;
	bar.warp.sync 	-1;
	ld.shared.u64 	%rd284, [%r217+-30720];
	shr.u64 	%rd285, %rd284, %r707;
	cvt.u32.u64 	%r1314, %rd285;
	and.b32  	%r1315, %r1314, %r7;
	shl.b32 	%r1316, %r1315, 3;
	add.s32 	%r1317, %r1296, %r1316;
	ld.shared.u64 	%rd286, [%r1317];
	add.s64 	%rd287, %rd286, %rd85;
	xor.b64  	%rd288, %rd284, -9223372036854775808;
	shl.b64 	%rd289, %rd287, 3;
	add.s64 	%rd290, %rd2, %rd289;
	st.global.u64 	[%rd290+15360], %rd288;
	bar.warp.sync 	-1;
	ld.shared.u64 	%rd291, [%r217+-27648];
	shr.u64 	%rd292, %rd291, %r707;
	cvt.u32.u64 	%r1318, %rd292;
	and.b32  	%r1319, %r1318, %r7;
	shl.b32 	%r1320, %r1319, 3;
	add.s32 	%r1321, %r1296, %r1320;
	ld.shared.u64 	%rd293, [%r1321];
	add.s64 	%rd294, %rd293, %rd85;
	xor.b64  	%rd295, %rd291, -9223372036854775808;
	shl.b64 	%rd296, %rd294, 3;
	add.s64 	%rd297, %rd2, %rd296;
	st.global.u64 	[%rd297+18432], %rd295;
	bar.warp.sync 	-1;
	ld.shared.u64 	%rd298, [%r217+-24576];
	shr.u64 	%rd299, %rd298, %r707;
	cvt.u32.u64 	%r1322, %rd299;
	and.b32  	%r1323, %r1322, %r7;
	shl.b32 	%r1324, %r1323, 3;
	add.s32 	%r1325, %r1296, %r1324;
	ld.shared.u64 	%rd300, [%r1325];
	add.s64 	%rd301, %rd300, %rd85;
	xor.b64  	%rd302, %rd298, -9223372036854775808;
	shl.b64 	%rd303, %rd301, 3;
	add.s64 	%rd304, %rd2, %rd303;
	st.global.u64 	[%rd304+21504], %rd302;
	bar.warp.sync 	-1;
	ld.shared.u64 	%rd305, [%r217+-21504];
	shr.u64 	%rd306, %rd305, %r707;
	cvt.u32.u64 	%r1326, %rd306;
	and.b32  	%r1327, %r1326, %r7;
	shl.b32 	%r1328, %r1327, 3;
	add.s32 	%r1329, %r1296, %r1328;
	ld.shared.u64 	%rd307, [%r1329];
	add.s64 	%rd308, %rd307, %rd85;
	xor.b64  	%rd309, %rd305, -9223372036854775808;
	shl.b64 	%rd310, %rd308, 3;
	add.s64 	%rd311, %rd2, %rd310;
	st.global.u64 	[%rd311+24576], %rd309;
	bar.warp.sync 	-1;
	ld.shared.u64 	%rd312, [%r217+-18432];
	shr.u64 	%rd313, %rd312, %r707;
	cvt.u32.u64 	%r1330, %rd313;
	and.b32  	%r1331, %r1330, %r7;
	shl.b32 	%r1332, %r1331, 3;
	add.s32 	%r1333, %r1296, %r1332;
	ld.shared.u64 	%rd314, [%r1333];
	add.s64 	%rd315, %rd314, %rd85;
	xor.b64  	%rd316, %rd312, -9223372036854775808;
	shl.b64 	%rd317, %rd315, 3;
	add.s64 	%rd318, %rd2, %rd317;
	st.global.u64 	[%rd318+27648], %rd316;
	bar.warp.sync 	-1;
	ld.shared.u64 	%rd319, [%r217+-15360];
	shr.u64 	%rd320, %rd319, %r707;
	cvt.u32.u64 	%r1334, %rd320;
	and.b32  	%r1335, %r1334, %r7;
	shl.b32 	%r1336, %r1335, 3;
	add.s32 	%r1337, %r1296, %r1336;
	ld.shared.u64 	%rd321, [%r1337];
	add.s64 	%rd322, %rd321, %rd85;
	xor.b64  	%rd323, %rd319, -9223372036854775808;
	shl.b64 	%rd324, %rd322, 3;
	add.s64 	%rd325, %rd2, %rd324;
	st.global.u64 	[%rd325+30720], %rd323;
	bar.warp.sync 	-1;
	ld.shared.u64 	%rd326, [%r217+-12288];
	shr.u64 	%rd327, %rd326, %r707;
	cvt.u32.u64 	%r1338, %rd327;
	and.b32  	%r1339, %r1338, %r7;
	shl.b32 	%r1340, %r1339, 3;
	add.s32 	%r1341, %r1296, %r1340;
	ld.shared.u64 	%rd328, [%r1341];
	add.s64 	%rd329, %rd328, %rd85;
	xor.b64  	%rd330, %rd326, -9223372036854775808;
	shl.b64 	%rd331, %rd329, 3;
	add.s64 	%rd332, %rd2, %rd331;
	st.global.u64 	[%rd332+33792], %rd330;
	bar.warp.sync 	-1;
	ld.shared.u64 	%rd333, [%r217+-9216];
	shr.u64 	%rd334, %rd333, %r707;
	cvt.u32.u64 	%r1342, %rd334;
	and.b32  	%r1343, %r1342, %r7;
	shl.b32 	%r1344, %r1343, 3;
	add.s32 	%r1345, %r1296, %r1344;
	ld.shared.u64 	%rd335, [%r1345];
	add.s64 	%rd336, %rd335, %rd85;
	xor.b64  	%rd337, %rd333, -9223372036854775808;
	shl.b64 	%rd338, %rd336, 3;
	add.s64 	%rd339, %rd2, %rd338;
	st.global.u64 	[%rd339+36864], %rd337;
	bar.warp.sync 	-1;
	ld.shared.u64 	%rd340, [%r217+-6144];
	shr.u64 	%rd341, %rd340, %r707;
	cvt.u32.u64 	%r1346, %rd341;
	and.b32  	%r1347, %r1346, %r7;
	shl.b32 	%r1348, %r1347, 3;
	add.s32 	%r1349, %r1296, %r1348;
	ld.shared.u64 	%rd342, [%r1349];
	add.s64 	%rd343, %rd342, %rd85;
	xor.b64  	%rd344, %rd340, -9223372036854775808;
	shl.b64 	%rd345, %rd343, 3;
	add.s64 	%rd346, %rd2, %rd345;
	st.global.u64 	[%rd346+39936], %rd344;
	bar.warp.sync 	-1;
	ld.shared.u64 	%rd347, [%r217+-3072];
	shr.u64 	%rd348, %rd347, %r707;
	cvt.u32.u64 	%r1350, %rd348;
	and.b32  	%r1351, %r1350, %r7;
	shl.b32 	%r1352, %r1351, 3;
	add.s32 	%r1353, %r1296, %r1352;
	ld.shared.u64 	%rd349, [%r1353];
	add.s64 	%rd350, %rd349, %rd85;
	xor.b64  	%rd351, %rd347, -9223372036854775808;
	shl.b64 	%rd352, %rd350, 3;
	add.s64 	%rd353, %rd2, %rd352;
	st.global.u64 	[%rd353+43008], %rd351;
	bar.warp.sync 	-1;
	bra.uni 	$L__BB50_236;
$L__BB50_205:
	mad.lo.s32 	%r227, %r3, -5760, %r304;
	setp.ge.s32 	%p139, %r1, %r227;
	@%p139 bra 	$L__BB50_207;
	ld.shared.u64 	%rd354, [%r226];
	shr.u64 	%rd355, %rd354, %r707;
	cvt.u32.u64 	%r1355, %rd355;
	and.b32  	%r1356, %r1355, %r7;
	shl.b32 	%r1357, %r1356, 3;
	add.s32 	%r1359, %r586, %r1357;
	ld.shared.u64 	%rd356, [%r1359+46080];
	xor.b64  	%rd357, %rd354, -9223372036854775808;
	add.s64 	%rd358, %rd356, %rd85;
	shl.b64 	%rd359, %rd358, 3;
	add.s64 	%rd360, %rd2, %rd359;
	st.global.u64 	[%rd360], %rd357;
$L__BB50_207:
	bar.warp.sync 	-1;
	add.s32 	%r1360, %r1, 384;
	setp.ge.s32 	%p140, %r1360, %r227;
	@%p140 bra 	$L__BB50_209;
	ld.shared.u64 	%rd361, [%r217+-43008];
	shr.u64 	%rd362, %rd361, %r707;
	cvt.u32.u64 	%r1362, %rd362;
	and.b32  	%r1363, %r1362, %r7;
	shl.b32 	%r1364, %r1363, 3;
	add.s32 	%r1366, %r586, %r1364;
	ld.shared.u64 	%rd363, [%r1366+46080];
	xor.b64  	%rd364, %rd361, -9223372036854775808;
	add.s64 	%rd365, %rd363, %rd85;
	shl.b64 	%rd366, %rd365, 3;
	add.s64 	%rd367, %rd2, %rd366;
	st.global.u64 	[%rd367+3072], %rd364;
$L__BB50_209:
	bar.warp.sync 	-1;
	add.s32 	%r1367, %r1, 768;
	setp.ge.s32 	%p141, %r1367, %r227;
	@%p141 bra 	$L__BB50_211;
	ld.shared.u64 	%rd368, [%r217+-39936];
	shr.u64 	%rd369, %rd368, %r707;
	cvt.u32.u64 	%r1369, %rd369;
	and.b32  	%r1370, %r1369, %r7;
	shl.b32 	%r1371, %r1370, 3;
	add.s32 	%r1373, %r586, %r1371;
	ld.shared.u64 	%rd370, [%r1373+46080];
	xor.b64  	%rd371, %rd368, -9223372036854775808;
	add.s64 	%rd372, %rd370, %rd85;
	shl.b64 	%rd373, %rd372, 3;
	add.s64 	%rd374, %rd2, %rd373;
	st.global.u64 	[%rd374+6144], %rd371;
$L__BB50_211:
	bar.warp.sync 	-1;
	add.s32 	%r1374, %r1, 1152;
	setp.ge.s32 	%p142, %r1374, %r227;
	@%p142 bra 	$L__BB50_213;
	ld.shared.u64 	%rd375, [%r217+-36864];
	shr.u64 	%rd376, %rd375, %r707;
	cvt.u32.u64 	%r1376, %rd376;
	and.b32  	%r1377, %r1376, %r7;
	shl.b32 	%r1378, %r1377, 3;
	add.s32 	%r1380, %r586, %r1378;
	ld.shared.u64 	%rd377, [%r1380+46080];
	xor.b64  	%rd378, %rd375, -9223372036854775808;
	add.s64 	%rd379, %rd377, %rd85;
	shl.b64 	%rd380, %rd379, 3;
	add.s64 	%rd381, %rd2, %rd380;
	st.global.u64 	[%rd381+9216], %rd378;
$L__BB50_213:
	bar.warp.sync 	-1;
	add.s32 	%r1381, %r1, 1536;
	setp.ge.s32 	%p143, %r1381, %r227;
	@%p143 bra 	$L__BB50_215;
	ld.shared.u64 	%rd382, [%r217+-33792];
	shr.u64 	%rd383, %rd382, %r707;
	cvt.u32.u64 	%r1383, %rd383;
	and.b32  	%r1384, %r1383, %r7;
	shl.b32 	%r1385, %r1384, 3;
	add.s32 	%r1387, %r586, %r1385;
	ld.shared.u64 	%rd384, [%r1387+46080];
	xor.b64  	%rd385, %rd382, -9223372036854775808;
	add.s64 	%rd386, %rd384, %rd85;
	shl.b64 	%rd387, %rd386, 3;
	add.s64 	%rd388, %rd2, %rd387;
	st.global.u64 	[%rd388+12288], %rd385;
$L__BB50_215:
	bar.warp.sync 	-1;
	add.s32 	%r1388, %r1, 1920;
	setp.ge.s32 	%p144, %r1388, %r227;
	@%p144 bra 	$L__BB50_217;
	ld.shared.u64 	%rd389, [%r217+-30720];
	shr.u64 	%rd390, %rd389, %r707;
	cvt.u32.u64 	%r1390, %rd390;
	and.b32  	%r1391, %r1390, %r7;
	shl.b32 	%r1392, %r1391, 3;
	add.s32 	%r1394, %r586, %r1392;
	ld.shared.u64 	%rd391, [%r1394+46080];
	xor.b64  	%rd392, %rd389, -9223372036854775808;
	add.s64 	%rd393, %rd391, %rd85;
	shl.b64 	%rd394, %rd393, 3;
	add.s64 	%rd395, %rd2, %rd394;
	st.global.u64 	[%rd395+15360], %rd392;
$L__BB50_217:
	bar.warp.sync 	-1;
	add.s32 	%r1395, %r1, 2304;
	setp.ge.s32 	%p145, %r1395, %r227;
	@%p145 bra 	$L__BB50_219;
	ld.shared.u64 	%rd396, [%r217+-27648];
	shr.u64 	%rd397, %rd396, %r707;
	cvt.u32.u64 	%r1397, %rd397;
	and.b32  	%r1398, %r1397, %r7;
	shl.b32 	%r1399, %r1398, 3;
	add.s32 	%r1401, %r586, %r1399;
	ld.shared.u64 	%rd398, [%r1401+46080];
	xor.b64  	%rd399, %rd396, -9223372036854775808;
	add.s64 	%rd400, %rd398, %rd85;
	shl.b64 	%rd401, %rd400, 3;
	add.s64 	%rd402, %rd2, %rd401;
	st.global.u64 	[%rd402+18432], %rd399;
$L__BB50_219:
	bar.warp.sync 	-1;
	add.s32 	%r1402, %r1, 2688;
	setp.ge.s32 	%p146, %r1402, %r227;
	@%p146 bra 	$L__BB50_221;
	ld.shared.u64 	%rd403, [%r217+-24576];
	shr.u64 	%rd404, %rd403, %r707;
	cvt.u32.u64 	%r1404, %rd404;
	and.b32  	%r1405, %r1404, %r7;
	shl.b32 	%r1406, %r1405, 3;
	add.s32 	%r1408, %r586, %r1406;
	ld.shared.u64 	%rd405, [%r1408+46080];
	xor.b64  	%rd406, %rd403, -9223372036854775808;
	add.s64 	%rd407, %rd405, %rd85;
	shl.b64 	%rd408, %rd407, 3;
	add.s64 	%rd409, %rd2, %rd408;
	st.global.u64 	[%rd409+21504], %rd406;
$L__BB50_221:
	bar.warp.sync 	-1;
	or.b32  	%r1409, %r1, 3072;
	setp.ge.s32 	%p147, %r1409, %r227;
	@%p147 bra 	$L__BB50_223;
	ld.shared.u64 	%rd410, [%r217+-21504];
	shr.u64 	%rd411, %rd410, %r707;
	cvt.u32.u64 	%r1411, %rd411;
	and.b32  	%r1412, %r1411, %r7;
	shl.b32 	%r1413, %r1412, 3;
	add.s32 	%r1415, %r586, %r1413;
	ld.shared.u64 	%rd412, [%r1415+46080];
	xor.b64  	%rd413, %rd410, -9223372036854775808;
	add.s64 	%rd414, %rd412, %rd85;
	shl.b64 	%rd415, %rd414, 3;
	add.s64 	%rd416, %rd2, %rd415;
	st.global.u64 	[%rd416+24576], %rd413;
$L__BB50_223:
	bar.warp.sync 	-1;
	add.s32 	%r1416, %r1, 3456;
	setp.ge.s32 	%p148, %r1416, %r227;
	@%p148 bra 	$L__BB50_225;
	ld.shared.u64 	%rd417, [%r217+-18432];
	shr.u64 	%rd418, %rd417, %r707;
	cvt.u32.u64 	%r1418, %rd418;
	and.b32  	%r1419, %r1418, %r7;
	shl.b32 	%r1420, %r1419, 3;
	add.s32 	%r1422, %r586, %r1420;
	ld.shared.u64 	%rd419, [%r1422+46080];
	xor.b64  	%rd420, %rd417, -9223372036854775808;
	add.s64 	%rd421, %rd419, %rd85;
	shl.b64 	%rd422, %rd421, 3;
	add.s64 	%rd423, %rd2, %rd422;
	st.global.u64 	[%rd423+27648], %rd420;
$L__BB50_225:
	bar.warp.sync 	-1;
	add.s32 	%r1423, %r1, 3840;
	setp.ge.s32 	%p149, %r1423, %r227;
	@%p149 bra 	$L__BB50_227;
	ld.shared.u64 	%rd424, [%r217+-15360];
	shr.u64 	%rd425, %rd424, %r707;
	cvt.u32.u64 	%r1425, %rd425;
	and.b32  	%r1426, %r1425, %r7;
	shl.b32 	%r1427, %r1426, 3;
	add.s32 	%r1429, %r586, %r1427;
	ld.shared.u64 	%rd426, [%r1429+46080];
	xor.b64  	%rd427, %rd424, -9223372036854775808;
	add.s64 	%rd428, %rd426, %rd85;
	shl.b64 	%rd429, %rd428, 3;
	add.s64 	%rd430, %rd2, %rd429;
	st.global.u64 	[%rd430+30720], %rd427;
$L__BB50_227:
	bar.warp.sync 	-1;
	add.s32 	%r1430, %r1, 4224;
	setp.ge.s32 	%p150, %r1430, %r227;
	@%p150 bra 	$L__BB50_229;
	ld.shared.u64 	%rd431, [%r217+-12288];
	shr.u64 	%rd432, %rd431, %r707;
	cvt.u32.u64 	%r1432, %rd432;
	and.b32  	%r1433, %r1432, %r7;
	shl.b32 	%r1434, %r1433, 3;
	add.s32 	%r1436, %r586, %r1434;
	ld.shared.u64 	%rd433, [%r1436+46080];
	xor.b64  	%rd434, %rd431, -9223372036854775808;
	add.s64 	%rd435, %rd433, %rd85;
	shl.b64 	%rd436, %rd435, 3;
	add.s64 	%rd437, %rd2, %rd436;
	st.global.u64 	[%rd437+33792], %rd434;
$L__BB50_229:
	bar.warp.sync 	-1;
	add.s32 	%r1437, %r1, 4608;
	setp.ge.s32 	%p151, %r1437, %r227;
	@%p151 bra 	$L__BB50_231;
	ld.shared.u64 	%rd438, [%r217+-9216];
	shr.u64 	%rd439, %rd438, %r707;
	cvt.u32.u64 	%r1439, %rd439;
	and.b32  	%r1440, %r1439, %r7;
	shl.b32 	%r1441, %r1440, 3;
	add.s32 	%r1443, %r586, %r1441;
	ld.shared.u64 	%rd440, [%r1443+46080];
	xor.b64  	%rd441, %rd438, -9223372036854775808;
	add.s64 	%rd442, %rd440, %rd85;
	shl.b64 	%rd443, %rd442, 3;
	add.s64 	%rd444, %rd2, %rd443;
	st.global.u64 	[%rd444+36864], %rd441;
$L__BB50_231:
	bar.warp.sync 	-1;
	add.s32 	%r1444, %r1, 4992;
	setp.ge.s32 	%p152, %r1444, %r227;
	@%p152 bra 	$L__BB50_233;
	ld.shared.u64 	%rd445, [%r217+-6144];
	shr.u64 	%rd446, %rd445, %r707;
	cvt.u32.u64 	%r1446, %rd446;
	and.b32  	%r1447, %r1446, %r7;
	shl.b32 	%r1448, %r1447, 3;
	add.s32 	%r1450, %r586, %r1448;
	ld.shared.u64 	%rd447, [%r1450+46080];
	xor.b64  	%rd448, %rd445, -9223372036854775808;
	add.s64 	%rd449, %rd447, %rd85;
	shl.b64 	%rd450, %rd449, 3;
	add.s64 	%rd451, %rd2, %rd450;
	st.global.u64 	[%rd451+39936], %rd448;
$L__BB50_233:
	bar.warp.sync 	-1;
	add.s32 	%r1451, %r1, 5376;
	setp.ge.s32 	%p153, %r1451, %r227;
	@%p153 bra 	$L__BB50_235;
	ld.shared.u64 	%rd452, [%r217+-3072];
	shr.u64 	%rd453, %rd452, %r707;
	cvt.u32.u64 	%r1453, %rd453;
	and.b32  	%r1454, %r1453, %r7;
	shl.b32 	%r1455, %r1454, 3;
	add.s32 	%r1457, %r586, %r1455;
	ld.shared.u64 	%rd454, [%r1457+46080];
	xor.b64  	%rd455, %rd452, -9223372036854775808;
	add.s64 	%rd456, %rd454, %rd85;
	shl.b64 	%rd457, %rd456, 3;
	add.s64 	%rd458, %rd2, %rd457;
	st.global.u64 	[%rd458+43008], %rd455;
$L__BB50_235:
	bar.warp.sync 	-1;
$L__BB50_236:
	setp.gt.s32 	%p154, %r4, %r304;
	ld.shared.u64 	%rd459, [%r217+-46080];
	shr.u64 	%rd460, %rd459, %r707;
	cvt.u32.u64 	%r1459, %rd460;
	and.b32  	%r228, %r1459, %r7;
	ld.shared.u64 	%rd461, [%r217+-43008];
	shr.u64 	%rd462, %rd461, %r707;
	cvt.u32.u64 	%r1460, %rd462;
	and.b32  	%r229, %r1460, %r7;
	ld.shared.u64 	%rd463, [%r217+-39936];
	shr.u64 	%rd464, %rd463, %r707;
	cvt.u32.u64 	%r1461, %rd464;
	and.b32  	%r230, %r1461, %r7;
	ld.shared.u64 	%rd465, [%r217+-36864];
	shr.u64 	%rd466, %rd465, %r707;
	cvt.u32.u64 	%r1462, %rd466;
	and.b32  	%r231, %r1462, %r7;
	ld.shared.u64 	%rd467, [%r217+-33792];
	shr.u64 	%rd468, %rd467, %r707;
	cvt.u32.u64 	%r1463, %rd468;
	and.b32  	%r232, %r1463, %r7;
	ld.shared.u64 	%rd469, [%r217+-30720];
	shr.u64 	%rd470, %rd469, %r707;
	cvt.u32.u64 	%r1464, %rd470;
	and.b32  	%r233, %r1464, %r7;
	ld.shared.u64 	%rd471, [%r217+-27648];
	shr.u64 	%rd472, %rd471, %r707;
	cvt.u32.u64 	%r1465, %rd472;
	and.b32  	%r234, %r1465, %r7;
	ld.shared.u64 	%rd473, [%r217+-24576];
	shr.u64 	%rd474, %rd473, %r707;
	cvt.u32.u64 	%r1466, %rd474;
	and.b32  	%r235, %r1466, %r7;
	ld.shared.u64 	%rd475, [%r217+-21504];
	shr.u64 	%rd476, %rd475, %r707;
	cvt.u32.u64 	%r1467, %rd476;
	and.b32  	%r236, %r1467, %r7;
	ld.shared.u64 	%rd477, [%r217+-18432];
	shr.u64 	%rd478, %rd477, %r707;
	cvt.u32.u64 	%r1468, %rd478;
	and.b32  	%r237, %r1468, %r7;
	ld.shared.u64 	%rd479, [%r217+-15360];
	shr.u64 	%rd480, %rd479, %r707;
	cvt.u32.u64 	%r1469, %rd480;
	and.b32  	%r238, %r1469, %r7;
	ld.shared.u64 	%rd481, [%r217+-12288];
	shr.u64 	%rd482, %rd481, %r707;
	cvt.u32.u64 	%r1470, %rd482;
	and.b32  	%r239, %r1470, %r7;
	ld.shared.u64 	%rd483, [%r217+-9216];
	shr.u64 	%rd484, %rd483, %r707;
	cvt.u32.u64 	%r1471, %rd484;
	and.b32  	%r240, %r1471, %r7;
	ld.shared.u64 	%rd485, [%r217+-6144];
	shr.u64 	%rd486, %rd485, %r707;
	cvt.u32.u64 	%r1472, %rd486;
	and.b32  	%r241, %r1472, %r7;
	ld.shared.u64 	%rd487, [%r217+-3072];
	shr.u64 	%rd488, %rd487, %r707;
	cvt.u32.u64 	%r1473, %rd488;
	and.b32  	%r242, %r1473, %r7;
	@%p154 bra 	$L__BB50_238;
	ld.global.u32 	%r1779, [%rd84];
	ld.global.u32 	%r1780, [%rd84+128];
	ld.global.u32 	%r1781, [%rd84+256];
	ld.global.u32 	%r1782, [%rd84+384];
	ld.global.u32 	%r1783, [%rd84+512];
	ld.global.u32 	%r1784, [%rd84+640];
	ld.global.u32 	%r1785, [%rd84+768];
	ld.global.u32 	%r1786, [%rd84+896];
	ld.global.u32 	%r1787, [%rd84+1024];
	ld.global.u32 	%r1788, [%rd84+1152];
	ld.global.u32 	%r1789, [%rd84+1280];
	ld.global.u32 	%r1790, [%rd84+1408];
	ld.global.u32 	%r1791, [%rd84+1536];
	ld.global.u32 	%r1792, [%rd84+1664];
	ld.global.u32 	%r1793, [%rd84+1792];
	bra.uni 	$L__BB50_268;
$L__BB50_238:
	cvt.u32.u64 	%r1475, %rd83;
	sub.s32 	%r258, %r304, %r467;
	setp.ge.s32 	%p155, %r1475, %r258;
	@%p155 bra 	$L__BB50_240;
	ld.global.u32 	%r1779, [%rd84];
$L__BB50_240:
	add.s32 	%r1479, %r1475, 32;
	setp.ge.s32 	%p156, %r1479, %r258;
	@%p156 bra 	$L__BB50_242;
	ld.global.u32 	%r1780, [%rd84+128];
$L__BB50_242:
	add.s32 	%r1482, %r1475, 64;
	setp.ge.s32 	%p157, %r1482, %r258;
	@%p157 bra 	$L__BB50_244;
	ld.global.u32 	%r1781, [%rd84+256];
$L__BB50_244:
	add.s32 	%r1485, %r1475, 96;
	setp.ge.s32 	%p158, %r1485, %r258;
	@%p158 bra 	$L__BB50_246;
	ld.global.u32 	%r1782, [%rd84+384];
$L__BB50_246:
	add.s32 	%r1488, %r1475, 128;
	setp.ge.s32 	%p159, %r1488, %r258;
	@%p159 bra 	$L__BB50_248;
	ld.global.u32 	%r1783, [%rd84+512];
$L__BB50_248:
	add.s32 	%r1491, %r1475, 160;
	setp.ge.s32 	%p160, %r1491, %r258;
	@%p160 bra 	$L__BB50_250;
	ld.global.u32 	%r1784, [%rd84+640];
$L__BB50_250:
	add.s32 	%r1494, %r1475, 192;
	setp.ge.s32 	%p161, %r1494, %r258;
	@%p161 bra 	$L__BB50_252;
	ld.global.u32 	%r1785, [%rd84+768];
$L__BB50_252:
	add.s32 	%r1497, %r1475, 224;
	setp.ge.s32 	%p162, %r1497, %r258;
	@%p162 bra 	$L__BB50_254;
	ld.global.u32 	%r1786, [%rd84+896];
$L__BB50_254:
	add.s32 	%r1500, %r1475, 256;
	setp.ge.s32 	%p163, %r1500, %r258;
	@%p163 bra 	$L__BB50_256;
	ld.global.u32 	%r1787, [%rd84+1024];
$L__BB50_256:
	add.s32 	%r1503, %r1475, 288;
	setp.ge.s32 	%p164, %r1503, %r258;
	@%p164 bra 	$L__BB50_258;
	ld.global.u32 	%r1788, [%rd84+1152];
$L__BB50_258:
	add.s32 	%r1506, %r1475, 320;
	setp.ge.s32 	%p165, %r1506, %r258;
	@%p165 bra 	$L__BB50_260;
	ld.global.u32 	%r1789, [%rd84+1280];
$L__BB50_260:
	add.s32 	%r1509, %r1475, 352;
	setp.ge.s32 	%p166, %r1509, %r258;
	@%p166 bra 	$L__BB50_262;
	ld.global.u32 	%r1790, [%rd84+1408];
$L__BB50_262:
	add.s32 	%r1512, %r1475, 384;
	setp.ge.s32 	%p167, %r1512, %r258;
	@%p167 bra 	$L__BB50_264;
	ld.global.u32 	%r1791, [%rd84+1536];
$L__BB50_264:
	add.s32 	%r1515, %r1475, 416;
	setp.ge.s32 	%p168, %r1515, %r258;
	@%p168 bra 	$L__BB50_266;
	ld.global.u32 	%r1792, [%rd84+1664];
$L__BB50_266:
	add.s32 	%r1518, %r1475, 448;
	setp.ge.s32 	%p169, %r1518, %r258;
	@%p169 bra 	$L__BB50_268;
	ld.global.u32 	%r1793, [%rd84+1792];
$L__BB50_268:
	setp.gt.s32 	%p170, %r4, %r304;
	bar.sync 	0;
	shl.b32 	%r1519, %r117, 2;
	sub.s32 	%r1520, %r202, %r1519;
	st.shared.u32 	[%r1520+-4], %r1779;
	shl.b32 	%r1521, %r123, 2;
	sub.s32 	%r1522, %r203, %r1521;
	st.shared.u32 	[%r1522+-4], %r1780;
	shl.b32 	%r1523, %r129, 2;
	sub.s32 	%r1524, %r204, %r1523;
	st.shared.u32 	[%r1524+-4], %r1781;
	shl.b32 	%r1525, %r135, 2;
	sub.s32 	%r1526, %r205, %r1525;
	st.shared.u32 	[%r1526+-4], %r1782;
	shl.b32 	%r1527, %r141, 2;
	sub.s32 	%r1528, %r206, %r1527;
	st.shared.u32 	[%r1528+-4], %r1783;
	shl.b32 	%r1529, %r147, 2;
	sub.s32 	%r1530, %r207, %r1529;
	st.shared.u32 	[%r1530+-4], %r1784;
	shl.b32 	%r1531, %r153, 2;
	sub.s32 	%r1532, %r208, %r1531;
	st.shared.u32 	[%r1532+-4], %r1785;
	shl.b32 	%r1533, %r159, 2;
	sub.s32 	%r1534, %r209, %r1533;
	st.shared.u32 	[%r1534+-4], %r1786;
	shl.b32 	%r1535, %r165, 2;
	sub.s32 	%r1536, %r210, %r1535;
	st.shared.u32 	[%r1536+-4], %r1787;
	shl.b32 	%r1537, %r171, 2;
	sub.s32 	%r1538, %r211, %r1537;
	st.shared.u32 	[%r1538+-4], %r1788;
	shl.b32 	%r1539, %r177, 2;
	sub.s32 	%r1540, %r212, %r1539;
	st.shared.u32 	[%r1540+-4], %r1789;
	shl.b32 	%r1541, %r183, 2;
	sub.s32 	%r1542, %r213, %r1541;
	st.shared.u32 	[%r1542+-4], %r1790;
	shl.b32 	%r1543, %r189, 2;
	sub.s32 	%r1544, %r214, %r1543;
	st.shared.u32 	[%r1544+-4], %r1791;
	shl.b32 	%r1545, %r195, 2;
	sub.s32 	%r1546, %r215, %r1545;
	st.shared.u32 	[%r1546+-4], %r1792;
	shl.b32 	%r1547, %r201, 2;
	sub.s32 	%r1548, %r216, %r1547;
	st.shared.u32 	[%r1548+-4], %r1793;
	bar.sync 	0;
	@%p170 bra 	$L__BB50_270;
	shl.b32 	%r1549, %r1, 2;
	sub.s32 	%r1550, %r226, %r1549;
	ld.shared.u32 	%r1551, [%r1550];
	shl.b32 	%r1552, %r228, 3;
	add.s32 	%r1554, %r586, 46080;
	add.s32 	%r1555, %r1554, %r1552;
	ld.shared.u64 	%rd489, [%r1555];
	add.s64 	%rd490, %rd489, %rd85;
	shl.b64 	%rd491, %rd490, 2;
	add.s64 	%rd492, %rd1, %rd491;
	st.global.u32 	[%rd492], %r1551;
	bar.warp.sync 	-1;
	ld.shared.u32 	%r1556, [%r1550+1536];
	shl.b32 	%r1557, %r229, 3;
	add.s32 	%r1558, %r1554, %r1557;
	ld.shared.u64 	%rd493, [%r1558];
	add.s64 	%rd494, %rd493, %rd85;
	shl.b64 	%rd495, %rd494, 2;
	add.s64 	%rd496, %rd1, %rd495;
	st.global.u32 	[%rd496+1536], %r1556;
	bar.warp.sync 	-1;
	ld.shared.u32 	%r1559, [%r1550+3072];
	shl.b32 	%r1560, %r230, 3;
	add.s32 	%r1561, %r1554, %r1560;
	ld.shared.u64 	%rd497, [%r1561];
	add.s64 	%rd498, %rd497, %rd85;
	shl.b64 	%rd499, %rd498, 2;
	add.s64 	%rd500, %rd1, %rd499;
	st.global.u32 	[%rd500+3072], %r1559;
	bar.warp.sync 	-1;
	ld.shared.u32 	%r1562, [%r1550+4608];
	shl.b32 	%r1563, %r231, 3;
	add.s32 	%r1564, %r1554, %r1563;
	ld.shared.u64 	%rd501, [%r1564];
	add.s64 	%rd502, %rd501, %rd85;
	shl.b64 	%rd503, %rd502, 2;
	add.s64 	%rd504, %rd1, %rd503;
	st.global.u32 	[%rd504+4608], %r1562;
	bar.warp.sync 	-1;
	ld.shared.u32 	%r1565, [%r1550+6144];
	shl.b32 	%r1566, %r232, 3;
	add.s32 	%r1567, %r1554, %r1566;
	ld.shared.u64 	%rd505, [%r1567];
	add.s64 	%rd506, %rd505, %rd85;
	shl.b64 	%rd507, %rd506, 2;
	add.s64 	%rd508, %rd1, %rd507;
	st.global.u32 	[%rd508+6144], %r1565;
	bar.warp.sync 	-1;
	ld.shared.u32 	%r1568, [%r1550+7680];
	shl.b32 	%r1569, %r233, 3;
	add.s32 	%r1570, %r1554, %r1569;
	ld.shared.u64 	%rd509, [%r1570];
	add.s64 	%rd510, %rd509, %rd85;
	shl.b64 	%rd511, %rd510, 2;
	add.s64 	%rd512, %rd1, %rd511;
	st.global.u32 	[%rd512+7680], %r1568;
	bar.warp.sync 	-1;
	ld.shared.u32 	%r1571, [%r1550+9216];
	shl.b32 	%r1572, %r234, 3;
	add.s32 	%r1573, %r1554, %r1572;
	ld.shared.u64 	%rd513, [%r1573];
	add.s64 	%rd514, %rd513, %rd85;
	shl.b64 	%rd515, %rd514, 2;
	add.s64 	%rd516, %rd1, %rd515;
	st.global.u32 	[%rd516+9216], %r1571;
	bar.warp.sync 	-1;
	ld.shared.u32 	%r1574, [%r1550+10752];
	shl.b32 	%r1575, %r235, 3;
	add.s32 	%r1576, %r1554, %r1575;
	ld.shared.u64 	%rd517, [%r1576];
	add.s64 	%rd518, %rd517, %rd85;
	shl.b64 	%rd519, %rd518, 2;
	add.s64 	%rd520, %rd1, %rd519;
	st.global.u32 	[%rd520+10752], %r1574;
	bar.warp.sync 	-1;
	ld.shared.u32 	%r1577, [%r1550+12288];
	shl.b32 	%r1578, %r236, 3;
	add.s32 	%r1579, %r1554, %r1578;
	ld.shared.u64 	%rd521, [%r1579];
	add.s64 	%rd522, %rd521, %rd85;
	shl.b64 	%rd523, %rd522, 2;
	add.s64 	%rd524, %rd1, %rd523;
	st.global.u32 	[%rd524+12288], %r1577;
	bar.warp.sync 	-1;
	ld.shared.u32 	%r1580, [%r1550+13824];
	shl.b32 	%r1581, %r237, 3;
	add.s32 	%r1582, %r1554, %r1581;
	ld.shared.u64 	%rd525, [%r1582];
	add.s64 	%rd526, %rd525, %rd85;
	shl.b64 	%rd527, %rd526, 2;
	add.s64 	%rd528, %rd1, %rd527;
	st.global.u32 	[%rd528+13824], %r1580;
	bar.warp.sync 	-1;
	ld.shared.u32 	%r1583, [%r1550+15360];
	shl.b32 	%r1584, %r238, 3;
	add.s32 	%r1585, %r1554, %r1584;
	ld.shared.u64 	%rd529, [%r1585];
	add.s64 	%rd530, %rd529, %rd85;
	shl.b64 	%rd531, %rd530, 2;
	add.s64 	%rd532, %rd1, %rd531;
	st.global.u32 	[%rd532+15360], %r1583;
	bar.warp.sync 	-1;
	ld.shared.u32 	%r1586, [%r1550+16896];
	shl.b32 	%r1587, %r239, 3;
	add.s32 	%r1588, %r1554, %r1587;
	ld.shared.u64 	%rd533, [%r1588];
	add.s64 	%rd534, %rd533, %rd85;
	shl.b64 	%rd535, %rd534, 2;
	add.s64 	%rd536, %rd1, %rd535;
	st.global.u32 	[%rd536+16896], %r1586;
	bar.warp.sync 	-1;
	ld.shared.u32 	%r1589, [%r1550+18432];
	shl.b32 	%r1590, %r240, 3;
	add.s32 	%r1591, %r1554, %r1590;
	ld.shared.u64 	%rd537, [%r1591];
	add.s64 	%rd538, %rd537, %rd85;
	shl.b64 	%rd539, %rd538, 2;
	add.s64 	%rd540, %rd1, %rd539;
	st.global.u32 	[%rd540+18432], %r1589;
	bar.warp.sync 	-1;
	ld.shared.u32 	%r1592, [%r1550+19968];
	shl.b32 	%r1593, %r241, 3;
	add.s32 	%r1594, %r1554, %r1593;
	ld.shared.u64 	%rd541, [%r1594];
	add.s64 	%rd542, %rd541, %rd85;
	shl.b64 	%rd543, %rd542, 2;
	add.s64 	%rd544, %rd1, %rd543;
	st.global.u32 	[%rd544+19968], %r1592;
	bar.warp.sync 	-1;
	ld.shared.u32 	%r1595, [%r1550+21504];
	shl.b32 	%r1596, %r242, 3;
	add.s32 	%r1597, %r1554, %r1596;
	ld.shared.u64 	%rd545, [%r1597];
	add.s64 	%rd546, %rd545, %rd85;
	shl.b64 	%rd547, %rd546, 2;
	add.s64 	%rd548, %rd1, %rd547;
	st.global.u32 	[%rd548+21504], %r1595;
	bar.warp.sync 	-1;
	bra.uni 	$L__BB50_301;
$L__BB50_270:
	mad.lo.s32 	%r303, %r3, -5760, %r304;
	shl.b32 	%r1598, %r228, 3;
	add.s32 	%r1600, %r586, %r1598;
	ld.shared.u64 	%rd114, [%r1600+46080];
	setp.ge.s32 	%p171, %r1, %r303;
	@%p171 bra 	$L__BB50_272;
	shl.b32 	%r1601, %r1, 2;
	sub.s32 	%r1602, %r226, %r1601;
	ld.shared.u32 	%r1603, [%r1602];
	add.s64 	%rd549, %rd114, %rd85;
	shl.b64 	%rd550, %rd549, 2;
	add.s64 	%rd551, %rd1, %rd550;
	st.global.u32 	[%rd551], %r1603;
$L__BB50_272:
	bar.warp.sync 	-1;
	shl.b32 	%r1604, %r229, 3;
	add.s32 	%r1606, %r586, %r1604;
	ld.shared.u64 	%rd115, [%r1606+46080];
	add.s32 	%r1607, %r1, 384;
	setp.ge.s32 	%p172, %r1607, %r303;
	@%p172 bra 	$L__BB50_274;
	shl.b32 	%r1608, %r1, 2;
	sub.s32 	%r1609, %r226, %r1608;
	ld.shared.u32 	%r1610, [%r1609+1536];
	add.s64 	%rd552, %rd115, %rd85;
	shl.b64 	%rd553, %rd552, 2;
	add.s64 	%rd554, %rd1, %rd553;
	st.global.u32 	[%rd554+1536], %r1610;
$L__BB50_274:
	bar.warp.sync 	-1;
	shl.b32 	%r1611, %r230, 3;
	add.s32 	%r1613, %r586, %r1611;
	ld.shared.u64 	%rd116, [%r1613+46080];
	add.s32 	%r1614, %r1, 768;
	setp.ge.s32 	%p173, %r1614, %r303;
	@%p173 bra 	$L__BB50_276;
	shl.b32 	%r1615, %r1, 2;
	sub.s32 	%r1616, %r226, %r1615;
	ld.shared.u32 	%r1617, [%r1616+3072];
	add.s64 	%rd555, %rd116, %rd85;
	shl.b64 	%rd556, %rd555, 2;
	add.s64 	%rd557, %rd1, %rd556;
	st.global.u32 	[%rd557+3072], %r1617;
$L__BB50_276:
	bar.warp.sync 	-1;
	shl.b32 	%r1618, %r231, 3;
	add.s32 	%r1620, %r586, %r1618;
	ld.shared.u64 	%rd117, [%r1620+46080];
	add.s32 	%r1621, %r1, 1152;
	setp.ge.s32 	%p174, %r1621, %r303;
	@%p174 bra 	$L__BB50_278;
	shl.b32 	%r1622, %r1, 2;
	sub.s32 	%r1623, %r226, %r1622;
	ld.shared.u32 	%r1624, [%r1623+4608];
	add.s64 	%rd558, %rd117, %rd85;
	shl.b64 	%rd559, %rd558, 2;
	add.s64 	%rd560, %rd1, %rd559;
	st.global.u32 	[%rd560+4608], %r1624;
$L__BB50_278:
	bar.warp.sync 	-1;
	shl.b32 	%r1625, %r232, 3;
	add.s32 	%r1627, %r586, %r1625;
	ld.shared.u64 	%rd118, [%r1627+46080];
	add.s32 	%r1628, %r1, 1536;
	setp.ge.s32 	%p175, %r1628, %r303;
	@%p175 bra 	$L__BB50_280;
	shl.b32 	%r1629, %r1, 2;
	sub.s32 	%r1630, %r226, %r1629;
	ld.shared.u32 	%r1631, [%r1630+6144];
	add.s64 	%rd561, %rd118, %rd85;
	shl.b64 	%rd562, %rd561, 2;
	add.s64 	%rd563, %rd1, %rd562;
	st.global.u32 	[%rd563+6144], %r1631;
$L__BB50_280:
	bar.warp.sync 	-1;
	shl.b32 	%r1632, %r233, 3;
	add.s32 	%r1634, %r586, %r1632;
	ld.shared.u64 	%rd119, [%r1634+46080];
	add.s32 	%r1635, %r1, 1920;
	setp.ge.s32 	%p176, %r1635, %r303;
	@%p176 bra 	$L__BB50_282;
	shl.b32 	%r1636, %r1, 2;
	sub.s32 	%r1637, %r226, %r1636;
	ld.shared.u32 	%r1638, [%r1637+7680];
	add.s64 	%rd564, %rd119, %rd85;
	shl.b64 	%rd565, %rd564, 2;
	add.s64 	%rd566, %rd1, %rd565;
	st.global.u32 	[%rd566+7680], %r1638;
$L__BB50_282:
	bar.warp.sync 	-1;
	shl.b32 	%r1639, %r234, 3;
	add.s32 	%r1641, %r586, %r1639;
	ld.shared.u64 	%rd120, [%r1641+46080];
	add.s32 	%r1642, %r1, 2304;
	setp.ge.s32 	%p177, %r1642, %r303;
	@%p177 bra 	$L__BB50_284;
	shl.b32 	%r1643, %r1, 2;
	sub.s32 	%r1644, %r226, %r1643;
	ld.shared.u32 	%r1645, [%r1644+9216];
	add.s64 	%rd567, %rd120, %rd85;
	shl.b64 	%rd568, %rd567, 2;
	add.s64 	%rd569, %rd1, %rd568;
	st.global.u32 	[%rd569+9216], %r1645;
$L__BB50_284:
	bar.warp.sync 	-1;
	shl.b32 	%r1646, %r235, 3;
	add.s32 	%r1648, %r586, %r1646;
	ld.shared.u64 	%rd121, [%r1648+46080];
	add.s32 	%r1649, %r1, 2688;
	setp.ge.s32 	%p178, %r1649, %r303;
	@%p178 bra 	$L__BB50_286;
	shl.b32 	%r1650, %r1, 2;
	sub.s32 	%r1651, %r226, %r1650;
	ld.shared.u32 	%r1652, [%r1651+10752];
	add.s64 	%rd570, %rd121, %rd85;
	shl.b64 	%rd571, %rd570, 2;
	add.s64 	%rd572, %rd1, %rd571;
	st.global.u32 	[%rd572+10752], %r1652;
$L__BB50_286:
	bar.warp.sync 	-1;
	shl.b32 	%r1653, %r236, 3;
	add.s32 	%r1655, %r586, %r1653;
	ld.shared.u64 	%rd122, [%r1655+46080];
	or.b32  	%r1656, %r1, 3072;
	setp.ge.s32 	%p179, %r1656, %r303;
	@%p179 bra 	$L__BB50_288;
	shl.b32 	%r1657, %r1, 2;
	sub.s32 	%r1658, %r226, %r1657;
	ld.shared.u32 	%r1659, [%r1658+12288];
	add.s64 	%rd573, %rd122, %rd85;
	shl.b64 	%rd574, %rd573, 2;
	add.s64 	%rd575, %rd1, %rd574;
	st.global.u32 	[%rd575+12288], %r1659;
$L__BB50_288:
	bar.warp.sync 	-1;
	shl.b32 	%r1660, %r237, 3;
	add.s32 	%r1662, %r586, %r1660;
	ld.shared.u64 	%rd123, [%r1662+46080];
	add.s32 	%r1663, %r1, 3456;
	setp.ge.s32 	%p180, %r1663, %r303;
	@%p180 bra 	$L__BB50_290;
	shl.b32 	%r1664, %r1, 2;
	sub.s32 	%r1665, %r226, %r1664;
	ld.shared.u32 	%r1666, [%r1665+13824];
	add.s64 	%rd576, %rd123, %rd85;
	shl.b64 	%rd577, %rd576, 2;
	add.s64 	%rd578, %rd1, %rd577;
	st.global.u32 	[%rd578+13824], %r1666;
$L__BB50_290:
	bar.warp.sync 	-1;
	shl.b32 	%r1667, %r238, 3;
	add.s32 	%r1669, %r586, %r1667;
	ld.shared.u64 	%rd124, [%r1669+46080];
	add.s32 	%r1670, %r1, 3840;
	setp.ge.s32 	%p181, %r1670, %r303;
	@%p181 bra 	$L__BB50_292;
	shl.b32 	%r1671, %r1, 2;
	sub.s32 	%r1672, %r226, %r1671;
	ld.shared.u32 	%r1673, [%r1672+15360];
	add.s64 	%rd579, %rd124, %rd85;
	shl.b64 	%rd580, %rd579, 2;
	add.s64 	%rd581, %rd1, %rd580;
	st.global.u32 	[%rd581+15360], %r1673;
$L__BB50_292:
	bar.warp.sync 	-1;
	shl.b32 	%r1674, %r239, 3;
	add.s32 	%r1676, %r586, %r1674;
	ld.shared.u64 	%rd125, [%r1676+46080];
	add.s32 	%r1677, %r1, 4224;
	setp.ge.s32 	%p182, %r1677, %r303;
	@%p182 bra 	$L__BB50_294;
	shl.b32 	%r1678, %r1, 2;
	sub.s32 	%r1679, %r226, %r1678;
	ld.shared.u32 	%r1680, [%r1679+16896];
	add.s64 	%rd582, %rd125, %rd85;
	shl.b64 	%rd583, %rd582, 2;
	add.s64 	%rd584, %rd1, %rd583;
	st.global.u32 	[%rd584+16896], %r1680;
$L__BB50_294:
	bar.warp.sync 	-1;
	shl.b32 	%r1681, %r240, 3;
	add.s32 	%r1683, %r586, %r1681;
	ld.shared.u64 	%rd126, [%r1683+46080];
	add.s32 	%r1684, %r1, 4608;
	setp.ge.s32 	%p183, %r1684, %r303;
	@%p183 bra 	$L__BB50_296;
	shl.b32 	%r1685, %r1, 2;
	sub.s32 	%r1686, %r226, %r1685;
	ld.shared.u32 	%r1687, [%r1686+18432];
	add.s64 	%rd585, %rd126, %rd85;
	shl.b64 	%rd586, %rd585, 2;
	add.s64 	%rd587, %rd1, %rd586;
	st.global.u32 	[%rd587+18432], %r1687;
$L__BB50_296:
	bar.warp.sync 	-1;
	shl.b32 	%r1688, %r241, 3;
	add.s32 	%r1690, %r586, %r1688;
	ld.shared.u64 	%rd127, [%r1690+46080];
	add.s32 	%r1691, %r1, 4992;
	setp.ge.s32 	%p184, %r1691, %r303;
	@%p184 bra 	$L__BB50_298;
	shl.b32 	%r1692, %r1, 2;
	sub.s32 	%r1693, %r226, %r1692;
	ld.shared.u32 	%r1694, [%r1693+19968];
	add.s64 	%rd588, %rd127, %rd85;
	shl.b64 	%rd589, %rd588, 2;
	add.s64 	%rd590, %rd1, %rd589;
	st.global.u32 	[%rd590+19968], %r1694;
$L__BB50_298:
	bar.warp.sync 	-1;
	shl.b32 	%r1695, %r242, 3;
	add.s32 	%r1697, %r586, %r1695;
	ld.shared.u64 	%rd591, [%r1697+46080];
	add.s64 	%rd128, %rd591, %rd85;
	add.s32 	%r1698, %r1, 5376;
	setp.ge.s32 	%p185, %r1698, %r303;
	@%p185 bra 	$L__BB50_300;
	shl.b32 	%r1699, %r1, 2;
	sub.s32 	%r1700, %r226, %r1699;
	ld.shared.u32 	%r1701, [%r1700+21504];
	shl.b64 	%rd592, %rd128, 2;
	add.s64 	%rd593, %rd1, %rd592;
	st.global.u32 	[%rd593+21504], %r1701;
$L__BB50_300:
	bar.warp.sync 	-1;
$L__BB50_301:
	ret;

}
	// .globl	_ZN3cub18CUB_300001_SM_10006detail10radix_sort31DeviceRadixSortSingleTileKernelINS1_5radix10policy_hubIxxyE10Policy1000ELNS0_9SortOrderE0ExxyNS1_21identity_decomposer_tEEEvPKT1_PSA_PKT2_PSE_T3_iiT4_
.visible .entry _ZN3cub18CUB_300001_SM_10006detail10radix_sort31DeviceRadixSortSingleTileKernelINS1_5radix10policy_hubIxxyE10Policy1000ELNS0_9SortOrderE0ExxyNS1_21identity_decomposer_tEEEvPKT1_PSA_PKT2_PSE_T3_iiT4_(
	.param .u64 .ptr .align 1 _ZN3cub18CUB_300001_SM_10006detail10radix_sort31DeviceRadixSortSingleTileKernelINS1_5radix10policy_hubIxxyE10Policy1000ELNS0_9SortOrderE0ExxyNS1_21identity_decomposer_tEEEvPKT1_PSA_PKT2_PSE_T3_iiT4__param_0,
	.param .u64 .ptr .align 1 _ZN3cub18CUB_300001_SM_10006detail10radix_sort31DeviceRadixSortSingleTileKernelINS1_5radix10policy_hubIxxyE10Policy1000ELNS0_9SortOrderE0ExxyNS1_21identity_decomposer_tEEEvPKT1_PSA_PKT2_PSE_T3_iiT4__param_1,
	.param .u64 .ptr .align 1 _ZN3cub18CUB_300001_SM_10006detail10radix_sort31DeviceRadixSortSingleTileKernelINS1_5radix10policy_hubIxxyE10Policy1000ELNS0_9SortOrderE0ExxyNS1_21identity_decomposer_tEEEvPKT1_PSA_PKT2_PSE_T3_iiT4__param_2,
	.param .u64 .ptr .align 1 _ZN3cub18CUB_300001_SM_10006detail10radix_sort31DeviceRadixSortSingleTileKernelINS1_5radix10policy_hubIxxyE10Policy1000ELNS0_9SortOrderE0ExxyNS1_21identity_decomposer_tEEEvPKT1_PSA_PKT2_PSE_T3_iiT4__param_3,
	.param .u64 _ZN3cub18CUB_300001_SM_10006detail10radix_sort31DeviceRadixSortSingleTileKernelINS1_5radix10policy_hubIxxyE10Policy1000ELNS0_9SortOrderE0ExxyNS1_21identity_decomposer_tEEEvPKT1_PSA_PKT2_PSE_T3_iiT4__param_4,
	.param .u32 _ZN3cub18CUB_300001_SM_10006detail10radix_sort31DeviceRadixSortSingleTileKernelINS1_5radix10policy_hubIxxyE10Policy1000ELNS0_9SortOrderE0ExxyNS1_21identity_decomposer_tEEEvPKT1_PSA_PKT2_PSE_T3_iiT4__param_5,
	.param .u32 _ZN3cub18CUB_300001_SM_10006detail10radix_sort31DeviceRadixSortSingleTileKernelINS1_5radix10policy_hubIxxyE10Policy1000ELNS0_9SortOrderE0ExxyNS1_21identity_decomposer_tEEEvPKT1_PSA_PKT2_PSE_T3_iiT4__param_6,
	.param .align 1 .b8 _ZN3cub18CUB_300001_SM_10006detail10radix_sort31DeviceRadixSortSingleTileKernelINS1_5radix10policy_hubIxxyE10Policy1000ELNS0_9SortOrderE0ExxyNS1_21identity_decomposer_tEEEvPKT1_PSA_PKT2_PSE_T3_iiT4__param_7[1]
)
.maxntid 256
.minnctapersm 1
{
	.reg .pred 	%p<43>;
	.reg .b16 	%rs<19>;
	.reg .b32 	%r<360>;
	.reg .b64 	%rd<211>;
	// demoted variable
	.shared .align 16 .b8 _ZZN3cub18CUB_300001_SM_10006detail10radix_sort31DeviceRadixSortSingleTileKernelINS1_5radix10policy_hubIxxyE10Policy1000ELNS0_9SortOrderE0ExxyNS1_21identity_decomposer_tEEEvPKT1_PSA_PKT2_PSE_T3_iiT4_E12temp_storage[33856];
	ld.param.u64 	%rd100, [_ZN3cub18CUB_300001_SM_10006detail10radix_sort31DeviceRadixSortSingleTileKernelINS1_5radix10policy_hubIxxyE10Policy1000ELNS0_9SortOrderE0ExxyNS1_21identity_decomposer_tEEEvPKT1_PSA_PKT2_PSE_T3_iiT4__param_0];
	ld.param.u64 	%rd95, [_ZN3cub18CUB_300001_SM_10006detail10radix_sort31DeviceRadixSortSingleTileKernelINS1_5radix10policy_hubIxxyE10Policy1000ELNS0_9SortOrderE0ExxyNS1_21identity_decomposer_tEEEvPKT1_PSA_PKT2_PSE_T3_iiT4__param_1];
	ld.param.u64 	%rd96, [_ZN3cub18CUB_300001_SM_10006detail10radix_sort31DeviceRadixSortSingleTileKernelINS1_5radix10policy_hubIxxyE10Policy1000ELNS0_9SortOrderE0ExxyNS1_21identity_decomposer_tEEEvPKT1_PSA_PKT2_PSE_T3_iiT4__param_2];
	ld.param.u64 	%rd97, [_ZN3cub18CUB_300001_SM_10006detail10radix_sort31DeviceRadixSortSingleTileKernelINS1_5radix10policy_hubIxxyE10Policy1000ELNS0_9SortOrderE0ExxyNS1_21identity_decomposer_tEEEvPKT1_PSA_PKT2_PSE_T3_iiT4__param_3];
	ld.param.u64 	%rd98, [_ZN3cub18CUB_300001_SM_10006detail10radix_sort31DeviceRadixSortSingleTileKernelINS1_5radix10policy_hubIxxyE10Policy1000ELNS0_9SortOrderE0ExxyNS1_21identity_decomposer_tEEEvPKT1_PSA_PKT2_PSE_T3_iiT4__param_4];
	ld.param.u32 	%r84, [_ZN3cub18CUB_300001_SM_10006detail10radix_sort31DeviceRadixSortSingleTileKernelINS1_5radix10policy_hubIxxyE10Policy1000ELNS0_9SortOrderE0ExxyNS1_21identity_decomposer_tEEEvPKT1_PSA_PKT2_PSE_T3_iiT4__param_5];
	ld.param.u32 	%r85, [_ZN3cub18CUB_300001_SM_10006detail10radix_sort31DeviceRadixSortSingleTileKernelINS1_5radix10policy_hubIxxyE10Policy1000ELNS0_9SortOrderE0ExxyNS1_21identity_decomposer_tEEEvPKT1_PSA_PKT2_PSE_T3_iiT4__param_6];
	cvta.to.global.u64 	%rd101, %rd100;
	cvt.u32.u64 	%r1, %rd98;
	mov.u32 	%r2, %tid.x;
	mul.lo.s32 	%r3, %r2, 9;
	setp.ge.s32 	%p1, %r3, %r1;
	mul.wide.u32 	%rd102, %r3, 8;
	add.s64 	%rd1, %rd101, %rd102;
	mov.b64 	%rd201, -1;
	@%p1 bra 	$L__BB51_2;
	ld.global.u64 	%rd103, [%rd1];
	xor.b64  	%rd201, %rd103, -9223372036854775808;
$L__BB51_2:
	add.s32 	%r4, %r3, 1;
	setp.ge.s32 	%p2, %r4, %r1;
	mov.b64 	%rd200, -1;
	@%p2 bra 	$L__BB51_4;
	ld.global.u64 	%rd105, [%rd1+8];
	xor.b64  	%rd200, %rd105, -9223372036854775808;
$L__BB51_4:
	add.s32 	%r5, %r3, 2;
	setp.ge.s32 	%p3, %r5, %r1;
	mov.b64 	%rd199, -1;
	@%p3 bra 	$L__BB51_6;
	ld.global.u64 	%rd107, [%rd1+16];
	xor.b64  	%rd199, %rd107, -9223372036854775808;
$L__BB51_6:
	add.s32 	%r6, %r3, 3;
	setp.ge.s32 	%p4, %r6, %r1;
	mov.b64 	%rd198, -1;
	@%p4 bra 	$L__BB51_8;
	ld.global.u64 	%rd109, [%rd1+24];
	xor.b64  	%rd198, %rd109, -9223372036854775808;
$L__BB51_8:
	add.s32 	%r7, %r3, 4;
	setp.ge.s32 	%p5, %r7, %r1;
	mov.b64 	%rd197, -1;
	@%p5 bra 	$L__BB51_10;
	ld.global.u64 	%rd111, [%rd1+32];
	xor.b64  	%rd197, %rd111, -9223372036854775808;
$L__BB51_10:
	add.s32 	%r8, %r3, 5;
	setp.ge.s32 	%p6, %r8, %r1;
	mov.b64 	%rd196, -1;
	@%p6 bra 	$L__BB51_12;
	ld.global.u64 	%rd113, [%rd1+40];
	xor.b64  	%rd196, %rd113, -9223372036854775808;
$L__BB51_12:
	add.s32 	%r9, %r3, 6;
	setp.ge.s32 	%p7, %r9, %r1;
	mov.b64 	%rd195, -1;
	@%p7 bra 	$L__BB51_14;
	ld.global.u64 	%rd115, [%rd1+48];
	xor.b64  	%rd195, %rd115, -9223372036854775808;
$L__BB51_14:
	add.s32 	%r10, %r3, 7;
	setp.ge.s32 	%p8, %r10, %r1;
	mov.b64 	%rd194, -1;
	@%p8 bra 	$L__BB51_16;
	ld.global.u64 	%rd117, [%rd1+56];
	xor.b64  	%rd194, %rd117, -9223372036854775808;
$L__BB51_16:
	add.s32 	%r11, %r3, 8;
	setp.ge.s32 	%p9, %r11, %r1;
	mov.b64 	%rd193, -1;
	@%p9 bra 	$L__BB51_18;
	ld.global.u64 	%rd119, [%rd1+64];
	xor.b64  	%rd193, %rd119, -9223372036854775808;
$L__BB51_18:
	bar.sync 	0;
	mov.b64 	{%r86, %r87}, %rd98;
	shfl.sync.idx.b32	%r12|%p10, %r86, 0, 31, -1;
	shfl.sync.idx.b32	%r88|%p11, %r87, 0, 31, -1;
	mov.b64 	%rd20, {%r12, %r88};
	setp.ge.s32 	%p12, %r3, %r12;
	cvta.to.global.u64 	%rd121, %rd96;
	add.s64 	%rd21, %rd121, %rd102;
	@%p12 bra 	$L__BB51_20;
	ld.global.u64 	%rd210, [%rd21];
$L__BB51_20:
	setp.ge.s32 	%p13, %r4, %r12;
	@%p13 bra 	$L__BB51_22;
	ld.global.u64 	%rd209, [%rd21+8];
$L__BB51_22:
	setp.ge.s32 	%p14, %r5, %r12;
	@%p14 bra 	$L__BB51_24;
	ld.global.u64 	%rd208, [%rd21+16];
$L__BB51_24:
	setp.ge.s32 	%p15, %r6, %r12;
	@%p15 bra 	$L__BB51_26;
	ld.global.u64 	%rd207, [%rd21+24];
$L__BB51_26:
	setp.ge.s32 	%p16, %r7, %r12;
	@%p16 bra 	$L__BB51_28;
	ld.global.u64 	%rd206, [%rd21+32];
$L__BB51_28:
	setp.ge.s32 	%p17, %r8, %r12;
	@%p17 bra 	$L__BB51_30;
	ld.global.u64 	%rd205, [%rd21+40];
$L__BB51_30:
	setp.ge.s32 	%p18, %r9, %r12;
	@%p18 bra 	$L__BB51_32;
	ld.global.u64 	%rd204, [%rd21+48];
$L__BB51_32:
	setp.ge.s32 	%p19, %r10, %r12;
	@%p19 bra 	$L__BB51_34;
	ld.global.u64 	%rd203, [%rd21+56];
$L__BB51_34:
	setp.ge.s32 	%p20, %r11, %r12;
	@%p20 bra 	$L__BB51_36;
	ld.global.u64 	%rd202, [%rd21+64];
$L__BB51_36:
	bar.sync 	0;
	shr.u32 	%r13, %r2, 5;
	shl.b32 	%r90, %r2, 2;
	mov.u32 	%r91, _ZZN3cub18CUB_300001_SM_10006detail10radix_sort31DeviceRadixSortSingleTileKernelINS1_5radix10policy_hubIxxyE10Policy1000ELNS0_9SortOrderE0ExxyNS1_21identity_decomposer_tEEEvPKT1_PSA_PKT2_PSE_T3_iiT4_E12temp_storage;
	add.s32 	%r14, %r91, %r90;
	shl.b32 	%r92, %r2, 7;
	add.s32 	%r15, %r14, %r92;
	shl.b32 	%r93, %r13, 2;
	add.s32 	%r94, %r91, %r93;
	add.s32 	%r16, %r94, 33792;
	mad.lo.s32 	%r17, %r2, -60, %r15;
	add.s32 	%r357, %r84, 6;
	sub.s32 	%r356, %r85, %r84;
$L__BB51_37:
	add.s32 	%r105, %r357, -6;
	min.s32 	%r95, %r356, 6;
	mov.b32 	%r134, 0;
	st.shared.u32 	[%r14], %r134;
	st.shared.u32 	[%r14+1024], %r134;
	st.shared.u32 	[%r14+2048], %r134;
	st.shared.u32 	[%r14+3072], %r134;
	st.shared.u32 	[%r14+4096], %r134;
	st.shared.u32 	[%r14+5120], %r134;
	st.shared.u32 	[%r14+6144], %r134;
	st.shared.u32 	[%r14+7168], %r134;
	st.shared.u32 	[%r14+8192], %r134;
	st.shared.u32 	[%r14+9216], %r134;
	st.shared.u32 	[%r14+10240], %r134;
	st.shared.u32 	[%r14+11264], %r134;
	st.shared.u32 	[%r14+12288], %r134;
	st.shared.u32 	[%r14+13312], %r134;
	st.shared.u32 	[%r14+14336], %r134;
	st.shared.u32 	[%r14+15360], %r134;
	st.shared.u32 	[%r14+16384], %r134;
	st.shared.u32 	[%r14+17408], %r134;
	st.shared.u32 	[%r14+18432], %r134;
	st.shared.u32 	[%r14+19456], %r134;
	st.shared.u32 	[%r14+20480], %r134;
	st.shared.u32 	[%r14+21504], %r134;
	st.shared.u32 	[%r14+22528], %r134;
	st.shared.u32 	[%r14+23552], %r134;
	st.shared.u32 	[%r14+24576], %r134;
	st.shared.u32 	[%r14+25600], %r134;
	st.shared.u32 	[%r14+26624], %r134;
	st.shared.u32 	[%r14+27648], %r134;
	st.shared.u32 	[%r14+28672], %r134;
	st.shared.u32 	[%r14+29696], %r134;
	st.shared.u32 	[%r14+30720], %r134;
	st.shared.u32 	[%r14+31744], %r134;
	st.shared.u32 	[%r14+32768], %r134;
	mov.b64 	%rd132, 1;
	// begin inline asm
	shl.b64 %rd131, %rd132, %r95;
	// end inline asm
	add.s64 	%rd134, %rd131, -1;
	// begin inline asm
	shl.b64 %rd133, %rd134, %r134;
	// end inline asm
	// begin inline asm
	shr.b64 %rd135, %rd201, %r105;
	// end inline asm
	cvt.u32.u64 	%r137, %rd135;
	cvt.u32.u64 	%r138, %rd133;
	and.b32  	%r139, %r138, %r137;
	shl.b32 	%r140, %r139, 10;
	and.b32  	%r141, %r140, 31744;
	add.s32 	%r142, %r14, %r141;
	shr.u32 	%r143, %r139, 4;
	and.b32  	%r144, %r143, 268435454;
	add.s32 	%r23, %r142, %r144;
	ld.shared.u16 	%rs1, [%r23];
	add.s16 	%rs10, %rs1, 1;
	st.shared.u16 	[%r23], %rs10;
	// begin inline asm
	shr.b64 %rd137, %rd200, %r105;
	// end inline asm
	cvt.u32.u64 	%r145, %rd137;
	and.b32  	%r146, %r138, %r145;
	shl.b32 	%r147, %r146, 10;
	and.b32  	%r148, %r147, 31744;
	add.s32 	%r149, %r14, %r148;
	shr.u32 	%r150, %r146, 4;
	and.b32  	%r151, %r150, 268435454;
	add.s32 	%r24, %r149, %r151;
	ld.shared.u16 	%rs2, [%r24];
	add.s16 	%rs11, %rs2, 1;
	st.shared.u16 	[%r24], %rs11;
	// begin inline asm
	shr.b64 %rd139, %rd199, %r105;
	// end inline asm
	cvt.u32.u64 	%r152, %rd139;
	and.b32  	%r153, %r138, %r152;
	shl.b32 	%r154, %r153, 10;
	and.b32  	%r155, %r154, 31744;
	add.s32 	%r156, %r14, %r155;
	shr.u32 	%r157, %r153, 4;
	and.b32  	%r158, %r157, 268435454;
	add.s32 	%r25, %r156, %r158;
	ld.shared.u16 	%rs3, [%r25];
	add.s16 	%rs12, %rs3, 1;
	st.shared.u16 	[%r25], %rs12;
	// begin inline asm
	shr.b64 %rd141, %rd198, %r105;
	// end inline asm
	cvt.u32.u64 	%r159, %rd141;
	and.b32  	%r160, %r138, %r159;
	shl.b32 	%r161, %r160, 10;
	and.b32  	%r162, %r161, 31744;
	add.s32 	%r163, %r14, %r162;
	shr.u32 	%r164, %r160, 4;
	and.b32  	%r165, %r164, 268435454;
	add.s32 	%r26, %r163, %r165;
	ld.shared.u16 	%rs4, [%r26];
	add.s16 	%rs13, %rs4, 1;
	st.shared.u16 	[%r26], %rs13;
	// begin inline asm
	shr.b64 %rd143, %rd197, %r105;
	// end inline asm
	cvt.u32.u64 	%r166, %rd143;
	and.b32  	%r167, %r138, %r166;
	shl.b32 	%r168, %r167, 10;
	and.b32  	%r169, %r168, 31744;
	add.s32 	%r170, %r14, %r169;
	shr.u32 	%r171, %r167, 4;
	and.b32  	%r172, %r171, 268435454;
	add.s32 	%r27, %r170, %r172;
	ld.shared.u16 	%rs5, [%r27];
	add.s16 	%rs14, %rs5, 1;
	st.shared.u16 	[%r27], %rs14;
	// begin inline asm
	shr.b64 %rd145, %rd196, %r105;
	// end inline asm
	cvt.u32.u64 	%r173, %rd145;
	and.b32  	%r174, %r138, %r173;
	shl.b32 	%r175, %r174, 10;
	and.b32  	%r176, %r175, 31744;
	add.s32 	%r177, %r14, %r176;
	shr.u32 	%r178, %r174, 4;
	and.b32  	%r179, %r178, 268435454;
	add.s32 	%r28, %r177, %r179;
	ld.shared.u16 	%rs6, [%r28];
	add.s16 	%rs15, %rs6, 1;
	st.shared.u16 	[%r28], %rs15;
	// begin inline asm
	shr.b64 %rd147, %rd195, %r105;
	// end inline asm
	cvt.u32.u64 	%r180, %rd147;
	and.b32  	%r181, %r138, %r180;
	shl.b32 	%r182, %r181, 10;
	and.b32  	%r183, %r182, 31744;
	add.s32 	%r184, %r14, %r183;
	shr.u32 	%r185, %r181, 4;
	and.b32  	%r186, %r185, 268435454;
	add.s32 	%r29, %r184, %r186;
	ld.shared.u16 	%rs7, [%r29];
	add.s16 	%rs16, %rs7, 1;
	st.shared.u16 	[%r29], %rs16;
	// begin inline asm
	shr.b64 %rd149, %rd194, %r105;
	// end inline asm
	cvt.u32.u64 	%r187, %rd149;
	and.b32  	%r188, %r138, %r187;
	shl.b32 	%r189, %r188, 10;
	and.b32  	%r190, %r189, 31744;
	add.s32 	%r191, %r14, %r190;
	shr.u32 	%r192, %r188, 4;
	and.b32  	%r193, %r192, 268435454;
	add.s32 	%r30, %r191, %r193;
	ld.shared.u16 	%rs8, [%r30];
	add.s16 	%rs17, %rs8, 1;
	st.shared.u16 	[%r30], %rs17;
	// begin inline asm
	shr.b64 %rd151, %rd193, %r105;
	// end inline asm
	cvt.u32.u64 	%r194, %rd151;
	and.b32  	%r195, %r138, %r194;
	shl.b32 	%r196, %r195, 10;
	and.b32  	%r197, %r196, 31744;
	add.s32 	%r198, %r14, %r197;
	shr.u32 	%r199, %r195, 4;
	and.b32  	%r200, %r199, 268435454;
	add.s32 	%r31, %r198, %r200;
	ld.shared.u16 	%rs9, [%r31];
	add.s16 	%rs18, %rs9, 1;
	st.shared.u16 	[%r31], %rs18;
	bar.sync 	0;
	ld.shared.u32 	%r32, [%r15];
	ld.shared.u32 	%r201, [%r15+4];
	ld.shared.u32 	%r202, [%r15+8];
	ld.shared.u32 	%r203, [%r15+12];
	ld.shared.u32 	%r204, [%r15+16];
	ld.shared.u32 	%r205, [%r15+20];
	ld.shared.u32 	%r206, [%r15+24];
	ld.shared.u32 	%r207, [%r15+28];
	ld.shared.u32 	%r208, [%r15+32];
	ld.shared.u32 	%r209, [%r15+36];
	ld.shared.u32 	%r210, [%r15+40];
	ld.shared.u32 	%r211, [%r15+44];
	ld.shared.u32 	%r212, [%r15+48];
	ld.shared.u32 	%r213, [%r15+52];
	ld.shared.u32 	%r214, [%r15+56];
	ld.shared.u32 	%r215, [%r15+60];
	ld.shared.u32 	%r216, [%r15+64];
	ld.shared.u32 	%r217, [%r15+68];
	ld.shared.u32 	%r218, [%r15+72];
	ld.shared.u32 	%r219, [%r15+76];
	ld.shared.u32 	%r220, [%r15+80];
	ld.shared.u32 	%r221, [%r15+84];
	ld.shared.u32 	%r222, [%r15+88];
	ld.shared.u32 	%r223, [%r15+92];
	ld.shared.u32 	%r224, [%r15+96];
	ld.shared.u32 	%r225, [%r15+100];
	ld.shared.u32 	%r226, [%r15+104];
	ld.shared.u32 	%r227, [%r15+108];
	ld.shared.u32 	%r228, [%r15+112];
	ld.shared.u32 	%r229, [%r15+116];
	ld.shared.u32 	%r230, [%r15+120];
	ld.shared.u32 	%r231, [%r15+124];
	ld.shared.u32 	%r232, [%r15+128];
	add.s32 	%r33, %r201, %r32;
	add.s32 	%r34, %r202, %r33;
	add.s32 	%r35, %r203, %r34;
	add.s32 	%r36, %r204, %r35;
	add.s32 	%r37, %r205, %r36;
	add.s32 	%r38, %r206, %r37;
	add.s32 	%r39, %r207, %r38;
	add.s32 	%r40, %r208, %r39;
	add.s32 	%r41, %r209, %r40;
	add.s32 	%r42, %r210, %r41;
	add.s32 	%r43, %r211, %r42;
	add.s32 	%r44, %r212, %r43;
	add.s32 	%r45, %r213, %r44;
	add.s32 	%r46, %r214, %r45;
	add.s32 	%r47, %r215, %r46;
	add.s32 	%r48, %r216, %r47;
	add.s32 	%r49, %r217, %r48;
	add.s32 	%r50, %r218, %r49;
	add.s32 	%r51, %r219, %r50;
	add.s32 	%r52, %r220, %r51;
	add.s32 	%r53, %r221, %r52;
	add.s32 	%r54, %r222, %r53;
	add.s32 	%r55, %r223, %r54;
	add.s32 	%r56, %r224, %r55;
	add.s32 	%r57, %r225, %r56;
	add.s32 	%r58, %r226, %r57;
	add.s32 	%r59, %r227, %r58;
	add.s32 	%r60, %r228, %r59;
	add.s32 	%r61, %r229, %r60;
	add.s32 	%r62, %r230, %r61;
	add.s32 	%r63, %r231, %r62;
	add.s32 	%r111, %r232, %r63;
	// begin inline asm
	mov.u32 %r106, %laneid;
	// end inline asm
	mov.b32 	%r109, 1;
	mov.b32 	%r136, -1;
	// begin inline asm
	{  .reg .u32 r0;  .reg .pred p;  shfl.sync.up.b32 r0|p, %r111, %r109, %r134, %r136;  @p add.u32 r0, r0, %r111;  mov.u32 %r107, r0;}
	// end inline asm
	mov.b32 	%r115, 2;
	// begin inline asm
	{  .reg .u32 r0;  .reg .pred p;  shfl.sync.up.b32 r0|p, %r107, %r115, %r134, %r136;  @p add.u32 r0, r0, %r107;  mov.u32 %r113, r0;}
	// end inline asm
	mov.b32 	%r121, 4;
	// begin inline asm
	{  .reg .u32 r0;  .reg .pred p;  shfl.sync.up.b32 r0|p, %r113, %r121, %r134, %r136;  @p add.u32 r0, r0, %r113;  mov.u32 %r119, r0;}
	// end inline asm
	mov.b32 	%r127, 8;
	// begin inline asm
	{  .reg .u32 r0;  .reg .pred p;  shfl.sync.up.b32 r0|p, %r119, %r127, %r134, %r136;  @p add.u32 r0, r0, %r119;  mov.u32 %r125, r0;}
	// end inline asm
	mov.b32 	%r133, 16;
	// begin inline asm
	{  .reg .u32 r0;  .reg .pred p;  shfl.sync.up.b32 r0|p, %r125, %r133, %r134, %r136;  @p add.u32 r0, r0, %r125;  mov.u32 %r131, r0;}
	// end inline asm
	setp.ne.s32 	%p21, %r106, 31;
	@%p21 bra 	$L__BB51_39;
	st.shared.u32 	[%r16], %r131;
$L__BB51_39:
	sub.s32 	%r233, %r131, %r111;
	setp.gt.u32 	%p22, %r2, 31;
	setp.eq.s32 	%p23, %r13, 7;
	setp.eq.s32 	%p24, %r13, 6;
	setp.eq.s32 	%p25, %r13, 5;
	setp.eq.s32 	%p26, %r13, 4;
	setp.eq.s32 	%p27, %r13, 3;
	setp.eq.s32 	%p28, %r13, 2;
	setp.eq.s32 	%p29, %r13, 1;
	bar.sync 	0;
	ld.shared.v4.u32 	{%r234, %r235, %r236, %r237}, [_ZZN3cub18CUB_300001_SM_10006detail10radix_sort31DeviceRadixSortSingleTileKernelINS1_5radix10policy_hubIxxyE10Policy1000ELNS0_9SortOrderE0ExxyNS1_21identity_decomposer_tEEEvPKT1_PSA_PKT2_PSE_T3_iiT4_E12temp_storage+33792];
	selp.b32 	%r238, %r234, %r358, %p29;
	add.s32 	%r239, %r235, %r234;
	selp.b32 	%r240, %r239, %r238, %p28;
	add.s32 	%r241, %r239, %r236;
	selp.b32 	%r242, %r241, %r240, %p27;
	add.s32 	%r243, %r241, %r237;
	selp.b32 	%r244, %r243, %r242, %p26;
	ld.shared.v4.u32 	{%r245, %r246, %r247, %r248}, [_ZZN3cub18CUB_300001_SM_10006detail10radix_sort31DeviceRadixSortSingleTileKernelINS1_5radix10policy_hubIxxyE10Policy1000ELNS0_9SortOrderE0ExxyNS1_21identity_decomposer_tEEEvPKT1_PSA_PKT2_PSE_T3_iiT4_E12temp_storage+33808];
	add.s32 	%r249, %r243, %r245;
	selp.b32 	%r250, %r249, %r244, %p25;
	add.s32 	%r251, %r249, %r246;
	selp.b32 	%r252, %r251, %r250, %p24;
	add.s32 	%r253, %r251, %r247;
	selp.b32 	%r358, %r253, %r252, %p23;
	add.s32 	%r68, %r253, %r248;
	setp.ne.s32 	%p30, %r106, 0;
	selp.b32 	%r254, %r233, 0, %p30;
	add.s32 	%r255, %r358, %r254;
	or.pred  	%p31, %p22, %p30;
	selp.b32 	%r359, %r255, %r233, %p22;
	@%p31 bra 	$L__BB51_41;
	shl.b32 	%r359, %r68, 16;
	st.shared.u32 	[_ZZN3cub18CUB_300001_SM_10006detail10radix_sort31DeviceRadixSortSingleTileKernelINS1_5radix10policy_hubIxxyE10Policy1000ELNS0_9SortOrderE0ExxyNS1_21identity_decomposer_tEEEvPKT1_PSA_PKT2_PSE_T3_iiT4_E12temp_storage+33832], %r359;
$L__BB51_41:
	setp.eq.s32 	%p32, %r2, 0;
	bar.sync 	0;
	ld.shared.u32 	%r256, [_ZZN3cub18CUB_300001_SM_10006detail10radix_sort31DeviceRadixSortSingleTileKernelINS1_5radix10policy_hubIxxyE10Policy1000ELNS0_9SortOrderE0ExxyNS1_21identity_decomposer_tEEEvPKT1_PSA_PKT2_PSE_T3_iiT4_E12temp_storage+33832];
	selp.b32 	%r257, 0, %r256, %p32;
	add.s32 	%r258, %r359, %r257;
	add.s32 	%r259, %r32, %r258;
	add.s32 	%r260, %r33, %r258;
	add.s32 	%r261, %r34, %r258;
	add.s32 	%r262, %r35, %r258;
	add.s32 	%r263, %r36, %r258;
	add.s32 	%r264, %r37, %r258;
	add.s32 	%r265, %r38, %r258;
	add.s32 	%r266, %r39, %r258;
	add.s32 	%r267, %r40, %r258;
	add.s32 	%r268, %r41, %r258;
	add.s32 	%r269, %r42, %r258;
	add.s32 	%r270, %r43, %r258;
	add.s32 	%r271, %r44, %r258;
	add.s32 	%r272, %r45, %r258;
	add.s32 	%r273, %r46, %r258;
	add.s32 	%r274, %r47, %r258;
	add.s32 	%r275, %r48, %r258;
	add.s32 	%r276, %r49, %r258;
	add.s32 	%r277, %r50, %r258;
	add.s32 	%r278, %r51, %r258;
	add.s32 	%r279, %r52, %r258;
	add.s32 	%r280, %r53, %r258;
	add.s32 	%r281, %r54, %r258;
	add.s32 	%r282, %r55, %r258;
	add.s32 	%r283, %r56, %r258;
	add.s32 	%r284, %r57, %r258;
	add.s32 	%r285, %r58, %r258;
	add.s32 	%r286, %r59, %r258;
	add.s32 	%r287, %r60, %r258;
	add.s32 	%r288, %r61, %r258;
	add.s32 	%r289, %r62, %r258;
	add.s32 	%r290, %r63, %r258;
	st.shared.u32 	[%r15], %r258;
	st.shared.u32 	[%r15+4], %r259;
	st.shared.u32 	[%r15+8], %r260;
	st.shared.u32 	[%r15+12], %r261;
	st.shared.u32 	[%r15+16], %r262;
	st.shared.u32 	[%r15+20], %r263;
	st.shared.u32 	[%r15+24], %r264;
	st.shared.u32 	[%r15+28], %r265;
	st.shared.u32 	[%r15+32], %r266;
	st.shared.u32 	[%r15+36], %r267;
	st.shared.u32 	[%r15+40], %r268;
	st.shared.u32 	[%r15+44], %r269;
	st.shared.u32 	[%r15+48], %r270;
	st.shared.u32 	[%r15+52], %r271;
	st.shared.u32 	[%r15+56], %r272;
	st.shared.u32 	[%r15+60], %r273;
	st.shared.u32 	[%r15+64], %r274;
	st.shared.u32 	[%r15+68], %r275;
	st.shared.u32 	[%r15+72], %r276;
	st.shared.u32 	[%r15+76], %r277;
	st.shared.u32 	[%r15+80], %r278;
	st.shared.u32 	[%r15+84], %r279;
	st.shared.u32 	[%r15+88], %r280;
	st.shared.u32 	[%r15+92], %r281;
	st.shared.u32 	[%r15+96], %r282;
	st.shared.u32 	[%r15+100], %r283;
	st.shared.u32 	[%r15+104], %r284;
	st.shared.u32 	[%r15+108], %r285;
	st.shared.u32 	[%r15+112], %r286;
	st.shared.u32 	[%r15+116], %r287;
	st.shared.u32 	[%r15+120], %r288;
	st.shared.u32 	[%r15+124], %r289;
	st.shared.u32 	[%r15+128], %r290;
	bar.sync 	0;
	cvt.u32.u16 	%r291, %rs1;
	ld.shared.u16 	%r292, [%r23];
	add.s32 	%r72, %r292, %r291;
	cvt.u32.u16 	%r293, %rs2;
	ld.shared.u16 	%r294, [%r24];
	add.s32 	%r73, %r294, %r293;
	cvt.u32.u16 	%r295, %rs3;
	ld.shared.u16 	%r296, [%r25];
	add.s32 	%r74, %r296, %r295;
	cvt.u32.u16 	%r297, %rs4;
	ld.shared.u16 	%r298, [%r26];
	add.s32 	%r75, %r298, %r297;
	cvt.u32.u16 	%r299, %rs5;
	ld.shared.u16 	%r300, [%r27];
	add.s32 	%r76, %r300, %r299;
	cvt.u32.u16 	%r301, %rs6;
	ld.shared.u16 	%r302, [%r28];
	add.s32 	%r77, %r302, %r301;
	cvt.u32.u16 	%r303, %rs7;
	ld.shared.u16 	%r304, [%r29];
	add.s32 	%r78, %r304, %r303;
	cvt.u32.u16 	%r305, %rs8;
	ld.shared.u16 	%r306, [%r30];
	add.s32 	%r79, %r306, %r305;
	cvt.u32.u16 	%r307, %rs9;
	ld.shared.u16 	%r308, [%r31];
	add.s32 	%r80, %r308, %r307;
	bar.sync 	0;
	setp.lt.s32 	%p33, %r357, %r85;
	@%p33 bra 	$L__BB51_61;
	cvt.u64.u32 	%rd153, %r2;
	shl.b32 	%r309, %r72, 3;
	mov.u32 	%r310, _ZZN3cub18CUB_300001_SM_10006detail10radix_sort31DeviceRadixSortSingleTileKernelINS1_5radix10policy_hubIxxyE10Policy1000ELNS0_9SortOrderE0ExxyNS1_21identity_decomposer_tEEEvPKT1_PSA_PKT2_PSE_T3_iiT4_E12temp_storage;
	add.s32 	%r311, %r310, %r309;
	st.shared.u64 	[%r311], %rd201;
	shl.b32 	%r312, %r73, 3;
	add.s32 	%r313, %r310, %r312;
	st.shared.u64 	[%r313], %rd200;
	shl.b32 	%r314, %r74, 3;
	add.s32 	%r315, %r310, %r314;
	st.shared.u64 	[%r315], %rd199;
	shl.b32 	%r316, %r75, 3;
	add.s32 	%r317, %r310, %r316;
	st.shared.u64 	[%r317], %rd198;
	shl.b32 	%r318, %r76, 3;
	add.s32 	%r319, %r310, %r318;
	st.shared.u64 	[%r319], %rd197;
	shl.b32 	%r320, %r77, 3;
	add.s32 	%r321, %r310, %r320;
	st.shared.u64 	[%r321], %rd196;
	shl.b32 	%r322, %r78, 3;
	add.s32 	%r323, %r310, %r322;
	st.shared.u64 	[%r323], %rd195;
	shl.b32 	%r324, %r79, 3;
	add.s32 	%r325, %r310, %r324;
	st.shared.u64 	[%r325], %rd194;
	shl.b32 	%r326, %r80, 3;
	add.s32 	%r327, %r310, %r326;
	st.shared.u64 	[%r327], %rd193;
	bar.sync 	0;
	shl.b32 	%r328, %r2, 6;
	sub.s32 	%r81, %r17, %r328;
	ld.shared.u64 	%rd58, [%r81];
	ld.shared.u64 	%rd59, [%r81+2048];
	ld.shared.u64 	%rd60, [%r81+4096];
	ld.shared.u64 	%rd61, [%r81+6144];
	ld.shared.u64 	%rd62, [%r81+8192];
	ld.shared.u64 	%rd63, [%r81+10240];
	ld.shared.u64 	%rd64, [%r81+12288];
	ld.shared.u64 	%rd65, [%r81+14336];
	ld.shared.u64 	%rd66, [%r81+16384];
	bar.sync 	0;
	st.shared.u64 	[%r311], %rd210;
	st.shared.u64 	[%r313], %rd209;
	st.shared.u64 	[%r315], %rd208;
	st.shared.u64 	[%r317], %rd207;
	st.shared.u64 	[%r319], %rd206;
	st.shared.u64 	[%r321], %rd205;
	st.shared.u64 	[%r323], %rd204;
	st.shared.u64 	[%r325], %rd203;
	st.shared.u64 	[%r327], %rd202;
	bar.sync 	0;
	ld.shared.u64 	%rd67, [%r81+2048];
	ld.shared.u64 	%rd68, [%r81+4096];
	ld.shared.u64 	%rd69, [%r81+6144];
	ld.shared.u64 	%rd70, [%r81+8192];
	ld.shared.u64 	%rd71, [%r81+10240];
	ld.shared.u64 	%rd72, [%r81+12288];
	ld.shared.u64 	%rd73, [%r81+14336];
	ld.shared.u64 	%rd74, [%r81+16384];
	setp.gt.u64 	%p34, %rd20, %rd153;
	cvta.to.global.u64 	%rd154, %rd95;
	mul.wide.u32 	%rd155, %r2, 8;
	add.s64 	%rd75, %rd154, %rd155;
	cvta.to.global.u64 	%rd156, %rd97;
	add.s64 	%rd76, %rd156, %rd155;
	@%p34 bra 	$L__BB51_43;
	bra.uni 	$L__BB51_44;
$L__BB51_43:
	xor.b64  	%rd157, %rd58, -9223372036854775808;
	ld.shared.u64 	%rd158, [%r81];
	st.global.u64 	[%rd75], %rd157;
	st.global.u64 	[%rd76], %rd158;
$L__BB51_44:
	add.s32 	%r329, %r2, 256;
	cvt.u64.u32 	%rd159, %r329;
	setp.le.u64 	%p35, %rd20, %rd159;
	@%p35 bra 	$L__BB51_46;
	xor.b64  	%rd160, %rd59, -9223372036854775808;
	st.global.u64 	[%rd75+2048], %rd160;
	st.global.u64 	[%rd76+2048], %rd67;
$L__BB51_46:
	add.s32 	%r330, %r2, 512;
	cvt.u64.u32 	%rd161, %r330;
	setp.le.u64 	%p36, %rd20, %rd161;
	@%p36 bra 	$L__BB51_48;
	xor.b64  	%rd162, %rd60, -9223372036854775808;
	st.global.u64 	[%rd75+4096], %rd162;
	st.global.u64 	[%rd76+4096], %rd68;
$L__BB51_48:
	add.s32 	%r331, %r2, 768;
	cvt.u64.u32 	%rd163, %r331;
	setp.le.u64 	%p37, %rd20, %rd163;
	@%p37 bra 	$L__BB51_50;
	xor.b64  	%rd164, %rd61, -9223372036854775808;
	st.global.u64 	[%rd75+6144], %rd164;
	st.global.u64 	[%rd76+6144], %rd69;
$L__BB51_50:
	or.b32  	%r332, %r2, 1024;
	cvt.u64.u32 	%rd165, %r332;
	setp.le.u64 	%p38, %rd20, %rd165;
	@%p38 bra 	$L__BB51_52;
	xor.b64  	%rd166, %rd62, -9223372036854775808;
	st.global.u64 	[%rd75+8192], %rd166;
	st.global.u64 	[%rd76+8192], %rd70;
$L__BB51_52:
	add.s32 	%r333, %r2, 1280;
	cvt.u64.u32 	%rd167, %r333;
	setp.le.u64 	%p39, %rd20, %rd167;
	@%p39 bra 	$L__BB51_54;
	xor.b64  	%rd168, %rd63, -9223372036854775808;
	st.global.u64 	[%rd75+10240], %rd168;
	st.global.u64 	[%rd76+10240], %rd71;
$L__BB51_54:
	add.s32 	%r334, %r2, 1536;
	cvt.u64.u32 	%rd169, %r334;
	setp.le.u64 	%p40, %rd20, %rd169;
	@%p40 bra 	$L__BB51_56;
	xor.b64  	%rd170, %rd64, -9223372036854775808;
	st.global.u64 	[%rd75+12288], %rd170;
	st.global.u64 	[%rd76+12288], %rd72;
$L__BB51_56:
	add.s32 	%r335, %r2, 1792;
	cvt.u64.u32 	%rd171, %r335;
	setp.le.u64 	%p41, %rd20, %rd171;
	@%p41 bra 	$L__BB51_58;
	xor.b64  	%rd172, %rd65, -9223372036854775808;
	st.global.u64 	[%rd75+14336], %rd172;
	st.global.u64 	[%rd76+14336], %rd73;
$L__BB51_58:
	or.b32  	%r336, %r2, 2048;
	cvt.u64.u32 	%rd173, %r336;
	setp.le.u64 	%p42, %rd20, %rd173;
	@%p42 bra 	$L__BB51_60;
	xor.b64  	%rd174, %rd66, -9223372036854775808;
	st.global.u64 	[%rd75+16384], %rd174;
	st.global.u64 	[%rd76+16384], %rd74;
$L__BB51_60:
	ret;
$L__BB51_61:
	shl.b32 	%r337, %r72, 3;
	mov.u32 	%r338, _ZZN3cub18CUB_300001_SM_10006detail10radix_sort31DeviceRadixSortSingleTileKernelINS1_5radix10policy_hubIxxyE10Policy1000ELNS0_9SortOrderE0ExxyNS1_21identity_decomposer_tEEEvPKT1_PSA_PKT2_PSE_T3_iiT4_E12temp_storage;
	add.s32 	%r339, %r338, %r337;
	st.shared.u64 	[%r339], %rd201;
	shl.b32 	%r340, %r73, 3;
	add.s32 	%r341, %r338, %r340;
	st.shared.u64 	[%r341], %rd200;
	shl.b32 	%r342, %r74, 3;
	add.s32 	%r343, %r338, %r342;
	st.shared.u64 	[%r343], %rd199;
	shl.b32 	%r344, %r75, 3;
	add.s32 	%r345, %r338, %r344;
	st.shared.u64 	[%r345], %rd198;
	shl.b32 	%r346, %r76, 3;
	add.s32 	%r347, %r338, %r346;
	st.shared.u64 	[%r347], %rd197;
	shl.b32 	%r348, %r77, 3;
	add.s32 	%r349, %r338, %r348;
	st.shared.u64 	[%r349], %rd196;
	shl.b32 	%r350, %r78, 3;
	add.s32 	%r351, %r338, %r350;
	st.shared.u64 	[%r351], %rd195;
	shl.b32 	%r352, %r79, 3;
	add.s32 	%r353, %r338, %r352;
	st.shared.u64 	[%r353], %rd194;
	shl.b32 	%r354, %r80, 3;
	add.s32 	%r355, %r338, %r354;
	st.shared.u64 	[%r355], %rd193;
	bar.sync 	0;
	ld.shared.u64 	%rd201, [%r17];
	ld.shared.u64 	%rd200, [%r17+8];
	ld.shared.u64 	%rd199, [%r17+16];
	ld.shared.u64 	%rd198, [%r17+24];
	ld.shared.u64 	%rd197, [%r17+32];
	ld.shared.u64 	%rd196, [%r17+40];
	ld.shared.u64 	%rd195, [%r17+48];
	ld.shared.u64 	%rd194, [%r17+56];
	ld.shared.u64 	%rd193, [%r17+64];
	bar.sync 	0;
	st.shared.u64 	[%r339], %rd210;
	st.shared.u64 	[%r341], %rd209;
	st.shared.u64 	[%r343], %rd208;
	st.shared.u64 	[%r345], %rd207;
	st.shared.u64 	[%r347], %rd206;
	st.shared.u64 	[%r349], %rd205;
	st.shared.u64 	[%r351], %rd204;
	st.shared.u64 	[%r353], %rd203;
	st.shared.u64 	[%r355], %rd202;
	bar.sync 	0;
	ld.shared.u64 	%rd210, [%r17];
	ld.shared.u64 	%rd209, [%r17+8];
	ld.shared.u64 	%rd208, [%r17+16];
	ld.shared.u64 	%rd207, [%r17+24];
	ld.shared.u64 	%rd206, [%r17+32];
	ld.shared.u64 	%rd205, [%r17+40];
	ld.shared.u64 	%rd204, [%r17+48];
	ld.shared.u64 	%rd203, [%r17+56];
	ld.shared.u64 	%rd202, [%r17+64];
	bar.sync 	0;
	add.s32 	%r357, %r357, 6;
	add.s32 	%r356, %r356, -6;
	bra.uni 	$L__BB51_37;

}
	// .globl	_ZN3cub18CUB_300001_SM_10006detail10radix_sort30DeviceRadixSortHistogramKernelINS1_5radix10policy_hubIxxyE10Policy1000ELNS0_9SortOrderE0ExyNS1_21identity_decomposer_tEEEvPT2_PKT1_SA_iiT3_
.visible .entry _ZN3cub18CUB_300001_SM_10006detail10radix_sort30DeviceRadixSortHistogramKernelINS1_5radix10policy_hubIxxyE10Policy1000ELNS0_9SortOrderE0ExyNS1_21identity_decomposer_tEEEvPT2_PKT1_SA_iiT3_(
	.param .u64 .ptr .align 1 _ZN3cub18CUB_300001_SM_10006detail10radix_sort30DeviceRadixSortHistogramKernelINS1_5radix10policy_hubIxxyE10Policy1000ELNS0_9SortOrderE0ExyNS1_21identity_decomposer_tEEEvPT2_PKT1_SA_iiT3__param_0,
	.param .u64 .ptr .align 1 _ZN3cub18CUB_300001_SM_10006detail10radix_sort30DeviceRadixSortHistogramKernelINS1_5radix10policy_hubIxxyE10Policy1000ELNS0_9SortOrderE0ExyNS1_21identity_decomposer_tEEEvPT2_PKT1_SA_iiT3__param_1,
	.param .u64 _ZN3cub18CUB_300001_SM_10006detail10radix_sort30DeviceRadixSortHistogramKernelINS1_5radix10policy_hubIxxyE10Policy1000ELNS0_9SortOrderE0ExyNS1_21identity_decomposer_tEEEvPT2_PKT1_SA_iiT3__param_2,
	.param .u32 _ZN3cub18CUB_300001_SM_10006detail10radix_sort30DeviceRadixSortHistogramKernelINS1_5radix10policy_hubIxxyE10Policy1000ELNS0_9SortOrderE0ExyNS1_21identity_decomposer_tEEEvPT2_PKT1_SA_iiT3__param_3,
	.param .u32 _ZN3cub18CUB_300001_SM_10006detail10radix_sort30DeviceRadixSortHistogramKernelINS1_5radix10policy_hubIxxyE10Policy1000ELNS0_9SortOrderE0ExyNS1_21identity_decomposer_tEEEvPT2_PKT1_SA_iiT3__param_4,
	.param .align 1 .b8 _ZN3cub18CUB_300001_SM_10006detail10radix_sort30DeviceRadixSortHistogramKernelINS1_5radix10policy_hubIxxyE10Policy1000ELNS0_9SortOrderE0ExyNS1_21identity_decomposer_tEEEvPT2_PKT1_SA_iiT3__param_5[1]
)
.maxntid 128
{
	.reg .pred 	%p<91>;
	.reg .b32 	%r<362>;
	.reg .b64 	%rd<279>;
	// demoted variable
	.shared .align 4 .b8 _ZZN3cub18CUB_300001_SM_10006detail10radix_sort30DeviceRadixSortHistogramKernelINS1_5radix10policy_hubIxxyE10Policy1000ELNS0_9SortOrderE0ExyNS1_21identity_decomposer_tEEEvPT2_PKT1_SA_iiT3_E12temp_storage[8192];
	ld.param.u64 	%rd97, [_ZN3cub18CUB_300001_SM_10006detail10radix_sort30DeviceRadixSortHistogramKernelINS1_5radix10policy_hubIxxyE10Policy1000ELNS0_9SortOrderE0ExyNS1_21identity_decomposer_tEEEvPT2_PKT1_SA_iiT3__param_0];
	ld.param.u64 	%rd98, [_ZN3cub18CUB_300001_SM_10006detail10radix_sort30DeviceRadixSortHistogramKernelINS1_5radix10policy_hubIxxyE10Policy1000ELNS0_9SortOrderE0ExyNS1_21identity_decomposer_tEEEvPT2_PKT1_SA_iiT3__param_1];
	ld.param.u64 	%rd96, [_ZN3cub18CUB_300001_SM_10006detail10radix_sort30DeviceRadixSortHistogramKernelINS1_5radix10policy_hubIxxyE10Policy1000ELNS0_9SortOrderE0ExyNS1_21identity_decomposer_tEEEvPT2_PKT1_SA_iiT3__param_2];
	ld.param.u32 	%r93, [_ZN3cub18CUB_300001_SM_10006detail10radix_sort30DeviceRadixSortHistogramKernelINS1_5radix10policy_hubIxxyE10Policy1000ELNS0_9SortOrderE0ExyNS1_21identity_decomposer_tEEEvPT2_PKT1_SA_iiT3__param_3];
	ld.param.u32 	%r94, [_ZN3cub18CUB_300001_SM_10006detail10radix_sort30DeviceRadixSortHistogramKernelINS1_5radix10policy_hubIxxyE10Policy1000ELNS0_9SortOrderE0ExyNS1_21identity_decomposer_tEEEvPT2_PKT1_SA_iiT3__param_4];
	cvta.to.global.u64 	%rd1, %rd98;
	cvta.to.global.u64 	%rd2, %rd97;
	setp.eq.s64 	%p2, %rd96, 0;
	@%p2 bra 	$L__BB52_153;
	sub.s32 	%r95, %r94, %r93;
	add.s32 	%r96, %r95, 7;
	shr.s32 	%r97, %r96, 31;
	shr.u32 	%r98, %r97, 29;
	add.s32 	%r99, %r96, %r98;
	shr.s32 	%r100, %r99, 3;
	mov.u32 	%r101, %tid.x;
	setp.gt.u32 	%p3, %r101, 255;
	setp.lt.s32 	%p4, %r96, 8;
	mov.u32 	%r102, %ctaid.x;
	shl.b32 	%r103, %r102, 11;
	cvt.u64.u32 	%rd3, %r103;
	mov.u32 	%r104, %nctaid.x;
	shl.b32 	%r105, %r104, 11;
	cvt.u64.u32 	%rd4, %r105;
	add.s32 	%r1, %r100, -1;
	and.b32  	%r2, %r100, 15;
	and.b32  	%r3, %r100, 7;
	add.s32 	%r4, %r3, -1;
	and.b32  	%r5, %r100, 3;
	or.pred  	%p1, %p3, %p4;
	shl.b32 	%r106, %r101, 2;
	mov.u32 	%r107, _ZZN3cub18CUB_300001_SM_10006detail10radix_sort30DeviceRadixSortHistogramKernelINS1_5radix10policy_hubIxxyE10Policy1000ELNS0_9SortOrderE0ExyNS1_21identity_decomposer_tEEEvPT2_PKT1_SA_iiT3_E12temp_storage;
	add.s32 	%r6, %r107, %r106;
	and.b32  	%r7, %r100, 268435440;
	cvt.u64.u32 	%rd5, %r101;
	add.s32 	%r8, %r101, 128;
	add.s32 	%r9, %r101, 256;
	add.s32 	%r10, %r101, 512;
	add.s32 	%r11, %r101, 640;
	add.s32 	%r12, %r101, 768;
	add.s32 	%r13, %r101, 1920;
	and.b32  	%r14, %r100, 268435448;
	and.b32  	%r15, %r100, 1;
	neg.s32 	%r16, %r7;
	add.s32 	%r17, %r6, 8192;
	add.s64 	%rd100, %rd96, -1;
	shr.u64 	%rd101, %rd100, 30;
	add.s64 	%rd102, %rd101, 1;
	min.u64 	%rd6, %rd102, %rd96;
	mov.b64 	%rd246, 0;
$L__BB52_2:
	@%p1 bra 	$L__BB52_30;
	setp.lt.u32 	%p5, %r1, 15;
	mov.b32 	%r346, 0;
	@%p5 bra 	$L__BB52_6;
	mov.u32 	%r343, %r17;
	mov.u32 	%r344, %r16;
$L__BB52_5:
	.pragma "nounroll";
	mov.b32 	%r109, 0;
	st.shared.u32 	[%r343+-8192], %r109;
	st.shared.u32 	[%r343+-7168], %r109;
	st.shared.u32 	[%r343+-6144], %r109;
	st.shared.u32 	[%r343+-5120], %r109;
	st.shared.u32 	[%r343+-4096], %r109;
	st.shared.u32 	[%r343+-3072], %r109;
	st.shared.u32 	[%r343+-2048], %r109;
	st.shared.u32 	[%r343+-1024], %r109;
	st.shared.u32 	[%r343], %r109;
	st.shared.u32 	[%r343+1024], %r109;
	st.shared.u32 	[%r343+2048], %r109;
	st.shared.u32 	[%r343+3072], %r109;
	st.shared.u32 	[%r343+4096], %r109;
	st.shared.u32 	[%r343+5120], %r109;
	st.shared.u32 	[%r343+6144], %r109;
	st.shared.u32 	[%r343+7168], %r109;
	add.s32 	%r344, %r344, 16;
	add.s32 	%r343, %r343, 16384;
	setp.ne.s32 	%p6, %r344, 0;
	mov.u32 	%r346, %r7;
	@%p6 bra 	$L__BB52_5;
$L__BB52_6:
	add.s32 	%r23, %r2, -1;
	setp.eq.s32 	%p7, %r2, 0;
	@%p7 bra 	$L__BB52_16;
	setp.lt.u32 	%p8, %r23, 7;
	@%p8 bra 	$L__BB52_9;
	shl.b32 	%r110, %r346, 10;
	add.s32 	%r111, %r6, %r110;
	mov.b32 	%r112, 0;
	st.shared.u32 	[%r111], %r112;
	st.shared.u32 	[%r111+1024], %r112;
	st.shared.u32 	[%r111+2048], %r112;
	st.shared.u32 	[%r111+3072], %r112;
	st.shared.u32 	[%r111+4096], %r112;
	st.shared.u32 	[%r111+5120], %r112;
	st.shared.u32 	[%r111+6144], %r112;
	st.shared.u32 	[%r111+7168], %r112;
	add.s32 	%r346, %r346, 8;
$L__BB52_9:
	setp.eq.s32 	%p9, %r3, 0;
	@%p9 bra 	$L__BB52_16;
	setp.lt.u32 	%p10, %r4, 3;
	@%p10 bra 	$L__BB52_12;
	shl.b32 	%r113, %r346, 10;
	add.s32 	%r114, %r6, %r113;
	mov.b32 	%r115, 0;
	st.shared.u32 	[%r114], %r115;
	st.shared.u32 	[%r114+1024], %r115;
	st.shared.u32 	[%r114+2048], %r115;
	st.shared.u32 	[%r114+3072], %r115;
	add.s32 	%r346, %r346, 4;
$L__BB52_12:
	setp.eq.s32 	%p11, %r5, 0;
	@%p11 bra 	$L__BB52_16;
	setp.eq.s32 	%p12, %r5, 1;
	shl.b32 	%r116, %r346, 10;
	add.s32 	%r28, %r6, %r116;
	mov.b32 	%r117, 0;
	st.shared.u32 	[%r28], %r117;
	@%p12 bra 	$L__BB52_16;
	setp.eq.s32 	%p13, %r5, 2;
	mov.b32 	%r118, 0;
	st.shared.u32 	[%r28+1024], %r118;
	@%p13 bra 	$L__BB52_16;
	mov.b32 	%r119, 0;
	st.shared.u32 	[%r28+2048], %r119;
$L__BB52_16:
	cvt.u32.u64 	%r120, %rd5;
	setp.gt.u32 	%p14, %r120, 127;
	@%p14 bra 	$L__BB52_30;
	setp.lt.u32 	%p15, %r1, 15;
	mov.b32 	%r350, 0;
	@%p15 bra 	$L__BB52_20;
	mov.b32 	%r348, 0;
$L__BB52_19:
	.pragma "nounroll";
	shl.b32 	%r123, %r348, 10;
	add.s32 	%r124, %r6, %r123;
	mov.b32 	%r125, 0;
	st.shared.u32 	[%r124+512], %r125;
	st.shared.u32 	[%r124+1536], %r125;
	st.shared.u32 	[%r124+2560], %r125;
	st.shared.u32 	[%r124+3584], %r125;
	st.shared.u32 	[%r124+4608], %r125;
	st.shared.u32 	[%r124+5632], %r125;
	st.shared.u32 	[%r124+6656], %r125;
	st.shared.u32 	[%r124+7680], %r125;
	st.shared.u32 	[%r124+8704], %r125;
	st.shared.u32 	[%r124+9728], %r125;
	st.shared.u32 	[%r124+10752], %r125;
	st.shared.u32 	[%r124+11776], %r125;
	st.shared.u32 	[%r124+12800], %r125;
	st.shared.u32 	[%r124+13824], %r125;
	st.shared.u32 	[%r124+14848], %r125;
	st.shared.u32 	[%r124+15872], %r125;
	add.s32 	%r348, %r348, 16;
	setp.ne.s32 	%p16, %r348, %r7;
	mov.u32 	%r350, %r7;
	@%p16 bra 	$L__BB52_19;
$L__BB52_20:
	setp.eq.s32 	%p17, %r2, 0;
	@%p17 bra 	$L__BB52_30;
	setp.lt.u32 	%p18, %r23, 7;
	@%p18 bra 	$L__BB52_23;
	shl.b32 	%r126, %r350, 10;
	add.s32 	%r127, %r6, %r126;
	mov.b32 	%r128, 0;
	st.shared.u32 	[%r127+512], %r128;
	st.shared.u32 	[%r127+1536], %r128;
	st.shared.u32 	[%r127+2560], %r128;
	st.shared.u32 	[%r127+3584], %r128;
	st.shared.u32 	[%r127+4608], %r128;
	st.shared.u32 	[%r127+5632], %r128;
	st.shared.u32 	[%r127+6656], %r128;
	st.shared.u32 	[%r127+7680], %r128;
	add.s32 	%r350, %r350, 8;
$L__BB52_23:
	setp.eq.s32 	%p19, %r3, 0;
	@%p19 bra 	$L__BB52_30;
	setp.lt.u32 	%p20, %r4, 3;
	@%p20 bra 	$L__BB52_26;
	shl.b32 	%r129, %r350, 10;
	add.s32 	%r130, %r6, %r129;
	mov.b32 	%r131, 0;
	st.shared.u32 	[%r130+512], %r131;
	st.shared.u32 	[%r130+1536], %r131;
	st.shared.u32 	[%r130+2560], %r131;
	st.shared.u32 	[%r130+3584], %r131;
	add.s32 	%r350, %r350, 4;
$L__BB52_26:
	setp.eq.s32 	%p21, %r5, 0;
	@%p21 bra 	$L__BB52_30;
	setp.eq.s32 	%p22, %r5, 1;
	shl.b32 	%r132, %r350, 10;
	add.s32 	%r36, %r6, %r132;
	mov.b32 	%r133, 0;
	st.shared.u32 	[%r36+512], %r133;
	@%p22 bra 	$L__BB52_30;
	setp.eq.s32 	%p23, %r5, 2;
	mov.b32 	%r134, 0;
	st.shared.u32 	[%r36+1536], %r134;
	@%p23 bra 	$L__BB52_30;
	mov.b32 	%r135, 0;
	st.shared.u32 	[%r36+2560], %r135;
$L__BB52_30:
	bar.sync 	0;
	bar.sync 	0;
	shl.b64 	%rd8, %rd246, 30;
	sub.s64 	%rd103, %rd96, %rd8;
	min.u64 	%rd9, %rd103, 1073741824;
	setp.le.u64 	%p24, %rd9, %rd3;
	@%p24 bra 	$L__BB52_70;
	mov.u64 	%rd247, %rd3;
$L__BB52_32:
	add.s64 	%rd11, %rd247, %rd8;
	sub.s64 	%rd12, %rd96, %rd11;
	setp.lt.u64 	%p25, %rd12, 2048;
	@%p25 bra 	$L__BB52_34;
	add.s64 	%rd122, %rd11, %rd5;
	shl.b64 	%rd123, %rd122, 3;
	add.s64 	%rd124, %rd1, %rd123;
	ld.global.u64 	%rd278, [%rd124];
	ld.global.u64 	%rd277, [%rd124+1024];
	ld.global.u64 	%rd276, [%rd124+2048];
	ld.global.u64 	%rd275, [%rd124+3072];
	ld.global.u64 	%rd274, [%rd124+4096];
	ld.global.u64 	%rd273, [%rd124+5120];
	ld.global.u64 	%rd272, [%rd124+6144];
	ld.global.u64 	%rd271, [%rd124+7168];
	ld.global.u64 	%rd270, [%rd124+8192];
	ld.global.u64 	%rd269, [%rd124+9216];
	ld.global.u64 	%rd268, [%rd124+10240];
	ld.global.u64 	%rd267, [%rd124+11264];
	ld.global.u64 	%rd266, [%rd124+12288];
	ld.global.u64 	%rd265, [%rd124+13312];
	ld.global.u64 	%rd264, [%rd124+14336];
	ld.global.u64 	%rd263, [%rd124+15360];
	bra.uni 	$L__BB52_66;
$L__BB52_34:
	cvt.u32.u64 	%r136, %rd5;
	cvt.u32.u64 	%r37, %rd12;
	setp.ge.s32 	%p26, %r136, %r37;
	add.s64 	%rd105, %rd11, %rd5;
	shl.b64 	%rd106, %rd105, 3;
	add.s64 	%rd29, %rd1, %rd106;
	mov.b64 	%rd278, 9223372036854775807;
	@%p26 bra 	$L__BB52_36;
	ld.global.u64 	%rd278, [%rd29];
$L__BB52_36:
	setp.ge.s32 	%p27, %r8, %r37;
	mov.b64 	%rd277, 9223372036854775807;
	@%p27 bra 	$L__BB52_38;
	ld.global.u64 	%rd277, [%rd29+1024];
$L__BB52_38:
	setp.ge.s32 	%p28, %r9, %r37;
	mov.b64 	%rd276, 9223372036854775807;
	@%p28 bra 	$L__BB52_40;
	ld.global.u64 	%rd276, [%rd29+2048];
$L__BB52_40:
	mov.u32 	%r137, %tid.x;
	add.s32 	%r138, %r137, 384;
	setp.ge.s32 	%p29, %r138, %r37;
	mov.b64 	%rd275, 9223372036854775807;
	@%p29 bra 	$L__BB52_42;
	ld.global.u64 	%rd275, [%rd29+3072];
$L__BB52_42:
	setp.ge.s32 	%p30, %r10, %r37;
	mov.b64 	%rd274, 9223372036854775807;
	@%p30 bra 	$L__BB52_44;
	ld.global.u64 	%rd274, [%rd29+4096];
$L__BB52_44:
	setp.ge.s32 	%p31, %r11, %r37;
	mov.b64 	%rd273, 9223372036854775807;
	@%p31 bra 	$L__BB52_46;
	ld.global.u64 	%rd273, [%rd29+5120];
$L__BB52_46:
	setp.ge.s32 	%p32, %r12, %r37;
	mov.b64 	%rd272, 9223372036854775807;
	@%p32 bra 	$L__BB52_48;
	ld.global.u64 	%rd272, [%rd29+6144];
$L__BB52_48:
	add.s32 	%r140, %r137, 896;
	setp.ge.s32 	%p33, %r140, %r37;
	mov.b64 	%rd271, 9223372036854775807;
	@%p33 bra 	$L__BB52_50;
	ld.global.u64 	%rd271, [%rd29+7168];
$L__BB52_50:
	or.b32  	%r142, %r137, 1024;
	setp.ge.s32 	%p34, %r142, %r37;
	mov.b64 	%rd270, 9223372036854775807;
	@%p34 bra 	$L__BB52_52;
	ld.global.u64 	%rd270, [%rd29+8192];
$L__BB52_52:
	add.s32 	%r144, %r137, 1152;
	setp.ge.s32 	%p35, %r144, %r37;
	mov.b64 	%rd269, 9223372036854775807;
	@%p35 bra 	$L__BB52_54;
	ld.global.u64 	%rd269, [%rd29+9216];
$L__BB52_54:
	add.s32 	%r146, %r137, 1280;
	setp.ge.s32 	%p36, %r146, %r37;
	mov.b64 	%rd268, 9223372036854775807;
	@%p36 bra 	$L__BB52_56;
	ld.global.u64 	%rd268, [%rd29+10240];
$L__BB52_56:
	add.s32 	%r148, %r137, 1408;
	setp.ge.s32 	%p37, %r148, %r37;
	mov.b64 	%rd267, 9223372036854775807;
	@%p37 bra 	$L__BB52_58;
	ld.global.u64 	%rd267, [%rd29+11264];
$L__BB52_58:
	add.s32 	%r150, %r137, 1536;
	setp.ge.s32 	%p38, %r150, %r37;
	mov.b64 	%rd266, 9223372036854775807;
	@%p38 bra 	$L__BB52_60;
	ld.global.u64 	%rd266, [%rd29+12288];
$L__BB52_60:
	add.s32 	%r152, %r137, 1664;
	setp.ge.s32 	%p39, %r152, %r37;
	mov.b64 	%rd265, 9223372036854775807;
	@%p39 bra 	$L__BB52_62;
	ld.global.u64 	%rd265, [%rd29+13312];
$L__BB52_62:
	add.s32 	%r154, %r137, 1792;
	setp.ge.s32 	%p40, %r154, %r37;
	mov.b64 	%rd264, 9223372036854775807;
	@%p40 bra 	$L__BB52_64;
	ld.global.u64 	%rd264, [%rd29+14336];
$L__BB52_64:
	setp.ge.s32 	%p41, %r13, %r37;
	mov.b64 	%rd263, 9223372036854775807;
	@%p41 bra 	$L__BB52_66;
	ld.global.u64 	%rd263, [%rd29+15360];
$L__BB52_66:
	setp.le.s32 	%p42, %r94, %r93;
	@%p42 bra 	$L__BB52_69;
	xor.b64  	%rd77, %rd263, -9223372036854775808;
	xor.b64  	%rd78, %rd264, -9223372036854775808;
	xor.b64  	%rd79, %rd265, -9223372036854775808;
	xor.b64  	%rd80, %rd266, -9223372036854775808;
	xor.b64  	%rd81, %rd267, -9223372036854775808;
	xor.b64  	%rd82, %rd268, -9223372036854775808;
	xor.b64  	%rd83, %rd269, -9223372036854775808;
	xor.b64  	%rd84, %rd270, -9223372036854775808;
	xor.b64  	%rd85, %rd271, -9223372036854775808;
	xor.b64  	%rd86, %rd272, -9223372036854775808;
	xor.b64  	%rd87, %rd273, -9223372036854775808;
	xor.b64  	%rd88, %rd274, -9223372036854775808;
	xor.b64  	%rd89, %rd275, -9223372036854775808;
	xor.b64  	%rd90, %rd276, -9223372036854775808;
	xor.b64  	%rd91, %rd277, -9223372036854775808;
	xor.b64  	%rd92, %rd278, -9223372036854775808;
	mov.b32 	%r352, 0;
	mov.u32 	%r353, %r93;
$L__BB52_68:
	sub.s32 	%r156, %r94, %r353;
	shl.b32 	%r157, %r352, 10;
	mov.u32 	%r158, _ZZN3cub18CUB_300001_SM_10006detail10radix_sort30DeviceRadixSortHistogramKernelINS1_5radix10policy_hubIxxyE10Policy1000ELNS0_9SortOrderE0ExyNS1_21identity_decomposer_tEEEvPT2_PKT1_SA_iiT3_E12temp_storage;
	add.s32 	%r159, %r158, %r157;
	min.s32 	%r160, %r156, 8;
	mov.b32 	%r161, -1;
	shl.b32 	%r162, %r161, %r160;
	not.b32 	%r163, %r162;
	shr.u64 	%rd125, %rd92, %r353;
	cvt.u32.u64 	%r164, %rd125;
	and.b32  	%r165, %r164, %r163;
	shl.b32 	%r166, %r165, 2;
	add.s32 	%r167, %r159, %r166;
	atom.shared.add.u32 	%r168, [%r167], 1;
	shr.u64 	%rd126, %rd91, %r353;
	cvt.u32.u64 	%r169, %rd126;
	and.b32  	%r170, %r169, %r163;
	shl.b32 	%r171, %r170, 2;
	add.s32 	%r172, %r159, %r171;
	atom.shared.add.u32 	%r173, [%r172], 1;
	shr.u64 	%rd127, %rd90, %r353;
	cvt.u32.u64 	%r174, %rd127;
	and.b32  	%r175, %r174, %r163;
	shl.b32 	%r176, %r175, 2;
	add.s32 	%r177, %r159, %r176;
	atom.shared.add.u32 	%r178, [%r177], 1;
	shr.u64 	%rd128, %rd89, %r353;
	cvt.u32.u64 	%r179, %rd128;
	and.b32  	%r180, %r179, %r163;
	shl.b32 	%r181, %r180, 2;
	add.s32 	%r182, %r159, %r181;
	atom.shared.add.u32 	%r183, [%r182], 1;
	shr.u64 	%rd129, %rd88, %r353;
	cvt.u32.u64 	%r184, %rd129;
	and.b32  	%r185, %r184, %r163;
	shl.b32 	%r186, %r185, 2;
	add.s32 	%r187, %r159, %r186;
	atom.shared.add.u32 	%r188, [%r187], 1;
	shr.u64 	%rd130, %rd87, %r353;
	cvt.u32.u64 	%r189, %rd130;
	and.b32  	%r190, %r189, %r163;
	shl.b32 	%r191, %r190, 2;
	add.s32 	%r192, %r159, %r191;
	atom.shared.add.u32 	%r193, [%r192], 1;
	shr.u64 	%rd131, %rd86, %r353;
	cvt.u32.u64 	%r194, %rd131;
	and.b32  	%r195, %r194, %r163;
	shl.b32 	%r196, %r195, 2;
	add.s32 	%r197, %r159, %r196;
	atom.shared.add.u32 	%r198, [%r197], 1;
	shr.u64 	%rd132, %rd85, %r353;
	cvt.u32.u64 	%r199, %rd132;
	and.b32  	%r200, %r199, %r163;
	shl.b32 	%r201, %r200, 2;
	add.s32 	%r202, %r159, %r201;
	atom.shared.add.u32 	%r203, [%r202], 1;
	shr.u64 	%rd133, %rd84, %r353;
	cvt.u32.u64 	%r204, %rd133;
	and.b32  	%r205, %r204, %r163;
	shl.b32 	%r206, %r205, 2;
	add.s32 	%r207, %r159, %r206;
	atom.shared.add.u32 	%r208, [%r207], 1;
	shr.u64 	%rd134, %rd83, %r353;
	cvt.u32.u64 	%r209, %rd134;
	and.b32  	%r210, %r209, %r163;
	shl.b32 	%r211, %r210, 2;
	add.s32 	%r212, %r159, %r211;
	atom.shared.add.u32 	%r213, [%r212], 1;
	shr.u64 	%rd135, %rd82, %r353;
	cvt.u32.u64 	%r214, %rd135;
	and.b32  	%r215, %r214, %r163;
	shl.b32 	%r216, %r215, 2;
	add.s32 	%r217, %r159, %r216;
	atom.shared.add.u32 	%r218, [%r217], 1;
	shr.u64 	%rd136, %rd81, %r353;
	cvt.u32.u64 	%r219, %rd136;
	and.b32  	%r220, %r219, %r163;
	shl.b32 	%r221, %r220, 2;
	add.s32 	%r222, %r159, %r221;
	atom.shared.add.u32 	%r223, [%r222], 1;
	shr.u64 	%rd137, %rd80, %r353;
	cvt.u32.u64 	%r224, %rd137;
	and.b32  	%r225, %r224, %r163;
	shl.b32 	%r226, %r225, 2;
	add.s32 	%r227, %r159, %r226;
	atom.shared.add.u32 	%r228, [%r227], 1;
	shr.u64 	%rd138, %rd79, %r353;
	cvt.u32.u64 	%r229, %rd138;
	and.b32  	%r230, %r229, %r163;
	shl.b32 	%r231, %r230, 2;
	add.s32 	%r232, %r159, %r231;
	atom.shared.add.u32 	%r233, [%r232], 1;
	shr.u64 	%rd139, %rd78, %r353;
	cvt.u32.u64 	%r234, %rd139;
	and.b32  	%r235, %r234, %r163;
	shl.b32 	%r236, %r235, 2;
	add.s32 	%r237, %r159, %r236;
	atom.shared.add.u32 	%r238, [%r237], 1;
	shr.u64 	%rd140, %rd77, %r353;
	cvt.u32.u64 	%r239, %rd140;
	and.b32  	%r240, %r239, %r163;
	shl.b32 	%r241, %r240, 2;
	add.s32 	%r242, %r159, %r241;
	atom.shared.add.u32 	%r243, [%r242], 1;
	add.s32 	%r353, %r353, 8;
	add.s32 	%r352, %r352, 1;
	setp.lt.s32 	%p43, %r353, %r94;
	@%p43 bra 	$L__BB52_68;
$L__BB52_69:
	add.s64 	%rd247, %rd247, %rd4;
	setp.lt.u64 	%p44, %rd247, %rd9;
	@%p44 bra 	$L__BB52_32;
$L__BB52_70:
	bar.sync 	0;
	@%p1 bra 	$L__BB52_152;
	setp.lt.u32 	%p45, %r1, 7;
	mov.b32 	%r356, 0;
	@%p45 bra 	$L__BB52_90;
	mov.b32 	%r354, 0;
$L__BB52_73:
	.pragma "nounroll";
	shl.b32 	%r246, %r354, 10;
	add.s32 	%r43, %r6, %r246;
	ld.shared.u32 	%r44, [%r43];
	setp.eq.s32 	%p46, %r44, 0;
	@%p46 bra 	$L__BB52_75;
	cvt.u32.u64 	%r247, %rd5;
	shl.b32 	%r248, %r354, 8;
	add.s32 	%r249, %r248, %r247;
	mul.wide.u32 	%rd141, %r249, 8;
	add.s64 	%rd142, %rd2, %rd141;
	cvt.u64.u32 	%rd143, %r44;
	atom.global.add.u64 	%rd144, [%rd142], %rd143;
$L__BB52_75:
	ld.shared.u32 	%r45, [%r43+1024];
	setp.eq.s32 	%p47, %r45, 0;
	@%p47 bra 	$L__BB52_77;
	cvt.u32.u64 	%r250, %rd5;
	shl.b32 	%r251, %r354, 8;
	add.s32 	%r252, %r251, %r250;
	add.s32 	%r253, %r252, 256;
	mul.wide.u32 	%rd145, %r253, 8;
	add.s64 	%rd146, %rd2, %rd145;
	cvt.u64.u32 	%rd147, %r45;
	atom.global.add.u64 	%rd148, [%rd146], %rd147;
$L__BB52_77:
	ld.shared.u32 	%r46, [%r43+2048];
	setp.eq.s32 	%p48, %r46, 0;
	@%p48 bra 	$L__BB52_79;
	cvt.u32.u64 	%r254, %rd5;
	shl.b32 	%r255, %r354, 8;
	add.s32 	%r256, %r255, %r254;
	add.s32 	%r257, %r256, 512;
	mul.wide.u32 	%rd149, %r257, 8;
	add.s64 	%rd150, %rd2, %rd149;
	cvt.u64.u32 	%rd151, %r46;
	atom.global.add.u64 	%rd152, [%rd150], %rd151;
$L__BB52_79:
	ld.shared.u32 	%r47, [%r43+3072];
	setp.eq.s32 	%p49, %r47, 0;
	@%p49 bra 	$L__BB52_81;
	cvt.u32.u64 	%r258, %rd5;
	shl.b32 	%r259, %r354, 8;
	add.s32 	%r260, %r259, %r258;
	add.s32 	%r261, %r260, 768;
	mul.wide.u32 	%rd153, %r261, 8;
	add.s64 	%rd154, %rd2, %rd153;
	cvt.u64.u32 	%rd155, %r47;
	atom.global.add.u64 	%rd156, [%rd154], %rd155;
$L__BB52_81:
	ld.shared.u32 	%r48, [%r43+4096];
	setp.eq.s32 	%p50, %r48, 0;
	@%p50 bra 	$L__BB52_83;
	cvt.u32.u64 	%r262, %rd5;
	shl.b32 	%r263, %r354, 8;
	add.s32 	%r264, %r263, %r262;
	add.s32 	%r265, %r264, 1024;
	mul.wide.u32 	%rd157, %r265, 8;
	add.s64 	%rd158, %rd2, %rd157;
	cvt.u64.u32 	%rd159, %r48;
	atom.global.add.u64 	%rd160, [%rd158], %rd159;
$L__BB52_83:
	ld.shared.u32 	%r49, [%r43+5120];
	setp.eq.s32 	%p51, %r49, 0;
	@%p51 bra 	$L__BB52_85;
	cvt.u32.u64 	%r266, %rd5;
	shl.b32 	%r267, %r354, 8;
	add.s32 	%r268, %r267, %r266;
	add.s32 	%r269, %r268, 1280;
	mul.wide.u32 	%rd161, %r269, 8;
	add.s64 	%rd162, %rd2, %rd161;
	cvt.u64.u32 	%rd163, %r49;
	atom.global.add.u64 	%rd164, [%rd162], %rd163;
$L__BB52_85:
	ld.shared.u32 	%r50, [%r43+6144];
	setp.eq.s32 	%p52, %r50, 0;
	@%p52 bra 	$L__BB52_87;
	cvt.u32.u64 	%r270, %rd5;
	shl.b32 	%r271, %r354, 8;
	add.s32 	%r272, %r271, %r270;
	add.s32 	%r273, %r272, 1536;
	mul.wide.u32 	%rd165, %r273, 8;
	add.s64 	%rd166, %rd2, %rd165;
	cvt.u64.u32 	%rd167, %r50;
	atom.global.add.u64 	%rd168, [%rd166], %rd167;
$L__BB52_87:
	ld.shared.u32 	%r51, [%r43+7168];
	setp.eq.s32 	%p53, %r51, 0;
	@%p53 bra 	$L__BB52_89;
	cvt.u32.u64 	%r274, %rd5;
	shl.b32 	%r275, %r354, 8;
	add.s32 	%r276, %r275, %r274;
	add.s32 	%r277, %r276, 1792;
	mul.wide.u32 	%rd169, %r277, 8;
	add.s64 	%rd170, %rd2, %rd169;
	cvt.u64.u32 	%rd171, %r51;
	atom.global.add.u64 	%rd172, [%rd170], %rd171;
$L__BB52_89:
	add.s32 	%r354, %r354, 8;
	setp.ne.s32 	%p54, %r354, %r14;
	mov.u32 	%r356, %r14;
	@%p54 bra 	$L__BB52_73;
$L__BB52_90:
	add.s32 	%r54, %r5, -1;
	setp.eq.s32 	%p55, %r3, 0;
	@%p55 bra 	$L__BB52_111;
	setp.lt.u32 	%p56, %r4, 3;
	@%p56 bra 	$L__BB52_101;
	shl.b32 	%r278, %r356, 10;
	add.s32 	%r55, %r6, %r278;
	ld.shared.u32 	%r56, [%r55];
	setp.eq.s32 	%p57, %r56, 0;
	@%p57 bra 	$L__BB52_94;
	cvt.u32.u64 	%r279, %rd5;
	shl.b32 	%r280, %r356, 8;
	add.s32 	%r281, %r280, %r279;
	mul.wide.u32 	%rd173, %r281, 8;
	add.s64 	%rd174, %rd2, %rd173;
	cvt.u64.u32 	%rd175, %r56;
	atom.global.add.u64 	%rd176, [%rd174], %rd175;
$L__BB52_94:
	ld.shared.u32 	%r57, [%r55+1024];
	setp.eq.s32 	%p58, %r57, 0;
	@%p58 bra 	$L__BB52_96;
	cvt.u32.u64 	%r282, %rd5;
	shl.b32 	%r283, %r356, 8;
	add.s32 	%r284, %r283, %r282;
	add.s32 	%r285, %r284, 256;
	mul.wide.u32 	%rd177, %r285, 8;
	add.s64 	%rd178, %rd2, %rd177;
	cvt.u64.u32 	%rd179, %r57;
	atom.global.add.u64 	%rd180, [%rd178], %rd179;
$L__BB52_96:
	ld.shared.u32 	%r58, [%r55+2048];
	setp.eq.s32 	%p59, %r58, 0;
	@%p59 bra 	$L__BB52_98;
	cvt.u32.u64 	%r286, %rd5;
	shl.b32 	%r287, %r356, 8;
	add.s32 	%r288, %r287, %r286;
	add.s32 	%r289, %r288, 512;
	mul.wide.u32 	%rd181, %r289, 8;
	add.s64 	%rd182, %rd2, %rd181;
	cvt.u64.u32 	%rd183, %r58;
	atom.global.add.u64 	%rd184, [%rd182], %rd183;
$L__BB52_98:
	ld.shared.u32 	%r59, [%r55+3072];
	setp.eq.s32 	%p60, %r59, 0;
	@%p60 bra 	$L__BB52_100;
	cvt.u32.u64 	%r290, %rd5;
	shl.b32 	%r291, %r356, 8;
	add.s32 	%r292, %r291, %r290;
	add.s32 	%r293, %r292, 768;
	mul.wide.u32 	%rd185, %r293, 8;
	add.s64 	%rd186, %rd2, %rd185;
	cvt.u64.u32 	%rd187, %r59;
	atom.global.add.u64 	%rd188, [%rd186], %rd187;
$L__BB52_100:
	add.s32 	%r356, %r356, 4;
$L__BB52_101:
	setp.eq.s32 	%p61, %r5, 0;
	@%p61 bra 	$L__BB52_111;
	setp.eq.s32 	%p62, %r54, 0;
	@%p62 bra 	$L__BB52_108;
	shl.b32 	%r294, %r356, 10;
	add.s32 	%r62, %r6, %r294;
	ld.shared.u32 	%r63, [%r62];
	setp.eq.s32 	%p63, %r63, 0;
	@%p63 bra 	$L__BB52_105;
	cvt.u32.u64 	%r295, %rd5;
	shl.b32 	%r296, %r356, 8;
	add.s32 	%r297, %r296, %r295;
	mul.wide.u32 	%rd189, %r297, 8;
	add.s64 	%rd190, %rd2, %rd189;
	cvt.u64.u32 	%rd191, %r63;
	atom.global.add.u64 	%rd192, [%rd190], %rd191;
$L__BB52_105:
	ld.shared.u32 	%r64, [%r62+1024];
	setp.eq.s32 	%p64, %r64, 0;
	@%p64 bra 	$L__BB52_107;
	cvt.u32.u64 	%r298, %rd5;
	shl.b32 	%r299, %r356, 8;
	add.s32 	%r300, %r299, %r298;
	add.s32 	%r301, %r300, 256;
	mul.wide.u32 	%rd193, %r301, 8;
	add.s64 	%rd194, %rd2, %rd193;
	cvt.u64.u32 	%rd195, %r64;
	atom.global.add.u64 	%rd196, [%rd194], %rd195;
$L__BB52_107:
	add.s32 	%r356, %r356, 2;
$L__BB52_108:
	setp.eq.s32 	%p65, %r15, 0;
	@%p65 bra 	$L__BB52_111;
	shl.b32 	%r302, %r356, 10;
	add.s32 	%r303, %r6, %r302;
	ld.shared.u32 	%r67, [%r303];
	setp.eq.s32 	%p66, %r67, 0;
	@%p66 bra 	$L__BB52_111;
	cvt.u32.u64 	%r304, %rd5;
	shl.b32 	%r305, %r356, 8;
	add.s32 	%r306, %r305, %r304;
	mul.wide.u32 	%rd197, %r306, 8;
	add.s64 	%rd198, %rd2, %rd197;
	cvt.u64.u32 	%rd199, %r67;
	atom.global.add.u64 	%rd200, [%rd198], %rd199;
$L__BB52_111:
	cvt.u32.u64 	%r307, %rd5;
	setp.gt.u32 	%p67, %r307, 127;
	@%p67 bra 	$L__BB52_152;
	setp.lt.u32 	%p68, %r1, 7;
	mov.b32 	%r360, 0;
	@%p68 bra 	$L__BB52_131;
	mov.b32 	%r358, 0;
$L__BB52_114:
	.pragma "nounroll";
	shl.b32 	%r311, %r358, 10;
	add.s32 	%r69, %r6, %r311;
	ld.shared.u32 	%r70, [%r69+512];
	setp.eq.s32 	%p69, %r70, 0;
	shl.b32 	%r312, %r358, 8;
	add.s32 	%r313, %r312, %r307;
	mul.wide.u32 	%rd201, %r313, 8;
	add.s64 	%rd94, %rd2, %rd201;
	@%p69 bra 	$L__BB52_116;
	cvt.u64.u32 	%rd202, %r70;
	atom.global.add.u64 	%rd203, [%rd94+1024], %rd202;
$L__BB52_116:
	ld.shared.u32 	%r71, [%r69+1536];
	setp.eq.s32 	%p70, %r71, 0;
	@%p70 bra 	$L__BB52_118;
	cvt.u64.u32 	%rd204, %r71;
	atom.global.add.u64 	%rd205, [%rd94+3072], %rd204;
$L__BB52_118:
	ld.shared.u32 	%r72, [%r69+2560];
	setp.eq.s32 	%p71, %r72, 0;
	@%p71 bra 	$L__BB52_120;
	cvt.u64.u32 	%rd206, %r72;
	atom.global.add.u64 	%rd207, [%rd94+5120], %rd206;
$L__BB52_120:
	ld.shared.u32 	%r73, [%r69+3584];
	setp.eq.s32 	%p72, %r73, 0;
	@%p72 bra 	$L__BB52_122;
	cvt.u64.u32 	%rd208, %r73;
	atom.global.add.u64 	%rd209, [%rd94+7168], %rd208;
$L__BB52_122:
	ld.shared.u32 	%r74, [%r69+4608];
	setp.eq.s32 	%p73, %r74, 0;
	@%p73 bra 	$L__BB52_124;
	cvt.u64.u32 	%rd210, %r74;
	atom.global.add.u64 	%rd211, [%rd94+9216], %rd210;
$L__BB52_124:
	ld.shared.u32 	%r75, [%r69+5632];
	setp.eq.s32 	%p74, %r75, 0;
	@%p74 bra 	$L__BB52_126;
	cvt.u64.u32 	%rd212, %r75;
	atom.global.add.u64 	%rd213, [%rd94+11264], %rd212;
$L__BB52_126:
	ld.shared.u32 	%r76, [%r69+6656];
	setp.eq.s32 	%p75, %r76, 0;
	@%p75 bra 	$L__BB52_128;
	cvt.u64.u32 	%rd214, %r76;
	atom.global.add.u64 	%rd215, [%rd94+13312], %rd214;
$L__BB52_128:
	ld.shared.u32 	%r77, [%r69+7680];
	setp.eq.s32 	%p76, %r77, 0;
	@%p76 bra 	$L__BB52_130;
	cvt.u64.u32 	%rd216, %r77;
	atom.global.add.u64 	%rd217, [%rd94+15360], %rd216;
$L__BB52_130:
	add.s32 	%r358, %r358, 8;
	setp.ne.s32 	%p77, %r358, %r14;
	mov.u32 	%r360, %r14;
	@%p77 bra 	$L__BB52_114;
$L__BB52_131:
	setp.eq.s32 	%p78, %r3, 0;
	@%p78 bra 	$L__BB52_152;
	setp.lt.u32 	%p79, %r4, 3;
	@%p79 bra 	$L__BB52_142;
	shl.b32 	%r314, %r360, 10;
	add.s32 	%r80, %r6, %r314;
	ld.shared.u32 	%r81, [%r80+512];
	setp.eq.s32 	%p80, %r81, 0;
	@%p80 bra 	$L__BB52_135;
	shl.b32 	%r316, %r360, 8;
	add.s32 	%r317, %r316, %r307;
	mul.wide.u32 	%rd218, %r317, 8;
	add.s64 	%rd219, %rd2, %rd218;
	cvt.u64.u32 	%rd220, %r81;
	atom.global.add.u64 	%rd221, [%rd219+1024], %rd220;
$L__BB52_135:
	ld.shared.u32 	%r82, [%r80+1536];
	setp.eq.s32 	%p81, %r82, 0;
	@%p81 bra 	$L__BB52_137;
	shl.b32 	%r319, %r360, 8;
	add.s32 	%r320, %r319, %r307;
	add.s32 	%r321, %r320, 256;
	mul.wide.u32 	%rd222, %r321, 8;
	add.s64 	%rd223, %rd2, %rd222;
	cvt.u64.u32 	%rd224, %r82;
	atom.global.add.u64 	%rd225, [%rd223+1024], %rd224;
$L__BB52_137:
	ld.shared.u32 	%r83, [%r80+2560];
	setp.eq.s32 	%p82, %r83, 0;
	@%p82 bra 	$L__BB52_139;
	shl.b32 	%r323, %r360, 8;
	add.s32 	%r324, %r323, %r307;
	add.s32 	%r325, %r324, 512;
	mul.wide.u32 	%rd226, %r325, 8;
	add.s64 	%rd227, %rd2, %rd226;
	cvt.u64.u32 	%rd228, %r83;
	atom.global.add.u64 	%rd229, [%rd227+1024], %rd228;
$L__BB52_139:
	ld.shared.u32 	%r84, [%r80+3584];
	setp.eq.s32 	%p83, %r84, 0;
	@%p83 bra 	$L__BB52_141;
	shl.b32 	%r327, %r360, 8;
	add.s32 	%r328, %r327, %r307;
	add.s32 	%r329, %r328, 768;
	mul.wide.u32 	%rd230, %r329, 8;
	add.s64 	%rd231, %rd2, %rd230;
	cvt.u64.u32 	%rd232, %r84;
	atom.global.add.u64 	%rd233, [%rd231+1024], %rd232;
$L__BB52_141:
	add.s32 	%r360, %r360, 4;
$L__BB52_142:
	setp.eq.s32 	%p84, %r5, 0;
	@%p84 bra 	$L__BB52_152;
	setp.eq.s32 	%p85, %r54, 0;
	@%p85 bra 	$L__BB52_149;
	shl.b32 	%r330, %r360, 10;
	add.s32 	%r87, %r6, %r330;
	ld.shared.u32 	%r88, [%r87+512];
	setp.eq.s32 	%p86, %r88, 0;
	@%p86 bra 	$L__BB52_146;
	shl.b32 	%r332, %r360, 8;
	add.s32 	%r333, %r332, %r307;
	mul.wide.u32 	%rd234, %r333, 8;
	add.s64 	%rd235, %rd2, %rd234;
	cvt.u64.u32 	%rd236, %r88;
	atom.global.add.u64 	%rd237, [%rd235+1024], %rd236;
$L__BB52_146:
	ld.shared.u32 	%r89, [%r87+1536];
	setp.eq.s32 	%p87, %r89, 0;
	@%p87 bra 	$L__BB52_148;
	shl.b32 	%r335, %r360, 8;
	add.s32 	%r336, %r335, %r307;
	add.s32 	%r337, %r336, 256;
	mul.wide.u32 	%rd238, %r337, 8;
	add.s64 	%rd239, %rd2, %rd238;
	cvt.u64.u32 	%rd240, %r89;
	atom.global.add.u64 	%rd241, [%rd239+1024], %rd240;
$L__BB52_148:
	add.s32 	%r360, %r360, 2;
$L__BB52_149:
	setp.eq.s32 	%p88, %r15, 0;
	@%p88 bra 	$L__BB52_152;
	shl.b32 	%r338, %r360, 10;
	add.s32 	%r339, %r6, %r338;
	ld.shared.u32 	%r92, [%r339+512];
	setp.eq.s32 	%p89, %r92, 0;
	@%p89 bra 	$L__BB52_152;
	shl.b32 	%r341, %r360, 8;
	add.s32 	%r342, %r341, %r307;
	mul.wide.u32 	%rd242, %r342, 8;
	add.s64 	%rd243, %rd2, %rd242;
	cvt.u64.u32 	%rd244, %r92;
	atom.global.add.u64 	%rd245, [%rd243+1024], %rd244;
$L__BB52_152:
	bar.sync 	0;
	add.s64 	%rd246, %rd246, 1;
	setp.ne.s64 	%p90, %rd246, %rd6;
	@%p90 bra 	$L__BB52_2;
$L__BB52_153:
	ret;

}
	// .globl	_ZN3cub18CUB_300001_SM_10006detail10radix_sort33DeviceRadixSortExclusiveSumKernelINS1_5radix10policy_hubIxxyE10Policy1000EyEEvPT0_
.visible .entry _ZN3cub18CUB_300001_SM_10006detail10radix_sort33DeviceRadixSortExclusiveSumKernelINS1_5radix10policy_hubIxxyE10Policy1000EyEEvPT0_(
	.param .u64 .ptr .align 1 _ZN3cub18CUB_300001_SM_10006detail10radix_sort33DeviceRadixSortExclusiveSumKernelINS1_5radix10policy_hubIxxyE10Policy1000EyEEvPT0__param_0
)
{
	.reg .pred 	%p<4>;
	.reg .b32 	%r<28>;
	.reg .b64 	%rd<54>;
	// demoted variable
	.shared .align 16 .b8 _ZZN3cub18CUB_300001_SM_10006detail10radix_sort33DeviceRadixSortExclusiveSumKernelINS1_5radix10policy_hubIxxyE10Policy1000EyEEvPT0_E12temp_storage[2336];
	ld.param.u64 	%rd5, [_ZN3cub18CUB_300001_SM_10006detail10radix_sort33DeviceRadixSortExclusiveSumKernelINS1_5radix10policy_hubIxxyE10Policy1000EyEEvPT0__param_0];
	cvta.to.global.u64 	%rd6, %rd5;
	mov.u32 	%r3, %ctaid.x;
	shl.b32 	%r4, %r3, 8;
	mov.u32 	%r1, %tid.x;
	setp.gt.u32 	%p1, %r1, 255;
	add.s32 	%r5, %r4, %r1;
	mul.wide.s32 	%rd7, %r5, 8;
	add.s64 	%rd1, %rd6, %rd7;
	@%p1 bra 	$L__BB53_2;
	ld.global.u64 	%rd53, [%rd1];
$L__BB53_2:
	shr.u32 	%r6, %r1, 3;
	add.s32 	%r7, %r6, %r1;
	shl.b32 	%r8, %r7, 3;
	mov.u32 	%r9, _ZZN3cub18CUB_300001_SM_10006detail10radix_sort33DeviceRadixSortExclusiveSumKernelINS1_5radix10policy_hubIxxyE10Policy1000EyEEvPT0_E12temp_storage;
	add.s32 	%r10, %r9, %r8;
	add.s32 	%r2, %r10, 16;
	st.shared.u64 	[%r10+16], %rd53;
	bar.sync 	0;
	setp.gt.u32 	%p2, %r1, 31;
	@%p2 bra 	$L__BB53_4;
	mad.lo.s32 	%r27, %r1, 72, %r9;
	ld.shared.u64 	%rd23, [%r27+16];
	ld.shared.u64 	%rd24, [%r27+24];
	ld.shared.u64 	%rd25, [%r27+32];
	ld.shared.u64 	%rd26, [%r27+40];
	ld.shared.u64 	%rd27, [%r27+48];
	ld.shared.u64 	%rd28, [%r27+56];
	ld.shared.u64 	%rd29, [%r27+64];
	ld.shared.u64 	%rd30, [%r27+72];
	add.s64 	%rd31, %rd24, %rd23;
	add.s64 	%rd32, %rd31, %rd25;
	add.s64 	%rd33, %rd32, %rd26;
	add.s64 	%rd34, %rd33, %rd27;
	add.s64 	%rd35, %rd34, %rd28;
	add.s64 	%rd36, %rd35, %rd29;
	add.s64 	%rd10, %rd36, %rd30;
	mov.b32 	%r11, 1;
	mov.b32 	%r24, 0;
	mov.b32 	%r25, -1;
	// begin inline asm
	{  .reg .u64 r0;  .reg .u32 lo;  .reg .u32 hi;  .reg .pred p;  mov.b64 {lo, hi}, %rd10;  shfl.sync.up.b32 lo|p, lo, %r11, %r24, %r25;  shfl.sync.up.b32 hi|p, hi, %r11, %r24, %r25;  mov.b64 r0, {lo, hi};  @p add.u64 r0, r0, %rd10;  mov.u64 %rd8, r0;}
	// end inline asm
	mov.b32 	%r14, 2;
	// begin inline asm
	{  .reg .u64 r0;  .reg .u32 lo;  .reg .u32 hi;  .reg .pred p;  mov.b64 {lo, hi}, %rd8;  shfl.sync.up.b32 lo|p, lo, %r14, %r24, %r25;  shfl.sync.up.b32 hi|p, hi, %r14, %r24, %r25;  mov.b64 r0, {lo, hi};  @p add.u64 r0, r0, %rd8;  mov.u64 %rd11, r0;}
	// end inline asm
	mov.b32 	%r17, 4;
	// begin inline asm
	{  .reg .u64 r0;  .reg .u32 lo;  .reg .u32 hi;  .reg .pred p;  mov.b64 {lo, hi}, %rd11;  shfl.sync.up.b32 lo|p, lo, %r17, %r24, %r25;  shfl.sync.up.b32 hi|p, hi, %r17, %r24, %r25;  mov.b64 r0, {lo, hi};  @p add.u64 r0, r0, %rd11;  mov.u64 %rd14, r0;}
	// end inline asm
	mov.b32 	%r20, 8;
	// begin inline asm
	{  .reg .u64 r0;  .reg .u32 lo;  .reg .u32 hi;  .reg .pred p;  mov.b64 {lo, hi}, %rd14;  shfl.sync.up.b32 lo|p, lo, %r20, %r24, %r25;  shfl.sync.up.b32 hi|p, hi, %r20, %r24, %r25;  mov.b64 r0, {lo, hi};  @p add.u64 r0, r0, %rd14;  mov.u64 %rd17, r0;}
	// end inline asm
	mov.b32 	%r23, 16;
	// begin inline asm
	{  .reg .u64 r0;  .reg .u32 lo;  .reg .u32 hi;  .reg .pred p;  mov.b64 {lo, hi}, %rd17;  shfl.sync.up.b32 lo|p, lo, %r23, %r24, %r25;  shfl.sync.up.b32 hi|p, hi, %r23, %r24, %r25;  mov.b64 r0, {lo, hi};  @p add.u64 r0, r0, %rd17;  mov.u64 %rd20, r0;}
	// end inline asm
	sub.s64 	%rd37, %rd20, %rd10;
	ld.shared.u64 	%rd38, [%r27+16];
	ld.shared.u64 	%rd39, [%r27+24];
	ld.shared.u64 	%rd40, [%r27+32];
	ld.shared.u64 	%rd41, [%r27+40];
	ld.shared.u64 	%rd42, [%r27+48];
	ld.shared.u64 	%rd43, [%r27+56];
	ld.shared.u64 	%rd44, [%r27+64];
	add.s64 	%rd45, %rd38, %rd37;
	add.s64 	%rd46, %rd39, %rd45;
	add.s64 	%rd47, %rd40, %rd46;
	add.s64 	%rd48, %rd41, %rd47;
	add.s64 	%rd49, %rd42, %rd48;
	add.s64 	%rd50, %rd43, %rd49;
	add.s64 	%rd51, %rd44, %rd50;
	st.shared.u64 	[%r27+16], %rd37;
	st.shared.u64 	[%r27+24], %rd45;
	st.shared.u64 	[%r27+32], %rd46;
	st.shared.u64 	[%r27+40], %rd47;
	st.shared.u64 	[%r27+48], %rd48;
	st.shared.u64 	[%r27+56], %rd49;
	st.shared.u64 	[%r27+64], %rd50;
	st.shared.u64 	[%r27+72], %rd51;
$L__BB53_4:
	setp.gt.u32 	%p3, %r1, 255;
	bar.sync 	0;
	@%p3 bra 	$L__BB53_6;
	ld.shared.u64 	%rd52, [%r2];
	st.global.u64 	[%rd1], %rd52;
$L__BB53_6:
	ret;

}
	// .globl	_ZN3cub18CUB_300001_SM_10006detail10radix_sort29DeviceRadixSortOnesweepKernelINS1_5radix10policy_hubIxxyE10Policy1000ELNS0_9SortOrderE0ExxyiiNS1_21identity_decomposer_tEEEvPT5_SB_PT3_PKSC_PT1_PKSG_PT2_PKSK_T4_iiT6_
.visible .entry _ZN3cub18CUB_300001_SM_10006detail10radix_sort29DeviceRadixSortOnesweepKernelINS1_5radix10policy_hubIxxyE10Policy1000ELNS0_9SortOrderE0ExxyiiNS1_21identity_decomposer_tEEEvPT5_SB_PT3_PKSC_PT1_PKSG_PT2_PKSK_T4_iiT6_(
	.param .u64 .ptr .align 1 _ZN3cub18CUB_300001_SM_10006detail10radix_sort29DeviceRadixSortOnesweepKernelINS1_5radix10policy_hubIxxyE10Policy1000ELNS0_9SortOrderE0ExxyiiNS1_21identity_decomposer_tEEEvPT5_SB_PT3_PKSC_PT1_PKSG_PT2_PKSK_T4_iiT6__param_0,
	.param .u64 .ptr .align 1 _ZN3cub18CUB_300001_SM_10006detail10radix_sort29DeviceRadixSortOnesweepKernelINS1_5radix10policy_hubIxxyE10Policy1000ELNS0_9SortOrderE0ExxyiiNS1_21identity_decomposer_tEEEvPT5_SB_PT3_PKSC_PT1_PKSG_PT2_PKSK_T4_iiT6__param_1,
	.param .u64 .ptr .align 1 _ZN3cub18CUB_300001_SM_10006detail10radix_sort29DeviceRadixSortOnesweepKernelINS1_5radix10policy_hubIxxyE10Policy1000ELNS0_9SortOrderE0ExxyiiNS1_21identity_decomposer_tEEEvPT5_SB_PT3_PKSC_PT1_PKSG_PT2_PKSK_T4_iiT6__param_2,
	.param .u64 .ptr .align 1 _ZN3cub18CUB_300001_SM_10006detail10radix_sort29DeviceRadixSortOnesweepKernelINS1_5radix10policy_hubIxxyE10Policy1000ELNS0_9SortOrderE0ExxyiiNS1_21identity_decomposer_tEEEvPT5_SB_PT3_PKSC_PT1_PKSG_PT2_PKSK_T4_iiT6__param_3,
	.param .u64 .ptr .align 1 _ZN3cub18CUB_300001_SM_10006detail10radix_sort29DeviceRadixSortOnesweepKernelINS1_5radix10policy_hubIxxyE10Policy1000ELNS0_9SortOrderE0ExxyiiNS1_21identity_decomposer_tEEEvPT5_SB_PT3_PKSC_PT1_PKSG_PT2_PKSK_T4_iiT6__param_4,
	.param .u64 .ptr .align 1 _ZN3cub18CUB_300001_SM_10006detail10radix_sort29DeviceRadixSortOnesweepKernelINS1_5radix10policy_hubIxxyE10Policy1000ELNS0_9SortOrderE0ExxyiiNS1_21identity_decomposer_tEEEvPT5_SB_PT3_PKSC_PT1_PKSG_PT2_PKSK_T4_iiT6__param_5,
	.param .u64 .ptr .align 1 _ZN3cub18CUB_300001_SM_10006detail10radix_sort29DeviceRadixSortOnesweepKernelINS1_5radix10policy_hubIxxyE10Policy1000ELNS0_9SortOrderE0ExxyiiNS1_21identity_decomposer_tEEEvPT5_SB_PT3_PKSC_PT1_PKSG_PT2_PKSK_T4_iiT6__param_6,
	.param .u64 .ptr .align 1 _ZN3cub18CUB_300001_SM_10006detail10radix_sort29DeviceRadixSortOnesweepKernelINS1_5radix10policy_hubIxxyE10Policy1000ELNS0_9SortOrderE0ExxyiiNS1_21identity_decomposer_tEEEvPT5_SB_PT3_PKSC_PT1_PKSG_PT2_PKSK_T4_iiT6__param_7,
	.param .u32 _ZN3cub18CUB_300001_SM_10006detail10radix_sort29DeviceRadixSortOnesweepKernelINS1_5radix10policy_hubIxxyE10Policy1000ELNS0_9SortOrderE0ExxyiiNS1_21identity_decomposer_tEEEvPT5_SB_PT3_PKSC_PT1_PKSG_PT2_PKSK_T4_iiT6__param_8,
	.param .u32 _ZN3cub18CUB_300001_SM_10006detail10radix_sort29DeviceRadixSortOnesweepKernelINS1_5radix10policy_hubIxxyE10Policy1000ELNS0_9SortOrderE0ExxyiiNS1_21identity_decomposer_tEEEvPT5_SB_PT3_PKSC_PT1_PKSG_PT2_PKSK_T4_iiT6__param_9,
	.param .u32 _ZN3cub18CUB_300001_SM_10006detail10radix_sort29DeviceRadixSortOnesweepKernelINS1_5radix10policy_hubIxxyE10Policy1000ELNS0_9SortOrderE0ExxyiiNS1_21identity_decomposer_tEEEvPT5_SB_PT3_PKSC_PT1_PKSG_PT2_PKSK_T4_iiT6__param_10,
	.param .align 1 .b8 _ZN3cub18CUB_300001_SM_10006detail10radix_sort29DeviceRadixSortOnesweepKernelINS1_5radix10policy_hubIxxyE10Policy1000ELNS0_9SortOrderE0ExxyiiNS1_21identity_decomposer_tEEEvPT5_SB_PT3_PKSC_PT1_PKSG_PT2_PKSK_T4_iiT6__param_11[1]
)
.maxntid 384
{
	.reg .pred 	%p<159>;
	.reg .b32 	%r<1251>;
	.reg .b64 	%rd<715>;
	// demoted variable
	.shared .align 16 .b8 _ZZN3cub18CUB_300001_SM_10006detail10radix_sort29DeviceRadixSortOnesweepKernelINS1_5radix10policy_hubIxxyE10Policy1000ELNS0_9SortOrderE0ExxyiiNS1_21identity_decomposer_tEEEvPT5_SB_PT3_PKSC_PT1_PKSG_PT2_PKSK_T4_iiT6_E1s[38912];
	ld.param.u64 	%rd208, [_ZN3cub18CUB_300001_SM_10006detail10radix_sort29DeviceRadixSortOnesweepKernelINS1_5radix10policy_hubIxxyE10Policy1000ELNS0_9SortOrderE0ExxyiiNS1_21identity_decomposer_tEEEvPT5_SB_PT3_PKSC_PT1_PKSG_PT2_PKSK_T4_iiT6__param_0];
	ld.param.u64 	%rd204, [_ZN3cub18CUB_300001_SM_10006detail10radix_sort29DeviceRadixSortOnesweepKernelINS1_5radix10policy_hubIxxyE10Policy1000ELNS0_9SortOrderE0ExxyiiNS1_21identity_decomposer_tEEEvPT5_SB_PT3_PKSC_PT1_PKSG_PT2_PKSK_T4_iiT6__param_1];
	ld.param.u64 	%rd209, [_ZN3cub18CUB_300001_SM_10006detail10radix_sort29DeviceRadixSortOnesweepKernelINS1_5radix10policy_hubIxxyE10Policy1000ELNS0_9SortOrderE0ExxyiiNS1_21identity_decomposer_tEEEvPT5_SB_PT3_PKSC_PT1_PKSG_PT2_PKSK_T4_iiT6__param_4];
	ld.param.u64 	%rd210, [_ZN3cub18CUB_300001_SM_10006detail10radix_sort29DeviceRadixSortOnesweepKernelINS1_5radix10policy_hubIxxyE10Policy1000ELNS0_9SortOrderE0ExxyiiNS1_21identity_decomposer_tEEEvPT5_SB_PT3_PKSC_PT1_PKSG_PT2_PKSK_T4_iiT6__param_5];
	ld.param.u64 	%rd211, [_ZN3cub18CUB_300001_SM_10006detail10radix_sort29DeviceRadixSortOnesweepKernelINS1_5radix10policy_hubIxxyE10Policy1000ELNS0_9SortOrderE0ExxyiiNS1_21identity_decomposer_tEEEvPT5_SB_PT3_PKSC_PT1_PKSG_PT2_PKSK_T4_iiT6__param_6];
	ld.param.u32 	%r159, [_ZN3cub18CUB_300001_SM_10006detail10radix_sort29DeviceRadixSortOnesweepKernelINS1_5radix10policy_hubIxxyE10Policy1000ELNS0_9SortOrderE0ExxyiiNS1_21identity_decomposer_tEEEvPT5_SB_PT3_PKSC_PT1_PKSG_PT2_PKSK_T4_iiT6__param_8];
	ld.param.u32 	%r161, [_ZN3cub18CUB_300001_SM_10006detail10radix_sort29DeviceRadixSortOnesweepKernelINS1_5radix10policy_hubIxxyE10Policy1000ELNS0_9SortOrderE0ExxyiiNS1_21identity_decomposer_tEEEvPT5_SB_PT3_PKSC_PT1_PKSG_PT2_PKSK_T4_iiT6__param_10];
	cvta.to.global.u64 	%rd1, %rd211;
	cvta.to.global.u64 	%rd2, %rd209;
	cvta.to.global.u64 	%rd3, %rd208;
	cvta.to.global.u64 	%rd4, %rd210;
	mov.u32 	%r1, %tid.x;
	shr.u32 	%r2, %r1, 5;
	// begin inline asm
	mov.u32 %r162, %laneid;
	// end inline asm
	setp.ne.s32 	%p1, %r1, 0;
	@%p1 bra 	$L__BB54_2;
	cvta.to.global.u64 	%rd212, %rd204;
	atom.global.add.u32 	%r163, [%rd212], 1;
	st.shared.u32 	[_ZZN3cub18CUB_300001_SM_10006detail10radix_sort29DeviceRadixSortOnesweepKernelINS1_5radix10policy_hubIxxyE10Policy1000ELNS0_9SortOrderE0ExxyiiNS1_21identity_decomposer_tEEEvPT5_SB_PT3_PKSC_PT1_PKSG_PT2_PKSK_T4_iiT6_E1s+36864], %r163;
$L__BB54_2:
	bar.sync 	0;
	ld.shared.u32 	%r4, [_ZZN3cub18CUB_300001_SM_10006detail10radix_sort29DeviceRadixSortOnesweepKernelINS1_5radix10policy_hubIxxyE10Policy1000ELNS0_9SortOrderE0ExxyiiNS1_21identity_decomposer_tEEEvPT5_SB_PT3_PKSC_PT1_PKSG_PT2_PKSK_T4_iiT6_E1s+36864];
	mul.lo.s32 	%r164, %r4, 4608;
	add.s32 	%r5, %r164, 4608;
	setp.gt.s32 	%p2, %r5, %r159;
	cvt.s64.s32 	%rd5, %r164;
	@%p2 bra 	$L__BB54_4;
	and.b32  	%r165, %r1, 31;
	and.b32  	%r166, %r1, 992;
	mul.lo.s32 	%r167, %r166, 12;
	or.b32  	%r168, %r167, %r165;
	cvt.u64.u32 	%rd213, %r168;
	add.s64 	%rd214, %rd213, %rd5;
	shl.b64 	%rd215, %rd214, 3;
	add.s64 	%rd216, %rd4, %rd215;
	ld.global.u64 	%rd654, [%rd216];
	ld.global.u64 	%rd653, [%rd216+256];
	ld.global.u64 	%rd652, [%rd216+512];
	ld.global.u64 	%rd651, [%rd216+768];
	ld.global.u64 	%rd650, [%rd216+1024];
	ld.global.u64 	%rd649, [%rd216+1280];
	ld.global.u64 	%rd648, [%rd216+1536];
	ld.global.u64 	%rd647, [%rd216+1792];
	ld.global.u64 	%rd646, [%rd216+2048];
	ld.global.u64 	%rd645, [%rd216+2304];
	ld.global.u64 	%rd644, [%rd216+2560];
	ld.global.u64 	%rd643, [%rd216+2816];
	bra.uni 	$L__BB54_28;
$L__BB54_4:
	cvt.u32.u64 	%r169, %rd5;
	sub.s32 	%r6, %r159, %r169;
	and.b32  	%r170, %r1, 31;
	and.b32  	%r171, %r1, 992;
	mul.lo.s32 	%r172, %r171, 12;
	or.b32  	%r7, %r172, %r170;
	setp.ge.s32 	%p3, %r7, %r6;
	cvt.u64.u32 	%rd218, %r7;
	add.s64 	%rd219, %rd218, %rd5;
	shl.b64 	%rd220, %rd219, 3;
	add.s64 	%rd18, %rd4, %rd220;
	mov.b64 	%rd654, 9223372036854775807;
	@%p3 bra 	$L__BB54_6;
	ld.global.u64 	%rd654, [%rd18];
$L__BB54_6:
	add.s32 	%r173, %r7, 32;
	setp.ge.s32 	%p4, %r173, %r6;
	mov.b64 	%rd653, 9223372036854775807;
	@%p4 bra 	$L__BB54_8;
	ld.global.u64 	%rd653, [%rd18+256];
$L__BB54_8:
	add.s32 	%r174, %r7, 64;
	setp.ge.s32 	%p5, %r174, %r6;
	mov.b64 	%rd652, 9223372036854775807;
	@%p5 bra 	$L__BB54_10;
	ld.global.u64 	%rd652, [%rd18+512];
$L__BB54_10:
	add.s32 	%r175, %r7, 96;
	setp.ge.s32 	%p6, %r175, %r6;
	mov.b64 	%rd651, 9223372036854775807;
	@%p6 bra 	$L__BB54_12;
	ld.global.u64 	%rd651, [%rd18+768];
$L__BB54_12:
	add.s32 	%r176, %r7, 128;
	setp.ge.s32 	%p7, %r176, %r6;
	mov.b64 	%rd650, 9223372036854775807;
	@%p7 bra 	$L__BB54_14;
	ld.global.u64 	%rd650, [%rd18+1024];
$L__BB54_14:
	add.s32 	%r177, %r7, 160;
	setp.ge.s32 	%p8, %r177, %r6;
	mov.b64 	%rd649, 9223372036854775807;
	@%p8 bra 	$L__BB54_16;
	ld.global.u64 	%rd649, [%rd18+1280];
$L__BB54_16:
	add.s32 	%r178, %r7, 192;
	setp.ge.s32 	%p9, %r178, %r6;
	mov.b64 	%rd648, 9223372036854775807;
	@%p9 bra 	$L__BB54_18;
	ld.global.u64 	%rd648, [%rd18+1536];
$L__BB54_18:
	add.s32 	%r179, %r7, 224;
	setp.ge.s32 	%p10, %r179, %r6;
	mov.b64 	%rd647, 9223372036854775807;
	@%p10 bra 	$L__BB54_20;
	ld.global.u64 	%rd647, [%rd18+1792];
$L__BB54_20:
	add.s32 	%r180, %r7, 256;
	setp.ge.s32 	%p11, %r180, %r6;
	mov.b64 	%rd646, 9223372036854775807;
	@%p11 bra 	$L__BB54_22;
	ld.global.u64 	%rd646, [%rd18+2048];
$L__BB54_22:
	add.s32 	%r181, %r7, 288;
	setp.ge.s32 	%p12, %r181, %r6;
	mov.b64 	%rd645, 9223372036854775807;
	@%p12 bra 	$L__BB54_24;
	ld.global.u64 	%rd645, [%rd18+2304];
$L__BB54_24:
	add.s32 	%r182, %r7, 320;
	setp.ge.s32 	%p13, %r182, %r6;
	mov.b64 	%rd644, 9223372036854775807;
	@%p13 bra 	$L__BB54_26;
	ld.global.u64 	%rd644, [%rd18+2560];
$L__BB54_26:
	add.s32 	%r183, %r7, 352;
	setp.ge.s32 	%p14, %r183, %r6;
	mov.b64 	%rd643, 9223372036854775807;
	@%p14 bra 	$L__BB54_28;
	ld.global.u64 	%rd643, [%rd18+2816];
$L__BB54_28:
	xor.b64  	%rd684, %rd648, -9223372036854775808;
	xor.b64  	%rd683, %rd647, -9223372036854775808;
	xor.b64  	%rd682, %rd646, -9223372036854775808;
	xor.b64  	%rd681, %rd645, -9223372036854775808;
	mov.b32 	%r184, -1;
	shl.b32 	%r185, %r184, %r161;
	not.b32 	%r8, %r185;
	shl.b32 	%r186, %r2, 10;
	mov.u32 	%r187, _ZZN3cub18CUB_300001_SM_10006detail10radix_sort29DeviceRadixSortOnesweepKernelINS1_5radix10policy_hubIxxyE10Policy1000ELNS0_9SortOrderE0ExxyiiNS1_21identity_decomposer_tEEEvPT5_SB_PT3_PKSC_PT1_PKSG_PT2_PKSK_T4_iiT6_E1s;
	add.s32 	%r9, %r187, %r186;
	setp.gt.s32 	%p15, %r162, 255;
	@%p15 bra 	$L__BB54_41;
	max.s32 	%r188, %r162, 224;
	sub.s32 	%r189, %r188, %r162;
	add.s32 	%r190, %r189, 31;
	shr.u32 	%r191, %r190, 5;
	add.s32 	%r10, %r191, 1;
	and.b32  	%r11, %r10, 15;
	setp.lt.u32 	%p16, %r190, 480;
	mov.u32 	%r1225, %r162;
	@%p16 bra 	$L__BB54_32;
	and.b32  	%r192, %r10, 268435440;
	neg.s32 	%r1223, %r192;
	shl.b32 	%r194, %r162, 2;
	add.s32 	%r195, %r186, %r194;
	add.s32 	%r197, %r195, %r187;
	add.s32 	%r1222, %r197, 1024;
	mov.u32 	%r1225, %r162;
$L__BB54_31:
	.pragma "nounroll";
	mov.b32 	%r198, 0;
	st.shared.u32 	[%r1222+-1024], %r198;
	st.shared.u32 	[%r1222+-896], %r198;
	st.shared.u32 	[%r1222+-768], %r198;
	st.shared.u32 	[%r1222+-640], %r198;
	st.shared.u32 	[%r1222+-512], %r198;
	st.shared.u32 	[%r1222+-384], %r198;
	st.shared.u32 	[%r1222+-256], %r198;
	st.shared.u32 	[%r1222+-128], %r198;
	st.shared.u32 	[%r1222], %r198;
	st.shared.u32 	[%r1222+128], %r198;
	st.shared.u32 	[%r1222+256], %r198;
	st.shared.u32 	[%r1222+384], %r198;
	st.shared.u32 	[%r1222+512], %r198;
	st.shared.u32 	[%r1222+640], %r198;
	st.shared.u32 	[%r1222+768], %r198;
	st.shared.u32 	[%r1222+896], %r198;
	add.s32 	%r1225, %r1225, 512;
	add.s32 	%r1223, %r1223, 16;
	add.s32 	%r1222, %r1222, 2048;
	setp.ne.s32 	%p17, %r1223, 0;
	@%p17 bra 	$L__BB54_31;
$L__BB54_32:
	setp.eq.s32 	%p18, %r11, 0;
	@%p18 bra 	$L__BB54_41;
	and.b32  	%r21, %r10, 7;
	setp.lt.u32 	%p19, %r11, 8;
	@%p19 bra 	$L__BB54_35;
	shl.b32 	%r199, %r1225, 2;
	add.s32 	%r200, %r9, %r199;
	mov.b32 	%r201, 0;
	st.shared.u32 	[%r200], %r201;
	st.shared.u32 	[%r200+128], %r201;
	st.shared.u32 	[%r200+256], %r201;
	st.shared.u32 	[%r200+384], %r201;
	st.shared.u32 	[%r200+512], %r201;
	st.shared.u32 	[%r200+640], %r201;
	st.shared.u32 	[%r200+768], %r201;
	st.shared.u32 	[%r200+896], %r201;
	add.s32 	%r1225, %r1225, 256;
$L__BB54_35:
	setp.eq.s32 	%p20, %r21, 0;
	@%p20 bra 	$L__BB54_41;
	and.b32  	%r24, %r10, 3;
	setp.lt.u32 	%p21, %r21, 4;
	@%p21 bra 	$L__BB54_38;
	shl.b32 	%r202, %r1225, 2;
	add.s32 	%r203, %r9, %r202;
	mov.b32 	%r204, 0;
	st.shared.u32 	[%r203], %r204;
	st.shared.u32 	[%r203+128], %r204;
	st.shared.u32 	[%r203+256], %r204;
	st.shared.u32 	[%r203+384], %r204;
	add.s32 	%r1225, %r1225, 128;
$L__BB54_38:
	setp.eq.s32 	%p22, %r24, 0;
	@%p22 bra 	$L__BB54_41;
	shl.b32 	%r206, %r1225, 2;
	add.s32 	%r207, %r186, %r206;
	add.s32 	%r1229, %r187, %r207;
	neg.s32 	%r1228, %r24;
$L__BB54_40:
	.pragma "nounroll";
	mov.b32 	%r209, 0;
	st.shared.u32 	[%r1229], %r209;
	add.s32 	%r1229, %r1229, 128;
	add.s32 	%r1228, %r1228, 1;
	setp.ne.s32 	%p23, %r1228, 0;
	@%p23 bra 	$L__BB54_40;
$L__BB54_41:
	ld.param.u32 	%r1221, [_ZN3cub18CUB_300001_SM_10006detail10radix_sort29DeviceRadixSortOnesweepKernelINS1_5radix10policy_hubIxxyE10Policy1000ELNS0_9SortOrderE0ExxyiiNS1_21identity_decomposer_tEEEvPT5_SB_PT3_PKSC_PT1_PKSG_PT2_PKSK_T4_iiT6__param_9];
	bar.warp.sync 	-1;
	cvt.u64.u32 	%rd58, %r1221;
	xor.b64  	%rd232, %rd654, -9223372036854775808;
	shr.u64 	%rd233, %rd232, %r1221;
	cvt.u32.u64 	%r211, %rd233;
	and.b32  	%r33, %r211, %r8;
	shl.b32 	%r212, %r33, 2;
	add.s32 	%r213, %r9, %r212;
	atom.shared.add.u32 	%r214, [%r213], 1;
	xor.b64  	%rd234, %rd653, -9223372036854775808;
	shr.u64 	%rd235, %rd234, %r1221;
	cvt.u32.u64 	%r215, %rd235;
	and.b32  	%r216, %r215, %r8;
	shl.b32 	%r217, %r216, 2;
	add.s32 	%r218, %r9, %r217;
	atom.shared.add.u32 	%r219, [%r218], 1;
	xor.b64  	%rd236, %rd652, -9223372036854775808;
	shr.u64 	%rd237, %rd236, %r1221;
	cvt.u32.u64 	%r220, %rd237;
	and.b32  	%r221, %r220, %r8;
	shl.b32 	%r222, %r221, 2;
	add.s32 	%r223, %r9, %r222;
	atom.shared.add.u32 	%r224, [%r223], 1;
	xor.b64  	%rd238, %rd651, -9223372036854775808;
	shr.u64 	%rd239, %rd238, %r1221;
	cvt.u32.u64 	%r225, %rd239;
	and.b32  	%r226, %r225, %r8;
	shl.b32 	%r227, %r226, 2;
	add.s32 	%r228, %r9, %r227;
	atom.shared.add.u32 	%r229, [%r228], 1;
	xor.b64  	%rd240, %rd650, -9223372036854775808;
	shr.u64 	%rd241, %rd240, %r1221;
	cvt.u32.u64 	%r230, %rd241;
	and.b32  	%r231, %r230, %r8;
	shl.b32 	%r232, %r231, 2;
	add.s32 	%r233, %r9, %r232;
	atom.shared.add.u32 	%r234, [%r233], 1;
	xor.b64  	%rd242, %rd649, -9223372036854775808;
	shr.u64 	%rd243, %rd242, %r1221;
	cvt.u32.u64 	%r235, %rd243;
	and.b32  	%r236, %r235, %r8;
	shl.b32 	%r237, %r236, 2;
	add.s32 	%r238, %r9, %r237;
	atom.shared.add.u32 	%r239, [%r238], 1;
	shr.u64 	%rd244, %rd684, %r1221;
	cvt.u32.u64 	%r240, %rd244;
	and.b32  	%r241, %r240, %r8;
	shl.b32 	%r242, %r241, 2;
	add.s32 	%r243, %r9, %r242;
	atom.shared.add.u32 	%r244, [%r243], 1;
	shr.u64 	%rd245, %rd683, %r1221;
	cvt.u32.u64 	%r245, %rd245;
	and.b32  	%r246, %r245, %r8;
	shl.b32 	%r247, %r246, 2;
	add.s32 	%r248, %r9, %r247;
	atom.shared.add.u32 	%r249, [%r248], 1;
	shr.u64 	%rd246, %rd682, %r1221;
	cvt.u32.u64 	%r250, %rd246;
	and.b32  	%r251, %r250, %r8;
	shl.b32 	%r252, %r251, 2;
	add.s32 	%r253, %r9, %r252;
	atom.shared.add.u32 	%r254, [%r253], 1;
	shr.u64 	%rd247, %rd681, %r1221;
	cvt.u32.u64 	%r255, %rd247;
	and.b32  	%r256, %r255, %r8;
	shl.b32 	%r257, %r256, 2;
	add.s32 	%r258, %r9, %r257;
	atom.shared.add.u32 	%r259, [%r258], 1;
	xor.b64  	%rd248, %rd644, -9223372036854775808;
	shr.u64 	%rd249, %rd248, %r1221;
	cvt.u32.u64 	%r260, %rd249;
	and.b32  	%r261, %r260, %r8;
	shl.b32 	%r262, %r261, 2;
	add.s32 	%r263, %r9, %r262;
	atom.shared.add.u32 	%r264, [%r263], 1;
	xor.b64  	%rd250, %rd643, -9223372036854775808;
	shr.u64 	%rd251, %rd250, %r1221;
	cvt.u32.u64 	%r265, %rd251;
	and.b32  	%r266, %r265, %r8;
	shl.b32 	%r267, %r266, 2;
	add.s32 	%r268, %r9, %r267;
	atom.shared.add.u32 	%r269, [%r268], 1;
	bar.sync 	0;
	setp.gt.u32 	%p24, %r1, 255;
	shl.b32 	%r270, %r1, 2;
	add.s32 	%r34, %r187, %r270;
	mov.b32 	%r1230, 0;
	@%p24 bra 	$L__BB54_43;
	ld.shared.u32 	%r272, [%r34];
	mov.b32 	%r273, 0;
	st.shared.u32 	[%r34], %r273;
	ld.shared.u32 	%r274, [%r34+1024];
	st.shared.u32 	[%r34+1024], %r272;
	add.s32 	%r275, %r274, %r272;
	ld.shared.u32 	%r276, [%r34+2048];
	st.shared.u32 	[%r34+2048], %r275;
	add.s32 	%r277, %r276, %r275;
	ld.shared.u32 	%r278, [%r34+3072];
	st.shared.u32 	[%r34+3072], %r277;
	add.s32 	%r279, %r278, %r277;
	ld.shared.u32 	%r280, [%r34+4096];
	st.shared.u32 	[%r34+4096], %r279;
	add.s32 	%r281, %r280, %r279;
	ld.shared.u32 	%r282, [%r34+5120];
	st.shared.u32 	[%r34+5120], %r281;
	add.s32 	%r283, %r282, %r281;
	ld.shared.u32 	%r284, [%r34+6144];
	st.shared.u32 	[%r34+6144], %r283;
	add.s32 	%r285, %r284, %r283;
	ld.shared.u32 	%r286, [%r34+7168];
	st.shared.u32 	[%r34+7168], %r285;
	add.s32 	%r287, %r286, %r285;
	ld.shared.u32 	%r288, [%r34+8192];
	st.shared.u32 	[%r34+8192], %r287;
	add.s32 	%r289, %r288, %r287;
	ld.shared.u32 	%r290, [%r34+9216];
	st.shared.u32 	[%r34+9216], %r289;
	add.s32 	%r291, %r290, %r289;
	ld.shared.u32 	%r292, [%r34+10240];
	st.shared.u32 	[%r34+10240], %r291;
	add.s32 	%r293, %r292, %r291;
	ld.shared.u32 	%r294, [%r34+11264];
	st.shared.u32 	[%r34+11264], %r293;
	add.s32 	%r1230, %r294, %r293;
$L__BB54_43:
	setp.gt.u32 	%p25, %r1, 255;
	shl.b32 	%r295, %r4, 8;
	add.s32 	%r296, %r295, %r1;
	mul.wide.s32 	%rd252, %r296, 4;
	add.s64 	%rd59, %rd3, %rd252;
	@%p25 bra 	$L__BB54_45;
	or.b32  	%r297, %r1230, 1073741824;
	st.volatile.global.u32 	[%rd59], %r297;
$L__BB54_45:
	ld.param.u64 	%rd631, [_ZN3cub18CUB_300001_SM_10006detail10radix_sort29DeviceRadixSortOnesweepKernelINS1_5radix10policy_hubIxxyE10Policy1000ELNS0_9SortOrderE0ExxyiiNS1_21identity_decomposer_tEEEvPT5_SB_PT3_PKSC_PT1_PKSG_PT2_PKSK_T4_iiT6__param_7];
	ld.param.u64 	%rd630, [_ZN3cub18CUB_300001_SM_10006detail10radix_sort29DeviceRadixSortOnesweepKernelINS1_5radix10policy_hubIxxyE10Policy1000ELNS0_9SortOrderE0ExxyiiNS1_21identity_decomposer_tEEEvPT5_SB_PT3_PKSC_PT1_PKSG_PT2_PKSK_T4_iiT6__param_3];
	ld.param.u64 	%rd626, [_ZN3cub18CUB_300001_SM_10006detail10radix_sort29DeviceRadixSortOnesweepKernelINS1_5radix10policy_hubIxxyE10Policy1000ELNS0_9SortOrderE0ExxyiiNS1_21identity_decomposer_tEEEvPT5_SB_PT3_PKSC_PT1_PKSG_PT2_PKSK_T4_iiT6__param_2];
	xor.b64  	%rd679, %rd643, -9223372036854775808;
	xor.b64  	%rd680, %rd644, -9223372036854775808;
	xor.b64  	%rd689, %rd653, -9223372036854775808;
	xor.b64  	%rd687, %rd651, -9223372036854775808;
	xor.b64  	%rd685, %rd649, -9223372036854775808;
	xor.b64  	%rd686, %rd650, -9223372036854775808;
	xor.b64  	%rd688, %rd652, -9223372036854775808;
	xor.b64  	%rd690, %rd654, -9223372036854775808;
	setp.lt.u32 	%p26, %r1, 256;
	setp.eq.s32 	%p27, %r1230, 4608;
	and.pred  	%p28, %p26, %p27;
	selp.u32 	%r298, 1, 0, %p28;
	{ 
	.reg .pred 	%p1; 
	.reg .pred 	%p2; 
	setp.ne.u32 	%p1, %r298, 0; 
	bar.red.or.pred 	%p2, 0, %p1; 
	selp.u32 	%r299, 1, 0, %p2; 
	}
	setp.eq.s32 	%p29, %r299, 0;
	and.b32  	%r300, %r1, 992;
	and.b32  	%r301, %r1, 31;
	mul.lo.s32 	%r302, %r300, 12;
	or.b32  	%r303, %r302, %r301;
	cvt.u64.u32 	%rd68, %r303;
	add.s64 	%rd253, %rd68, %rd5;
	cvta.to.global.u64 	%rd254, %rd631;
	shl.b64 	%rd255, %rd253, 3;
	add.s64 	%rd69, %rd254, %rd255;
	cvt.u64.u32 	%rd70, %r1;
	cvta.to.global.u64 	%rd256, %rd626;
	mul.wide.u32 	%rd257, %r1, 8;
	add.s64 	%rd71, %rd256, %rd257;
	cvta.to.global.u64 	%rd258, %rd630;
	add.s64 	%rd72, %rd258, %rd257;
	@%p29 bra 	$L__BB54_135;
	setp.gt.u32 	%p30, %r1, 255;
	setp.gt.u32 	%p31, %r1, %r33;
	selp.b32 	%r37, 4608, 0, %p31;
	shl.b32 	%r304, %r1, 3;
	mov.u32 	%r305, _ZZN3cub18CUB_300001_SM_10006detail10radix_sort29DeviceRadixSortOnesweepKernelINS1_5radix10policy_hubIxxyE10Policy1000ELNS0_9SortOrderE0ExxyiiNS1_21identity_decomposer_tEEEvPT5_SB_PT3_PKSC_PT1_PKSG_PT2_PKSK_T4_iiT6_E1s;
	add.s32 	%r306, %r305, %r304;
	add.s32 	%r38, %r306, 36864;
	@%p30 bra 	$L__BB54_54;
	ld.global.u64 	%rd259, [%rd72];
	cvt.u64.u32 	%rd260, %r37;
	sub.s64 	%rd655, %rd259, %rd260;
	st.shared.u64 	[%r38], %rd655;
	setp.lt.s32 	%p32, %r4, 1;
	mov.u32 	%r1234, %r1230;
	@%p32 bra 	$L__BB54_53;
	mov.b32 	%r1232, -1;
	mov.u32 	%r1231, %r4;
	mov.u32 	%r1234, %r1230;
$L__BB54_49:
	add.s32 	%r42, %r1231, -1;
	shl.b32 	%r308, %r42, 8;
	add.s32 	%r309, %r308, %r1;
	mul.wide.s32 	%rd261, %r309, 4;
	add.s64 	%rd74, %rd3, %rd261;
$L__BB54_50:
	membar.cta;
	ld.volatile.global.u32 	%r43, [%rd74];
	setp.eq.s32 	%p33, %r43, 0;
	@%p33 bra 	$L__BB54_50;
	and.b32  	%r310, %r43, 1073741823;
	add.s32 	%r1234, %r310, %r1234;
	setp.gt.s32 	%p34, %r43, -1;
	vote.sync.ballot.b32 	%r1232, %p34, %r1232;
	setp.gt.u32 	%p36, %r1231, 1;
	and.pred  	%p37, %p34, %p36;
	mov.u32 	%r1231, %r42;
	@%p37 bra 	$L__BB54_49;
	ld.shared.u64 	%rd655, [%r38];
$L__BB54_53:
	or.b32  	%r311, %r1234, -2147483648;
	st.volatile.global.u32 	[%rd59], %r311;
	sub.s32 	%r312, %r1234, %r1230;
	cvt.s64.s32 	%rd262, %r312;
	add.s64 	%rd263, %rd655, %rd262;
	st.shared.u64 	[%r38], %rd263;
$L__BB54_54:
	ld.param.u64 	%rd627, [_ZN3cub18CUB_300001_SM_10006detail10radix_sort29DeviceRadixSortOnesweepKernelINS1_5radix10policy_hubIxxyE10Policy1000ELNS0_9SortOrderE0ExxyiiNS1_21identity_decomposer_tEEEvPT5_SB_PT3_PKSC_PT1_PKSG_PT2_PKSK_T4_iiT6__param_2];
	setp.gt.u32 	%p38, %r1, 255;
	setp.lt.s32 	%p39, %r5, %r159;
	setp.eq.s64 	%p40, %rd627, 0;
	or.pred  	%p41, %p40, %p39;
	or.pred  	%p42, %p38, %p41;
	@%p42 bra 	$L__BB54_56;
	ld.shared.u64 	%rd264, [%r38];
	cvt.u64.u32 	%rd265, %r37;
	cvt.s64.s32 	%rd266, %r1230;
	add.s64 	%rd267, %rd265, %rd266;
	add.s64 	%rd268, %rd267, %rd264;
	st.global.u64 	[%rd71], %rd268;
$L__BB54_56:
	setp.gt.s32 	%p43, %r5, %r159;
	bar.sync 	0;
	shl.b32 	%r313, %r33, 3;
	add.s32 	%r315, %r305, %r313;
	ld.shared.u64 	%rd77, [%r315+36864];
	@%p43 bra 	$L__BB54_58;
	add.s64 	%rd269, %rd77, %rd68;
	shl.b64 	%rd270, %rd269, 3;
	add.s64 	%rd271, %rd2, %rd270;
	st.global.u64 	[%rd271], %rd654;
	st.global.u64 	[%rd271+256], %rd653;
	st.global.u64 	[%rd271+512], %rd652;
	st.global.u64 	[%rd271+768], %rd651;
	st.global.u64 	[%rd271+1024], %rd650;
	st.global.u64 	[%rd271+1280], %rd649;
	st.global.u64 	[%rd271+1536], %rd648;
	st.global.u64 	[%rd271+1792], %rd647;
	st.global.u64 	[%rd271+2048], %rd646;
	st.global.u64 	[%rd271+2304], %rd645;
	st.global.u64 	[%rd271+2560], %rd644;
	st.global.u64 	[%rd271+2816], %rd643;
	bra.uni 	$L__BB54_82;
$L__BB54_58:
	cvt.u32.u64 	%r316, %rd68;
	mad.lo.s32 	%r47, %r4, -4608, %r159;
	setp.ge.s32 	%p44, %r316, %r47;
	add.s64 	%rd272, %rd77, %rd68;
	shl.b64 	%rd273, %rd272, 3;
	add.s64 	%rd78, %rd2, %rd273;
	@%p44 bra 	$L__BB54_60;
	st.global.u64 	[%rd78], %rd654;
$L__BB54_60:
	add.s32 	%r318, %r316, 32;
	setp.ge.s32 	%p45, %r318, %r47;
	@%p45 bra 	$L__BB54_62;
	st.global.u64 	[%rd78+256], %rd653;
$L__BB54_62:
	add.s32 	%r320, %r316, 64;
	setp.ge.s32 	%p46, %r320, %r47;
	@%p46 bra 	$L__BB54_64;
	st.global.u64 	[%rd78+512], %rd652;
$L__BB54_64:
	add.s32 	%r322, %r316, 96;
	setp.ge.s32 	%p47, %r322, %r47;
	@%p47 bra 	$L__BB54_66;
	st.global.u64 	[%rd78+768], %rd651;
$L__BB54_66:
	add.s32 	%r324, %r316, 128;
	setp.ge.s32 	%p48, %r324, %r47;
	@%p48 bra 	$L__BB54_68;
	st.global.u64 	[%rd78+1024], %rd650;
$L__BB54_68:
	add.s32 	%r326, %r316, 160;
	setp.ge.s32 	%p49, %r326, %r47;
	@%p49 bra 	$L__BB54_70;
	st.global.u64 	[%rd78+1280], %rd649;
$L__BB54_70:
	add.s32 	%r328, %r316, 192;
	setp.ge.s32 	%p50, %r328, %r47;
	@%p50 bra 	$L__BB54_72;
	st.global.u64 	[%rd78+1536], %rd648;
$L__BB54_72:
	add.s32 	%r330, %r316, 224;
	setp.ge.s32 	%p51, %r330, %r47;
	@%p51 bra 	$L__BB54_74;
	st.global.u64 	[%rd78+1792], %rd647;
$L__BB54_74:
	add.s32 	%r332, %r316, 256;
	setp.ge.s32 	%p52, %r332, %r47;
	@%p52 bra 	$L__BB54_76;
	st.global.u64 	[%rd78+2048], %rd646;
$L__BB54_76:
	add.s32 	%r334, %r316, 288;
	setp.ge.s32 	%p53, %r334, %r47;
	@%p53 bra 	$L__BB54_78;
	st.global.u64 	[%rd78+2304], %rd645;
$L__BB54_78:
	add.s32 	%r336, %r316, 320;
	setp.ge.s32 	%p54, %r336, %r47;
	@%p54 bra 	$L__BB54_80;
	st.global.u64 	[%rd78+2560], %rd644;
$L__BB54_80:
	add.s32 	%r338, %r316, 352;
	setp.ge.s32 	%p55, %r338, %r47;
	@%p55 bra 	$L__BB54_82;
	st.global.u64 	[%rd78+2816], %rd643;
$L__BB54_82:
	setp.gt.s32 	%p56, %r5, %r159;
	@%p56 bra 	$L__BB54_84;
	ld.global.u64 	%rd678, [%rd69];
	ld.global.u64 	%rd677, [%rd69+256];
	ld.global.u64 	%rd676, [%rd69+512];
	ld.global.u64 	%rd675, [%rd69+768];
	ld.global.u64 	%rd674, [%rd69+1024];
	ld.global.u64 	%rd673, [%rd69+1280];
	ld.global.u64 	%rd672, [%rd69+1536];
	ld.global.u64 	%rd671, [%rd69+1792];
	ld.global.u64 	%rd670, [%rd69+2048];
	ld.global.u64 	%rd669, [%rd69+2304];
	ld.global.u64 	%rd668, [%rd69+2560];
	ld.global.u64 	%rd667, [%rd69+2816];
	bra.uni 	$L__BB54_108;
$L__BB54_84:
	cvt.u32.u64 	%r339, %rd68;
	cvt.u32.u64 	%r340, %rd5;
	sub.s32 	%r48, %r159, %r340;
	setp.ge.s32 	%p57, %r339, %r48;
	@%p57 bra 	$L__BB54_86;
	ld.global.u64 	%rd678, [%rd69];
$L__BB54_86:
	add.s32 	%r342, %r339, 32;
	setp.ge.s32 	%p58, %r342, %r48;
	@%p58 bra 	$L__BB54_88;
	ld.global.u64 	%rd677, [%rd69+256];
$L__BB54_88:
	add.s32 	%r344, %r339, 64;
	setp.ge.s32 	%p59, %r344, %r48;
	@%p59 bra 	$L__BB54_90;
	ld.global.u64 	%rd676, [%rd69+512];
$L__BB54_90:
	add.s32 	%r346, %r339, 96;
	setp.ge.s32 	%p60, %r346, %r48;
	@%p60 bra 	$L__BB54_92;
	ld.global.u64 	%rd675, [%rd69+768];
$L__BB54_92:
	add.s32 	%r348, %r339, 128;
	setp.ge.s32 	%p61, %r348, %r48;
	@%p61 bra 	$L__BB54_94;
	ld.global.u64 	%rd674, [%rd69+1024];
$L__BB54_94:
	add.s32 	%r350, %r339, 160;
	setp.ge.s32 	%p62, %r350, %r48;
	@%p62 bra 	$L__BB54_96;
	ld.global.u64 	%rd673, [%rd69+1280];
$L__BB54_96:
	add.s32 	%r352, %r339, 192;
	setp.ge.s32 	%p63, %r352, %r48;
	@%p63 bra 	$L__BB54_98;
	ld.global.u64 	%rd672, [%rd69+1536];
$L__BB54_98:
	add.s32 	%r354, %r339, 224;
	setp.ge.s32 	%p64, %r354, %r48;
	@%p64 bra 	$L__BB54_100;
	ld.global.u64 	%rd671, [%rd69+1792];
$L__BB54_100:
	add.s32 	%r356, %r339, 256;
	setp.ge.s32 	%p65, %r356, %r48;
	@%p65 bra 	$L__BB54_102;
	ld.global.u64 	%rd670, [%rd69+2048];
$L__BB54_102:
	add.s32 	%r358, %r339, 288;
	setp.ge.s32 	%p66, %r358, %r48;
	@%p66 bra 	$L__BB54_104;
	ld.global.u64 	%rd669, [%rd69+2304];
$L__BB54_104:
	add.s32 	%r360, %r339, 320;
	setp.ge.s32 	%p67, %r360, %r48;
	@%p67 bra 	$L__BB54_106;
	ld.global.u64 	%rd668, [%rd69+2560];
$L__BB54_106:
	add.s32 	%r362, %r339, 352;
	setp.ge.s32 	%p68, %r362, %r48;
	@%p68 bra 	$L__BB54_108;
	ld.global.u64 	%rd667, [%rd69+2816];
$L__BB54_108:
	setp.gt.s32 	%p69, %r5, %r159;
	@%p69 bra 	$L__BB54_110;
	add.s64 	%rd286, %rd77, %rd68;
	shl.b64 	%rd287, %rd286, 3;
	add.s64 	%rd288, %rd1, %rd287;
	st.global.u64 	[%rd288], %rd678;
	st.global.u64 	[%rd288+256], %rd677;
	st.global.u64 	[%rd288+512], %rd676;
	st.global.u64 	[%rd288+768], %rd675;
	st.global.u64 	[%rd288+1024], %rd674;
	st.global.u64 	[%rd288+1280], %rd673;
	st.global.u64 	[%rd288+1536], %rd672;
	st.global.u64 	[%rd288+1792], %rd671;
	st.global.u64 	[%rd288+2048], %rd670;
	st.global.u64 	[%rd288+2304], %rd669;
	st.global.u64 	[%rd288+2560], %rd668;
	st.global.u64 	[%rd288+2816], %rd667;
	bra.uni 	$L__BB54_134;
$L__BB54_110:
	cvt.u32.u64 	%r363, %rd68;
	mad.lo.s32 	%r49, %r4, -4608, %r159;
	setp.ge.s32 	%p70, %r363, %r49;
	add.s64 	%rd289, %rd77, %rd68;
	shl.b64 	%rd290, %rd289, 3;
	add.s64 	%rd126, %rd1, %rd290;
	@%p70 bra 	$L__BB54_112;
	st.global.u64 	[%rd126], %rd678;
$L__BB54_112:
	add.s32 	%r365, %r363, 32;
	setp.ge.s32 	%p71, %r365, %r49;
	@%p71 bra 	$L__BB54_114;
	st.global.u64 	[%rd126+256], %rd677;
$L__BB54_114:
	add.s32 	%r367, %r363, 64;
	setp.ge.s32 	%p72, %r367, %r49;
	@%p72 bra 	$L__BB54_116;
	st.global.u64 	[%rd126+512], %rd676;
$L__BB54_116:
	add.s32 	%r369, %r363, 96;
	setp.ge.s32 	%p73, %r369, %r49;
	@%p73 bra 	$L__BB54_118;
	st.global.u64 	[%rd126+768], %rd675;
$L__BB54_118:
	add.s32 	%r371, %r363, 128;
	setp.ge.s32 	%p74, %r371, %r49;
	@%p74 bra 	$L__BB54_120;
	st.global.u64 	[%rd126+1024], %rd674;
$L__BB54_120:
	add.s32 	%r373, %r363, 160;
	setp.ge.s32 	%p75, %r373, %r49;
	@%p75 bra 	$L__BB54_122;
	st.global.u64 	[%rd126+1280], %rd673;
$L__BB54_122:
	add.s32 	%r375, %r363, 192;
	setp.ge.s32 	%p76, %r375, %r49;
	@%p76 bra 	$L__BB54_124;
	st.global.u64 	[%rd126+1536], %rd672;
$L__BB54_124:
	add.s32 	%r377, %r363, 224;
	setp.ge.s32 	%p77, %r377, %r49;
	@%p77 bra 	$L__BB54_126;
	st.global.u64 	[%rd126+1792], %rd671;
$L__BB54_126:
	add.s32 	%r379, %r363, 256;
	setp.ge.s32 	%p78, %r379, %r49;
	@%p78 bra 	$L__BB54_128;
	st.global.u64 	[%rd126+2048], %rd670;
$L__BB54_128:
	add.s32 	%r381, %r363, 288;
	setp.ge.s32 	%p79, %r381, %r49;
	@%p79 bra 	$L__BB54_130;
	st.global.u64 	[%rd126+2304], %rd669;
$L__BB54_130:
	add.s32 	%r383, %r363, 320;
	setp.ge.s32 	%p80, %r383, %r49;
	@%p80 bra 	$L__BB54_132;
	st.global.u64 	[%rd126+2560], %rd668;
$L__BB54_132:
	add.s32 	%r385, %r363, 352;
	setp.ge.s32 	%p81, %r385, %r49;
	@%p81 bra 	$L__BB54_134;
	st.global.u64 	[%rd126+2816], %rd667;
$L__BB54_134:
	// begin inline asm
	exit;
	// end inline asm
	mov.u64 	%rd679, %rd643;
	mov.u64 	%rd680, %rd644;
	mov.u64 	%rd681, %rd645;
	mov.u64 	%rd682, %rd646;
	mov.u64 	%rd683, %rd647;
	mov.u64 	%rd684, %rd648;
	mov.u64 	%rd685, %rd649;
	mov.u64 	%rd686, %rd650;
	mov.u64 	%rd687, %rd651;
	mov.u64 	%rd688, %rd652;
	mov.u64 	%rd689, %rd653;
	mov.u64 	%rd690, %rd654;
$L__BB54_135:
	mul.hi.u32 	%r386, %r1, 357913942;
	add.s32 	%r387, %r386, %r1;
	shl.b32 	%r388, %r387, 2;
	mov.u32 	%r389, _ZZN3cub18CUB_300001_SM_10006detail10radix_sort29DeviceRadixSortOnesweepKernelINS1_5radix10policy_hubIxxyE10Policy1000ELNS0_9SortOrderE0ExxyiiNS1_21identity_decomposer_tEEEvPT5_SB_PT3_PKSC_PT1_PKSG_PT2_PKSK_T4_iiT6_E1s;
	add.s32 	%r390, %r389, %r388;
	add.s32 	%r50, %r390, 13328;
	st.shared.u32 	[%r390+13328], %r1230;
	bar.sync 	0;
	setp.gt.u32 	%p82, %r1, 31;
	@%p82 bra 	$L__BB54_137;
	mad.lo.s32 	%r422, %r1, 52, %r389;
	ld.shared.u32 	%r423, [%r422+13328];
	ld.shared.u32 	%r424, [%r422+13332];
	ld.shared.u32 	%r425, [%r422+13336];
	ld.shared.u32 	%r426, [%r422+13340];
	ld.shared.u32 	%r427, [%r422+13344];
	ld.shared.u32 	%r428, [%r422+13348];
	ld.shared.u32 	%r429, [%r422+13352];
	ld.shared.u32 	%r430, [%r422+13356];
	ld.shared.u32 	%r431, [%r422+13360];
	ld.shared.u32 	%r432, [%r422+13364];
	ld.shared.u32 	%r433, [%r422+13368];
	ld.shared.u32 	%r434, [%r422+13372];
	add.s32 	%r435, %r424, %r423;
	add.s32 	%r436, %r435, %r425;
	add.s32 	%r437, %r436, %r426;
	add.s32 	%r438, %r437, %r427;
	add.s32 	%r439, %r438, %r428;
	add.s32 	%r440, %r439, %r429;
	add.s32 	%r441, %r440, %r430;
	add.s32 	%r442, %r441, %r431;
	add.s32 	%r443, %r442, %r432;
	add.s32 	%r444, %r443, %r433;
	add.s32 	%r395, %r444, %r434;
	mov.b32 	%r393, 1;
	mov.b32 	%r418, 0;
	mov.b32 	%r420, -1;
	// begin inline asm
	{  .reg .s32 r0;  .reg .pred p;  shfl.sync.up.b32 r0|p, %r395, %r393, %r418, %r420;  @p add.s32 r0, r0, %r395;  mov.s32 %r391, r0;}
	// end inline asm
	mov.b32 	%r399, 2;
	// begin inline asm
	{  .reg .s32 r0;  .reg .pred p;  shfl.sync.up.b32 r0|p, %r391, %r399, %r418, %r420;  @p add.s32 r0, r0, %r391;  mov.s32 %r397, r0;}
	// end inline asm
	mov.b32 	%r405, 4;
	// begin inline asm
	{  .reg .s32 r0;  .reg .pred p;  shfl.sync.up.b32 r0|p, %r397, %r405, %r418, %r420;  @p add.s32 r0, r0, %r397;  mov.s32 %r403, r0;}
	// end inline asm
	mov.b32 	%r411, 8;
	// begin inline asm
	{  .reg .s32 r0;  .reg .pred p;  shfl.sync.up.b32 r0|p, %r403, %r411, %r418, %r420;  @p add.s32 r0, r0, %r403;  mov.s32 %r409, r0;}
	// end inline asm
	mov.b32 	%r417, 16;
	// begin inline asm
	{  .reg .s32 r0;  .reg .pred p;  shfl.sync.up.b32 r0|p, %r409, %r417, %r418, %r420;  @p add.s32 r0, r0, %r409;  mov.s32 %r415, r0;}
	// end inline asm
	sub.s32 	%r445, %r415, %r395;
	add.s32 	%r446, %r423, %r445;
	add.s32 	%r447, %r424, %r446;
	add.s32 	%r448, %r425, %r447;
	add.s32 	%r449, %r426, %r448;
	add.s32 	%r450, %r427, %r449;
	add.s32 	%r451, %r428, %r450;
	add.s32 	%r452, %r429, %r451;
	add.s32 	%r453, %r430, %r452;
	add.s32 	%r454, %r431, %r453;
	add.s32 	%r455, %r432, %r454;
	add.s32 	%r456, %r433, %r455;
	st.shared.u32 	[%r422+13328], %r445;
	st.shared.u32 	[%r422+13332], %r446;
	st.shared.u32 	[%r422+13336], %r447;
	st.shared.u32 	[%r422+13340], %r448;
	st.shared.u32 	[%r422+13344], %r449;
	st.shared.u32 	[%r422+13348], %r450;
	st.shared.u32 	[%r422+13352], %r451;
	st.shared.u32 	[%r422+13356], %r452;
	st.shared.u32 	[%r422+13360], %r453;
	st.shared.u32 	[%r422+13364], %r454;
	st.shared.u32 	[%r422+13368], %r455;
	st.shared.u32 	[%r422+13372], %r456;
$L__BB54_137:
	setp.gt.u32 	%p83, %r1, 255;
	bar.sync 	0;
	ld.shared.s32 	%rd140, [%r50];
	@%p83 bra 	$L__BB54_139;
	cvt.u32.u64 	%r457, %rd140;
	shl.b32 	%r459, %r1, 2;
	add.s32 	%r461, %r389, %r459;
	ld.shared.u32 	%r462, [%r461];
	add.s32 	%r463, %r462, %r457;
	st.shared.u32 	[%r461], %r463;
	ld.shared.u32 	%r464, [%r461+1024];
	add.s32 	%r465, %r464, %r457;
	st.shared.u32 	[%r461+1024], %r465;
	ld.shared.u32 	%r466, [%r461+2048];
	add.s32 	%r467, %r466, %r457;
	st.shared.u32 	[%r461+2048], %r467;
	ld.shared.u32 	%r468, [%r461+3072];
	add.s32 	%r469, %r468, %r457;
	st.shared.u32 	[%r461+3072], %r469;
	ld.shared.u32 	%r470, [%r461+4096];
	add.s32 	%r471, %r470, %r457;
	st.shared.u32 	[%r461+4096], %r471;
	ld.shared.u32 	%r472, [%r461+5120];
	add.s32 	%r473, %r472, %r457;
	st.shared.u32 	[%r461+5120], %r473;
	ld.shared.u32 	%r474, [%r461+6144];
	add.s32 	%r475, %r474, %r457;
	st.shared.u32 	[%r461+6144], %r475;
	ld.shared.u32 	%r476, [%r461+7168];
	add.s32 	%r477, %r476, %r457;
	st.shared.u32 	[%r461+7168], %r477;
	ld.shared.u32 	%r478, [%r461+8192];
	add.s32 	%r479, %r478, %r457;
	st.shared.u32 	[%r461+8192], %r479;
	ld.shared.u32 	%r480, [%r461+9216];
	add.s32 	%r481, %r480, %r457;
	st.shared.u32 	[%r461+9216], %r481;
	ld.shared.u32 	%r482, [%r461+10240];
	add.s32 	%r483, %r482, %r457;
	st.shared.u32 	[%r461+10240], %r483;
	ld.shared.u32 	%r484, [%r461+11264];
	add.s32 	%r485, %r484, %r457;
	st.shared.u32 	[%r461+11264], %r485;
$L__BB54_139:
	bar.sync 	0;
	// begin inline asm
	mov.u32 %r486, %lanemask_le;
	// end inline asm
	cvt.u32.u64 	%r512, %rd58;
	shr.u64 	%rd291, %rd690, %r512;
	cvt.u32.u64 	%r513, %rd291;
	and.b32  	%r509, %r513, %r8;
	mov.b32 	%r489, 1;
	// begin inline asm
	{
    .reg .pred p;
    and.b32 %r487, %r509, %r489;    setp.ne.u32 p, %r487, 0;
    vote.ballot.sync.b32 %r487, p, 0xffffffff;
    @!p not.b32 %r487, %r487;
}

	// end inline asm
	mov.b32 	%r492, 2;
	// begin inline asm
	{
    .reg .pred p;
    and.b32 %r490, %r509, %r492;    setp.ne.u32 p, %r490, 0;
    vote.ballot.sync.b32 %r490, p, 0xffffffff;
    @!p not.b32 %r490, %r490;
}

	// end inline asm
	and.b32  	%r514, %r490, %r487;
	mov.b32 	%r495, 4;
	// begin inline asm
	{
    .reg .pred p;
    and.b32 %r493, %r509, %r495;    setp.ne.u32 p, %r493, 0;
    vote.ballot.sync.b32 %r493, p, 0xffffffff;
    @!p not.b32 %r493, %r493;
}

	// end inline asm
	and.b32  	%r515, %r493, %r514;
	mov.b32 	%r498, 8;
	// begin inline asm
	{
    .reg .pred p;
    and.b32 %r496, %r509, %r498;    setp.ne.u32 p, %r496, 0;
    vote.ballot.sync.b32 %r496, p, 0xffffffff;
    @!p not.b32 %r496, %r496;
}

	// end inline asm
	and.b32  	%r516, %r496, %r515;
	mov.b32 	%r501, 16;
	// begin inline asm
	{
    .reg .pred p;
    and.b32 %r499, %r509, %r501;    setp.ne.u32 p, %r499, 0;
    vote.ballot.sync.b32 %r499, p, 0xffffffff;
    @!p not.b32 %r499, %r499;
}

	// end inline asm
	and.b32  	%r517, %r499, %r516;
	mov.b32 	%r504, 32;
	// begin inline asm
	{
    .reg .pred p;
    and.b32 %r502, %r509, %r504;    setp.ne.u32 p, %r502, 0;
    vote.ballot.sync.b32 %r502, p, 0xffffffff;
    @!p not.b32 %r502, %r502;
}

	// end inline asm
	and.b32  	%r518, %r502, %r517;
	mov.b32 	%r507, 64;
	// begin inline asm
	{
    .reg .pred p;
    and.b32 %r505, %r509, %r507;    setp.ne.u32 p, %r505, 0;
    vote.ballot.sync.b32 %r505, p, 0xffffffff;
    @!p not.b32 %r505, %r505;
}

	// end inline asm
	and.b32  	%r519, %r505, %r518;
	mov.b32 	%r510, 128;
	// begin inline asm
	{
    .reg .pred p;
    and.b32 %r508, %r509, %r510;    setp.ne.u32 p, %r508, 0;
    vote.ballot.sync.b32 %r508, p, 0xffffffff;
    @!p not.b32 %r508, %r508;
}

	// end inline asm
	and.b32  	%r520, %r508, %r519;
	clz.b32 	%r521, %r520;
	sub.s32 	%r53, 31, %r521;
	and.b32  	%r522, %r486, %r520;
	popc.b32 	%r54, %r522;
	setp.ne.s32 	%p84, %r162, %r53;
	mov.b32 	%r1235, 0;
	@%p84 bra 	$L__BB54_141;
	shl.b32 	%r523, %r509, 2;
	add.s32 	%r524, %r9, %r523;
	atom.shared.add.u32 	%r1235, [%r524], %r54;
$L__BB54_141:
	shfl.sync.idx.b32	%r550|%p85, %r1235, %r53, 31, -1;
	add.s32 	%r57, %r54, %r550;
	shr.u64 	%rd292, %rd689, %r512;
	cvt.u32.u64 	%r552, %rd292;
	and.b32  	%r547, %r552, %r8;
	mov.b32 	%r527, 1;
	// begin inline asm
	{
    .reg .pred p;
    and.b32 %r525, %r547, %r527;    setp.ne.u32 p, %r525, 0;
    vote.ballot.sync.b32 %r525, p, 0xffffffff;
    @!p not.b32 %r525, %r525;
}

	// end inline asm
	mov.b32 	%r530, 2;
	// begin inline asm
	{
    .reg .pred p;
    and.b32 %r528, %r547, %r530;    setp.ne.u32 p, %r528, 0;
    vote.ballot.sync.b32 %r528, p, 0xffffffff;
    @!p not.b32 %r528, %r528;
}

	// end inline asm
	and.b32  	%r553, %r528, %r525;
	mov.b32 	%r533, 4;
	// begin inline asm
	{
    .reg .pred p;
    and.b32 %r531, %r547, %r533;    setp.ne.u32 p, %r531, 0;
    vote.ballot.sync.b32 %r531, p, 0xffffffff;
    @!p not.b32 %r531, %r531;
}

	// end inline asm
	and.b32  	%r554, %r531, %r553;
	mov.b32 	%r536, 8;
	// begin inline asm
	{
    .reg .pred p;
    and.b32 %r534, %r547, %r536;    setp.ne.u32 p, %r534, 0;
    vote.ballot.sync.b32 %r534, p, 0xffffffff;
    @!p not.b32 %r534, %r534;
}

	// end inline asm
	and.b32  	%r555, %r534, %r554;
	mov.b32 	%r539, 16;
	// begin inline asm
	{
    .reg .pred p;
    and.b32 %r537, %r547, %r539;    setp.ne.u32 p, %r537, 0;
    vote.ballot.sync.b32 %r537, p, 0xffffffff;
    @!p not.b32 %r537, %r537;
}

	// end inline asm
	and.b32  	%r556, %r537, %r555;
	mov.b32 	%r542, 32;
	// begin inline asm
	{
    .reg .pred p;
    and.b32 %r540, %r547, %r542;    setp.ne.u32 p, %r540, 0;
    vote.ballot.sync.b32 %r540, p, 0xffffffff;
    @!p not.b32 %r540, %r540;
}

	// end inline asm
	and.b32  	%r557, %r540, %r556;
	mov.b32 	%r545, 64;
	// begin inline asm
	{
    .reg .pred p;
    and.b32 %r543, %r547, %r545;    setp.ne.u32 p, %r543, 0;
    vote.ballot.sync.b32 %r543, p, 0xffffffff;
    @!p not.b32 %r543, %r543;
}

	// end inline asm
	and.b32  	%r558, %r543, %r557;
	mov.b32 	%r548, 128;
	// begin inline asm
	{
    .reg .pred p;
    and.b32 %r546, %r547, %r548;    setp.ne.u32 p, %r546, 0;
    vote.ballot.sync.b32 %r546, p, 0xffffffff;
    @!p not.b32 %r546, %r546;
}

	// end inline asm
	and.b32  	%r559, %r546, %r558;
	clz.b32 	%r560, %r559;
	sub.s32 	%r59, 31, %r560;
	and.b32  	%r561, %r486, %r559;
	popc.b32 	%r60, %r561;
	setp.ne.s32 	%p86, %r162, %r59;
	mov.b32 	%r1236, 0;
	@%p86 bra 	$L__BB54_143;
	shl.b32 	%r562, %r547, 2;
	add.s32 	%r563, %r9, %r562;
	atom.shared.add.u32 	%r1236, [%r563], %r60;
$L__BB54_143:
	shfl.sync.idx.b32	%r589|%p87, %r1236, %r59, 31, -1;
	add.s32 	%r63, %r60, %r589;
	shr.u64 	%rd293, %rd688, %r512;
	cvt.u32.u64 	%r591, %rd293;
	and.b32  	%r586, %r591, %r8;
	mov.b32 	%r566, 1;
	// begin inline asm
	{
    .reg .pred p;
    and.b32 %r564, %r586, %r566;    setp.ne.u32 p, %r564, 0;
    vote.ballot.sync.b32 %r564, p, 0xffffffff;
    @!p not.b32 %r564, %r564;
}

	// end inline asm
	mov.b32 	%r569, 2;
	// begin inline asm
	{
    .reg .pred p;
    and.b32 %r567, %r586, %r569;    setp.ne.u32 p, %r567, 0;
    vote.ballot.sync.b32 %r567, p, 0xffffffff;
    @!p not.b32 %r567, %r567;
}

	// end inline asm
	and.b32  	%r592, %r567, %r564;
	mov.b32 	%r572, 4;
	// begin inline asm
	{
    .reg .pred p;
    and.b32 %r570, %r586, %r572;    setp.ne.u32 p, %r570, 0;
    vote.ballot.sync.b32 %r570, p, 0xffffffff;
    @!p not.b32 %r570, %r570;
}

	// end inline asm
	and.b32  	%r593, %r570, %r592;
	mov.b32 	%r575, 8;
	// begin inline asm
	{
    .reg .pred p;
    and.b32 %r573, %r586, %r575;    setp.ne.u32 p, %r573, 0;
    vote.ballot.sync.b32 %r573, p, 0xffffffff;
    @!p not.b32 %r573, %r573;
}

	// end inline asm
	and.b32  	%r594, %r573, %r593;
	mov.b32 	%r578, 16;
	// begin inline asm
	{
    .reg .pred p;
    and.b32 %r576, %r586, %r578;    setp.ne.u32 p, %r576, 0;
    vote.ballot.sync.b32 %r576, p, 0xffffffff;
    @!p not.b32 %r576, %r576;
}

	// end inline asm
	and.b32  	%r595, %r576, %r594;
	mov.b32 	%r581, 32;
	// begin inline asm
	{
    .reg .pred p;
    and.b32 %r579, %r586, %r581;    setp.ne.u32 p, %r579, 0;
    vote.ballot.sync.b32 %r579, p, 0xffffffff;
    @!p not.b32 %r579, %r579;
}

	// end inline asm
	and.b32  	%r596, %r579, %r595;
	mov.b32 	%r584, 64;
	// begin inline asm
	{
    .reg .pred p;
    and.b32 %r582, %r586, %r584;    setp.ne.u32 p, %r582, 0;
    vote.ballot.sync.b32 %r582, p, 0xffffffff;
    @!p not.b32 %r582, %r582;
}

	// end inline asm
	and.b32  	%r597, %r582, %r596;
	mov.b32 	%r587, 128;
	// begin inline asm
	{
    .reg .pred p;
    and.b32 %r585, %r586, %r587;    setp.ne.u32 p, %r585, 0;
    vote.ballot.sync.b32 %r585, p, 0xffffffff;
    @!p not.b32 %r585, %r585;
}

	// end inline asm
	and.b32  	%r598, %r585, %r597;
	clz.b32 	%r599, %r598;
	sub.s32 	%r65, 31, %r599;
	and.b32  	%r600, %r486, %r598;
	popc.b32 	%r66, %r600;
	setp.ne.s32 	%p88, %r162, %r65;
	mov.b32 	%r1237, 0;
	@%p88 bra 	$L__BB54_145;
	shl.b32 	%r601, %r586, 2;
	add.s32 	%r602, %r9, %r601;
	atom.shared.add.u32 	%r1237, [%r602], %r66;
$L__BB54_145:
	shfl.sync.idx.b32	%r628|%p89, %r1237, %r65, 31, -1;
	add.s32 	%r69, %r66, %r628;
	shr.u64 	%rd294, %rd687, %r512;
	cvt.u32.u64 	%r630, %rd294;
	and.b32  	%r625, %r630, %r8;
	mov.b32 	%r605, 1;
	// begin inline asm
	{
    .reg .pred p;
    and.b32 %r603, %r625, %r605;    setp.ne.u32 p, %r603, 0;
    vote.ballot.sync.b32 %r603, p, 0xffffffff;
    @!p not.b32 %r603, %r603;
}

	// end inline asm
	mov.b32 	%r608, 2;
	// begin inline asm
	{
    .reg .pred p;
    and.b32 %r606, %r625, %r608;    setp.ne.u32 p, %r606, 0;
    vote.ballot.sync.b32 %r606, p, 0xffffffff;
    @!p not.b32 %r606, %r606;
}

	// end inline asm
	and.b32  	%r631, %r606, %r603;
	mov.b32 	%r611, 4;
	// begin inline asm
	{
    .reg .pred p;
    and.b32 %r609, %r625, %r611;    setp.ne.u32 p, %r609, 0;
    vote.ballot.sync.b32 %r609, p, 0xffffffff;
    @!p not.b32 %r609, %r609;
}

	// end inline asm
	and.b32  	%r632, %r609, %r631;
	mov.b32 	%r614, 8;
	// begin inline asm
	{
    .reg .pred p;
    and.b32 %r612, %r625, %r614;    setp.ne.u32 p, %r612, 0;
    vote.ballot.sync.b32 %r612, p, 0xffffffff;
    @!p not.b32 %r612, %r612;
}

	// end inline asm
	and.b32  	%r633, %r612, %r632;
	mov.b32 	%r617, 16;
	// begin inline asm
	{
    .reg .pred p;
    and.b32 %r615, %r625, %r617;    setp.ne.u32 p, %r615, 0;
    vote.ballot.sync.b32 %r615, p, 0xffffffff;
    @!p not.b32 %r615, %r615;
}

	// end inline asm
	and.b32  	%r634, %r615, %r633;
	mov.b32 	%r620, 32;
	// begin inline asm
	{
    .reg .pred p;
    and.b32 %r618, %r625, %r620;    setp.ne.u32 p, %r618, 0;
    vote.ballot.sync.b32 %r618, p, 0xffffffff;
    @!p not.b32 %r618, %r618;
}

	// end inline asm
	and.b32  	%r635, %r618, %r634;
	mov.b32 	%r623, 64;
	// begin inline asm
	{
    .reg .pred p;
    and.b32 %r621, %r625, %r623;    setp.ne.u32 p, %r621, 0;
    vote.ballot.sync.b32 %r621, p, 0xffffffff;
    @!p not.b32 %r621, %r621;
}

	// end inline asm
	and.b32  	%r636, %r621, %r635;
	mov.b32 	%r626, 128;
	// begin inline asm
	{
    .reg .pred p;
    and.b32 %r624, %r625, %r626;    setp.ne.u32 p, %r624, 0;
    vote.ballot.sync.b32 %r624, p, 0xffffffff;
    @!p not.b32 %r624, %r624;
}

	// end inline asm
	and.b32  	%r637, %r624, %r636;
	clz.b32 	%r638, %r637;
	sub.s32 	%r71, 31, %r638;
	and.b32  	%r639, %r486, %r637;
	popc.b32 	%r72, %r639;
	setp.ne.s32 	%p90, %r162, %r71;
	mov.b32 	%r1238, 0;
	@%p90 bra 	$L__BB54_147;
	shl.b32 	%r640, %r625, 2;
	add.s32 	%r641, %r9, %r640;
	atom.shared.add.u32 	%r1238, [%r641], %r72;
$L__BB54_147:
	shfl.sync.idx.b32	%r667|%p91, %r1238, %r71, 31, -1;
	add.s32 	%r75, %r72, %r667;
	shr.u64 	%rd295, %rd686, %r512;
	cvt.u32.u64 	%r669, %rd295;
	and.b32  	%r664, %r669, %r8;
	mov.b32 	%r644, 1;
	// begin inline asm
	{
    .reg .pred p;
    and.b32 %r642, %r664, %r644;    setp.ne.u32 p, %r642, 0;
    vote.ballot.sync.b32 %r642, p, 0xffffffff;
    @!p not.b32 %r642, %r642;
}

	// end inline asm
	mov.b32 	%r647, 2;
	// begin inline asm
	{
    .reg .pred p;
    and.b32 %r645, %r664, %r647;    setp.ne.u32 p, %r645, 0;
    vote.ballot.sync.b32 %r645, p, 0xffffffff;
    @!p not.b32 %r645, %r645;
}

	// end inline asm
	and.b32  	%r670, %r645, %r642;
	mov.b32 	%r650, 4;
	// begin inline asm
	{
    .reg .pred p;
    and.b32 %r648, %r664, %r650;    setp.ne.u32 p, %r648, 0;
    vote.ballot.sync.b32 %r648, p, 0xffffffff;
    @!p not.b32 %r648, %r648;
}

	// end inline asm
	and.b32  	%r671, %r648, %r670;
	mov.b32 	%r653, 8;
	// begin inline asm
	{
    .reg .pred p;
    and.b32 %r651, %r664, %r653;    setp.ne.u32 p, %r651, 0;
    vote.ballot.sync.b32 %r651, p, 0xffffffff;
    @!p not.b32 %r651, %r651;
}

	// end inline asm
	and.b32  	%r672, %r651, %r671;
	mov.b32 	%r656, 16;
	// begin inline asm
	{
    .reg .pred p;
    and.b32 %r654, %r664, %r656;    setp.ne.u32 p, %r654, 0;
    vote.ballot.sync.b32 %r654, p, 0xffffffff;
    @!p not.b32 %r654, %r654;
}

	// end inline asm
	and.b32  	%r673, %r654, %r672;
	mov.b32 	%r659, 32;
	// begin inline asm
	{
    .reg .pred p;
    and.b32 %r657, %r664, %r659;    setp.ne.u32 p, %r657, 0;
    vote.ballot.sync.b32 %r657, p, 0xffffffff;
    @!p not.b32 %r657, %r657;
}

	// end inline asm
	and.b32  	%r674, %r657, %r673;
	mov.b32 	%r662, 64;
	// begin inline asm
	{
    .reg .pred p;
    and.b32 %r660, %r664, %r662;    setp.ne.u32 p, %r660, 0;
    vote.ballot.sync.b32 %r660, p, 0xffffffff;
    @!p not.b32 %r660, %r660;
}

	// end inline asm
	and.b32  	%r675, %r660, %r674;
	mov.b32 	%r665, 128;
	// begin inline asm
	{
    .reg .pred p;
    and.b32 %r663, %r664, %r665;    setp.ne.u32 p, %r663, 0;
    vote.ballot.sync.b32 %r663, p, 0xffffffff;
    @!p not.b32 %r663, %r663;
}

	// end inline asm
	and.b32  	%r676, %r663, %r675;
	clz.b32 	%r677, %r676;
	sub.s32 	%r77, 31, %r677;
	and.b32  	%r678, %r486, %r676;
	popc.b32 	%r78, %r678;
	setp.ne.s32 	%p92, %r162, %r77;
	mov.b32 	%r1239, 0;
	@%p92 bra 	$L__BB54_149;
	shl.b32 	%r679, %r664, 2;
	add.s32 	%r680, %r9, %r679;
	atom.shared.add.u32 	%r1239, [%r680], %r78;
$L__BB54_149:
	shfl.sync.idx.b32	%r706|%p93, %r1239, %r77, 31, -1;
	add.s32 	%r81, %r78, %r706;
	shr.u64 	%rd296, %rd685, %r512;
	cvt.u32.u64 	%r708, %rd296;
	and.b32  	%r703, %r708, %r8;
	mov.b32 	%r683, 1;
	// begin inline asm
	{
    .reg .pred p;
    and.b32 %r681, %r703, %r683;    setp.ne.u32 p, %r681, 0;
    vote.ballot.sync.b32 %r681, p, 0xffffffff;
    @!p not.b32 %r681, %r681;
}

	// end inline asm
	mov.b32 	%r686, 2;
	// begin inline asm
	{
    .reg .pred p;
    and.b32 %r684, %r703, %r686;    setp.ne.u32 p, %r684, 0;
    vote.ballot.sync.b32 %r684, p, 0xffffffff;
    @!p not.b32 %r684, %r684;
}

	// end inline asm
	and.b32  	%r709, %r684, %r681;
	mov.b32 	%r689, 4;
	// begin inline asm
	{
    .reg .pred p;
    and.b32 %r687, %r703, %r689;    setp.ne.u32 p, %r687, 0;
    vote.ballot.sync.b32 %r687, p, 0xffffffff;
    @!p not.b32 %r687, %r687;
}

	// end inline asm
	and.b32  	%r710, %r687, %r709;
	mov.b32 	%r692, 8;
	// begin inline asm
	{
    .reg .pred p;
    and.b32 %r690, %r703, %r692;    setp.ne.u32 p, %r690, 0;
    vote.ballot.sync.b32 %r690, p, 0xffffffff;
    @!p not.b32 %r690, %r690;
}

	// end inline asm
	and.b32  	%r711, %r690, %r710;
	mov.b32 	%r695, 16;
	// begin inline asm
	{
    .reg .pred p;
    and.b32 %r693, %r703, %r695;    setp.ne.u32 p, %r693, 0;
    vote.ballot.sync.b32 %r693, p, 0xffffffff;
    @!p not.b32 %r693, %r693;
}

	// end inline asm
	and.b32  	%r712, %r693, %r711;
	mov.b32 	%r698, 32;
	// begin inline asm
	{
    .reg .pred p;
    and.b32 %r696, %r703, %r698;    setp.ne.u32 p, %r696, 0;
    vote.ballot.sync.b32 %r696, p, 0xffffffff;
    @!p not.b32 %r696, %r696;
}

	// end inline asm
	and.b32  	%r713, %r696, %r712;
	mov.b32 	%r701, 64;
	// begin inline asm
	{
    .reg .pred p;
    and.b32 %r699, %r703, %r701;    setp.ne.u32 p, %r699, 0;
    vote.ballot.sync.b32 %r699, p, 0xffffffff;
    @!p not.b32 %r699, %r699;
}

	// end inline asm
	and.b32  	%r714, %r699, %r713;
	mov.b32 	%r704, 128;
	// begin inline asm
	{
    .reg .pred p;
    and.b32 %r702, %r703, %r704;    setp.ne.u32 p, %r702, 0;
    vote.ballot.sync.b32 %r702, p, 0xffffffff;
    @!p not.b32 %r702, %r702;
}

	// end inline asm
	and.b32  	%r715, %r702, %r714;
	clz.b32 	%r716, %r715;
	sub.s32 	%r83, 31, %r716;
	and.b32  	%r717, %r486, %r715;
	popc.b32 	%r84, %r717;
	setp.ne.s32 	%p94, %r162, %r83;
	mov.b32 	%r1240, 0;
	@%p94 bra 	$L__BB54_151;
	shl.b32 	%r718, %r703, 2;
	add.s32 	%r719, %r9, %r718;
	atom.shared.add.u32 	%r1240, [%r719], %r84;
$L__BB54_151:
	shfl.sync.idx.b32	%r745|%p95, %r1240, %r83, 31, -1;
	add.s32 	%r87, %r84, %r745;
	shr.u64 	%rd297, %rd684, %r512;
	cvt.u32.u64 	%r747, %rd297;
	and.b32  	%r742, %r747, %r8;
	mov.b32 	%r722, 1;
	// begin inline asm
	{
    .reg .pred p;
    and.b32 %r720, %r742, %r722;    setp.ne.u32 p, %r720, 0;
    vote.ballot.sync.b32 %r720, p, 0xffffffff;
    @!p not.b32 %r720, %r720;
}

	// end inline asm
	mov.b32 	%r725, 2;
	// begin inline asm
	{
    .reg .pred p;
    and.b32 %r723, %r742, %r725;    setp.ne.u32 p, %r723, 0;
    vote.ballot.sync.b32 %r723, p, 0xffffffff;
    @!p not.b32 %r723, %r723;
}

	// end inline asm
	and.b32  	%r748, %r723, %r720;
	mov.b32 	%r728, 4;
	// begin inline asm
	{
    .reg .pred p;
    and.b32 %r726, %r742, %r728;    setp.ne.u32 p, %r726, 0;
    vote.ballot.sync.b32 %r726, p, 0xffffffff;
    @!p not.b32 %r726, %r726;
}

	// end inline asm
	and.b32  	%r749, %r726, %r748;
	mov.b32 	%r731, 8;
	// begin inline asm
	{
    .reg .pred p;
    and.b32 %r729, %r742, %r731;    setp.ne.u32 p, %r729, 0;
    vote.ballot.sync.b32 %r729, p, 0xffffffff;
    @!p not.b32 %r729, %r729;
}

	// end inline asm
	and.b32  	%r750, %r729, %r749;
	mov.b32 	%r734, 16;
	// begin inline asm
	{
    .reg .pred p;
    and.b32 %r732, %r742, %r734;    setp.ne.u32 p, %r732, 0;
    vote.ballot.sync.b32 %r732, p, 0xffffffff;
    @!p not.b32 %r732, %r732;
}

	// end inline asm
	and.b32  	%r751, %r732, %r750;
	mov.b32 	%r737, 32;
	// begin inline asm
	{
    .reg .pred p;
    and.b32 %r735, %r742, %r737;    setp.ne.u32 p, %r735, 0;
    vote.ballot.sync.b32 %r735, p, 0xffffffff;
    @!p not.b32 %r735, %r735;
}

	// end inline asm
	and.b32  	%r752, %r735, %r751;
	mov.b32 	%r740, 64;
	// begin inline asm
	{
    .reg .pred p;
    and.b32 %r738, %r742, %r740;    setp.ne.u32 p, %r738, 0;
    vote.ballot.sync.b32 %r738, p, 0xffffffff;
    @!p not.b32 %r738, %r738;
}

	// end inline asm
	and.b32  	%r753, %r738, %r752;
	mov.b32 	%r743, 128;
	// begin inline asm
	{
    .reg .pred p;
    and.b32 %r741, %r742, %r743;    setp.ne.u32 p, %r741, 0;
    vote.ballot.sync.b32 %r741, p, 0xffffffff;
    @!p not.b32 %r741, %r741;
}

	// end inline asm
	and.b32  	%r754, %r741, %r753;
	clz.b32 	%r755, %r754;
	sub.s32 	%r89, 31, %r755;
	and.b32  	%r756, %r486, %r754;
	popc.b32 	%r90, %r756;
	setp.ne.s32 	%p96, %r162, %r89;
	mov.b32 	%r1241, 0;
	@%p96 bra 	$L__BB54_153;
	shl.b32 	%r757, %r742, 2;
	add.s32 	%r758, %r9, %r757;
	atom.shared.add.u32 	%r1241, [%r758], %r90;
$L__BB54_153:
	shfl.sync.idx.b32	%r784|%p97, %r1241, %r89, 31, -1;
	add.s32 	%r93, %r90, %r784;
	shr.u64 	%rd298, %rd683, %r512;
	cvt.u32.u64 	%r786, %rd298;
	and.b32  	%r781, %r786, %r8;
	mov.b32 	%r761, 1;
	// begin inline asm
	{
    .reg .pred p;
    and.b32 %r759, %r781, %r761;    setp.ne.u32 p, %r759, 0;
    vote.ballot.sync.b32 %r759, p, 0xffffffff;
    @!p not.b32 %r759, %r759;
}

	// end inline asm
	mov.b32 	%r764, 2;
	// begin inline asm
	{
    .reg .pred p;
    and.b32 %r762, %r781, %r764;    setp.ne.u32 p, %r762, 0;
    vote.ballot.sync.b32 %r762, p, 0xffffffff;
    @!p not.b32 %r762, %r762;
}

	// end inline asm
	and.b32  	%r787, %r762, %r759;
	mov.b32 	%r767, 4;
	// begin inline asm
	{
    .reg .pred p;
    and.b32 %r765, %r781, %r767;    setp.ne.u32 p, %r765, 0;
    vote.ballot.sync.b32 %r765, p, 0xffffffff;
    @!p not.b32 %r765, %r765;
}

	// end inline asm
	and.b32  	%r788, %r765, %r787;
	mov.b32 	%r770, 8;
	// begin inline asm
	{
    .reg .pred p;
    and.b32 %r768, %r781, %r770;    setp.ne.u32 p, %r768, 0;
    vote.ballot.sync.b32 %r768, p, 0xffffffff;
    @!p not.b32 %r768, %r768;
}

	// end inline asm
	and.b32  	%r789, %r768, %r788;
	mov.b32 	%r773, 16;
	// begin inline asm
	{
    .reg .pred p;
    and.b32 %r771, %r781, %r773;    setp.ne.u32 p, %r771, 0;
    vote.ballot.sync.b32 %r771, p, 0xffffffff;
    @!p not.b32 %r771, %r771;
}

	// end inline asm
	and.b32  	%r790, %r771, %r789;
	mov.b32 	%r776, 32;
	// begin inline asm
	{
    .reg .pred p;
    and.b32 %r774, %r781, %r776;    setp.ne.u32 p, %r774, 0;
    vote.ballot.sync.b32 %r774, p, 0xffffffff;
    @!p not.b32 %r774, %r774;
}

	// end inline asm
	and.b32  	%r791, %r774, %r790;
	mov.b32 	%r779, 64;
	// begin inline asm
	{
    .reg .pred p;
    and.b32 %r777, %r781, %r779;    setp.ne.u32 p, %r777, 0;
    vote.ballot.sync.b32 %r777, p, 0xffffffff;
    @!p not.b32 %r777, %r777;
}

	// end inline asm
	and.b32  	%r792, %r777, %r791;
	mov.b32 	%r782, 128;
	// begin inline asm
	{
    .reg .pred p;
    and.b32 %r780, %r781, %r782;    setp.ne.u32 p, %r780, 0;
    vote.ballot.sync.b32 %r780, p, 0xffffffff;
    @!p not.b32 %r780, %r780;
}

	// end inline asm
	and.b32  	%r793, %r780, %r792;
	clz.b32 	%r794, %r793;
	sub.s32 	%r95, 31, %r794;
	and.b32  	%r795, %r486, %r793;
	popc.b32 	%r96, %r795;
	setp.ne.s32 	%p98, %r162, %r95;
	mov.b32 	%r1242, 0;
	@%p98 bra 	$L__BB54_155;
	shl.b32 	%r796, %r781, 2;
	add.s32 	%r797, %r9, %r796;
	atom.shared.add.u32 	%r1242, [%r797], %r96;
$L__BB54_155:
	shfl.sync.idx.b32	%r823|%p99, %r1242, %r95, 31, -1;
	add.s32 	%r99, %r96, %r823;
	shr.u64 	%rd299, %rd682, %r512;
	cvt.u32.u64 	%r825, %rd299;
	and.b32  	%r820, %r825, %r8;
	mov.b32 	%r800, 1;
	// begin inline asm
	{
    .reg .pred p;
    and.b32 %r798, %r820, %r800;    setp.ne.u32 p, %r798, 0;
    vote.ballot.sync.b32 %r798, p, 0xffffffff;
    @!p not.b32 %r798, %r798;
}

	// end inline asm
	mov.b32 	%r803, 2;
	// begin inline asm
	{
    .reg .pred p;
    and.b32 %r801, %r820, %r803;    setp.ne.u32 p, %r801, 0;
    vote.ballot.sync.b32 %r801, p, 0xffffffff;
    @!p not.b32 %r801, %r801;
}

	// end inline asm
	and.b32  	%r826, %r801, %r798;
	mov.b32 	%r806, 4;
	// begin inline asm
	{
    .reg .pred p;
    and.b32 %r804, %r820, %r806;    setp.ne.u32 p, %r804, 0;
    vote.ballot.sync.b32 %r804, p, 0xffffffff;
    @!p not.b32 %r804, %r804;
}

	// end inline asm
	and.b32  	%r827, %r804, %r826;
	mov.b32 	%r809, 8;
	// begin inline asm
	{
    .reg .pred p;
    and.b32 %r807, %r820, %r809;    setp.ne.u32 p, %r807, 0;
    vote.ballot.sync.b32 %r807, p, 0xffffffff;
    @!p not.b32 %r807, %r807;
}

	// end inline asm
	and.b32  	%r828, %r807, %r827;
	mov.b32 	%r812, 16;
	// begin inline asm
	{
    .reg .pred p;
    and.b32 %r810, %r820, %r812;    setp.ne.u32 p, %r810, 0;
    vote.ballot.sync.b32 %r810, p, 0xffffffff;
    @!p not.b32 %r810, %r810;
}

	// end inline asm
	and.b32  	%r829, %r810, %r828;
	mov.b32 	%r815, 32;
	// begin inline asm
	{
    .reg .pred p;
    and.b32 %r813, %r820, %r815;    setp.ne.u32 p, %r813, 0;
    vote.ballot.sync.b32 %r813, p, 0xffffffff;
    @!p not.b32 %r813, %r813;
}

	// end inline asm
	and.b32  	%r830, %r813, %r829;
	mov.b32 	%r818, 64;
	// begin inline asm
	{
    .reg .pred p;
    and.b32 %r816, %r820, %r818;    setp.ne.u32 p, %r816, 0;
    vote.ballot.sync.b32 %r816, p, 0xffffffff;
    @!p not.b32 %r816, %r816;
}

	// end inline asm
	and.b32  	%r831, %r816, %r830;
	mov.b32 	%r821, 128;
	// begin inline asm
	{
    .reg .pred p;
    and.b32 %r819, %r820, %r821;    setp.ne.u32 p, %r819, 0;
    vote.ballot.sync.b32 %r819, p, 0xffffffff;
    @!p not.b32 %r819, %r819;
}

	// end inline asm
	and.b32  	%r832, %r819, %r831;
	clz.b32 	%r833, %r832;
	sub.s32 	%r101, 31, %r833;
	and.b32  	%r834, %r486, %r832;
	popc.b32 	%r102, %r834;
	setp.ne.s32 	%p100, %r162, %r101;
	mov.b32 	%r1243, 0;
	@%p100 bra 	$L__BB54_157;
	shl.b32 	%r835, %r820, 2;
	add.s32 	%r836, %r9, %r835;
	atom.shared.add.u32 	%r1243, [%r836], %r102;
$L__BB54_157:
	shfl.sync.idx.b32	%r862|%p101, %r1243, %r101, 31, -1;
	add.s32 	%r105, %r102, %r862;
	shr.u64 	%rd300, %rd681, %r512;
	cvt.u32.u64 	%r864, %rd300;
	and.b32  	%r859, %r864, %r8;
	mov.b32 	%r839, 1;
	// begin inline asm
	{
    .reg .pred p;
    and.b32 %r837, %r859, %r839;    setp.ne.u32 p, %r837, 0;
    vote.ballot.sync.b32 %r837, p, 0xffffffff;
    @!p not.b32 %r837, %r837;
}

	// end inline asm
	mov.b32 	%r842, 2;
	// begin inline asm
	{
    .reg .pred p;
    and.b32 %r840, %r859, %r842;    setp.ne.u32 p, %r840, 0;
    vote.ballot.sync.b32 %r840, p, 0xffffffff;
    @!p not.b32 %r840, %r840;
}

	// end inline asm
	and.b32  	%r865, %r840, %r837;
	mov.b32 	%r845, 4;
	// begin inline asm
	{
    .reg .pred p;
    and.b32 %r843, %r859, %r845;    setp.ne.u32 p, %r843, 0;
    vote.ballot.sync.b32 %r843, p, 0xffffffff;
    @!p not.b32 %r843, %r843;
}

	// end inline asm
	and.b32  	%r866, %r843, %r865;
	mov.b32 	%r848, 8;
	// begin inline asm
	{
    .reg .pred p;
    and.b32 %r846, %r859, %r848;    setp.ne.u32 p, %r846, 0;
    vote.ballot.sync.b32 %r846, p, 0xffffffff;
    @!p not.b32 %r846, %r846;
}

	// end inline asm
	and.b32  	%r867, %r846, %r866;
	mov.b32 	%r851, 16;
	// begin inline asm
	{
    .reg .pred p;
    and.b32 %r849, %r859, %r851;    setp.ne.u32 p, %r849, 0;
    vote.ballot.sync.b32 %r849, p, 0xffffffff;
    @!p not.b32 %r849, %r849;
}

	// end inline asm
	and.b32  	%r868, %r849, %r867;
	mov.b32 	%r854, 32;
	// begin inline asm
	{
    .reg .pred p;
    and.b32 %r852, %r859, %r854;    setp.ne.u32 p, %r852, 0;
    vote.ballot.sync.b32 %r852, p, 0xffffffff;
    @!p not.b32 %r852, %r852;
}

	// end inline asm
	and.b32  	%r869, %r852, %r868;
	mov.b32 	%r857, 64;
	// begin inline asm
	{
    .reg .pred p;
    and.b32 %r855, %r859, %r857;    setp.ne.u32 p, %r855, 0;
    vote.ballot.sync.b32 %r855, p, 0xffffffff;
    @!p not.b32 %r855, %r855;
}

	// end inline asm
	and.b32  	%r870, %r855, %r869;
	mov.b32 	%r860, 128;
	// begin inline asm
	{
    .reg .pred p;
    and.b32 %r858, %r859, %r860;    setp.ne.u32 p, %r858, 0;
    vote.ballot.sync.b32 %r858, p, 0xffffffff;
    @!p not.b32 %r858, %r858;
}

	// end inline asm
	and.b32  	%r871, %r858, %r870;
	clz.b32 	%r872, %r871;
	sub.s32 	%r107, 31, %r872;
	and.b32  	%r873, %r486, %r871;
	popc.b32 	%r108, %r873;
	setp.ne.s32 	%p102, %r162, %r107;
	mov.b32 	%r1244, 0;
	@%p102 bra 	$L__BB54_159;
	shl.b32 	%r874, %r859, 2;
	add.s32 	%r875, %r9, %r874;
	atom.shared.add.u32 	%r1244, [%r875], %r108;
$L__BB54_159:
	shfl.sync.idx.b32	%r901|%p103, %r1244, %r107, 31, -1;
	add.s32 	%r111, %r108, %r901;
	shr.u64 	%rd301, %rd680, %r512;
	cvt.u32.u64 	%r903, %rd301;
	and.b32  	%r898, %r903, %r8;
	mov.b32 	%r878, 1;
	// begin inline asm
	{
    .reg .pred p;
    and.b32 %r876, %r898, %r878;    setp.ne.u32 p, %r876, 0;
    vote.ballot.sync.b32 %r876, p, 0xffffffff;
    @!p not.b32 %r876, %r876;
}

	// end inline asm
	mov.b32 	%r881, 2;
	// begin inline asm
	{
    .reg .pred p;
    and.b32 %r879, %r898, %r881;    setp.ne.u32 p, %r879, 0;
    vote.ballot.sync.b32 %r879, p, 0xffffffff;
    @!p not.b32 %r879, %r879;
}

	// end inline asm
	and.b32  	%r904, %r879, %r876;
	mov.b32 	%r884, 4;
	// begin inline asm
	{
    .reg .pred p;
    and.b32 %r882, %r898, %r884;    setp.ne.u32 p, %r882, 0;
    vote.ballot.sync.b32 %r882, p, 0xffffffff;
    @!p not.b32 %r882, %r882;
}

	// end inline asm
	and.b32  	%r905, %r882, %r904;
	mov.b32 	%r887, 8;
	// begin inline asm
	{
    .reg .pred p;
    and.b32 %r885, %r898, %r887;    setp.ne.u32 p, %r885, 0;
    vote.ballot.sync.b32 %r885, p, 0xffffffff;
    @!p not.b32 %r885, %r885;
}

	// end inline asm
	and.b32  	%r906, %r885, %r905;
	mov.b32 	%r890, 16;
	// begin inline asm
	{
    .reg .pred p;
    and.b32 %r888, %r898, %r890;    setp.ne.u32 p, %r888, 0;
    vote.ballot.sync.b32 %r888, p, 0xffffffff;
    @!p not.b32 %r888, %r888;
}

	// end inline asm
	and.b32  	%r907, %r888, %r906;
	mov.b32 	%r893, 32;
	// begin inline asm
	{
    .reg .pred p;
    and.b32 %r891, %r898, %r893;    setp.ne.u32 p, %r891, 0;
    vote.ballot.sync.b32 %r891, p, 0xffffffff;
    @!p not.b32 %r891, %r891;
}

	// end inline asm
	and.b32  	%r908, %r891, %r907;
	mov.b32 	%r896, 64;
	// begin inline asm
	{
    .reg .pred p;
    and.b32 %r894, %r898, %r896;    setp.ne.u32 p, %r894, 0;
    vote.ballot.sync.b32 %r894, p, 0xffffffff;
    @!p not.b32 %r894, %r894;
}

	// end inline asm
	and.b32  	%r909, %r894, %r908;
	mov.b32 	%r899, 128;
	// begin inline asm
	{
    .reg .pred p;
    and.b32 %r897, %r898, %r899;    setp.ne.u32 p, %r897, 0;
    vote.ballot.sync.b32 %r897, p, 0xffffffff;
    @!p not.b32 %r897, %r897;
}

	// end inline asm
	and.b32  	%r910, %r897, %r909;
	clz.b32 	%r911, %r910;
	sub.s32 	%r113, 31, %r911;
	and.b32  	%r912, %r486, %r910;
	popc.b32 	%r114, %r912;
	setp.ne.s32 	%p104, %r162, %r113;
	mov.b32 	%r1245, 0;
	@%p104 bra 	$L__BB54_161;
	shl.b32 	%r913, %r898, 2;
	add.s32 	%r914, %r9, %r913;
	atom.shared.add.u32 	%r1245, [%r914], %r114;
$L__BB54_161:
	shfl.sync.idx.b32	%r940|%p105, %r1245, %r113, 31, -1;
	add.s32 	%r117, %r114, %r940;
	shr.u64 	%rd302, %rd679, %r512;
	cvt.u32.u64 	%r942, %rd302;
	and.b32  	%r937, %r942, %r8;
	mov.b32 	%r917, 1;
	// begin inline asm
	{
    .reg .pred p;
    and.b32 %r915, %r937, %r917;    setp.ne.u32 p, %r915, 0;
    vote.ballot.sync.b32 %r915, p, 0xffffffff;
    @!p not.b32 %r915, %r915;
}

	// end inline asm
	mov.b32 	%r920, 2;
	// begin inline asm
	{
    .reg .pred p;
    and.b32 %r918, %r937, %r920;    setp.ne.u32 p, %r918, 0;
    vote.ballot.sync.b32 %r918, p, 0xffffffff;
    @!p not.b32 %r918, %r918;
}

	// end inline asm
	and.b32  	%r943, %r918, %r915;
	mov.b32 	%r923, 4;
	// begin inline asm
	{
    .reg .pred p;
    and.b32 %r921, %r937, %r923;    setp.ne.u32 p, %r921, 0;
    vote.ballot.sync.b32 %r921, p, 0xffffffff;
    @!p not.b32 %r921, %r921;
}

	// end inline asm
	and.b32  	%r944, %r921, %r943;
	mov.b32 	%r926, 8;
	// begin inline asm
	{
    .reg .pred p;
    and.b32 %r924, %r937, %r926;    setp.ne.u32 p, %r924, 0;
    vote.ballot.sync.b32 %r924, p, 0xffffffff;
    @!p not.b32 %r924, %r924;
}

	// end inline asm
	and.b32  	%r945, %r924, %r944;
	mov.b32 	%r929, 16;
	// begin inline asm
	{
    .reg .pred p;
    and.b32 %r927, %r937, %r929;    setp.ne.u32 p, %r927, 0;
    vote.ballot.sync.b32 %r927, p, 0xffffffff;
    @!p not.b32 %r927, %r927;
}

	// end inline asm
	and.b32  	%r946, %r927, %r945;
	mov.b32 	%r932, 32;
	// begin inline asm
	{
    .reg .pred p;
    and.b32 %r930, %r937, %r932;    setp.ne.u32 p, %r930, 0;
    vote.ballot.sync.b32 %r930, p, 0xffffffff;
    @!p not.b32 %r930, %r930;
}

	// end inline asm
	and.b32  	%r947, %r930, %r946;
	mov.b32 	%r935, 64;
	// begin inline asm
	{
    .reg .pred p;
    and.b32 %r933, %r937, %r935;    setp.ne.u32 p, %r933, 0;
    vote.ballot.sync.b32 %r933, p, 0xffffffff;
    @!p not.b32 %r933, %r933;
}

	// end inline asm
	and.b32  	%r948, %r933, %r947;
	mov.b32 	%r938, 128;
	// begin inline asm
	{
    .reg .pred p;
    and.b32 %r936, %r937, %r938;    setp.ne.u32 p, %r936, 0;
    vote.ballot.sync.b32 %r936, p, 0xffffffff;
    @!p not.b32 %r936, %r936;
}

	// end inline asm
	and.b32  	%r949, %r936, %r948;
	clz.b32 	%r950, %r949;
	sub.s32 	%r119, 31, %r950;
	and.b32  	%r951, %r486, %r949;
	popc.b32 	%r120, %r951;
	setp.ne.s32 	%p106, %r162, %r119;
	mov.b32 	%r1246, 0;
	@%p106 bra 	$L__BB54_163;
	shl.b32 	%r952, %r937, 2;
	add.s32 	%r953, %r9, %r952;
	atom.shared.add.u32 	%r1246, [%r953], %r120;
$L__BB54_163:
	setp.gt.u32 	%p107, %r1, 255;
	shfl.sync.idx.b32	%r954|%p108, %r1246, %r119, 31, -1;
	add.s32 	%r955, %r120, %r954;
	bar.sync 	0;
	shl.b32 	%r956, %r57, 3;
	add.s32 	%r123, %r389, %r956;
	st.shared.u64 	[%r123+-8], %rd690;
	shl.b32 	%r958, %r63, 3;
	add.s32 	%r124, %r389, %r958;
	st.shared.u64 	[%r124+-8], %rd689;
	shl.b32 	%r959, %r69, 3;
	add.s32 	%r125, %r389, %r959;
	st.shared.u64 	[%r125+-8], %rd688;
	shl.b32 	%r960, %r75, 3;
	add.s32 	%r126, %r389, %r960;
	st.shared.u64 	[%r126+-8], %rd687;
	shl.b32 	%r961, %r81, 3;
	add.s32 	%r127, %r389, %r961;
	st.shared.u64 	[%r127+-8], %rd686;
	shl.b32 	%r962, %r87, 3;
	add.s32 	%r128, %r389, %r962;
	st.shared.u64 	[%r128+-8], %rd685;
	shl.b32 	%r963, %r93, 3;
	add.s32 	%r129, %r389, %r963;
	st.shared.u64 	[%r129+-8], %rd684;
	shl.b32 	%r964, %r99, 3;
	add.s32 	%r130, %r389, %r964;
	st.shared.u64 	[%r130+-8], %rd683;
	shl.b32 	%r965, %r105, 3;
	add.s32 	%r131, %r389, %r965;
	st.shared.u64 	[%r131+-8], %rd682;
	shl.b32 	%r966, %r111, 3;
	add.s32 	%r132, %r389, %r966;
	st.shared.u64 	[%r132+-8], %rd681;
	shl.b32 	%r967, %r117, 3;
	add.s32 	%r133, %r389, %r967;
	st.shared.u64 	[%r133+-8], %rd680;
	shl.b32 	%r968, %r955, 3;
	add.s32 	%r134, %r389, %r968;
	st.shared.u64 	[%r134+-8], %rd679;
	shl.b32 	%r969, %r1, 3;
	add.s32 	%r970, %r389, %r969;
	add.s32 	%r135, %r970, 36864;
	@%p107 bra 	$L__BB54_171;
	ld.global.u64 	%rd303, [%rd72];
	sub.s64 	%rd691, %rd303, %rd140;
	st.shared.u64 	[%r135], %rd691;
	setp.lt.s32 	%p109, %r4, 1;
	mov.u32 	%r1250, %r1230;
	@%p109 bra 	$L__BB54_170;
	mov.b32 	%r1248, -1;
	mov.u32 	%r1247, %r4;
	mov.u32 	%r1250, %r1230;
$L__BB54_166:
	add.s32 	%r139, %r1247, -1;
	shl.b32 	%r972, %r139, 8;
	add.s32 	%r973, %r972, %r1;
	mul.wide.s32 	%rd304, %r973, 4;
	add.s64 	%rd142, %rd3, %rd304;
$L__BB54_167:
	membar.cta;
	ld.volatile.global.u32 	%r140, [%rd142];
	setp.eq.s32 	%p110, %r140, 0;
	@%p110 bra 	$L__BB54_167;
	and.b32  	%r974, %r140, 1073741823;
	add.s32 	%r1250, %r974, %r1250;
	setp.gt.s32 	%p111, %r140, -1;
	vote.sync.ballot.b32 	%r1248, %p111, %r1248;
	setp.gt.u32 	%p113, %r1247, 1;
	and.pred  	%p114, %p111, %p113;
	mov.u32 	%r1247, %r139;
	@%p114 bra 	$L__BB54_166;
	ld.shared.u64 	%rd691, [%r135];
$L__BB54_170:
	or.b32  	%r975, %r1250, -2147483648;
	st.volatile.global.u32 	[%rd59], %r975;
	sub.s32 	%r976, %r1250, %r1230;
	cvt.s64.s32 	%rd305, %r976;
	add.s64 	%rd306, %rd691, %rd305;
	st.shared.u64 	[%r135], %rd306;
$L__BB54_171:
	ld.param.u64 	%rd628, [_ZN3cub18CUB_300001_SM_10006detail10radix_sort29DeviceRadixSortOnesweepKernelINS1_5radix10policy_hubIxxyE10Policy1000ELNS0_9SortOrderE0ExxyiiNS1_21identity_decomposer_tEEEvPT5_SB_PT3_PKSC_PT1_PKSG_PT2_PKSK_T4_iiT6__param_2];
	setp.gt.u32 	%p115, %r1, 255;
	setp.lt.s32 	%p116, %r5, %r159;
	setp.eq.s64 	%p117, %rd628, 0;
	or.pred  	%p118, %p117, %p116;
	or.pred  	%p119, %p115, %p118;
	@%p119 bra 	$L__BB54_173;
	ld.param.u64 	%rd629, [_ZN3cub18CUB_300001_SM_10006detail10radix_sort29DeviceRadixSortOnesweepKernelINS1_5radix10policy_hubIxxyE10Policy1000ELNS0_9SortOrderE0ExxyiiNS1_21identity_decomposer_tEEEvPT5_SB_PT3_PKSC_PT1_PKSG_PT2_PKSK_T4_iiT6__param_2];
	ld.shared.u64 	%rd307, [%r135];
	cvt.s64.s32 	%rd308, %r1230;
	add.s64 	%rd309, %rd140, %rd308;
	add.s64 	%rd310, %rd309, %rd307;
	cvta.to.global.u64 	%rd311, %rd629;
	shl.b64 	%rd312, %rd70, 3;
	add.s64 	%rd313, %rd311, %rd312;
	st.global.u64 	[%rd313], %rd310;
$L__BB54_173:
	setp.gt.s32 	%p120, %r5, %r159;
	bar.sync 	0;
	@%p120 bra 	$L__BB54_175;
	ld.shared.u64 	%rd314, [%r135+-36864];
	shr.u64 	%rd315, %rd314, %r512;
	cvt.u32.u64 	%r978, %rd315;
	and.b32  	%r979, %r978, %r8;
	shl.b32 	%r980, %r979, 3;
	add.s32 	%r982, %r389, 36864;
	add.s32 	%r983, %r982, %r980;
	ld.shared.u64 	%rd316, [%r983];
	add.s64 	%rd317, %rd316, %rd70;
	xor.b64  	%rd318, %rd314, -9223372036854775808;
	shl.b64 	%rd319, %rd317, 3;
	add.s64 	%rd320, %rd2, %rd319;
	st.global.u64 	[%rd320], %rd318;
	bar.warp.sync 	-1;
	ld.shared.u64 	%rd321, [%r135+-33792];
	shr.u64 	%rd322, %rd321, %r512;
	cvt.u32.u64 	%r984, %rd322;
	and.b32  	%r985, %r984, %r8;
	shl.b32 	%r986, %r985, 3;
	add.s32 	%r987, %r982, %r986;
	ld.shared.u64 	%rd323, [%r987];
	add.s64 	%rd324, %rd323, %rd70;
	xor.b64  	%rd325, %rd321, -9223372036854775808;
	shl.b64 	%rd326, %rd324, 3;
	add.s64 	%rd327, %rd2, %rd326;
	st.global.u64 	[%rd327+3072], %rd325;
	bar.warp.sync 	-1;
	ld.shared.u64 	%rd328, [%r135+-30720];
	shr.u64 	%rd329, %rd328, %r512;
	cvt.u32.u64 	%r988, %rd329;
	and.b32  	%r989, %r988, %r8;
	shl.b32 	%r990, %r989, 3;
	add.s32 	%r991, %r982, %r990;
	ld.shared.u64 	%rd330, [%r991];
	add.s64 	%rd331, %rd330, %rd70;
	xor.b64  	%rd332, %rd328, -9223372036854775808;
	shl.b64 	%rd333, %rd331, 3;
	add.s64 	%rd334, %rd2, %rd333;
	st.global.u64 	[%rd334+6144], %rd332;
	bar.warp.sync 	-1;
	ld.shared.u64 	%rd335, [%r135+-27648];
	shr.u64 	%rd336, %rd335, %r512;
	cvt.u32.u64 	%r992, %rd336;
	and.b32  	%r993, %r992, %r8;
	shl.b32 	%r994, %r993, 3;
	add.s32 	%r995, %r982, %r994;
	ld.shared.u64 	%rd337, [%r995];
	add.s64 	%rd338, %rd337, %rd70;
	xor.b64  	%rd339, %rd335, -9223372036854775808;
	shl.b64 	%rd340, %rd338, 3;
	add.s64 	%rd341, %rd2, %rd340;
	st.global.u64 	[%rd341+9216], %rd339;
	bar.warp.sync 	-1;
	ld.shared.u64 	%rd342, [%r135+-24576];
	shr.u64 	%rd343, %rd342, %r512;
	cvt.u32.u64 	%r996, %rd343;
	and.b32  	%r997, %r996, %r8;
	shl.b32 	%r998, %r997, 3;
	add.s32 	%r999, %r982, %r998;
	ld.shared.u64 	%rd344, [%r999];
	add.s64 	%rd345, %rd344, %rd70;
	xor.b64  	%rd346, %rd342, -9223372036854775808;
	shl.b64 	%rd347, %rd345, 3;
	add.s64 	%rd348, %rd2, %rd347;
	st.global.u64 	[%rd348+12288], %rd346;
	bar.warp.sync 	-1;
	ld.shared.u64 	%rd349, [%r135+-21504];
	shr.u64 	%rd350, %rd349, %r512;
	cvt.u32.u64 	%r1000, %rd350;
	and.b32  	%r1001, %r1000, %r8;
	shl.b32 	%r1002, %r1001, 3;
	add.s32 	%r1003, %r982, %r1002;
	ld.shared.u64 	%rd351, [%r1003];
	add.s64 	%rd352, %rd351, %rd70;
	xor.b64  	%rd353, %rd349, -9223372036854775808;
	shl.b64 	%rd354, %rd352, 3;
	add.s64 	%rd355, %rd2, %rd354;
	st.global.u64 	[%rd355+15360], %rd353;
	bar.warp.sync 	-1;
	ld.shared.u64 	%rd356, [%r135+-18432];
	shr.u64 	%rd357, %rd356, %r512;
	cvt.u32.u64 	%r1004, %rd357;
	and.b32  	%r1005, %r1004, %r8;
	shl.b32 	%r1006, %r1005, 3;
	add.s32 	%r1007, %r982, %r1006;
	ld.shared.u64 	%rd358, [%r1007];
	add.s64 	%rd359, %rd358, %rd70;
	xor.b64  	%rd360, %rd356, -9223372036854775808;
	shl.b64 	%rd361, %rd359, 3;
	add.s64 	%rd362, %rd2, %rd361;
	st.global.u64 	[%rd362+18432], %rd360;
	bar.warp.sync 	-1;
	ld.shared.u64 	%rd363, [%r135+-15360];
	shr.u64 	%rd364, %rd363, %r512;
	cvt.u32.u64 	%r1008, %rd364;
	and.b32  	%r1009, %r1008, %r8;
	shl.b32 	%r1010, %r1009, 3;
	add.s32 	%r1011, %r982, %r1010;
	ld.shared.u64 	%rd365, [%r1011];
	add.s64 	%rd366, %rd365, %rd70;
	xor.b64  	%rd367, %rd363, -9223372036854775808;
	shl.b64 	%rd368, %rd366, 3;
	add.s64 	%rd369, %rd2, %rd368;
	st.global.u64 	[%rd369+21504], %rd367;
	bar.warp.sync 	-1;
	ld.shared.u64 	%rd370, [%r135+-12288];
	shr.u64 	%rd371, %rd370, %r512;
	cvt.u32.u64 	%r1012, %rd371;
	and.b32  	%r1013, %r1012, %r8;
	shl.b32 	%r1014, %r1013, 3;
	add.s32 	%r1015, %r982, %r1014;
	ld.shared.u64 	%rd372, [%r1015];
	add.s64 	%rd373, %rd372, %rd70;
	xor.b64  	%rd374, %rd370, -9223372036854775808;
	shl.b64 	%rd375, %rd373, 3;
	add.s64 	%rd376, %rd2, %rd375;
	st.global.u64 	[%rd376+24576], %rd374;
	bar.warp.sync 	-1;
	ld.shared.u64 	%rd377, [%r135+-9216];
	shr.u64 	%rd378, %rd377, %r512;
	cvt.u32.u64 	%r1016, %rd378;
	and.b32  	%r1017, %r1016, %r8;
	shl.b32 	%r1018, %r1017, 3;
	add.s32 	%r1019, %r982, %r1018;
	ld.shared.u64 	%rd379, [%r1019];
	add.s64 	%rd380, %rd379, %rd70;
	xor.b64  	%rd381, %rd377, -9223372036854775808;
	shl.b64 	%rd382, %rd380, 3;
	add.s64 	%rd383, %rd2, %rd382;
	st.global.u64 	[%rd383+27648], %rd381;
	bar.warp.sync 	-1;
	ld.shared.u64 	%rd384, [%r135+-6144];
	shr.u64 	%rd385, %rd384, %r512;
	cvt.u32.u64 	%r1020, %rd385;
	and.b32  	%r1021, %r1020, %r8;
	shl.b32 	%r1022, %r1021, 3;
	add.s32 	%r1023, %r982, %r1022;
	ld.shared.u64 	%rd386, [%r1023];
	add.s64 	%rd387, %rd386, %rd70;
	xor.b64  	%rd388, %rd384, -9223372036854775808;
	shl.b64 	%rd389, %rd387, 3;
	add.s64 	%rd390, %rd2, %rd389;
	st.global.u64 	[%rd390+30720], %rd388;
	bar.warp.sync 	-1;
	ld.shared.u64 	%rd391, [%r135+-3072];
	shr.u64 	%rd392, %rd391, %r512;
	cvt.u32.u64 	%r1024, %rd392;
	and.b32  	%r1025, %r1024, %r8;
	shl.b32 	%r1026, %r1025, 3;
	add.s32 	%r1027, %r982, %r1026;
	ld.shared.u64 	%rd393, [%r1027];
	add.s64 	%rd394, %rd393, %rd70;
	xor.b64  	%rd395, %rd391, -9223372036854775808;
	shl.b64 	%rd396, %rd394, 3;
	add.s64 	%rd397, %rd2, %rd396;
	st.global.u64 	[%rd397+33792], %rd395;
	bar.warp.sync 	-1;
	bra.uni 	$L__BB54_200;
$L__BB54_175:
	mad.lo.s32 	%r144, %r4, -4608, %r159;
	setp.ge.s32 	%p121, %r1, %r144;
	@%p121 bra 	$L__BB54_177;
	ld.shared.u64 	%rd398, [%r135+-36864];
	shr.u64 	%rd399, %rd398, %r512;
	cvt.u32.u64 	%r1029, %rd399;
	and.b32  	%r1030, %r1029, %r8;
	shl.b32 	%r1031, %r1030, 3;
	add.s32 	%r1033, %r389, %r1031;
	ld.shared.u64 	%rd400, [%r1033+36864];
	xor.b64  	%rd401, %rd398, -9223372036854775808;
	add.s64 	%rd402, %rd400, %rd70;
	shl.b64 	%rd403, %rd402, 3;
	add.s64 	%rd404, %rd2, %rd403;
	st.global.u64 	[%rd404], %rd401;
$L__BB54_177:
	bar.warp.sync 	-1;
	add.s32 	%r1034, %r1, 384;
	setp.ge.s32 	%p122, %r1034, %r144;
	@%p122 bra 	$L__BB54_179;
	ld.shared.u64 	%rd405, [%r135+-33792];
	shr.u64 	%rd406, %rd405, %r512;
	cvt.u32.u64 	%r1036, %rd406;
	and.b32  	%r1037, %r1036, %r8;
	shl.b32 	%r1038, %r1037, 3;
	add.s32 	%r1040, %r389, %r1038;
	ld.shared.u64 	%rd407, [%r1040+36864];
	xor.b64  	%rd408, %rd405, -9223372036854775808;
	add.s64 	%rd409, %rd407, %rd70;
	shl.b64 	%rd410, %rd409, 3;
	add.s64 	%rd411, %rd2, %rd410;
	st.global.u64 	[%rd411+3072], %rd408;
$L__BB54_179:
	bar.warp.sync 	-1;
	add.s32 	%r1041, %r1, 768;
	setp.ge.s32 	%p123, %r1041, %r144;
	@%p123 bra 	$L__BB54_181;
	ld.shared.u64 	%rd412, [%r135+-30720];
	shr.u64 	%rd413, %rd412, %r512;
	cvt.u32.u64 	%r1043, %rd413;
	and.b32  	%r1044, %r1043, %r8;
	shl.b32 	%r1045, %r1044, 3;
	add.s32 	%r1047, %r389, %r1045;
	ld.shared.u64 	%rd414, [%r1047+36864];
	xor.b64  	%rd415, %rd412, -9223372036854775808;
	add.s64 	%rd416, %rd414, %rd70;
	shl.b64 	%rd417, %rd416, 3;
	add.s64 	%rd418, %rd2, %rd417;
	st.global.u64 	[%rd418+6144], %rd415;
$L__BB54_181:
	bar.warp.sync 	-1;
	add.s32 	%r1048, %r1, 1152;
	setp.ge.s32 	%p124, %r1048, %r144;
	@%p124 bra 	$L__BB54_183;
	ld.shared.u64 	%rd419, [%r135+-27648];
	shr.u64 	%rd420, %rd419, %r512;
	cvt.u32.u64 	%r1050, %rd420;
	and.b32  	%r1051, %r1050, %r8;
	shl.b32 	%r1052, %r1051, 3;
	add.s32 	%r1054, %r389, %r1052;
	ld.shared.u64 	%rd421, [%r1054+36864];
	xor.b64  	%rd422, %rd419, -9223372036854775808;
	add.s64 	%rd423, %rd421, %rd70;
	shl.b64 	%rd424, %rd423, 3;
	add.s64 	%rd425, %rd2, %rd424;
	st.global.u64 	[%rd425+9216], %rd422;
$L__BB54_183:
	bar.warp.sync 	-1;
	add.s32 	%r1055, %r1, 1536;
	setp.ge.s32 	%p125, %r1055, %r144;
	@%p125 bra 	$L__BB54_185;
	ld.shared.u64 	%rd426, [%r135+-24576];
	shr.u64 	%rd427, %rd426, %r512;
	cvt.u32.u64 	%r1057, %rd427;
	and.b32  	%r1058, %r1057, %r8;
	shl.b32 	%r1059, %r1058, 3;
	add.s32 	%r1061, %r389, %r1059;
	ld.shared.u64 	%rd428, [%r1061+36864];
	xor.b64  	%rd429, %rd426, -9223372036854775808;
	add.s64 	%rd430, %rd428, %rd70;
	shl.b64 	%rd431, %rd430, 3;
	add.s64 	%rd432, %rd2, %rd431;
	st.global.u64 	[%rd432+12288], %rd429;
$L__BB54_185:
	bar.warp.sync 	-1;
	add.s32 	%r1062, %r1, 1920;
	setp.ge.s32 	%p126, %r1062, %r144;
	@%p126 bra 	$L__BB54_187;
	ld.shared.u64 	%rd433, [%r135+-21504];
	shr.u64 	%rd434, %rd433, %r512;
	cvt.u32.u64 	%r1064, %rd434;
	and.b32  	%r1065, %r1064, %r8;
	shl.b32 	%r1066, %r1065, 3;
	add.s32 	%r1068, %r389, %r1066;
	ld.shared.u64 	%rd435, [%r1068+36864];
	xor.b64  	%rd436, %rd433, -9223372036854775808;
	add.s64 	%rd437, %rd435, %rd70;
	shl.b64 	%rd438, %rd437, 3;
	add.s64 	%rd439, %rd2, %rd438;
	st.global.u64 	[%rd439+15360], %rd436;
$L__BB54_187:
	bar.warp.sync 	-1;
	add.s32 	%r1069, %r1, 2304;
	setp.ge.s32 	%p127, %r1069, %r144;
	@%p127 bra 	$L__BB54_189;
	ld.shared.u64 	%rd440, [%r135+-18432];
	shr.u64 	%rd441, %rd440, %r512;
	cvt.u32.u64 	%r1071, %rd441;
	and.b32  	%r1072, %r1071, %r8;
	shl.b32 	%r1073, %r1072, 3;
	add.s32 	%r1075, %r389, %r1073;
	ld.shared.u64 	%rd442, [%r1075+36864];
	xor.b64  	%rd443, %rd440, -9223372036854775808;
	add.s64 	%rd444, %rd442, %rd70;
	shl.b64 	%rd445, %rd444, 3;
	add.s64 	%rd446, %rd2, %rd445;
	st.global.u64 	[%rd446+18432], %rd443;
$L__BB54_189:
	bar.warp.sync 	-1;
	add.s32 	%r1076, %r1, 2688;
	setp.ge.s32 	%p128, %r1076, %r144;
	@%p128 bra 	$L__BB54_191;
	ld.shared.u64 	%rd447, [%r135+-15360];
	shr.u64 	%rd448, %rd447, %r512;
	cvt.u32.u64 	%r1078, %rd448;
	and.b32  	%r1079, %r1078, %r8;
	shl.b32 	%r1080, %r1079, 3;
	add.s32 	%r1082, %r389, %r1080;
	ld.shared.u64 	%rd449, [%r1082+36864];
	xor.b64  	%rd450, %rd447, -9223372036854775808;
	add.s64 	%rd451, %rd449, %rd70;
	shl.b64 	%rd452, %rd451, 3;
	add.s64 	%rd453, %rd2, %rd452;
	st.global.u64 	[%rd453+21504], %rd450;
$L__BB54_191:
	bar.warp.sync 	-1;
	or.b32  	%r1083, %r1, 3072;
	setp.ge.s32 	%p129, %r1083, %r144;
	@%p129 bra 	$L__BB54_193;
	ld.shared.u64 	%rd454, [%r135+-12288];
	shr.u64 	%rd455, %rd454, %r512;
	cvt.u32.u64 	%r1085, %rd455;
	and.b32  	%r1086, %r1085, %r8;
	shl.b32 	%r1087, %r1086, 3;
	add.s32 	%r1089, %r389, %r1087;
	ld.shared.u64 	%rd456, [%r1089+36864];
	xor.b64  	%rd457, %rd454, -9223372036854775808;
	add.s64 	%rd458, %rd456, %rd70;
	shl.b64 	%rd459, %rd458, 3;
	add.s64 	%rd460, %rd2, %rd459;
	st.global.u64 	[%rd460+24576], %rd457;
$L__BB54_193:
	bar.warp.sync 	-1;
	add.s32 	%r1090, %r1, 3456;
	setp.ge.s32 	%p130, %r1090, %r144;
	@%p130 bra 	$L__BB54_195;
	ld.shared.u64 	%rd461, [%r135+-9216];
	shr.u64 	%rd462, %rd461, %r512;
	cvt.u32.u64 	%r1092, %rd462;
	and.b32  	%r1093, %r1092, %r8;
	shl.b32 	%r1094, %r1093, 3;
	add.s32 	%r1096, %r389, %r1094;
	ld.shared.u64 	%rd463, [%r1096+36864];
	xor.b64  	%rd464, %rd461, -9223372036854775808;
	add.s64 	%rd465, %rd463, %rd70;
	shl.b64 	%rd466, %rd465, 3;
	add.s64 	%rd467, %rd2, %rd466;
	st.global.u64 	[%rd467+27648], %rd464;
$L__BB54_195:
	bar.warp.sync 	-1;
	add.s32 	%r1097, %r1, 3840;
	setp.ge.s32 	%p131, %r1097, %r144;
	@%p131 bra 	$L__BB54_197;
	ld.shared.u64 	%rd468, [%r135+-6144];
	shr.u64 	%rd469, %rd468, %r512;
	cvt.u32.u64 	%r1099, %rd469;
	and.b32  	%r1100, %r1099, %r8;
	shl.b32 	%r1101, %r1100, 3;
	add.s32 	%r1103, %r389, %r1101;
	ld.shared.u64 	%rd470, [%r1103+36864];
	xor.b64  	%rd471, %rd468, -9223372036854775808;
	add.s64 	%rd472, %rd470, %rd70;
	shl.b64 	%rd473, %rd472, 3;
	add.s64 	%rd474, %rd2, %rd473;
	st.global.u64 	[%rd474+30720], %rd471;
$L__BB54_197:
	bar.warp.sync 	-1;
	add.s32 	%r1104, %r1, 4224;
	setp.ge.s32 	%p132, %r1104, %r144;
	@%p132 bra 	$L__BB54_199;
	ld.shared.u64 	%rd475, [%r135+-3072];
	shr.u64 	%rd476, %rd475, %r512;
	cvt.u32.u64 	%r1106, %rd476;
	and.b32  	%r1107, %r1106, %r8;
	shl.b32 	%r1108, %r1107, 3;
	add.s32 	%r1110, %r389, %r1108;
	ld.shared.u64 	%rd477, [%r1110+36864];
	xor.b64  	%rd478, %rd475, -9223372036854775808;
	add.s64 	%rd479, %rd477, %rd70;
	shl.b64 	%rd480, %rd479, 3;
	add.s64 	%rd481, %rd2, %rd480;
	st.global.u64 	[%rd481+33792], %rd478;
$L__BB54_199:
	bar.warp.sync 	-1;
$L__BB54_200:
	setp.gt.s32 	%p133, %r5, %r159;
	ld.shared.u64 	%rd482, [%r135+-36864];
	shr.u64 	%rd483, %rd482, %r512;
	cvt.u32.u64 	%r1112, %rd483;
	and.b32  	%r145, %r1112, %r8;
	ld.shared.u64 	%rd484, [%r135+-33792];
	shr.u64 	%rd485, %rd484, %r512;
	cvt.u32.u64 	%r1113, %rd485;
	and.b32  	%r146, %r1113, %r8;
	ld.shared.u64 	%rd486, [%r135+-30720];
	shr.u64 	%rd487, %rd486, %r512;
	cvt.u32.u64 	%r1114, %rd487;
	and.b32  	%r147, %r1114, %r8;
	ld.shared.u64 	%rd488, [%r135+-27648];
	shr.u64 	%rd489, %rd488, %r512;
	cvt.u32.u64 	%r1115, %rd489;
	and.b32  	%r148, %r1115, %r8;
	ld.shared.u64 	%rd490, [%r135+-24576];
	shr.u64 	%rd491, %rd490, %r512;
	cvt.u32.u64 	%r1116, %rd491;
	and.b32  	%r149, %r1116, %r8;
	ld.shared.u64 	%rd492, [%r135+-21504];
	shr.u64 	%rd493, %rd492, %r512;
	cvt.u32.u64 	%r1117, %rd493;
	and.b32  	%r150, %r1117, %r8;
	ld.shared.u64 	%rd494, [%r135+-18432];
	shr.u64 	%rd495, %rd494, %r512;
	cvt.u32.u64 	%r1118, %rd495;
	and.b32  	%r151, %r1118, %r8;
	ld.shared.u64 	%rd496, [%r135+-15360];
	shr.u64 	%rd497, %rd496, %r512;
	cvt.u32.u64 	%r1119, %rd497;
	and.b32  	%r152, %r1119, %r8;
	ld.shared.u64 	%rd498, [%r135+-12288];
	shr.u64 	%rd499, %rd498, %r512;
	cvt.u32.u64 	%r1120, %rd499;
	and.b32  	%r153, %r1120, %r8;
	ld.shared.u64 	%rd500, [%r135+-9216];
	shr.u64 	%rd501, %rd500, %r512;
	cvt.u32.u64 	%r1121, %rd501;
	and.b32  	%r154, %r1121, %r8;
	ld.shared.u64 	%rd502, [%r135+-6144];
	shr.u64 	%rd503, %rd502, %r512;
	cvt.u32.u64 	%r1122, %rd503;
	and.b32  	%r155, %r1122, %r8;
	ld.shared.u64 	%rd504, [%r135+-3072];
	shr.u64 	%rd505, %rd504, %r512;
	cvt.u32.u64 	%r1123, %rd505;
	and.b32  	%r156, %r1123, %r8;
	@%p133 bra 	$L__BB54_202;
	ld.global.u64 	%rd703, [%rd69];
	ld.global.u64 	%rd704, [%rd69+256];
	ld.global.u64 	%rd705, [%rd69+512];
	ld.global.u64 	%rd706, [%rd69+768];
	ld.global.u64 	%rd707, [%rd69+1024];
	ld.global.u64 	%rd708, [%rd69+1280];
	ld.global.u64 	%rd709, [%rd69+1536];
	ld.global.u64 	%rd710, [%rd69+1792];
	ld.global.u64 	%rd711, [%rd69+2048];
	ld.global.u64 	%rd712, [%rd69+2304];
	ld.global.u64 	%rd713, [%rd69+2560];
	ld.global.u64 	%rd714, [%rd69+2816];
	bra.uni 	$L__BB54_226;
$L__BB54_202:
	cvt.u32.u64 	%r1124, %rd68;
	mul.lo.s32 	%r1125, %r4, 4608;
	sub.s32 	%r157, %r159, %r1125;
	setp.ge.s32 	%p134, %r1124, %r157;
	@%p134 bra 	$L__BB54_204;
	ld.global.u64 	%rd703, [%rd69];
$L__BB54_204:
	add.s32 	%r1127, %r1124, 32;
	setp.ge.s32 	%p135, %r1127, %r157;
	@%p135 bra 	$L__BB54_206;
	ld.global.u64 	%rd704, [%rd69+256];
$L__BB54_206:
	add.s32 	%r1129, %r1124, 64;
	setp.ge.s32 	%p136, %r1129, %r157;
	@%p136 bra 	$L__BB54_208;
	ld.global.u64 	%rd705, [%rd69+512];
$L__BB54_208:
	add.s32 	%r1131, %r1124, 96;
	setp.ge.s32 	%p137, %r1131, %r157;
	@%p137 bra 	$L__BB54_210;
	ld.global.u64 	%rd706, [%rd69+768];
$L__BB54_210:
	add.s32 	%r1133, %r1124, 128;
	setp.ge.s32 	%p138, %r1133, %r157;
	@%p138 bra 	$L__BB54_212;
	ld.global.u64 	%rd707, [%rd69+1024];
$L__BB54_212:
	add.s32 	%r1135, %r1124, 160;
	setp.ge.s32 	%p139, %r1135, %r157;
	@%p139 bra 	$L__BB54_214;
	ld.global.u64 	%rd708, [%rd69+1280];
$L__BB54_214:
	add.s32 	%r1137, %r1124, 192;
	setp.ge.s32 	%p140, %r1137, %r157;
	@%p140 bra 	$L__BB54_216;
	ld.global.u64 	%rd709, [%rd69+1536];
$L__BB54_216:
	add.s32 	%r1139, %r1124, 224;
	setp.ge.s32 	%p141, %r1139, %r157;
	@%p141 bra 	$L__BB54_218;
	ld.global.u64 	%rd710, [%rd69+1792];
$L__BB54_218:
	add.s32 	%r1141, %r1124, 256;
	setp.ge.s32 	%p142, %r1141, %r157;
	@%p142 bra 	$L__BB54_220;
	ld.global.u64 	%rd711, [%rd69+2048];
$L__BB54_220:
	add.s32 	%r1143, %r1124, 288;
	setp.ge.s32 	%p143, %r1143, %r157;
	@%p143 bra 	$L__BB54_222;
	ld.global.u64 	%rd712, [%rd69+2304];
$L__BB54_222:
	add.s32 	%r1145, %r1124, 320;
	setp.ge.s32 	%p144, %r1145, %r157;
	@%p144 bra 	$L__BB54_224;
	ld.global.u64 	%rd713, [%rd69+2560];
$L__BB54_224:
	add.s32 	%r1147, %r1124, 352;
	setp.ge.s32 	%p145, %r1147, %r157;
	@%p145 bra 	$L__BB54_226;
	ld.global.u64 	%rd714, [%rd69+2816];
$L__BB54_226:
	setp.gt.s32 	%p146, %r5, %r159;
	bar.sync 	0;
	st.shared.u64 	[%r123+-8], %rd703;
	st.shared.u64 	[%r124+-8], %rd704;
	st.shared.u64 	[%r125+-8], %rd705;
	st.shared.u64 	[%r126+-8], %rd706;
	st.shared.u64 	[%r127+-8], %rd707;
	st.shared.u64 	[%r128+-8], %rd708;
	st.shared.u64 	[%r129+-8], %rd709;
	st.shared.u64 	[%r130+-8], %rd710;
	st.shared.u64 	[%r131+-8], %rd711;
	st.shared.u64 	[%r132+-8], %rd712;
	st.shared.u64 	[%r133+-8], %rd713;
	st.shared.u64 	[%r134+-8], %rd714;
	bar.sync 	0;
	@%p146 bra 	$L__BB54_228;
	ld.shared.u64 	%rd518, [%r135+-36864];
	shl.b32 	%r1148, %r145, 3;
	add.s32 	%r1150, %r389, 36864;
	add.s32 	%r1151, %r1150, %r1148;
	ld.shared.u64 	%rd519, [%r1151];
	add.s64 	%rd520, %rd519, %rd70;
	shl.b64 	%rd521, %rd520, 3;
	add.s64 	%rd522, %rd1, %rd521;
	st.global.u64 	[%rd522], %rd518;
	bar.warp.sync 	-1;
	ld.shared.u64 	%rd523, [%r135+-33792];
	shl.b32 	%r1152, %r146, 3;
	add.s32 	%r1153, %r1150, %r1152;
	ld.shared.u64 	%rd524, [%r1153];
	add.s64 	%rd525, %rd524, %rd70;
	shl.b64 	%rd526, %rd525, 3;
	add.s64 	%rd527, %rd1, %rd526;
	st.global.u64 	[%rd527+3072], %rd523;
	bar.warp.sync 	-1;
	ld.shared.u64 	%rd528, [%r135+-30720];
	shl.b32 	%r1154, %r147, 3;
	add.s32 	%r1155, %r1150, %r1154;
	ld.shared.u64 	%rd529, [%r1155];
	add.s64 	%rd530, %rd529, %rd70;
	shl.b64 	%rd531, %rd530, 3;
	add.s64 	%rd532, %rd1, %rd531;
	st.global.u64 	[%rd532+6144], %rd528;
	bar.warp.sync 	-1;
	ld.shared.u64 	%rd533, [%r135+-27648];
	shl.b32 	%r1156, %r148, 3;
	add.s32 	%r1157, %r1150, %r1156;
	ld.shared.u64 	%rd534, [%r1157];
	add.s64 	%rd535, %rd534, %rd70;
	shl.b64 	%rd536, %rd535, 3;
	add.s64 	%rd537, %rd1, %rd536;
	st.global.u64 	[%rd537+9216], %rd533;
	bar.warp.sync 	-1;
	ld.shared.u64 	%rd538, [%r135+-24576];
	shl.b32 	%r1158, %r149, 3;
	add.s32 	%r1159, %r1150, %r1158;
	ld.shared.u64 	%rd539, [%r1159];
	add.s64 	%rd540, %rd539, %rd70;
	shl.b64 	%rd541, %rd540, 3;
	add.s64 	%rd542, %rd1, %rd541;
	st.global.u64 	[%rd542+12288], %rd538;
	bar.warp.sync 	-1;
	ld.shared.u64 	%rd543, [%r135+-21504];
	shl.b32 	%r1160, %r150, 3;
	add.s32 	%r1161, %r1150, %r1160;
	ld.shared.u64 	%rd544, [%r1161];
	add.s64 	%rd545, %rd544, %rd70;
	shl.b64 	%rd546, %rd545, 3;
	add.s64 	%rd547, %rd1, %rd546;
	st.global.u64 	[%rd547+15360], %rd543;
	bar.warp.sync 	-1;
	ld.shared.u64 	%rd548, [%r135+-18432];
	shl.b32 	%r1162, %r151, 3;
	add.s32 	%r1163, %r1150, %r1162;
	ld.shared.u64 	%rd549, [%r1163];
	add.s64 	%rd550, %rd549, %rd70;
	shl.b64 	%rd551, %rd550, 3;
	add.s64 	%rd552, %rd1, %rd551;
	st.global.u64 	[%rd552+18432], %rd548;
	bar.warp.sync 	-1;
	ld.shared.u64 	%rd553, [%r135+-15360];
	shl.b32 	%r1164, %r152, 3;
	add.s32 	%r1165, %r1150, %r1164;
	ld.shared.u64 	%rd554, [%r1165];
	add.s64 	%rd555, %rd554, %rd70;
	shl.b64 	%rd556, %rd555, 3;
	add.s64 	%rd557, %rd1, %rd556;
	st.global.u64 	[%rd557+21504], %rd553;
	bar.warp.sync 	-1;
	ld.shared.u64 	%rd558, [%r135+-12288];
	shl.b32 	%r1166, %r153, 3;
	add.s32 	%r1167, %r1150, %r1166;
	ld.shared.u64 	%rd559, [%r1167];
	add.s64 	%rd560, %rd559, %rd70;
	shl.b64 	%rd561, %rd560, 3;
	add.s64 	%rd562, %rd1, %rd561;
	st.global.u64 	[%rd562+24576], %rd558;
	bar.warp.sync 	-1;
	ld.shared.u64 	%rd563, [%r135+-9216];
	shl.b32 	%r1168, %r154, 3;
	add.s32 	%r1169, %r1150, %r1168;
	ld.shared.u64 	%rd564, [%r1169];
	add.s64 	%rd565, %rd564, %rd70;
	shl.b64 	%rd566, %rd565, 3;
	add.s64 	%rd567, %rd1, %rd566;
	st.global.u64 	[%rd567+27648], %rd563;
	bar.warp.sync 	-1;
	ld.shared.u64 	%rd568, [%r135+-6144];
	shl.b32 	%r1170, %r155, 3;
	add.s32 	%r1171, %r1150, %r1170;
	ld.shared.u64 	%rd569, [%r1171];
	add.s64 	%rd570, %rd569, %rd70;
	shl.b64 	%rd571, %rd570, 3;
	add.s64 	%rd572, %rd1, %rd571;
	st.global.u64 	[%rd572+30720], %rd568;
	bar.warp.sync 	-1;
	ld.shared.u64 	%rd573, [%r135+-3072];
	shl.b32 	%r1172, %r156, 3;
	add.s32 	%r1173, %r1150, %r1172;
	ld.shared.u64 	%rd574, [%r1173];
	add.s64 	%rd575, %rd574, %rd70;
	shl.b64 	%rd576, %rd575, 3;
	add.s64 	%rd577, %rd1, %rd576;
	st.global.u64 	[%rd577+33792], %rd573;
	bar.warp.sync 	-1;
	bra.uni 	$L__BB54_253;
$L__BB54_228:
	mad.lo.s32 	%r158, %r4, -4608, %r159;
	shl.b32 	%r1174, %r145, 3;
	add.s32 	%r1176, %r389, %r1174;
	ld.shared.u64 	%rd192, [%r1176+36864];
	setp.ge.s32 	%p147, %r1, %r158;
	@%p147 bra 	$L__BB54_230;
	ld.shared.u64 	%rd578, [%r135+-36864];
	add.s64 	%rd579, %rd192, %rd70;
	shl.b64 	%rd580, %rd579, 3;
	add.s64 	%rd581, %rd1, %rd580;
	st.global.u64 	[%rd581], %rd578;
$L__BB54_230:
	bar.warp.sync 	-1;
	shl.b32 	%r1177, %r146, 3;
	add.s32 	%r1179, %r389, %r1177;
	ld.shared.u64 	%rd193, [%r1179+36864];
	add.s32 	%r1180, %r1, 384;
	setp.ge.s32 	%p148, %r1180, %r158;
	@%p148 bra 	$L__BB54_232;
	ld.shared.u64 	%rd582, [%r135+-33792];
	add.s64 	%rd583, %rd193, %rd70;
	shl.b64 	%rd584, %rd583, 3;
	add.s64 	%rd585, %rd1, %rd584;
	st.global.u64 	[%rd585+3072], %rd582;
$L__BB54_232:
	bar.warp.sync 	-1;
	shl.b32 	%r1181, %r147, 3;
	add.s32 	%r1183, %r389, %r1181;
	ld.shared.u64 	%rd194, [%r1183+36864];
	add.s32 	%r1184, %r1, 768;
	setp.ge.s32 	%p149, %r1184, %r158;
	@%p149 bra 	$L__BB54_234;
	ld.shared.u64 	%rd586, [%r135+-30720];
	add.s64 	%rd587, %rd194, %rd70;
	shl.b64 	%rd588, %rd587, 3;
	add.s64 	%rd589, %rd1, %rd588;
	st.global.u64 	[%rd589+6144], %rd586;
$L__BB54_234:
	bar.warp.sync 	-1;
	shl.b32 	%r1185, %r148, 3;
	add.s32 	%r1187, %r389, %r1185;
	ld.shared.u64 	%rd195, [%r1187+36864];
	add.s32 	%r1188, %r1, 1152;
	setp.ge.s32 	%p150, %r1188, %r158;
	@%p150 bra 	$L__BB54_236;
	ld.shared.u64 	%rd590, [%r135+-27648];
	add.s64 	%rd591, %rd195, %rd70;
	shl.b64 	%rd592, %rd591, 3;
	add.s64 	%rd593, %rd1, %rd592;
	st.global.u64 	[%rd593+9216], %rd590;
$L__BB54_236:
	bar.warp.sync 	-1;
	shl.b32 	%r1189, %r149, 3;
	add.s32 	%r1191, %r389, %r1189;
	ld.shared.u64 	%rd196, [%r1191+36864];
	add.s32 	%r1192, %r1, 1536;
	setp.ge.s32 	%p151, %r1192, %r158;
	@%p151 bra 	$L__BB54_238;
	ld.shared.u64 	%rd594, [%r135+-24576];
	add.s64 	%rd595, %rd196, %rd70;
	shl.b64 	%rd596, %rd595, 3;
	add.s64 	%rd597, %rd1, %rd596;
	st.global.u64 	[%rd597+12288], %rd594;
$L__BB54_238:
	bar.warp.sync 	-1;
	shl.b32 	%r1193, %r150, 3;
	add.s32 	%r1195, %r389, %r1193;
	ld.shared.u64 	%rd197, [%r1195+36864];
	add.s32 	%r1196, %r1, 1920;
	setp.ge.s32 	%p152, %r1196, %r158;
	@%p152 bra 	$L__BB54_240;
	ld.shared.u64 	%rd598, [%r135+-21504];
	add.s64 	%rd599, %rd197, %rd70;
	shl.b64 	%rd600, %rd599, 3;
	add.s64 	%rd601, %rd1, %rd600;
	st.global.u64 	[%rd601+15360], %rd598;
$L__BB54_240:
	bar.warp.sync 	-1;
	shl.b32 	%r1197, %r151, 3;
	add.s32 	%r1199, %r389, %r1197;
	ld.shared.u64 	%rd198, [%r1199+36864];
	add.s32 	%r1200, %r1, 2304;
	setp.ge.s32 	%p153, %r1200, %r158;
	@%p153 bra 	$L__BB54_242;
	ld.shared.u64 	%rd602, [%r135+-18432];
	add.s64 	%rd603, %rd198, %rd70;
	shl.b64 	%rd604, %rd603, 3;
	add.s64 	%rd605, %rd1, %rd604;
	st.global.u64 	[%rd605+18432], %rd602;
$L__BB54_242:
	bar.warp.sync 	-1;
	shl.b32 	%r1201, %r152, 3;
	add.s32 	%r1203, %r389, %r1201;
	ld.shared.u64 	%rd199, [%r1203+36864];
	add.s32 	%r1204, %r1, 2688;
	setp.ge.s32 	%p154, %r1204, %r158;
	@%p154 bra 	$L__BB54_244;
	ld.shared.u64 	%rd606, [%r135+-15360];
	add.s64 	%rd607, %rd199, %rd70;
	shl.b64 	%rd608, %rd607, 3;
	add.s64 	%rd609, %rd1, %rd608;
	st.global.u64 	[%rd609+21504], %rd606;
$L__BB54_244:
	bar.warp.sync 	-1;
	shl.b32 	%r1205, %r153, 3;
	add.s32 	%r1207, %r389, %r1205;
	ld.shared.u64 	%rd200, [%r1207+36864];
	or.b32  	%r1208, %r1, 3072;
	setp.ge.s32 	%p155, %r1208, %r158;
	@%p155 bra 	$L__BB54_246;
	ld.shared.u64 	%rd610, [%r135+-12288];
	add.s64 	%rd611, %rd200, %rd70;
	shl.b64 	%rd612, %rd611, 3;
	add.s64 	%rd613, %rd1, %rd612;
	st.global.u64 	[%rd613+24576], %rd610;
$L__BB54_246:
	bar.warp.sync 	-1;
	shl.b32 	%r1209, %r154, 3;
	add.s32 	%r1211, %r389, %r1209;
	ld.shared.u64 	%rd201, [%r1211+36864];
	add.s32 	%r1212, %r1, 3456;
	setp.ge.s32 	%p156, %r1212, %r158;
	@%p156 bra 	$L__BB54_248;
	ld.shared.u64 	%rd614, [%r135+-9216];
	add.s64 	%rd615, %rd201, %rd70;
	shl.b64 	%rd616, %rd615, 3;
	add.s64 	%rd617, %rd1, %rd616;
	st.global.u64 	[%rd617+27648], %rd614;
$L__BB54_248:
	bar.warp.sync 	-1;
	shl.b32 	%r1213, %r155, 3;
	add.s32 	%r1215, %r389, %r1213;
	ld.shared.u64 	%rd202, [%r1215+36864];
	add.s32 	%r1216, %r1, 3840;
	setp.ge.s32 	%p157, %r1216, %r158;
	@%p157 bra 	$L__BB54_250;
	ld.shared.u64 	%rd618, [%r135+-6144];
	add.s64 	%rd619, %rd202, %rd70;
	shl.b64 	%rd620, %rd619, 3;
	add.s64 	%rd621, %rd1, %rd620;
	st.global.u64 	[%rd621+30720], %rd618;
$L__BB54_250:
	bar.warp.sync 	-1;
	shl.b32 	%r1217, %r156, 3;
	add.s32 	%r1219, %r389, %r1217;
	ld.shared.u64 	%rd622, [%r1219+36864];
	add.s64 	%rd203, %rd622, %rd70;
	add.s32 	%r1220, %r1, 4224;
	setp.ge.s32 	%p158, %r1220, %r158;
	@%p158 bra 	$L__BB54_252;
	ld.shared.u64 	%rd623, [%r135+-3072];
	shl.b64 	%rd624, %rd203, 3;
	add.s64 	%rd625, %rd1, %rd624;
	st.global.u64 	[%rd625+33792], %rd623;
$L__BB54_252:
	bar.warp.sync 	-1;
$L__BB54_253:
	ret;

}
	// .globl	_ZN3cub18CUB_300001_SM_10006detail10radix_sort31DeviceRadixSortSingleTileKernelINS1_5radix10policy_hubIiiyE10Policy1000ELNS0_9SortOrderE0EiiyNS1_21identity_decomposer_tEEEvPKT1_PSA_PKT2_PSE_T3_iiT4_
.visible .entry _ZN3cub18CUB_300001_SM_10006detail10radix_sort31DeviceRadixSortSingleTileKernelINS1_5radix10policy_hubIiiyE10Policy1000ELNS0_9SortOrderE0EiiyNS1_21identity_decomposer_tEEEvPKT1_PSA_PKT2_PSE_T3_iiT4_(
	.param .u64 .ptr .align 1 _ZN3cub18CUB_300001_SM_10006detail10radix_sort31DeviceRadixSortSingleTileKernelINS1_5radix10policy_hubIiiyE10Policy1000ELNS0_9SortOrderE0EiiyNS1_21identity_decomposer_tEEEvPKT1_PSA_PKT2_PSE_T3_iiT4__param_0,
	.param .u64 .ptr .align 1 _ZN3cub18CUB_300001_SM_10006detail10radix_sort31DeviceRadixSortSingleTileKernelINS1_5radix10policy_hubIiiyE10Policy1000ELNS0_9SortOrderE0EiiyNS1_21identity_decomposer_tEEEvPKT1_PSA_PKT2_PSE_T3_iiT4__param_1,
	.param .u64 .ptr .align 1 _ZN3cub18CUB_300001_SM_10006detail10radix_sort31DeviceRadixSortSingleTileKernelINS1_5radix10policy_hubIiiyE10Policy1000ELNS0_9SortOrderE0EiiyNS1_21identity_decomposer_tEEEvPKT1_PSA_PKT2_PSE_T3_iiT4__param_2,
	.param .u64 .ptr .align 1 _ZN3cub18CUB_300001_SM_10006detail10radix_sort31DeviceRadixSortSingleTileKernelINS1_5radix10policy_hubIiiyE10Policy1000ELNS0_9SortOrderE0EiiyNS1_21identity_decomposer_tEEEvPKT1_PSA_PKT2_PSE_T3_iiT4__param_3,
	.param .u64 _ZN3cub18CUB_300001_SM_10006detail10radix_sort31DeviceRadixSortSingleTileKernelINS1_5radix10policy_hubIiiyE10Policy1000ELNS0_9SortOrderE0EiiyNS1_21identity_decomposer_tEEEvPKT1_PSA_PKT2_PSE_T3_iiT4__param_4,
	.param .u32 _ZN3cub18CUB_300001_SM_10006detail10radix_sort31DeviceRadixSortSingleTileKernelINS1_5radix10policy_hubIiiyE10Policy1000ELNS0_9SortOrderE0EiiyNS1_21identity_decomposer_tEEEvPKT1_PSA_PKT2_PSE_T3_iiT4__param_5,
	.param .u32 _ZN3cub18CUB_300001_SM_10006detail10radix_sort31DeviceRadixSortSingleTileKernelINS1_5radix10policy_hubIiiyE10Policy1000ELNS0_9SortOrderE0EiiyNS1_21identity_decomposer_tEEEvPKT1_PSA_PKT2_PSE_T3_iiT4__param_6,
	.param .align 1 .b8 _ZN3cub18CUB_300001_SM_10006detail10radix_sort31DeviceRadixSortSingleTileKernelINS1_5radix10policy_hubIiiyE10Policy1000ELNS0_9SortOrderE0EiiyNS1_21identity_decomposer_tEEEvPKT1_PSA_PKT2_PSE_T3_iiT4__param_7[1]
)
.maxntid 256
.minnctapersm 1
{
	.reg .pred 	%p<73>;
	.reg .b16 	%rs<39>;
	.reg .b32 	%r<900>;
	.reg .b64 	%rd<37>;
	// demoted variable
	.shared .align 16 .b8 _ZZN3cub18CUB_300001_SM_10006detail10radix_sort31DeviceRadixSortSingleTileKernelINS1_5radix10policy_hubIiiyE10Policy1000ELNS0_9SortOrderE0EiiyNS1_21identity_decomposer_tEEEvPKT1_PSA_PKT2_PSE_T3_iiT4_E12temp_storage[33856];
	ld.param.u64 	%rd10, [_ZN3cub18CUB_300001_SM_10006detail10radix_sort31DeviceRadixSortSingleTileKernelINS1_5radix10policy_hubIiiyE10Policy1000ELNS0_9SortOrderE0EiiyNS1_21identity_decomposer_tEEEvPKT1_PSA_PKT2_PSE_T3_iiT4__param_0];
	ld.param.u64 	%rd6, [_ZN3cub18CUB_300001_SM_10006detail10radix_sort31DeviceRadixSortSingleTileKernelINS1_5radix10policy_hubIiiyE10Policy1000ELNS0_9SortOrderE0EiiyNS1_21identity_decomposer_tEEEvPKT1_PSA_PKT2_PSE_T3_iiT4__param_1];
	ld.param.u64 	%rd7, [_ZN3cub18CUB_300001_SM_10006detail10radix_sort31DeviceRadixSortSingleTileKernelINS1_5radix10policy_hubIiiyE10Policy1000ELNS0_9SortOrderE0EiiyNS1_21identity_decomposer_tEEEvPKT1_PSA_PKT2_PSE_T3_iiT4__param_2];
	ld.param.u64 	%rd8, [_ZN3cub18CUB_300001_SM_10006detail10radix_sort31DeviceRadixSortSingleTileKernelINS1_5radix10policy_hubIiiyE10Policy1000ELNS0_9SortOrderE0EiiyNS1_21identity_decomposer_tEEEvPKT1_PSA_PKT2_PSE_T3_iiT4__param_3];
	ld.param.u64 	%rd9, [_ZN3cub18CUB_300001_SM_10006detail10radix_sort31DeviceRadixSortSingleTileKernelINS1_5radix10policy_hubIiiyE10Policy1000ELNS0_9SortOrderE0EiiyNS1_21identity_decomposer_tEEEvPKT1_PSA_PKT2_PSE_T3_iiT4__param_4];
	ld.param.u32 	%r303, [_ZN3cub18CUB_300001_SM_10006detail10radix_sort31DeviceRadixSortSingleTileKernelINS1_5radix10policy_hubIiiyE10Policy1000ELNS0_9SortOrderE0EiiyNS1_21identity_decomposer_tEEEvPKT1_PSA_PKT2_PSE_T3_iiT4__param_5];
	ld.param.u32 	%r304, [_ZN3cub18CUB_300001_SM_10006detail10radix_sort31DeviceRadixSortSingleTileKernelINS1_5radix10policy_hubIiiyE10Policy1000ELNS0_9SortOrderE0EiiyNS1_21identity_decomposer_tEEEvPKT1_PSA_PKT2_PSE_T3_iiT4__param_6];
	cvta.to.global.u64 	%rd11, %rd10;
	cvt.u32.u64 	%r1, %rd9;
	mov.u32 	%r2, %tid.x;
	mul.lo.s32 	%r3, %r2, 19;
	setp.ge.s32 	%p1, %r3, %r1;
	mul.wide.u32 	%rd12, %r3, 4;
	add.s64 	%rd1, %rd11, %rd12;
	mov.b32 	%r878, -1;
	@%p1 bra 	$L__BB55_2;
	ld.global.u32 	%r306, [%rd1];
	xor.b32  	%r878, %r306, -2147483648;
$L__BB55_2:
	add.s32 	%r6, %r3, 1;
	setp.ge.s32 	%p2, %r6, %r1;
	mov.b32 	%r877, -1;
	@%p2 bra 	$L__BB55_4;
	ld.global.u32 	%r308, [%rd1+4];
	xor.b32  	%r877, %r308, -2147483648;
$L__BB55_4:
	add.s32 	%r9, %r3, 2;
	setp.ge.s32 	%p3, %r9, %r1;
	mov.b32 	%r876, -1;
	@%p3 bra 	$L__BB55_6;
	ld.global.u32 	%r310, [%rd1+8];
	xor.b32  	%r876, %r310, -2147483648;
$L__BB55_6:
	add.s32 	%r12, %r3, 3;
	setp.ge.s32 	%p4, %r12, %r1;
	mov.b32 	%r875, -1;
	@%p4 bra 	$L__BB55_8;
	ld.global.u32 	%r312, [%rd1+12];
	xor.b32  	%r875, %r312, -2147483648;
$L__BB55_8:
	add.s32 	%r15, %r3, 4;
	setp.ge.s32 	%p5, %r15, %r1;
	mov.b32 	%r874, -1;
	@%p5 bra 	$L__BB55_10;
	ld.global.u32 	%r314, [%rd1+16];
	xor.b32  	%r874, %r314, -2147483648;
$L__BB55_10:
	add.s32 	%r18, %r3, 5;
	setp.ge.s32 	%p6, %r18, %r1;
	mov.b32 	%r873, -1;
	@%p6 bra 	$L__BB55_12;
	ld.global.u32 	%r316, [%rd1+20];
	xor.b32  	%r873, %r316, -2147483648;
$L__BB55_12:
	add.s32 	%r21, %r3, 6;
	setp.ge.s32 	%p7, %r21, %r1;
	mov.b32 	%r872, -1;
	@%p7 bra 	$L__BB55_14;
	ld.global.u32 	%r318, [%rd1+24];
	xor.b32  	%r872, %r318, -2147483648;
$L__BB55_14:
	add.s32 	%r24, %r3, 7;
	setp.ge.s32 	%p8, %r24, %r1;
	mov.b32 	%r871, -1;
	@%p8 bra 	$L__BB55_16;
	ld.global.u32 	%r320, [%rd1+28];
	xor.b32  	%r871, %r320, -2147483648;
$L__BB55_16:
	add.s32 	%r27, %r3, 8;
	setp.ge.s32 	%p9, %r27, %r1;
	mov.b32 	%r870, -1;
	@%p9 bra 	$L__BB55_18;
	ld.global.u32 	%r322, [%rd1+32];
	xor.b32  	%r870, %r322, -2147483648;
$L__BB55_18:
	add.s32 	%r30, %r3, 9;
	setp.ge.s32 	%p10, %r30, %r1;
	mov.b32 	%r869, -1;
	@%p10 bra 	$L__BB55_20;
	ld.global.u32 	%r324, [%rd1+36];
	xor.b32  	%r869, %r324, -2147483648;
$L__BB55_20:
	add.s32 	%r33, %r3, 10;
	setp.ge.s32 	%p11, %r33, %r1;
	mov.b32 	%r868, -1;
	@%p11 bra 	$L__BB55_22;
	ld.global.u32 	%r326, [%rd1+40];
	xor.b32  	%r868, %r326, -2147483648;
$L__BB55_22:
	add.s32 	%r36, %r3, 11;
	setp.ge.s32 	%p12, %r36, %r1;
	mov.b32 	%r867, -1;
	@%p12 bra 	$L__BB55_24;
	ld.global.u32 	%r328, [%rd1+44];
	xor.b32  	%r867, %r328, -2147483648;
$L__BB55_24:
	add.s32 	%r39, %r3, 12;
	setp.ge.s32 	%p13, %r39, %r1;
	mov.b32 	%r866, -1;
	@%p13 bra 	$L__BB55_26;
	ld.global.u32 	%r330, [%rd1+48];
	xor.b32  	%r866, %r330, -2147483648;
$L__BB55_26:
	add.s32 	%r42, %r3, 13;
	setp.ge.s32 	%p14, %r42, %r1;
	mov.b32 	%r865, -1;
	@%p14 bra 	$L__BB55_28;
	ld.global.u32 	%r332, [%rd1+52];
	xor.b32  	%r865, %r332, -2147483648;
$L__BB55_28:
	add.s32 	%r45, %r3, 14;
	setp.ge.s32 	%p15, %r45, %r1;
	mov.b32 	%r864, -1;
	@%p15 bra 	$L__BB55_30;
	ld.global.u32 	%r334, [%rd1+56];
	xor.b32  	%r864, %r334, -2147483648;
$L__BB55_30:
	add.s32 	%r48, %r3, 15;
	setp.ge.s32 	%p16, %r48, %r1;
	mov.b32 	%r863, -1;
	@%p16 bra 	$L__BB55_32;
	ld.global.u32 	%r336, [%rd1+60];
	xor.b32  	%r863, %r336, -2147483648;
$L__BB55_32:
	add.s32 	%r51, %r3, 16;
	setp.ge.s32 	%p17, %r51, %r1;
	mov.b32 	%r862, -1;
	@%p17 bra 	$L__BB55_34;
	ld.global.u32 	%r338, [%rd1+64];
	xor.b32  	%r862, %r338, -2147483648;
$L__BB55_34:
	add.s32 	%r54, %r3, 17;
	setp.ge.s32 	%p18, %r54, %r1;
	mov.b32 	%r861, -1;
	@%p18 bra 	$L__BB55_36;
	ld.global.u32 	%r340, [%rd1+68];
	xor.b32  	%r861, %r340, -2147483648;
$L__BB55_36:
	add.s32 	%r57, %r3, 18;
	setp.ge.s32 	%p19, %r57, %r1;
	mov.b32 	%r860, -1;
	@%p19 bra 	$L__BB55_38;
	ld.global.u32 	%r342, [%rd1+72];
	xor.b32  	%r860, %r342, -2147483648;
$L__BB55_38:
	bar.sync 	0;
	mov.b64 	{%r344, %r345}, %rd9;
	shfl.sync.idx.b32	%r60|%p20, %r344, 0, 31, -1;
	shfl.sync.idx.b32	%r346|%p21, %r345, 0, 31, -1;
	mov.b64 	%rd2, {%r60, %r346};
	setp.ge.s32 	%p22, %r3, %r60;
	cvta.to.global.u64 	%rd13, %rd7;
	add.s64 	%rd3, %rd13, %rd12;
	@%p22 bra 	$L__BB55_40;
	ld.global.u32 	%r897, [%rd3];
$L__BB55_40:
	setp.ge.s32 	%p23, %r6, %r60;
	@%p23 bra 	$L__BB55_42;
	ld.global.u32 	%r896, [%rd3+4];
$L__BB55_42:
	setp.ge.s32 	%p24, %r9, %r60;
	@%p24 bra 	$L__BB55_44;
	ld.global.u32 	%r895, [%rd3+8];
$L__BB55_44:
	setp.ge.s32 	%p25, %r12, %r60;
	@%p25 bra 	$L__BB55_46;
	ld.global.u32 	%r894, [%rd3+12];
$L__BB55_46:
	setp.ge.s32 	%p26, %r15, %r60;
	@%p26 bra 	$L__BB55_48;
	ld.global.u32 	%r893, [%rd3+16];
$L__BB55_48:
	setp.ge.s32 	%p27, %r18, %r60;
	@%p27 bra 	$L__BB55_50;
	ld.global.u32 	%r892, [%rd3+20];
$L__BB55_50:
	setp.ge.s32 	%p28, %r21, %r60;
	@%p28 bra 	$L__BB55_52;
	ld.global.u32 	%r891, [%rd3+24];
$L__BB55_52:
	setp.ge.s32 	%p29, %r24, %r60;
	@%p29 bra 	$L__BB55_54;
	ld.global.u32 	%r890, [%rd3+28];
$L__BB55_54:
	setp.ge.s32 	%p30, %r27, %r60;
	@%p30 bra 	$L__BB55_56;
	ld.global.u32 	%r889, [%rd3+32];
$L__BB55_56:
	setp.ge.s32 	%p31, %r30, %r60;
	@%p31 bra 	$L__BB55_58;
	ld.global.u32 	%r888, [%rd3+36];
$L__BB55_58:
	setp.ge.s32 	%p32, %r33, %r60;
	@%p32 bra 	$L__BB55_60;
	ld.global.u32 	%r887, [%rd3+40];
$L__BB55_60:
	setp.ge.s32 	%p33, %r36, %r60;
	@%p33 bra 	$L__BB55_62;
	ld.global.u32 	%r886, [%rd3+44];
$L__BB55_62:
	setp.ge.s32 	%p34, %r39, %r60;
	@%p34 bra 	$L__BB55_64;
	ld.global.u32 	%r885, [%rd3+48];
$L__BB55_64:
	setp.ge.s32 	%p35, %r42, %r60;
	@%p35 bra 	$L__BB55_66;
	ld.global.u32 	%r884, [%rd3+52];
$L__BB55_66:
	setp.ge.s32 	%p36, %r45, %r60;
	@%p36 bra 	$L__BB55_68;
	ld.global.u32 	%r883, [%rd3+56];
$L__BB55_68:
	setp.ge.s32 	%p37, %r48, %r60;
	@%p37 bra 	$L__BB55_70;
	ld.global.u32 	%r882, [%rd3+60];
$L__BB55_70:
	setp.ge.s32 	%p38, %r51, %r60;
	@%p38 bra 	$L__BB55_72;
	ld.global.u32 	%r881, [%rd3+64];
$L__BB55_72:
	setp.ge.s32 	%p39, %r54, %r60;
	@%p39 bra 	$L__BB55_74;
	ld.global.u32 	%r880, [%rd3+68];
$L__BB55_74:
	setp.ge.s32 	%p40, %r57, %r60;
	@%p40 bra 	$L__BB55_76;
	ld.global.u32 	%r879, [%rd3+72];
$L__BB55_76:
	bar.sync 	0;
	shr.u32 	%r99, %r2, 5;
	shl.b32 	%r366, %r2, 2;
	mov.u32 	%r367, _ZZN3cub18CUB_300001_SM_10006detail10radix_sort31DeviceRadixSortSingleTileKernelINS1_5radix10policy_hubIiiyE10Policy1000ELNS0_9SortOrderE0EiiyNS1_21identity_decomposer_tEEEvPKT1_PSA_PKT2_PSE_T3_iiT4_E12temp_storage;
	add.s32 	%r100, %r367, %r366;
	shl.b32 	%r368, %r2, 7;
	add.s32 	%r101, %r100, %r368;
	shl.b32 	%r369, %r99, 2;
	add.s32 	%r370, %r367, %r369;
	add.s32 	%r102, %r370, 33792;
	mad.lo.s32 	%r103, %r2, -56, %r101;
	add.s32 	%r859, %r303, 6;
	sub.s32 	%r858, %r304, %r303;
$L__BB55_77:
	add.s32 	%r430, %r859, -6;
	min.s32 	%r373, %r858, 6;
	mov.b32 	%r459, 0;
	st.shared.u32 	[%r100], %r459;
	st.shared.u32 	[%r100+1024], %r459;
	st.shared.u32 	[%r100+2048], %r459;
	st.shared.u32 	[%r100+3072], %r459;
	st.shared.u32 	[%r100+4096], %r459;
	st.shared.u32 	[%r100+5120], %r459;
	st.shared.u32 	[%r100+6144], %r459;
	st.shared.u32 	[%r100+7168], %r459;
	st.shared.u32 	[%r100+8192], %r459;
	st.shared.u32 	[%r100+9216], %r459;
	st.shared.u32 	[%r100+10240], %r459;
	st.shared.u32 	[%r100+11264], %r459;
	st.shared.u32 	[%r100+12288], %r459;
	st.shared.u32 	[%r100+13312], %r459;
	st.shared.u32 	[%r100+14336], %r459;
	st.shared.u32 	[%r100+15360], %r459;
	st.shared.u32 	[%r100+16384], %r459;
	st.shared.u32 	[%r100+17408], %r459;
	st.shared.u32 	[%r100+18432], %r459;
	st.shared.u32 	[%r100+19456], %r459;
	st.shared.u32 	[%r100+20480], %r459;
	st.shared.u32 	[%r100+21504], %r459;
	st.shared.u32 	[%r100+22528], %r459;
	st.shared.u32 	[%r100+23552], %r459;
	st.shared.u32 	[%r100+24576], %r459;
	st.shared.u32 	[%r100+25600], %r459;
	st.shared.u32 	[%r100+26624], %r459;
	st.shared.u32 	[%r100+27648], %r459;
	st.shared.u32 	[%r100+28672], %r459;
	st.shared.u32 	[%r100+29696], %r459;
	st.shared.u32 	[%r100+30720], %r459;
	st.shared.u32 	[%r100+31744], %r459;
	st.shared.u32 	[%r100+32768], %r459;
	// begin inline asm
	bmsk.clamp.b32 %r371, %r459, %r373;
	// end inline asm
	// begin inline asm
	shr.b32 %r374, %r878, %r430;
	// end inline asm
	and.b32  	%r462, %r371, %r374;
	shl.b32 	%r463, %r462, 10;
	and.b32  	%r464, %r463, 31744;
	add.s32 	%r465, %r100, %r464;
	shr.u32 	%r466, %r462, 4;
	and.b32  	%r467, %r466, 268435454;
	add.s32 	%r147, %r465, %r467;
	ld.shared.u16 	%rs1, [%r147];
	add.s16 	%rs20, %rs1, 1;
	st.shared.u16 	[%r147], %rs20;
	// begin inline asm
	shr.b32 %r377, %r877, %r430;
	// end inline asm
	and.b32  	%r468, %r371, %r377;
	shl.b32 	%r469, %r468, 10;
	and.b32  	%r470, %r469, 31744;
	add.s32 	%r471, %r100, %r470;
	shr.u32 	%r472, %r468, 4;
	and.b32  	%r473, %r472, 268435454;
	add.s32 	%r148, %r471, %r473;
	ld.shared.u16 	%rs2, [%r148];
	add.s16 	%rs21, %rs2, 1;
	st.shared.u16 	[%r148], %rs21;
	// begin inline asm
	shr.b32 %r380, %r876, %r430;
	// end inline asm
	and.b32  	%r474, %r371, %r380;
	shl.b32 	%r475, %r474, 10;
	and.b32  	%r476, %r475, 31744;
	add.s32 	%r477, %r100, %r476;
	shr.u32 	%r478, %r474, 4;
	and.b32  	%r479, %r478, 268435454;
	add.s32 	%r149, %r477, %r479;
	ld.shared.u16 	%rs3, [%r149];
	add.s16 	%rs22, %rs3, 1;
	st.shared.u16 	[%r149], %rs22;
	// begin inline asm
	shr.b32 %r383, %r875, %r430;
	// end inline asm
	and.b32  	%r480, %r371, %r383;
	shl.b32 	%r481, %r480, 10;
	and.b32  	%r482, %r481, 31744;
	add.s32 	%r483, %r100, %r482;
	shr.u32 	%r484, %r480, 4;
	and.b32  	%r485, %r484, 268435454;
	add.s32 	%r150, %r483, %r485;
	ld.shared.u16 	%rs4, [%r150];
	add.s16 	%rs23, %rs4, 1;
	st.shared.u16 	[%r150], %rs23;
	// begin inline asm
	shr.b32 %r386, %r874, %r430;
	// end inline asm
	and.b32  	%r486, %r371, %r386;
	shl.b32 	%r487, %r486, 10;
	and.b32  	%r488, %r487, 31744;
	add.s32 	%r489, %r100, %r488;
	shr.u32 	%r490, %r486, 4;
	and.b32  	%r491, %r490, 268435454;
	add.s32 	%r151, %r489, %r491;
	ld.shared.u16 	%rs5, [%r151];
	add.s16 	%rs24, %rs5, 1;
	st.shared.u16 	[%r151], %rs24;
	// begin inline asm
	shr.b32 %r389, %r873, %r430;
	// end inline asm
	and.b32  	%r492, %r371, %r389;
	shl.b32 	%r493, %r492, 10;
	and.b32  	%r494, %r493, 31744;
	add.s32 	%r495, %r100, %r494;
	shr.u32 	%r496, %r492, 4;
	and.b32  	%r497, %r496, 268435454;
	add.s32 	%r152, %r495, %r497;
	ld.shared.u16 	%rs6, [%r152];
	add.s16 	%rs25, %rs6, 1;
	st.shared.u16 	[%r152], %rs25;
	// begin inline asm
	shr.b32 %r392, %r872, %r430;
	// end inline asm
	and.b32  	%r498, %r371, %r392;
	shl.b32 	%r499, %r498, 10;
	and.b32  	%r500, %r499, 31744;
	add.s32 	%r501, %r100, %r500;
	shr.u32 	%r502, %r498, 4;
	and.b32  	%r503, %r502, 268435454;
	add.s32 	%r153, %r501, %r503;
	ld.shared.u16 	%rs7, [%r153];
	add.s16 	%rs26, %rs7, 1;
	st.shared.u16 	[%r153], %rs26;
	// begin inline asm
	shr.b32 %r395, %r871, %r430;
	// end inline asm
	and.b32  	%r504, %r371, %r395;
	shl.b32 	%r505, %r504, 10;
	and.b32  	%r506, %r505, 31744;
	add.s32 	%r507, %r100, %r506;
	shr.u32 	%r508, %r504, 4;
	and.b32  	%r509, %r508, 268435454;
	add.s32 	%r154, %r507, %r509;
	ld.shared.u16 	%rs8, [%r154];
	add.s16 	%rs27, %rs8, 1;
	st.shared.u16 	[%r154], %rs27;
	// begin inline asm
	shr.b32 %r398, %r870, %r430;
	// end inline asm
	and.b32  	%r510, %r371, %r398;
	shl.b32 	%r511, %r510, 10;
	and.b32  	%r512, %r511, 31744;
	add.s32 	%r513, %r100, %r512;
	shr.u32 	%r514, %r510, 4;
	and.b32  	%r515, %r514, 268435454;
	add.s32 	%r155, %r513, %r515;
	ld.shared.u16 	%rs9, [%r155];
	add.s16 	%rs28, %rs9, 1;
	st.shared.u16 	[%r155], %rs28;
	// begin inline asm
	shr.b32 %r401, %r869, %r430;
	// end inline asm
	and.b32  	%r516, %r371, %r401;
	shl.b32 	%r517, %r516, 10;
	and.b32  	%r518, %r517, 31744;
	add.s32 	%r519, %r100, %r518;
	shr.u32 	%r520, %r516, 4;
	and.b32  	%r521, %r520, 268435454;
	add.s32 	%r156, %r519, %r521;
	ld.shared.u16 	%rs10, [%r156];
	add.s16 	%rs29, %rs10, 1;
	st.shared.u16 	[%r156], %rs29;
	// begin inline asm
	shr.b32 %r404, %r868, %r430;
	// end inline asm
	and.b32  	%r522, %r371, %r404;
	shl.b32 	%r523, %r522, 10;
	and.b32  	%r524, %r523, 31744;
	add.s32 	%r525, %r100, %r524;
	shr.u32 	%r526, %r522, 4;
	and.b32  	%r527, %r526, 268435454;
	add.s32 	%r157, %r525, %r527;
	ld.shared.u16 	%rs11, [%r157];
	add.s16 	%rs30, %rs11, 1;
	st.shared.u16 	[%r157], %rs30;
	// begin inline asm
	shr.b32 %r407, %r867, %r430;
	// end inline asm
	and.b32  	%r528, %r371, %r407;
	shl.b32 	%r529, %r528, 10;
	and.b32  	%r530, %r529, 31744;
	add.s32 	%r531, %r100, %r530;
	shr.u32 	%r532, %r528, 4;
	and.b32  	%r533, %r532, 268435454;
	add.s32 	%r158, %r531, %r533;
	ld.shared.u16 	%rs12, [%r158];
	add.s16 	%rs31, %rs12, 1;
	st.shared.u16 	[%r158], %rs31;
	// begin inline asm
	shr.b32 %r410, %r866, %r430;
	// end inline asm
	and.b32  	%r534, %r371, %r410;
	shl.b32 	%r535, %r534, 10;
	and.b32  	%r536, %r535, 31744;
	add.s32 	%r537, %r100, %r536;
	shr.u32 	%r538, %r534, 4;
	and.b32  	%r539, %r538, 268435454;
	add.s32 	%r159, %r537, %r539;
	ld.shared.u16 	%rs13, [%r159];
	add.s16 	%rs32, %rs13, 1;
	st.shared.u16 	[%r159], %rs32;
	// begin inline asm
	shr.b32 %r413, %r865, %r430;
	// end inline asm
	and.b32  	%r540, %r371, %r413;
	shl.b32 	%r541, %r540, 10;
	and.b32  	%r542, %r541, 31744;
	add.s32 	%r543, %r100, %r542;
	shr.u32 	%r544, %r540, 4;
	and.b32  	%r545, %r544, 268435454;
	add.s32 	%r160, %r543, %r545;
	ld.shared.u16 	%rs14, [%r160];
	add.s16 	%rs33, %rs14, 1;
	st.shared.u16 	[%r160], %rs33;
	// begin inline asm
	shr.b32 %r416, %r864, %r430;
	// end inline asm
	and.b32  	%r546, %r371, %r416;
	shl.b32 	%r547, %r546, 10;
	and.b32  	%r548, %r547, 31744;
	add.s32 	%r549, %r100, %r548;
	shr.u32 	%r550, %r546, 4;
	and.b32  	%r551, %r550, 268435454;
	add.s32 	%r161, %r549, %r551;
	ld.shared.u16 	%rs15, [%r161];
	add.s16 	%rs34, %rs15, 1;
	st.shared.u16 	[%r161], %rs34;
	// begin inline asm
	shr.b32 %r419, %r863, %r430;
	// end inline asm
	and.b32  	%r552, %r371, %r419;
	shl.b32 	%r553, %r552, 10;
	and.b32  	%r554, %r553, 31744;
	add.s32 	%r555, %r100, %r554;
	shr.u32 	%r556, %r552, 4;
	and.b32  	%r557, %r556, 268435454;
	add.s32 	%r162, %r555, %r557;
	ld.shared.u16 	%rs16, [%r162];
	add.s16 	%rs35, %rs16, 1;
	st.shared.u16 	[%r162], %rs35;
	// begin inline asm
	shr.b32 %r422, %r862, %r430;
	// end inline asm
	and.b32  	%r558, %r371, %r422;
	shl.b32 	%r559, %r558, 10;
	and.b32  	%r560, %r559, 31744;
	add.s32 	%r561, %r100, %r560;
	shr.u32 	%r562, %r558, 4;
	and.b32  	%r563, %r562, 268435454;
	add.s32 	%r163, %r561, %r563;
	ld.shared.u16 	%rs17, [%r163];
	add.s16 	%rs36, %rs17, 1;
	st.shared.u16 	[%r163], %rs36;
	// begin inline asm
	shr.b32 %r425, %r861, %r430;
	// end inline asm
	and.b32  	%r564, %r371, %r425;
	shl.b32 	%r565, %r564, 10;
	and.b32  	%r566, %r565, 31744;
	add.s32 	%r567, %r100, %r566;
	shr.u32 	%r568, %r564, 4;
	and.b32  	%r569, %r568, 268435454;
	add.s32 	%r164, %r567, %r569;
	ld.shared.u16 	%rs18, [%r164];
	add.s16 	%rs37, %rs18, 1;
	st.shared.u16 	[%r164], %rs37;
	// begin inline asm
	shr.b32 %r428, %r860, %r430;
	// end inline asm
	and.b32  	%r570, %r371, %r428;
	shl.b32 	%r571, %r570, 10;
	and.b32  	%r572, %r571, 31744;
	add.s32 	%r573, %r100, %r572;
	shr.u32 	%r574, %r570, 4;
	and.b32  	%r575, %r574, 268435454;
	add.s32 	%r165, %r573, %r575;
	ld.shared.u16 	%rs19, [%r165];
	add.s16 	%rs38, %rs19, 1;
	st.shared.u16 	[%r165], %rs38;
	bar.sync 	0;
	ld.shared.u32 	%r166, [%r101];
	ld.shared.u32 	%r576, [%r101+4];
	ld.shared.u32 	%r577, [%r101+8];
	ld.shared.u32 	%r578, [%r101+12];
	ld.shared.u32 	%r579, [%r101+16];
	ld.shared.u32 	%r580, [%r101+20];
	ld.shared.u32 	%r581, [%r101+24];
	ld.shared.u32 	%r582, [%r101+28];
	ld.shared.u32 	%r583, [%r101+32];
	ld.shared.u32 	%r584, [%r101+36];
	ld.shared.u32 	%r585, [%r101+40];
	ld.shared.u32 	%r586, [%r101+44];
	ld.shared.u32 	%r587, [%r101+48];
	ld.shared.u32 	%r588, [%r101+52];
	ld.shared.u32 	%r589, [%r101+56];
	ld.shared.u32 	%r590, [%r101+60];
	ld.shared.u32 	%r591, [%r101+64];
	ld.shared.u32 	%r592, [%r101+68];
	ld.shared.u32 	%r593, [%r101+72];
	ld.shared.u32 	%r594, [%r101+76];
	ld.shared.u32 	%r595, [%r101+80];
	ld.shared.u32 	%r596, [%r101+84];
	ld.shared.u32 	%r597, [%r101+88];
	ld.shared.u32 	%r598, [%r101+92];
	ld.shared.u32 	%r599, [%r101+96];
	ld.shared.u32 	%r600, [%r101+100];
	ld.shared.u32 	%r601, [%r101+104];
	ld.shared.u32 	%r602, [%r101+108];
	ld.shared.u32 	%r603, [%r101+112];
	ld.shared.u32 	%r604, [%r101+116];
	ld.shared.u32 	%r605, [%r101+120];
	ld.shared.u32 	%r606, [%r101+124];
	ld.shared.u32 	%r607, [%r101+128];
	add.s32 	%r167, %r576, %r166;
	add.s32 	%r168, %r577, %r167;
	add.s32 	%r169, %r578, %r168;
	add.s32 	%r170, %r579, %r169;
	add.s32 	%r171, %r580, %r170;
	add.s32 	%r172, %r581, %r171;
	add.s32 	%r173, %r582, %r172;
	add.s32 	%r174, %r583, %r173;
	add.s32 	%r175, %r584, %r174;
	add.s32 	%r176, %r585, %r175;
	add.s32 	%r177, %r586, %r176;
	add.s32 	%r178, %r587, %r177;
	add.s32 	%r179, %r588, %r178;
	add.s32 	%r180, %r589, %r179;
	add.s32 	%r181, %r590, %r180;
	add.s32 	%r182, %r591, %r181;
	add.s32 	%r183, %r592, %r182;
	add.s32 	%r184, %r593, %r183;
	add.s32 	%r185, %r594, %r184;
	add.s32 	%r186, %r595, %r185;
	add.s32 	%r187, %r596, %r186;
	add.s32 	%r188, %r597, %r187;
	add.s32 	%r189, %r598, %r188;
	add.s32 	%r190, %r599, %r189;
	add.s32 	%r191, %r600, %r190;
	add.s32 	%r192, %r601, %r191;
	add.s32 	%r193, %r602, %r192;
	add.s32 	%r194, %r603, %r193;
	add.s32 	%r195, %r604, %r194;
	add.s32 	%r196, %r605, %r195;
	add.s32 	%r197, %r606, %r196;
	add.s32 	%r436, %r607, %r197;
	// begin inline asm
	mov.u32 %r431, %laneid;
	// end inline asm
	mov.b32 	%r434, 1;
	mov.b32 	%r461, -1;
	// begin inline asm
	{  .reg .u32 r0;  .reg .pred p;  shfl.sync.up.b32 r0|p, %r436, %r434, %r459, %r461;  @p add.u32 r0, r0, %r436;  mov.u32 %r432, r0;}
	// end inline asm
	mov.b32 	%r440, 2;
	// begin inline asm
	{  .reg .u32 r0;  .reg .pred p;  shfl.sync.up.b32 r0|p, %r432, %r440, %r459, %r461;  @p add.u32 r0, r0, %r432;  mov.u32 %r438, r0;}
	// end inline asm
	mov.b32 	%r446, 4;
	// begin inline asm
	{  .reg .u32 r0;  .reg .pred p;  shfl.sync.up.b32 r0|p, %r438, %r446, %r459, %r461;  @p add.u32 r0, r0, %r438;  mov.u32 %r444, r0;}
	// end inline asm
	mov.b32 	%r452, 8;
	// begin inline asm
	{  .reg .u32 r0;  .reg .pred p;  shfl.sync.up.b32 r0|p, %r444, %r452, %r459, %r461;  @p add.u32 r0, r0, %r444;  mov.u32 %r450, r0;}
	// end inline asm
	mov.b32 	%r458, 16;
	// begin inline asm
	{  .reg .u32 r0;  .reg .pred p;  shfl.sync.up.b32 r0|p, %r450, %r458, %r459, %r461;  @p add.u32 r0, r0, %r450;  mov.u32 %r456, r0;}
	// end inline asm
	setp.ne.s32 	%p41, %r431, 31;
	@%p41 bra 	$L__BB55_79;
	st.shared.u32 	[%r102], %r456;
$L__BB55_79:
	sub.s32 	%r608, %r456, %r436;
	setp.gt.u32 	%p42, %r2, 31;
	setp.eq.s32 	%p43, %r99, 7;
	setp.eq.s32 	%p44, %r99, 6;
	setp.eq.s32 	%p45, %r99, 5;
	setp.eq.s32 	%p46, %r99, 4;
	setp.eq.s32 	%p47, %r99, 3;
	setp.eq.s32 	%p48, %r99, 2;
	setp.eq.s32 	%p49, %r99, 1;
	bar.sync 	0;
	ld.shared.v4.u32 	{%r609, %r610, %r611, %r612}, [_ZZN3cub18CUB_300001_SM_10006detail10radix_sort31DeviceRadixSortSingleTileKernelINS1_5radix10policy_hubIiiyE10Policy1000ELNS0_9SortOrderE0EiiyNS1_21identity_decomposer_tEEEvPKT1_PSA_PKT2_PSE_T3_iiT4_E12temp_storage+33792];
	selp.b32 	%r613, %r609, %r898, %p49;
	add.s32 	%r614, %r610, %r609;
	selp.b32 	%r615, %r614, %r613, %p48;
	add.s32 	%r616, %r614, %r611;
	selp.b32 	%r617, %r616, %r615, %p47;
	add.s32 	%r618, %r616, %r612;
	selp.b32 	%r619, %r618, %r617, %p46;
	ld.shared.v4.u32 	{%r620, %r621, %r622, %r623}, [_ZZN3cub18CUB_300001_SM_10006detail10radix_sort31DeviceRadixSortSingleTileKernelINS1_5radix10policy_hubIiiyE10Policy1000ELNS0_9SortOrderE0EiiyNS1_21identity_decomposer_tEEEvPKT1_PSA_PKT2_PSE_T3_iiT4_E12temp_storage+33808];
	add.s32 	%r624, %r618, %r620;
	selp.b32 	%r625, %r624, %r619, %p45;
	add.s32 	%r626, %r624, %r621;
	selp.b32 	%r627, %r626, %r625, %p44;
	add.s32 	%r628, %r626, %r622;
	selp.b32 	%r898, %r628, %r627, %p43;
	add.s32 	%r202, %r628, %r623;
	setp.ne.s32 	%p50, %r431, 0;
	selp.b32 	%r629, %r608, 0, %p50;
	add.s32 	%r630, %r898, %r629;
	or.pred  	%p51, %p42, %p50;
	selp.b32 	%r899, %r630, %r608, %p42;
	@%p51 bra 	$L__BB55_81;
	shl.b32 	%r899, %r202, 16;
	st.shared.u32 	[_ZZN3cub18CUB_300001_SM_10006detail10radix_sort31DeviceRadixSortSingleTileKernelINS1_5radix10policy_hubIiiyE10Policy1000ELNS0_9SortOrderE0EiiyNS1_21identity_decomposer_tEEEvPKT1_PSA_PKT2_PSE_T3_iiT4_E12temp_storage+33832], %r899;
$L__BB55_81:
	setp.eq.s32 	%p52, %r2, 0;
	bar.sync 	0;
	ld.shared.u32 	%r631, [_ZZN3cub18CUB_300001_SM_10006detail10radix_sort31DeviceRadixSortSingleTileKernelINS1_5radix10policy_hubIiiyE10Policy1000ELNS0_9SortOrderE0EiiyNS1_21identity_decomposer_tEEEvPKT1_PSA_PKT2_PSE_T3_iiT4_E12temp_storage+33832];
	selp.b32 	%r632, 0, %r631, %p52;
	add.s32 	%r633, %r899, %r632;
	add.s32 	%r634, %r166, %r633;
	add.s32 	%r635, %r167, %r633;
	add.s32 	%r636, %r168, %r633;
	add.s32 	%r637, %r169, %r633;
	add.s32 	%r638, %r170, %r633;
	add.s32 	%r639, %r171, %r633;
	add.s32 	%r640, %r172, %r633;
	add.s32 	%r641, %r173, %r633;
	add.s32 	%r642, %r174, %r633;
	add.s32 	%r643, %r175, %r633;
	add.s32 	%r644, %r176, %r633;
	add.s32 	%r645, %r177, %r633;
	add.s32 	%r646, %r178, %r633;
	add.s32 	%r647, %r179, %r633;
	add.s32 	%r648, %r180, %r633;
	add.s32 	%r649, %r181, %r633;
	add.s32 	%r650, %r182, %r633;
	add.s32 	%r651, %r183, %r633;
	add.s32 	%r652, %r184, %r633;
	add.s32 	%r653, %r185, %r633;
	add.s32 	%r654, %r186, %r633;
	add.s32 	%r655, %r187, %r633;
	add.s32 	%r656, %r188, %r633;
	add.s32 	%r657, %r189, %r633;
	add.s32 	%r658, %r190, %r633;
	add.s32 	%r659, %r191, %r633;
	add.s32 	%r660, %r192, %r633;
	add.s32 	%r661, %r193, %r633;
	add.s32 	%r662, %r194, %r633;
	add.s32 	%r663, %r195, %r633;
	add.s32 	%r664, %r196, %r633;
	add.s32 	%r665, %r197, %r633;
	st.shared.u32 	[%r101], %r633;
	st.shared.u32 	[%r101+4], %r634;
	st.shared.u32 	[%r101+8], %r635;
	st.shared.u32 	[%r101+12], %r636;
	st.shared.u32 	[%r101+16], %r637;
	st.shared.u32 	[%r101+20], %r638;
	st.shared.u32 	[%r101+24], %r639;
	st.shared.u32 	[%r101+28], %r640;
	st.shared.u32 	[%r101+32], %r641;
	st.shared.u32 	[%r101+36], %r642;
	st.shared.u32 	[%r101+40], %r643;
	st.shared.u32 	[%r101+44], %r644;
	st.shared.u32 	[%r101+48], %r645;
	st.shared.u32 	[%r101+52], %r646;
	st.shared.u32 	[%r101+56], %r647;
	st.shared.u32 	[%r101+60], %r648;
	st.shared.u32 	[%r101+64], %r649;
	st.shared.u32 	[%r101+68], %r650;
	st.shared.u32 	[%r101+72], %r651;
	st.shared.u32 	[%r101+76], %r652;
	st.shared.u32 	[%r101+80], %r653;
	st.shared.u32 	[%r101+84], %r654;
	st.shared.u32 	[%r101+88], %r655;
	st.shared.u32 	[%r101+92], %r656;
	st.shared.u32 	[%r101+96], %r657;
	st.shared.u32 	[%r101+100], %r658;
	st.shared.u32 	[%r101+104], %r659;
	st.shared.u32 	[%r101+108], %r660;
	st.shared.u32 	[%r101+112], %r661;
	st.shared.u32 	[%r101+116], %r662;
	st.shared.u32 	[%r101+120], %r663;
	st.shared.u32 	[%r101+124], %r664;
	st.shared.u32 	[%r101+128], %r665;
	bar.sync 	0;
	cvt.u32.u16 	%r666, %rs1;
	ld.shared.u16 	%r667, [%r147];
	add.s32 	%r206, %r667, %r666;
	cvt.u32.u16 	%r668, %rs2;
	ld.shared.u16 	%r669, [%r148];
	add.s32 	%r207, %r669, %r668;
	cvt.u32.u16 	%r670, %rs3;
	ld.shared.u16 	%r671, [%r149];
	add.s32 	%r208, %r671, %r670;
	cvt.u32.u16 	%r672, %rs4;
	ld.shared.u16 	%r673, [%r150];
	add.s32 	%r209, %r673, %r672;
	cvt.u32.u16 	%r674, %rs5;
	ld.shared.u16 	%r675, [%r151];
	add.s32 	%r210, %r675, %r674;
	cvt.u32.u16 	%r676, %rs6;
	ld.shared.u16 	%r677, [%r152];
	add.s32 	%r211, %r677, %r676;
	cvt.u32.u16 	%r678, %rs7;
	ld.shared.u16 	%r679, [%r153];
	add.s32 	%r212, %r679, %r678;
	cvt.u32.u16 	%r680, %rs8;
	ld.shared.u16 	%r681, [%r154];
	add.s32 	%r213, %r681, %r680;
	cvt.u32.u16 	%r682, %rs9;
	ld.shared.u16 	%r683, [%r155];
	add.s32 	%r214, %r683, %r682;
	cvt.u32.u16 	%r684, %rs10;
	ld.shared.u16 	%r685, [%r156];
	add.s32 	%r215, %r685, %r684;
	cvt.u32.u16 	%r686, %rs11;
	ld.shared.u16 	%r687, [%r157];
	add.s32 	%r216, %r687, %r686;
	cvt.u32.u16 	%r688, %rs12;
	ld.shared.u16 	%r689, [%r158];
	add.s32 	%r217, %r689, %r688;
	cvt.u32.u16 	%r690, %rs13;
	ld.shared.u16 	%r691, [%r159];
	add.s32 	%r218, %r691, %r690;
	cvt.u32.u16 	%r692, %rs14;
	ld.shared.u16 	%r693, [%r160];
	add.s32 	%r219, %r693, %r692;
	cvt.u32.u16 	%r694, %rs15;
	ld.shared.u16 	%r695, [%r161];
	add.s32 	%r220, %r695, %r694;
	cvt.u32.u16 	%r696, %rs16;
	ld.shared.u16 	%r697, [%r162];
	add.s32 	%r221, %r697, %r696;
	cvt.u32.u16 	%r698, %rs17;
	ld.shared.u16 	%r699, [%r163];
	add.s32 	%r222, %r699, %r698;
	cvt.u32.u16 	%r700, %rs18;
	ld.shared.u16 	%r701, [%r164];
	add.s32 	%r223, %r701, %r700;
	cvt.u32.u16 	%r702, %rs19;
	ld.shared.u16 	%r703, [%r165];
	add.s32 	%r224, %r703, %r702;
	bar.sync 	0;
	setp.lt.s32 	%p53, %r859, %r304;
	@%p53 bra 	$L__BB55_121;
	cvt.u64.u32 	%rd15, %r2;
	shl.b32 	%r704, %r206, 2;
	mov.u32 	%r705, _ZZN3cub18CUB_300001_SM_10006detail10radix_sort31DeviceRadixSortSingleTileKernelINS1_5radix10policy_hubIiiyE10Policy1000ELNS0_9SortOrderE0EiiyNS1_21identity_decomposer_tEEEvPKT1_PSA_PKT2_PSE_T3_iiT4_E12temp_storage;
	add.s32 	%r706, %r705, %r704;
	st.shared.u32 	[%r706], %r878;
	shl.b32 	%r707, %r207, 2;
	add.s32 	%r708, %r705, %r707;
	st.shared.u32 	[%r708], %r877;
	shl.b32 	%r709, %r208, 2;
	add.s32 	%r710, %r705, %r709;
	st.shared.u32 	[%r710], %r876;
	shl.b32 	%r711, %r209, 2;
	add.s32 	%r712, %r705, %r711;
	st.shared.u32 	[%r712], %r875;
	shl.b32 	%r713, %r210, 2;
	add.s32 	%r714, %r705, %r713;
	st.shared.u32 	[%r714], %r874;
	shl.b32 	%r715, %r211, 2;
	add.s32 	%r716, %r705, %r715;
	st.shared.u32 	[%r716], %r873;
	shl.b32 	%r717, %r212, 2;
	add.s32 	%r718, %r705, %r717;
	st.shared.u32 	[%r718], %r872;
	shl.b32 	%r719, %r213, 2;
	add.s32 	%r720, %r705, %r719;
	st.shared.u32 	[%r720], %r871;
	shl.b32 	%r721, %r214, 2;
	add.s32 	%r722, %r705, %r721;
	st.shared.u32 	[%r722], %r870;
	shl.b32 	%r723, %r215, 2;
	add.s32 	%r724, %r705, %r723;
	st.shared.u32 	[%r724], %r869;
	shl.b32 	%r725, %r216, 2;
	add.s32 	%r726, %r705, %r725;
	st.shared.u32 	[%r726], %r868;
	shl.b32 	%r727, %r217, 2;
	add.s32 	%r728, %r705, %r727;
	st.shared.u32 	[%r728], %r867;
	shl.b32 	%r729, %r218, 2;
	add.s32 	%r730, %r705, %r729;
	st.shared.u32 	[%r730], %r866;
	shl.b32 	%r731, %r219, 2;
	add.s32 	%r732, %r705, %r731;
	st.shared.u32 	[%r732], %r865;
	shl.b32 	%r733, %r220, 2;
	add.s32 	%r734, %r705, %r733;
	st.shared.u32 	[%r734], %r864;
	shl.b32 	%r735, %r221, 2;
	add.s32 	%r736, %r705, %r735;
	st.shared.u32 	[%r736], %r863;
	shl.b32 	%r737, %r222, 2;
	add.s32 	%r738, %r705, %r737;
	st.shared.u32 	[%r738], %r862;
	shl.b32 	%r739, %r223, 2;
	add.s32 	%r740, %r705, %r739;
	st.shared.u32 	[%r740], %r861;
	shl.b32 	%r741, %r224, 2;
	add.s32 	%r742, %r705, %r741;
	st.shared.u32 	[%r742], %r860;
	bar.sync 	0;
	mad.lo.s32 	%r225, %r2, -72, %r103;
	ld.shared.u32 	%r226, [%r225];
	ld.shared.u32 	%r227, [%r225+1024];
	ld.shared.u32 	%r228, [%r225+2048];
	ld.shared.u32 	%r229, [%r225+3072];
	ld.shared.u32 	%r230, [%r225+4096];
	ld.shared.u32 	%r231, [%r225+5120];
	ld.shared.u32 	%r232, [%r225+6144];
	ld.shared.u32 	%r233, [%r225+7168];
	ld.shared.u32 	%r234, [%r225+8192];
	ld.shared.u32 	%r235, [%r225+9216];
	ld.shared.u32 	%r236, [%r225+10240];
	ld.shared.u32 	%r237, [%r225+11264];
	ld.shared.u32 	%r238, [%r225+12288];
	ld.shared.u32 	%r239, [%r225+13312];
	ld.shared.u32 	%r240, [%r225+14336];
	ld.shared.u32 	%r241, [%r225+15360];
	ld.shared.u32 	%r242, [%r225+16384];
	ld.shared.u32 	%r243, [%r225+17408];
	ld.shared.u32 	%r244, [%r225+18432];
	bar.sync 	0;
	st.shared.u32 	[%r706], %r897;
	st.shared.u32 	[%r708], %r896;
	st.shared.u32 	[%r710], %r895;
	st.shared.u32 	[%r712], %r894;
	st.shared.u32 	[%r714], %r893;
	st.shared.u32 	[%r716], %r892;
	st.shared.u32 	[%r718], %r891;
	st.shared.u32 	[%r720], %r890;
	st.shared.u32 	[%r722], %r889;
	st.shared.u32 	[%r724], %r888;
	st.shared.u32 	[%r726], %r887;
	st.shared.u32 	[%r728], %r886;
	st.shared.u32 	[%r730], %r885;
	st.shared.u32 	[%r732], %r884;
	st.shared.u32 	[%r734], %r883;
	st.shared.u32 	[%r736], %r882;
	st.shared.u32 	[%r738], %r881;
	st.shared.u32 	[%r740], %r880;
	st.shared.u32 	[%r742], %r879;
	bar.sync 	0;
	ld.shared.u32 	%r245, [%r225+1024];
	ld.shared.u32 	%r246, [%r225+2048];
	ld.shared.u32 	%r247, [%r225+3072];
	ld.shared.u32 	%r248, [%r225+4096];
	ld.shared.u32 	%r249, [%r225+5120];
	ld.shared.u32 	%r250, [%r225+6144];
	ld.shared.u32 	%r251, [%r225+7168];
	ld.shared.u32 	%r252, [%r225+8192];
	ld.shared.u32 	%r253, [%r225+9216];
	ld.shared.u32 	%r254, [%r225+10240];
	ld.shared.u32 	%r255, [%r225+11264];
	ld.shared.u32 	%r256, [%r225+12288];
	ld.shared.u32 	%r257, [%r225+13312];
	ld.shared.u32 	%r258, [%r225+14336];
	ld.shared.u32 	%r259, [%r225+15360];
	ld.shared.u32 	%r260, [%r225+16384];
	ld.shared.u32 	%r261, [%r225+17408];
	ld.shared.u32 	%r262, [%r225+18432];
	setp.gt.u64 	%p54, %rd2, %rd15;
	cvta.to.global.u64 	%rd16, %rd6;
	mul.wide.u32 	%rd17, %r2, 4;
	add.s64 	%rd4, %rd16, %rd17;
	cvta.to.global.u64 	%rd18, %rd8;
	add.s64 	%rd5, %rd18, %rd17;
	@%p54 bra 	$L__BB55_83;
	bra.uni 	$L__BB55_84;
$L__BB55_83:
	xor.b32  	%r743, %r226, -2147483648;
	ld.shared.u32 	%r744, [%r225];
	st.global.u32 	[%rd4], %r743;
	st.global.u32 	[%rd5], %r744;
$L__BB55_84:
	add.s32 	%r745, %r2, 256;
	cvt.u64.u32 	%rd19, %r745;
	setp.le.u64 	%p55, %rd2, %rd19;
	@%p55 bra 	$L__BB55_86;
	xor.b32  	%r746, %r227, -2147483648;
	st.global.u32 	[%rd4+1024], %r746;
	st.global.u32 	[%rd5+1024], %r245;
$L__BB55_86:
	add.s32 	%r747, %r2, 512;
	cvt.u64.u32 	%rd20, %r747;
	setp.le.u64 	%p56, %rd2, %rd20;
	@%p56 bra 	$L__BB55_88;
	xor.b32  	%r748, %r228, -2147483648;
	st.global.u32 	[%rd4+2048], %r748;
	st.global.u32 	[%rd5+2048], %r246;
$L__BB55_88:
	add.s32 	%r749, %r2, 768;
	cvt.u64.u32 	%rd21, %r749;
	setp.le.u64 	%p57, %rd2, %rd21;
	@%p57 bra 	$L__BB55_90;
	xor.b32  	%r750, %r229, -2147483648;
	st.global.u32 	[%rd4+3072], %r750;
	st.global.u32 	[%rd5+3072], %r247;
$L__BB55_90:
	or.b32  	%r751, %r2, 1024;
	cvt.u64.u32 	%rd22, %r751;
	setp.le.u64 	%p58, %rd2, %rd22;
	@%p58 bra 	$L__BB55_92;
	xor.b32  	%r752, %r230, -2147483648;
	st.global.u32 	[%rd4+4096], %r752;
	st.global.u32 	[%rd5+4096], %r248;
$L__BB55_92:
	add.s32 	%r753, %r2, 1280;
	cvt.u64.u32 	%rd23, %r753;
	setp.le.u64 	%p59, %rd2, %rd23;
	@%p59 bra 	$L__BB55_94;
	xor.b32  	%r754, %r231, -2147483648;
	st.global.u32 	[%rd4+5120], %r754;
	st.global.u32 	[%rd5+5120], %r249;
$L__BB55_94:
	add.s32 	%r755, %r2, 1536;
	cvt.u64.u32 	%rd24, %r755;
	setp.le.u64 	%p60, %rd2, %rd24;
	@%p60 bra 	$L__BB55_96;
	xor.b32  	%r756, %r232, -2147483648;
	st.global.u32 	[%rd4+6144], %r756;
	st.global.u32 	[%rd5+6144], %r250;
$L__BB55_96:
	add.s32 	%r757, %r2, 1792;
	cvt.u64.u32 	%rd25, %r757;
	setp.le.u64 	%p61, %rd2, %rd25;
	@%p61 bra 	$L__BB55_98;
	xor.b32  	%r758, %r233, -2147483648;
	st.global.u32 	[%rd4+7168], %r758;
	st.global.u32 	[%rd5+7168], %r251;
$L__BB55_98:
	or.b32  	%r759, %r2, 2048;
	cvt.u64.u32 	%rd26, %r759;
	setp.le.u64 	%p62, %rd2, %rd26;
	@%p62 bra 	$L__BB55_100;
	xor.b32  	%r760, %r234, -2147483648;
	st.global.u32 	[%rd4+8192], %r760;
	st.global.u32 	[%rd5+8192], %r252;
$L__BB55_100:
	add.s32 	%r761, %r2, 2304;
	cvt.u64.u32 	%rd27, %r761;
	setp.le.u64 	%p63, %rd2, %rd27;
	@%p63 bra 	$L__BB55_102;
	xor.b32  	%r762, %r235, -2147483648;
	st.global.u32 	[%rd4+9216], %r762;
	st.global.u32 	[%rd5+9216], %r253;
$L__BB55_102:
	add.s32 	%r763, %r2, 2560;
	cvt.u64.u32 	%rd28, %r763;
	setp.le.u64 	%p64, %rd2, %rd28;
	@%p64 bra 	$L__BB55_104;
	xor.b32  	%r764, %r236, -2147483648;
	st.global.u32 	[%rd4+10240], %r764;
	st.global.u32 	[%rd5+10240], %r254;
$L__BB55_104:
	add.s32 	%r765, %r2, 2816;
	cvt.u64.u32 	%rd29, %r765;
	setp.le.u64 	%p65, %rd2, %rd29;
	@%p65 bra 	$L__BB55_106;
	xor.b32  	%r766, %r237, -2147483648;
	st.global.u32 	[%rd4+11264], %r766;
	st.global.u32 	[%rd5+11264], %r255;
$L__BB55_106:
	or.b32  	%r767, %r2, 3072;
	cvt.u64.u32 	%rd30, %r767;
	setp.le.u64 	%p66, %rd2, %rd30;
	@%p66 bra 	$L__BB55_108;
	xor.b32  	%r768, %r238, -2147483648;
	st.global.u32 	[%rd4+12288], %r768;
	st.global.u32 	[%rd5+12288], %r256;
$L__BB55_108:
	add.s32 	%r769, %r2, 3328;
	cvt.u64.u32 	%rd31, %r769;
	setp.le.u64 	%p67, %rd2, %rd31;
	@%p67 bra 	$L__BB55_110;
	xor.b32  	%r770, %r239, -2147483648;
	st.global.u32 	[%rd4+13312], %r770;
	st.global.u32 	[%rd5+13312], %r257;
$L__BB55_110:
	add.s32 	%r771, %r2, 3584;
	cvt.u64.u32 	%rd32, %r771;
	setp.le.u64 	%p68, %rd2, %rd32;
	@%p68 bra 	$L__BB55_112;
	xor.b32  	%r772, %r240, -2147483648;
	st.global.u32 	[%rd4+14336], %r772;
	st.global.u32 	[%rd5+14336], %r258;
$L__BB55_112:
	add.s32 	%r773, %r2, 3840;
	cvt.u64.u32 	%rd33, %r773;
	setp.le.u64 	%p69, %rd2, %rd33;
	@%p69 bra 	$L__BB55_114;
	xor.b32  	%r774, %r241, -2147483648;
	st.global.u32 	[%rd4+15360], %r774;
	st.global.u32 	[%rd5+15360], %r259;
$L__BB55_114:
	or.b32  	%r775, %r2, 4096;
	cvt.u64.u32 	%rd34, %r775;
	setp.le.u64 	%p70, %rd2, %rd34;
	@%p70 bra 	$L__BB55_116;
	xor.b32  	%r776, %r242, -2147483648;
	st.global.u32 	[%rd4+16384], %r776;
	st.global.u32 	[%rd5+16384], %r260;
$L__BB55_116:
	add.s32 	%r777, %r2, 4352;
	cvt.u64.u32 	%rd35, %r777;
	setp.le.u64 	%p71, %rd2, %rd35;
	@%p71 bra 	$L__BB55_118;
	xor.b32  	%r778, %r243, -2147483648;
	st.global.u32 	[%rd4+17408], %r778;
	st.global.u32 	[%rd5+17408], %r261;
$L__BB55_118:
	add.s32 	%r779, %r2, 4608;
	cvt.u64.u32 	%rd36, %r779;
	setp.le.u64 	%p72, %rd2, %rd36;
	@%p72 bra 	$L__BB55_120;
	xor.b32  	%r780, %r244, -2147483648;
	st.global.u32 	[%rd4+18432], %r780;
	st.global.u32 	[%rd5+18432], %r262;
$L__BB55_120:
	ret;
$L__BB55_121:
	shl.b32 	%r781, %r206, 2;
	mov.u32 	%r782, _ZZN3cub18CUB_300001_SM_10006detail10radix_sort31DeviceRadixSortSingleTileKernelINS1_5radix10policy_hubIiiyE10Policy1000ELNS0_9SortOrderE0EiiyNS1_21identity_decomposer_tEEEvPKT1_PSA_PKT2_PSE_T3_iiT4_E12temp_storage;
	add.s32 	%r783, %r782, %r781;
	st.shared.u32 	[%r783], %r878;
	shl.b32 	%r784, %r207, 2;
	add.s32 	%r785, %r782, %r784;
	st.shared.u32 	[%r785], %r877;
	shl.b32 	%r786, %r208, 2;
	add.s32 	%r787, %r782, %r786;
	st.shared.u32 	[%r787], %r876;
	shl.b32 	%r788, %r209, 2;
	add.s32 	%r789, %r782, %r788;
	st.shared.u32 	[%r789], %r875;
	shl.b32 	%r790, %r210, 2;
	add.s32 	%r791, %r782, %r790;
	st.shared.u32 	[%r791], %r874;
	shl.b32 	%r792, %r211, 2;
	add.s32 	%r793, %r782, %r792;
	st.shared.u32 	[%r793], %r873;
	shl.b32 	%r794, %r212, 2;
	add.s32 	%r795, %r782, %r794;
	st.shared.u32 	[%r795], %r872;
	shl.b32 	%r796, %r213, 2;
	add.s32 	%r797, %r782, %r796;
	st.shared.u32 	[%r797], %r871;
	shl.b32 	%r798, %r214, 2;
	add.s32 	%r799, %r782, %r798;
	st.shared.u32 	[%r799], %r870;
	shl.b32 	%r800, %r215, 2;
	add.s32 	%r801, %r782, %r800;
	st.shared.u32 	[%r801], %r869;
	shl.b32 	%r802, %r216, 2;
	add.s32 	%r803, %r782, %r802;
	st.shared.u32 	[%r803], %r868;
	shl.b32 	%r804, %r217, 2;
	add.s32 	%r805, %r782, %r804;
	st.shared.u32 	[%r805], %r867;
	shl.b32 	%r806, %r218, 2;
	add.s32 	%r807, %r782, %r806;
	st.shared.u32 	[%r807], %r866;
	shl.b32 	%r808, %r219, 2;
	add.s32 	%r809, %r782, %r808;
	st.shared.u32 	[%r809], %r865;
	shl.b32 	%r810, %r220, 2;
	add.s32 	%r811, %r782, %r810;
	st.shared.u32 	[%r811], %r864;
	shl.b32 	%r812, %r221, 2;
	add.s32 	%r813, %r782, %r812;
	st.shared.u32 	[%r813], %r863;
	shl.b32 	%r814, %r222, 2;
	add.s32 	%r815, %r782, %r814;
	st.shared.u32 	[%r815], %r862;
	shl.b32 	%r816, %r223, 2;
	add.s32 	%r817, %r782, %r816;
	st.shared.u32 	[%r817], %r861;
	shl.b32 	%r818, %r224, 2;
	add.s32 	%r819, %r782, %r818;
	st.shared.u32 	[%r819], %r860;
	bar.sync 	0;
	ld.shared.u32 	%r878, [%r103];
	ld.shared.u32 	%r877, [%r103+4];
	ld.shared.u32 	%r876, [%r103+8];
	ld.shared.u32 	%r875, [%r103+12];
	ld.shared.u32 	%r874, [%r103+16];
	ld.shared.u32 	%r873, [%r103+20];
	ld.shared.u32 	%r872, [%r103+24];
	ld.shared.u32 	%r871, [%r103+28];
	ld.shared.u32 	%r870, [%r103+32];
	ld.shared.u32 	%r869, [%r103+36];
	ld.shared.u32 	%r868, [%r103+40];
	ld.shared.u32 	%r867, [%r103+44];
	ld.shared.u32 	%r866, [%r103+48];
	ld.shared.u32 	%r865, [%r103+52];
	ld.shared.u32 	%r864, [%r103+56];
	ld.shared.u32 	%r863, [%r103+60];
	ld.shared.u32 	%r862, [%r103+64];
	ld.shared.u32 	%r861, [%r103+68];
	ld.shared.u32 	%r860, [%r103+72];
	bar.sync 	0;
	st.shared.u32 	[%r783], %r897;
	st.shared.u32 	[%r785], %r896;
	st.shared.u32 	[%r787], %r895;
	st.shared.u32 	[%r789], %r894;
	st.shared.u32 	[%r791], %r893;
	st.shared.u32 	[%r793], %r892;
	st.shared.u32 	[%r795], %r891;
	st.shared.u32 	[%r797], %r890;
	st.shared.u32 	[%r799], %r889;
	st.shared.u32 	[%r801], %r888;
	st.shared.u32 	[%r803], %r887;
	st.shared.u32 	[%r805], %r886;
	st.shared.u32 	[%r807], %r885;
	st.shared.u32 	[%r809], %r884;
	st.shared.u32 	[%r811], %r883;
	st.shared.u32 	[%r813], %r882;
	st.shared.u32 	[%r815], %r881;
	st.shared.u32 	[%r817], %r880;
	st.shared.u32 	[%r819], %r879;
	bar.sync 	0;
	ld.shared.u32 	%r897, [%r103];
	ld.shared.u32 	%r896, [%r103+4];
	ld.shared.u32 	%r895, [%r103+8];
	ld.shared.u32 	%r894, [%r103+12];
	ld.shared.u32 	%r893, [%r103+16];
	ld.shared.u32 	%r892, [%r103+20];
	ld.shared.u32 	%r891, [%r103+24];
	ld.shared.u32 	%r890, [%r103+28];
	ld.shared.u32 	%r889, [%r103+32];
	ld.shared.u32 	%r888, [%r103+36];
	ld.shared.u32 	%r887, [%r103+40];
	ld.shared.u32 	%r886, [%r103+44];
	ld.shared.u32 	%r885, [%r103+48];
	ld.shared.u32 	%r884, [%r103+52];
	ld.shared.u32 	%r883, [%r103+56];
	ld.shared.u32 	%r882, [%r103+60];
	ld.shared.u32 	%r881, [%r103+64];
	ld.shared.u32 	%r880, [%r103+68];
	ld.shared.u32 	%r879, [%r103+72];
	bar.sync 	0;
	add.s32 	%r859, %r859, 6;
	add.s32 	%r858, %r858, -6;
	bra.uni 	$L__BB55_77;

}
	// .globl	_ZN3cub18CUB_300001_SM_10006detail10radix_sort30DeviceRadixSortHistogramKernelINS1_5radix10policy_hubIiiyE10Policy1000ELNS0_9SortOrderE0EiyNS1_21identity_decomposer_tEEEvPT2_PKT1_SA_iiT3_
.visible .entry _ZN3cub18CUB_300001_SM_10006detail10radix_sort30DeviceRadixSortHistogramKernelINS1_5radix10policy_hubIiiyE10Policy1000ELNS0_9SortOrderE0EiyNS1_21identity_decomposer_tEEEvPT2_PKT1_SA_iiT3_(
	.param .u64 .ptr .align 1 _ZN3cub18CUB_300001_SM_10006detail10radix_sort30DeviceRadixSortHistogramKernelINS1_5radix10policy_hubIiiyE10Policy1000ELNS0_9SortOrderE0EiyNS1_21identity_decomposer_tEEEvPT2_PKT1_SA_iiT3__param_0,
	.param .u64 .ptr .align 1 _ZN3cub18CUB_300001_SM_10006detail10radix_sort30DeviceRadixSortHistogramKernelINS1_5radix10policy_hubIiiyE10Policy1000ELNS0_9SortOrderE0EiyNS1_21identity_decomposer_tEEEvPT2_PKT1_SA_iiT3__param_1,
	.param .u64 _ZN3cub18CUB_300001_SM_10006detail10radix_sort30DeviceRadixSortHistogramKernelINS1_5radix10policy_hubIiiyE10Policy1000ELNS0_9SortOrderE0EiyNS1_21identity_decomposer_tEEEvPT2_PKT1_SA_iiT3__param_2,
	.param .u32 _ZN3cub18CUB_300001_SM_10006detail10radix_sort30DeviceRadixSortHistogramKernelINS1_5radix10policy_hubIiiyE10Policy1000ELNS0_9SortOrderE0EiyNS1_21identity_decomposer_tEEEvPT2_PKT1_SA_iiT3__param_3,
	.param .u32 _ZN3cub18CUB_300001_SM_10006detail10radix_sort30DeviceRadixSortHistogramKernelINS1_5radix10policy_hubIiiyE10Policy1000ELNS0_9SortOrderE0EiyNS1_21identity_decomposer_tEEEvPT2_PKT1_SA_iiT3__param_4,
	.param .align 1 .b8 _ZN3cub18CUB_300001_SM_10006detail10radix_sort30DeviceRadixSortHistogramKernelINS1_5radix10policy_hubIiiyE10Policy1000ELNS0_9SortOrderE0EiyNS1_21identity_decomposer_tEEEvPT2_PKT1_SA_iiT3__param_5[1]
)
.maxntid 128
{
	.reg .pred 	%p<91>;
	.reg .b32 	%r<486>;
	.reg .b64 	%rd<137>;
	// demoted variable
	.shared .align 4 .b8 _ZZN3cub18CUB_300001_SM_10006detail10radix_sort30DeviceRadixSortHistogramKernelINS1_5radix10policy_hubIiiyE10Policy1000ELNS0_9SortOrderE0EiyNS1_21identity_decomposer_tEEEvPT2_PKT1_SA_iiT3_E12temp_storage[4096];
	ld.param.u64 	%rd18, [_ZN3cub18CUB_300001_SM_10006detail10radix_sort30DeviceRadixSortHistogramKernelINS1_5radix10policy_hubIiiyE10Policy1000ELNS0_9SortOrderE0EiyNS1_21identity_decomposer_tEEEvPT2_PKT1_SA_iiT3__param_0];
	ld.param.u64 	%rd19, [_ZN3cub18CUB_300001_SM_10006detail10radix_sort30DeviceRadixSortHistogramKernelINS1_5radix10policy_hubIiiyE10Policy1000ELNS0_9SortOrderE0EiyNS1_21identity_decomposer_tEEEvPT2_PKT1_SA_iiT3__param_1];
	ld.param.u64 	%rd17, [_ZN3cub18CUB_300001_SM_10006detail10radix_sort30DeviceRadixSortHistogramKernelINS1_5radix10policy_hubIiiyE10Policy1000ELNS0_9SortOrderE0EiyNS1_21identity_decomposer_tEEEvPT2_PKT1_SA_iiT3__param_2];
	ld.param.u32 	%r174, [_ZN3cub18CUB_300001_SM_10006detail10radix_sort30DeviceRadixSortHistogramKernelINS1_5radix10policy_hubIiiyE10Policy1000ELNS0_9SortOrderE0EiyNS1_21identity_decomposer_tEEEvPT2_PKT1_SA_iiT3__param_3];
	ld.param.u32 	%r175, [_ZN3cub18CUB_300001_SM_10006detail10radix_sort30DeviceRadixSortHistogramKernelINS1_5radix10policy_hubIiiyE10Policy1000ELNS0_9SortOrderE0EiyNS1_21identity_decomposer_tEEEvPT2_PKT1_SA_iiT3__param_4];
	cvta.to.global.u64 	%rd1, %rd19;
	cvta.to.global.u64 	%rd2, %rd18;
	setp.eq.s64 	%p2, %rd17, 0;
	@%p2 bra 	$L__BB56_153;
	sub.s32 	%r176, %r175, %r174;
	add.s32 	%r177, %r176, 7;
	shr.s32 	%r178, %r177, 31;
	shr.u32 	%r179, %r178, 29;
	add.s32 	%r180, %r177, %r179;
	shr.s32 	%r181, %r180, 3;
	mov.u32 	%r182, %tid.x;
	setp.gt.u32 	%p3, %r182, 255;
	setp.lt.s32 	%p4, %r177, 8;
	mov.u32 	%r183, %ctaid.x;
	shl.b32 	%r184, %r183, 11;
	cvt.u64.u32 	%rd3, %r184;
	mov.u32 	%r185, %nctaid.x;
	shl.b32 	%r186, %r185, 11;
	cvt.u64.u32 	%rd4, %r186;
	add.s32 	%r1, %r181, -1;
	and.b32  	%r2, %r181, 15;
	and.b32  	%r3, %r181, 7;
	add.s32 	%r4, %r3, -1;
	and.b32  	%r5, %r181, 3;
	or.pred  	%p1, %p3, %p4;
	shl.b32 	%r187, %r182, 2;
	mov.u32 	%r188, _ZZN3cub18CUB_300001_SM_10006detail10radix_sort30DeviceRadixSortHistogramKernelINS1_5radix10policy_hubIiiyE10Policy1000ELNS0_9SortOrderE0EiyNS1_21identity_decomposer_tEEEvPT2_PKT1_SA_iiT3_E12temp_storage;
	add.s32 	%r6, %r188, %r187;
	and.b32  	%r7, %r181, 268435440;
	cvt.u64.u32 	%rd5, %r182;
	add.s32 	%r8, %r182, 128;
	add.s32 	%r9, %r182, 256;
	add.s32 	%r10, %r182, 384;
	add.s32 	%r11, %r182, 512;
	add.s32 	%r12, %r182, 640;
	add.s32 	%r13, %r182, 768;
	or.b32  	%r14, %r182, 1024;
	add.s32 	%r15, %r182, 1920;
	and.b32  	%r16, %r181, 268435448;
	and.b32  	%r17, %r181, 1;
	neg.s32 	%r18, %r7;
	add.s32 	%r19, %r6, 8192;
	add.s64 	%rd21, %rd17, -1;
	shr.u64 	%rd22, %rd21, 30;
	add.s64 	%rd23, %rd22, 1;
	min.u64 	%rd6, %rd23, %rd17;
	mov.b64 	%rd135, 0;
$L__BB56_2:
	@%p1 bra 	$L__BB56_30;
	setp.lt.u32 	%p5, %r1, 15;
	mov.b32 	%r439, 0;
	@%p5 bra 	$L__BB56_6;
	mov.u32 	%r436, %r19;
	mov.u32 	%r437, %r18;
$L__BB56_5:
	.pragma "nounroll";
	mov.b32 	%r190, 0;
	st.shared.u32 	[%r436+-8192], %r190;
	st.shared.u32 	[%r436+-7168], %r190;
	st.shared.u32 	[%r436+-6144], %r190;
	st.shared.u32 	[%r436+-5120], %r190;
	st.shared.u32 	[%r436+-4096], %r190;
	st.shared.u32 	[%r436+-3072], %r190;
	st.shared.u32 	[%r436+-2048], %r190;
	st.shared.u32 	[%r436+-1024], %r190;
	st.shared.u32 	[%r436], %r190;
	st.shared.u32 	[%r436+1024], %r190;
	st.shared.u32 	[%r436+2048], %r190;
	st.shared.u32 	[%r436+3072], %r190;
	st.shared.u32 	[%r436+4096], %r190;
	st.shared.u32 	[%r436+5120], %r190;
	st.shared.u32 	[%r436+6144], %r190;
	st.shared.u32 	[%r436+7168], %r190;
	add.s32 	%r437, %r437, 16;
	add.s32 	%r436, %r436, 16384;
	setp.ne.s32 	%p6, %r437, 0;
	mov.u32 	%r439, %r7;
	@%p6 bra 	$L__BB56_5;
$L__BB56_6:
	add.s32 	%r25, %r2, -1;
	setp.eq.s32 	%p7, %r2, 0;
	@%p7 bra 	$L__BB56_16;
	setp.lt.u32 	%p8, %r25, 7;
	@%p8 bra 	$L__BB56_9;
	shl.b32 	%r191, %r439, 10;
	add.s32 	%r192, %r6, %r191;
	mov.b32 	%r193, 0;
	st.shared.u32 	[%r192], %r193;
	st.shared.u32 	[%r192+1024], %r193;
	st.shared.u32 	[%r192+2048], %r193;
	st.shared.u32 	[%r192+3072], %r193;
	st.shared.u32 	[%r192+4096], %r193;
	st.shared.u32 	[%r192+5120], %r193;
	st.shared.u32 	[%r192+6144], %r193;
	st.shared.u32 	[%r192+7168], %r193;
	add.s32 	%r439, %r439, 8;
$L__BB56_9:
	setp.eq.s32 	%p9, %r3, 0;
	@%p9 bra 	$L__BB56_16;
	setp.lt.u32 	%p10, %r4, 3;
	@%p10 bra 	$L__BB56_12;
	shl.b32 	%r194, %r439, 10;
	add.s32 	%r195, %r6, %r194;
	mov.b32 	%r196, 0;
	st.shared.u32 	[%r195], %r196;
	st.shared.u32 	[%r195+1024], %r196;
	st.shared.u32 	[%r195+2048], %r196;
	st.shared.u32 	[%r195+3072], %r196;
	add.s32 	%r439, %r439, 4;
$L__BB56_12:
	setp.eq.s32 	%p11, %r5, 0;
	@%p11 bra 	$L__BB56_16;
	setp.eq.s32 	%p12, %r5, 1;
	shl.b32 	%r197, %r439, 10;
	add.s32 	%r30, %r6, %r197;
	mov.b32 	%r198, 0;
	st.shared.u32 	[%r30], %r198;
	@%p12 bra 	$L__BB56_16;
	setp.eq.s32 	%p13, %r5, 2;
	mov.b32 	%r199, 0;
	st.shared.u32 	[%r30+1024], %r199;
	@%p13 bra 	$L__BB56_16;
	mov.b32 	%r200, 0;
	st.shared.u32 	[%r30+2048], %r200;
$L__BB56_16:
	cvt.u32.u64 	%r201, %rd5;
	setp.gt.u32 	%p14, %r201, 127;
	@%p14 bra 	$L__BB56_30;
	setp.lt.u32 	%p15, %r1, 15;
	mov.b32 	%r443, 0;
	@%p15 bra 	$L__BB56_20;
	mov.b32 	%r441, 0;
$L__BB56_19:
	.pragma "nounroll";
	shl.b32 	%r204, %r441, 10;
	add.s32 	%r205, %r6, %r204;
	mov.b32 	%r206, 0;
	st.shared.u32 	[%r205+512], %r206;
	st.shared.u32 	[%r205+1536], %r206;
	st.shared.u32 	[%r205+2560], %r206;
	st.shared.u32 	[%r205+3584], %r206;
	st.shared.u32 	[%r205+4608], %r206;
	st.shared.u32 	[%r205+5632], %r206;
	st.shared.u32 	[%r205+6656], %r206;
	st.shared.u32 	[%r205+7680], %r206;
	st.shared.u32 	[%r205+8704], %r206;
	st.shared.u32 	[%r205+9728], %r206;
	st.shared.u32 	[%r205+10752], %r206;
	st.shared.u32 	[%r205+11776], %r206;
	st.shared.u32 	[%r205+12800], %r206;
	st.shared.u32 	[%r205+13824], %r206;
	st.shared.u32 	[%r205+14848], %r206;
	st.shared.u32 	[%r205+15872], %r206;
	add.s32 	%r441, %r441, 16;
	setp.ne.s32 	%p16, %r441, %r7;
	mov.u32 	%r443, %r7;
	@%p16 bra 	$L__BB56_19;
$L__BB56_20:
	setp.eq.s32 	%p17, %r2, 0;
	@%p17 bra 	$L__BB56_30;
	setp.lt.u32 	%p18, %r25, 7;
	@%p18 bra 	$L__BB56_23;
	shl.b32 	%r207, %r443, 10;
	add.s32 	%r208, %r6, %r207;
	mov.b32 	%r209, 0;
	st.shared.u32 	[%r208+512], %r209;
	st.shared.u32 	[%r208+1536], %r209;
	st.shared.u32 	[%r208+2560], %r209;
	st.shared.u32 	[%r208+3584], %r209;
	st.shared.u32 	[%r208+4608], %r209;
	st.shared.u32 	[%r208+5632], %r209;
	st.shared.u32 	[%r208+6656], %r209;
	st.shared.u32 	[%r208+7680], %r209;
	add.s32 	%r443, %r443, 8;
$L__BB56_23:
	setp.eq.s32 	%p19, %r3, 0;
	@%p19 bra 	$L__BB56_30;
	setp.lt.u32 	%p20, %r4, 3;
	@%p20 bra 	$L__BB56_26;
	shl.b32 	%r210, %r443, 10;
	add.s32 	%r211, %r6, %r210;
	mov.b32 	%r212, 0;
	st.shared.u32 	[%r211+512], %r212;
	st.shared.u32 	[%r211+1536], %r212;
	st.shared.u32 	[%r211+2560], %r212;
	st.shared.u32 	[%r211+3584], %r212;
	add.s32 	%r443, %r443, 4;
$L__BB56_26:
	setp.eq.s32 	%p21, %r5, 0;
	@%p21 bra 	$L__BB56_30;
	setp.eq.s32 	%p22, %r5, 1;
	shl.b32 	%r213, %r443, 10;
	add.s32 	%r38, %r6, %r213;
	mov.b32 	%r214, 0;
	st.shared.u32 	[%r38+512], %r214;
	@%p22 bra 	$L__BB56_30;
	setp.eq.s32 	%p23, %r5, 2;
	mov.b32 	%r215, 0;
	st.shared.u32 	[%r38+1536], %r215;
	@%p23 bra 	$L__BB56_30;
	mov.b32 	%r216, 0;
	st.shared.u32 	[%r38+2560], %r216;
$L__BB56_30:
	bar.sync 	0;
	bar.sync 	0;
	shl.b64 	%rd8, %rd135, 30;
	sub.s64 	%rd24, %rd17, %rd8;
	min.u64 	%rd9, %rd24, 1073741824;
	setp.le.u64 	%p24, %rd9, %rd3;
	@%p24 bra 	$L__BB56_70;
	mov.u64 	%rd136, %rd3;
$L__BB56_32:
	add.s64 	%rd11, %rd136, %rd8;
	sub.s64 	%rd12, %rd17, %rd11;
	setp.lt.u64 	%p25, %rd12, 2048;
	@%p25 bra 	$L__BB56_34;
	add.s64 	%rd27, %rd11, %rd5;
	shl.b64 	%rd28, %rd27, 2;
	add.s64 	%rd29, %rd1, %rd28;
	ld.global.u32 	%r475, [%rd29];
	ld.global.u32 	%r474, [%rd29+512];
	ld.global.u32 	%r473, [%rd29+1024];
	ld.global.u32 	%r472, [%rd29+1536];
	ld.global.u32 	%r471, [%rd29+2048];
	ld.global.u32 	%r470, [%rd29+2560];
	ld.global.u32 	%r469, [%rd29+3072];
	ld.global.u32 	%r468, [%rd29+3584];
	ld.global.u32 	%r467, [%rd29+4096];
	ld.global.u32 	%r466, [%rd29+4608];
	ld.global.u32 	%r465, [%rd29+5120];
	ld.global.u32 	%r464, [%rd29+5632];
	ld.global.u32 	%r463, [%rd29+6144];
	ld.global.u32 	%r462, [%rd29+6656];
	ld.global.u32 	%r461, [%rd29+7168];
	ld.global.u32 	%r460, [%rd29+7680];
	bra.uni 	$L__BB56_66;
$L__BB56_34:
	cvt.u32.u64 	%r218, %rd5;
	cvt.u32.u64 	%r55, %rd12;
	setp.ge.s32 	%p26, %r218, %r55;
	add.s64 	%rd25, %rd11, %rd5;
	shl.b64 	%rd26, %rd25, 2;
	add.s64 	%rd13, %rd1, %rd26;
	mov.b32 	%r475, 2147483647;
	@%p26 bra 	$L__BB56_36;
	ld.global.u32 	%r475, [%rd13];
$L__BB56_36:
	setp.ge.s32 	%p27, %r8, %r55;
	mov.b32 	%r474, 2147483647;
	@%p27 bra 	$L__BB56_38;
	ld.global.u32 	%r474, [%rd13+512];
$L__BB56_38:
	setp.ge.s32 	%p28, %r9, %r55;
	mov.b32 	%r473, 2147483647;
	@%p28 bra 	$L__BB56_40;
	ld.global.u32 	%r473, [%rd13+1024];
$L__BB56_40:
	setp.ge.s32 	%p29, %r10, %r55;
	mov.b32 	%r472, 2147483647;
	@%p29 bra 	$L__BB56_42;
	ld.global.u32 	%r472, [%rd13+1536];
$L__BB56_42:
	setp.ge.s32 	%p30, %r11, %r55;
	mov.b32 	%r471, 2147483647;
	@%p30 bra 	$L__BB56_44;
	ld.global.u32 	%r471, [%rd13+2048];
$L__BB56_44:
	setp.ge.s32 	%p31, %r12, %r55;
	mov.b32 	%r470, 2147483647;
	@%p31 bra 	$L__BB56_46;
	ld.global.u32 	%r470, [%rd13+2560];
$L__BB56_46:
	setp.ge.s32 	%p32, %r13, %r55;
	mov.b32 	%r469, 2147483647;
	@%p32 bra 	$L__BB56_48;
	ld.global.u32 	%r469, [%rd13+3072];
$L__BB56_48:
	mov.u32 	%r226, %tid.x;
	add.s32 	%r227, %r226, 896;
	setp.ge.s32 	%p33, %r227, %r55;
	mov.b32 	%r468, 2147483647;
	@%p33 bra 	$L__BB56_50;
	ld.global.u32 	%r468, [%rd13+3584];
$L__BB56_50:
	setp.ge.s32 	%p34, %r14, %r55;
	mov.b32 	%r467, 2147483647;
	@%p34 bra 	$L__BB56_52;
	ld.global.u32 	%r467, [%rd13+4096];
$L__BB56_52:
	add.s32 	%r231, %r226, 1152;
	setp.ge.s32 	%p35, %r231, %r55;
	mov.b32 	%r466, 2147483647;
	@%p35 bra 	$L__BB56_54;
	ld.global.u32 	%r466, [%rd13+4608];
$L__BB56_54:
	add.s32 	%r234, %r226, 1280;
	setp.ge.s32 	%p36, %r234, %r55;
	mov.b32 	%r465, 2147483647;
	@%p36 bra 	$L__BB56_56;
	ld.global.u32 	%r465, [%rd13+5120];
$L__BB56_56:
	add.s32 	%r237, %r226, 1408;
	setp.ge.s32 	%p37, %r237, %r55;
	mov.b32 	%r464, 2147483647;
	@%p37 bra 	$L__BB56_58;
	ld.global.u32 	%r464, [%rd13+5632];
$L__BB56_58:
	add.s32 	%r240, %r226, 1536;
	setp.ge.s32 	%p38, %r240, %r55;
	mov.b32 	%r463, 2147483647;
	@%p38 bra 	$L__BB56_60;
	ld.global.u32 	%r463, [%rd13+6144];
$L__BB56_60:
	add.s32 	%r243, %r226, 1664;
	setp.ge.s32 	%p39, %r243, %r55;
	mov.b32 	%r462, 2147483647;
	@%p39 bra 	$L__BB56_62;
	ld.global.u32 	%r462, [%rd13+6656];
$L__BB56_62:
	add.s32 	%r246, %r226, 1792;
	setp.ge.s32 	%p40, %r246, %r55;
	mov.b32 	%r461, 2147483647;
	@%p40 bra 	$L__BB56_64;
	ld.global.u32 	%r461, [%rd13+7168];
$L__BB56_64:
	setp.ge.s32 	%p41, %r15, %r55;
	mov.b32 	%r460, 2147483647;
	@%p41 bra 	$L__BB56_66;
	ld.global.u32 	%r460, [%rd13+7680];
$L__BB56_66:
	setp.le.s32 	%p42, %r175, %r174;
	@%p42 bra 	$L__BB56_69;
	xor.b32  	%r103, %r460, -2147483648;
	xor.b32  	%r104, %r461, -2147483648;
	xor.b32  	%r105, %r462, -2147483648;
	xor.b32  	%r106, %r463, -2147483648;
	xor.b32  	%r107, %r464, -2147483648;
	xor.b32  	%r108, %r465, -2147483648;
	xor.b32  	%r109, %r466, -2147483648;
	xor.b32  	%r110, %r467, -2147483648;
	xor.b32  	%r111, %r468, -2147483648;
	xor.b32  	%r112, %r469, -2147483648;
	xor.b32  	%r113, %r470, -2147483648;
	xor.b32  	%r114, %r471, -2147483648;
	xor.b32  	%r115, %r472, -2147483648;
	xor.b32  	%r116, %r473, -2147483648;
	xor.b32  	%r117, %r474, -2147483648;
	xor.b32  	%r118, %r475, -2147483648;
	mov.b32 	%r476, 0;
	mov.u32 	%r477, %r174;
$L__BB56_68:
	sub.s32 	%r249, %r175, %r477;
	shl.b32 	%r250, %r476, 10;
	mov.u32 	%r251, _ZZN3cub18CUB_300001_SM_10006detail10radix_sort30DeviceRadixSortHistogramKernelINS1_5radix10policy_hubIiiyE10Policy1000ELNS0_9SortOrderE0EiyNS1_21identity_decomposer_tEEEvPT2_PKT1_SA_iiT3_E12temp_storage;
	add.s32 	%r252, %r251, %r250;
	min.s32 	%r253, %r249, 8;
	mov.b32 	%r254, -1;
	shl.b32 	%r255, %r254, %r253;
	not.b32 	%r256, %r255;
	shr.u32 	%r257, %r118, %r477;
	and.b32  	%r258, %r257, %r256;
	shl.b32 	%r259, %r258, 2;
	add.s32 	%r260, %r252, %r259;
	atom.shared.add.u32 	%r261, [%r260], 1;
	shr.u32 	%r262, %r117, %r477;
	and.b32  	%r263, %r262, %r256;
	shl.b32 	%r264, %r263, 2;
	add.s32 	%r265, %r252, %r264;
	atom.shared.add.u32 	%r266, [%r265], 1;
	shr.u32 	%r267, %r116, %r477;
	and.b32  	%r268, %r267, %r256;
	shl.b32 	%r269, %r268, 2;
	add.s32 	%r270, %r252, %r269;
	atom.shared.add.u32 	%r271, [%r270], 1;
	shr.u32 	%r272, %r115, %r477;
	and.b32  	%r273, %r272, %r256;
	shl.b32 	%r274, %r273, 2;
	add.s32 	%r275, %r252, %r274;
	atom.shared.add.u32 	%r276, [%r275], 1;
	shr.u32 	%r277, %r114, %r477;
	and.b32  	%r278, %r277, %r256;
	shl.b32 	%r279, %r278, 2;
	add.s32 	%r280, %r252, %r279;
	atom.shared.add.u32 	%r281, [%r280], 1;
	shr.u32 	%r282, %r113, %r477;
	and.b32  	%r283, %r282, %r256;
	shl.b32 	%r284, %r283, 2;
	add.s32 	%r285, %r252, %r284;
	atom.shared.add.u32 	%r286, [%r285], 1;
	shr.u32 	%r287, %r112, %r477;
	and.b32  	%r288, %r287, %r256;
	shl.b32 	%r289, %r288, 2;
	add.s32 	%r290, %r252, %r289;
	atom.shared.add.u32 	%r291, [%r290], 1;
	shr.u32 	%r292, %r111, %r477;
	and.b32  	%r293, %r292, %r256;
	shl.b32 	%r294, %r293, 2;
	add.s32 	%r295, %r252, %r294;
	atom.shared.add.u32 	%r296, [%r295], 1;
	shr.u32 	%r297, %r110, %r477;
	and.b32  	%r298, %r297, %r256;
	shl.b32 	%r299, %r298, 2;
	add.s32 	%r300, %r252, %r299;
	atom.shared.add.u32 	%r301, [%r300], 1;
	shr.u32 	%r302, %r109, %r477;
	and.b32  	%r303, %r302, %r256;
	shl.b32 	%r304, %r303, 2;
	add.s32 	%r305, %r252, %r304;
	atom.shared.add.u32 	%r306, [%r305], 1;
	shr.u32 	%r307, %r108, %r477;
	and.b32  	%r308, %r307, %r256;
	shl.b32 	%r309, %r308, 2;
	add.s32 	%r310, %r252, %r309;
	atom.shared.add.u32 	%r311, [%r310], 1;
	shr.u32 	%r312, %r107, %r477;
	and.b32  	%r313, %r312, %r256;
	shl.b32 	%r314, %r313, 2;
	add.s32 	%r315, %r252, %r314;
	atom.shared.add.u32 	%r316, [%r315], 1;
	shr.u32 	%r317, %r106, %r477;
	and.b32  	%r318, %r317, %r256;
	shl.b32 	%r319, %r318, 2;
	add.s32 	%r320, %r252, %r319;
	atom.shared.add.u32 	%r321, [%r320], 1;
	shr.u32 	%r322, %r105, %r477;
	and.b32  	%r323, %r322, %r256;
	shl.b32 	%r324, %r323, 2;
	add.s32 	%r325, %r252, %r324;
	atom.shared.add.u32 	%r326, [%r325], 1;
	shr.u32 	%r327, %r104, %r477;
	and.b32  	%r328, %r327, %r256;
	shl.b32 	%r329, %r328, 2;
	add.s32 	%r330, %r252, %r329;
	atom.shared.add.u32 	%r331, [%r330], 1;
	shr.u32 	%r332, %r103, %r477;
	and.b32  	%r333, %r332, %r256;
	shl.b32 	%r334, %r333, 2;
	add.s32 	%r335, %r252, %r334;
	atom.shared.add.u32 	%r336, [%r335], 1;
	add.s32 	%r477, %r477, 8;
	add.s32 	%r476, %r476, 1;
	setp.lt.s32 	%p43, %r477, %r175;
	@%p43 bra 	$L__BB56_68;
$L__BB56_69:
	add.s64 	%rd136, %rd136, %rd4;
	setp.lt.u64 	%p44, %rd136, %rd9;
	@%p44 bra 	$L__BB56_32;
$L__BB56_70:
	bar.sync 	0;
	@%p1 bra 	$L__BB56_152;
	setp.lt.u32 	%p45, %r1, 7;
	mov.b32 	%r480, 0;
	@%p45 bra 	$L__BB56_90;
	mov.b32 	%r478, 0;
$L__BB56_73:
	.pragma "nounroll";
	shl.b32 	%r339, %r478, 10;
	add.s32 	%r124, %r6, %r339;
	ld.shared.u32 	%r125, [%r124];
	setp.eq.s32 	%p46, %r125, 0;
	@%p46 bra 	$L__BB56_75;
	cvt.u32.u64 	%r340, %rd5;
	shl.b32 	%r341, %r478, 8;
	add.s32 	%r342, %r341, %r340;
	mul.wide.u32 	%rd30, %r342, 8;
	add.s64 	%rd31, %rd2, %rd30;
	cvt.u64.u32 	%rd32, %r125;
	atom.global.add.u64 	%rd33, [%rd31], %rd32;
$L__BB56_75:
	ld.shared.u32 	%r126, [%r124+1024];
	setp.eq.s32 	%p47, %r126, 0;
	@%p47 bra 	$L__BB56_77;
	cvt.u32.u64 	%r343, %rd5;
	shl.b32 	%r344, %r478, 8;
	add.s32 	%r345, %r344, %r343;
	add.s32 	%r346, %r345, 256;
	mul.wide.u32 	%rd34, %r346, 8;
	add.s64 	%rd35, %rd2, %rd34;
	cvt.u64.u32 	%rd36, %r126;
	atom.global.add.u64 	%rd37, [%rd35], %rd36;
$L__BB56_77:
	ld.shared.u32 	%r127, [%r124+2048];
	setp.eq.s32 	%p48, %r127, 0;
	@%p48 bra 	$L__BB56_79;
	cvt.u32.u64 	%r347, %rd5;
	shl.b32 	%r348, %r478, 8;
	add.s32 	%r349, %r348, %r347;
	add.s32 	%r350, %r349, 512;
	mul.wide.u32 	%rd38, %r350, 8;
	add.s64 	%rd39, %rd2, %rd38;
	cvt.u64.u32 	%rd40, %r127;
	atom.global.add.u64 	%rd41, [%rd39], %rd40;
$L__BB56_79:
	ld.shared.u32 	%r128, [%r124+3072];
	setp.eq.s32 	%p49, %r128, 0;
	@%p49 bra 	$L__BB56_81;
	cvt.u32.u64 	%r351, %rd5;
	shl.b32 	%r352, %r478, 8;
	add.s32 	%r353, %r352, %r351;
	add.s32 	%r354, %r353, 768;
	mul.wide.u32 	%rd42, %r354, 8;
	add.s64 	%rd43, %rd2, %rd42;
	cvt.u64.u32 	%rd44, %r128;
	atom.global.add.u64 	%rd45, [%rd43], %rd44;
$L__BB56_81:
	ld.shared.u32 	%r129, [%r124+4096];
	setp.eq.s32 	%p50, %r129, 0;
	@%p50 bra 	$L__BB56_83;
	cvt.u32.u64 	%r355, %rd5;
	shl.b32 	%r356, %r478, 8;
	add.s32 	%r357, %r356, %r355;
	add.s32 	%r358, %r357, 1024;
	mul.wide.u32 	%rd46, %r358, 8;
	add.s64 	%rd47, %rd2, %rd46;
	cvt.u64.u32 	%rd48, %r129;
	atom.global.add.u64 	%rd49, [%rd47], %rd48;
$L__BB56_83:
	ld.shared.u32 	%r130, [%r124+5120];
	setp.eq.s32 	%p51, %r130, 0;
	@%p51 bra 	$L__BB56_85;
	cvt.u32.u64 	%r359, %rd5;
	shl.b32 	%r360, %r478, 8;
	add.s32 	%r361, %r360, %r359;
	add.s32 	%r362, %r361, 1280;
	mul.wide.u32 	%rd50, %r362, 8;
	add.s64 	%rd51, %rd2, %rd50;
	cvt.u64.u32 	%rd52, %r130;
	atom.global.add.u64 	%rd53, [%rd51], %rd52;
$L__BB56_85:
	ld.shared.u32 	%r131, [%r124+6144];
	setp.eq.s32 	%p52, %r131, 0;
	@%p52 bra 	$L__BB56_87;
	cvt.u32.u64 	%r363, %rd5;
	shl.b32 	%r364, %r478, 8;
	add.s32 	%r365, %r364, %r363;
	add.s32 	%r366, %r365, 1536;
	mul.wide.u32 	%rd54, %r366, 8;
	add.s64 	%rd55, %rd2, %rd54;
	cvt.u64.u32 	%rd56, %r131;
	atom.global.add.u64 	%rd57, [%rd55], %rd56;
$L__BB56_87:
	ld.shared.u32 	%r132, [%r124+7168];
	setp.eq.s32 	%p53, %r132, 0;
	@%p53 bra 	$L__BB56_89;
	cvt.u32.u64 	%r367, %rd5;
	shl.b32 	%r368, %r478, 8;
	add.s32 	%r369, %r368, %r367;
	add.s32 	%r370, %r369, 1792;
	mul.wide.u32 	%rd58, %r370, 8;
	add.s64 	%rd59, %rd2, %rd58;
	cvt.u64.u32 	%rd60, %r132;
	atom.global.add.u64 	%rd61, [%rd59], %rd60;
$L__BB56_89:
	add.s32 	%r478, %r478, 8;
	setp.ne.s32 	%p54, %r478, %r16;
	mov.u32 	%r480, %r16;
	@%p54 bra 	$L__BB56_73;
$L__BB56_90:
	add.s32 	%r135, %r5, -1;
	setp.eq.s32 	%p55, %r3, 0;
	@%p55 bra 	$L__BB56_111;
	setp.lt.u32 	%p56, %r4, 3;
	@%p56 bra 	$L__BB56_101;
	shl.b32 	%r371, %r480, 10;
	add.s32 	%r136, %r6, %r371;
	ld.shared.u32 	%r137, [%r136];
	setp.eq.s32 	%p57, %r137, 0;
	@%p57 bra 	$L__BB56_94;
	cvt.u32.u64 	%r372, %rd5;
	shl.b32 	%r373, %r480, 8;
	add.s32 	%r374, %r373, %r372;
	mul.wide.u32 	%rd62, %r374, 8;
	add.s64 	%rd63, %rd2, %rd62;
	cvt.u64.u32 	%rd64, %r137;
	atom.global.add.u64 	%rd65, [%rd63], %rd64;
$L__BB56_94:
	ld.shared.u32 	%r138, [%r136+1024];
	setp.eq.s32 	%p58, %r138, 0;
	@%p58 bra 	$L__BB56_96;
	cvt.u32.u64 	%r375, %rd5;
	shl.b32 	%r376, %r480, 8;
	add.s32 	%r377, %r376, %r375;
	add.s32 	%r378, %r377, 256;
	mul.wide.u32 	%rd66, %r378, 8;
	add.s64 	%rd67, %rd2, %rd66;
	cvt.u64.u32 	%rd68, %r138;
	atom.global.add.u64 	%rd69, [%rd67], %rd68;
$L__BB56_96:
	ld.shared.u32 	%r139, [%r136+2048];
	setp.eq.s32 	%p59, %r139, 0;
	@%p59 bra 	$L__BB56_98;
	cvt.u32.u64 	%r379, %rd5;
	shl.b32 	%r380, %r480, 8;
	add.s32 	%r381, %r380, %r379;
	add.s32 	%r382, %r381, 512;
	mul.wide.u32 	%rd70, %r382, 8;
	add.s64 	%rd71, %rd2, %rd70;
	cvt.u64.u32 	%rd72, %r139;
	atom.global.add.u64 	%rd73, [%rd71], %rd72;
$L__BB56_98:
	ld.shared.u32 	%r140, [%r136+3072];
	setp.eq.s32 	%p60, %r140, 0;
	@%p60 bra 	$L__BB56_100;
	cvt.u32.u64 	%r383, %rd5;
	shl.b32 	%r384, %r480, 8;
	add.s32 	%r385, %r384, %r383;
	add.s32 	%r386, %r385, 768;
	mul.wide.u32 	%rd74, %r386, 8;
	add.s64 	%rd75, %rd2, %rd74;
	cvt.u64.u32 	%rd76, %r140;
	atom.global.add.u64 	%rd77, [%rd75], %rd76;
$L__BB56_100:
	add.s32 	%r480, %r480, 4;
$L__BB56_101:
	setp.eq.s32 	%p61, %r5, 0;
	@%p61 bra 	$L__BB56_111;
	setp.eq.s32 	%p62, %r135, 0;
	@%p62 bra 	$L__BB56_108;
	shl.b32 	%r387, %r480, 10;
	add.s32 	%r143, %r6, %r387;
	ld.shared.u32 	%r144, [%r143];
	setp.eq.s32 	%p63, %r144, 0;
	@%p63 bra 	$L__BB56_105;
	cvt.u32.u64 	%r388, %rd5;
	shl.b32 	%r389, %r480, 8;
	add.s32 	%r390, %r389, %r388;
	mul.wide.u32 	%rd78, %r390, 8;
	add.s64 	%rd79, %rd2, %rd78;
	cvt.u64.u32 	%rd80, %r144;
	atom.global.add.u64 	%rd81, [%rd79], %rd80;
$L__BB56_105:
	ld.shared.u32 	%r145, [%r143+1024];
	setp.eq.s32 	%p64, %r145, 0;
	@%p64 bra 	$L__BB56_107;
	cvt.u32.u64 	%r391, %rd5;
	shl.b32 	%r392, %r480, 8;
	add.s32 	%r393, %r392, %r391;
	add.s32 	%r394, %r393, 256;
	mul.wide.u32 	%rd82, %r394, 8;
	add.s64 	%rd83, %rd2, %rd82;
	cvt.u64.u32 	%rd84, %r145;
	atom.global.add.u64 	%rd85, [%rd83], %rd84;
$L__BB56_107:
	add.s32 	%r480, %r480, 2;
$L__BB56_108:
	setp.eq.s32 	%p65, %r17, 0;
	@%p65 bra 	$L__BB56_111;
	shl.b32 	%r395, %r480, 10;
	add.s32 	%r396, %r6, %r395;
	ld.shared.u32 	%r148, [%r396];
	setp.eq.s32 	%p66, %r148, 0;
	@%p66 bra 	$L__BB56_111;
	cvt.u32.u64 	%r397, %rd5;
	shl.b32 	%r398, %r480, 8;
	add.s32 	%r399, %r398, %r397;
	mul.wide.u32 	%rd86, %r399, 8;
	add.s64 	%rd87, %rd2, %rd86;
	cvt.u64.u32 	%rd88, %r148;
	atom.global.add.u64 	%rd89, [%rd87], %rd88;
$L__BB56_111:
	cvt.u32.u64 	%r400, %rd5;
	setp.gt.u32 	%p67, %r400, 127;
	@%p67 bra 	$L__BB56_152;
	setp.lt.u32 	%p68, %r1, 7;
	mov.b32 	%r484, 0;
	@%p68 bra 	$L__BB56_131;
	mov.b32 	%r482, 0;
$L__BB56_114:
	.pragma "nounroll";
	shl.b32 	%r404, %r482, 10;
	add.s32 	%r150, %r6, %r404;
	ld.shared.u32 	%r151, [%r150+512];
	setp.eq.s32 	%p69, %r151, 0;
	shl.b32 	%r405, %r482, 8;
	add.s32 	%r406, %r405, %r400;
	mul.wide.u32 	%rd90, %r406, 8;
	add.s64 	%rd15, %rd2, %rd90;
	@%p69 bra 	$L__BB56_116;
	cvt.u64.u32 	%rd91, %r151;
	atom.global.add.u64 	%rd92, [%rd15+1024], %rd91;
$L__BB56_116:
	ld.shared.u32 	%r152, [%r150+1536];
	setp.eq.s32 	%p70, %r152, 0;
	@%p70 bra 	$L__BB56_118;
	cvt.u64.u32 	%rd93, %r152;
	atom.global.add.u64 	%rd94, [%rd15+3072], %rd93;
$L__BB56_118:
	ld.shared.u32 	%r153, [%r150+2560];
	setp.eq.s32 	%p71, %r153, 0;
	@%p71 bra 	$L__BB56_120;
	cvt.u64.u32 	%rd95, %r153;
	atom.global.add.u64 	%rd96, [%rd15+5120], %rd95;
$L__BB56_120:
	ld.shared.u32 	%r154, [%r150+3584];
	setp.eq.s32 	%p72, %r154, 0;
	@%p72 bra 	$L__BB56_122;
	cvt.u64.u32 	%rd97, %r154;
	atom.global.add.u64 	%rd98, [%rd15+7168], %rd97;
$L__BB56_122:
	ld.shared.u32 	%r155, [%r150+4608];
	setp.eq.s32 	%p73, %r155, 0;
	@%p73 bra 	$L__BB56_124;
	cvt.u64.u32 	%rd99, %r155;
	atom.global.add.u64 	%rd100, [%rd15+9216], %rd99;
$L__BB56_124:
	ld.shared.u32 	%r156, [%r150+5632];
	setp.eq.s32 	%p74, %r156, 0;
	@%p74 bra 	$L__BB56_126;
	cvt.u64.u32 	%rd101, %r156;
	atom.global.add.u64 	%rd102, [%rd15+11264], %rd101;
$L__BB56_126:
	ld.shared.u32 	%r157, [%r150+6656];
	setp.eq.s32 	%p75, %r157, 0;
	@%p75 bra 	$L__BB56_128;
	cvt.u64.u32 	%rd103, %r157;
	atom.global.add.u64 	%rd104, [%rd15+13312], %rd103;
$L__BB56_128:
	ld.shared.u32 	%r158, [%r150+7680];
	setp.eq.s32 	%p76, %r158, 0;
	@%p76 bra 	$L__BB56_130;
	cvt.u64.u32 	%rd105, %r158;
	atom.global.add.u64 	%rd106, [%rd15+15360], %rd105;
$L__BB56_130:
	add.s32 	%r482, %r482, 8;
	setp.ne.s32 	%p77, %r482, %r16;
	mov.u32 	%r484, %r16;
	@%p77 bra 	$L__BB56_114;
$L__BB56_131:
	setp.eq.s32 	%p78, %r3, 0;
	@%p78 bra 	$L__BB56_152;
	setp.lt.u32 	%p79, %r4, 3;
	@%p79 bra 	$L__BB56_142;
	shl.b32 	%r407, %r484, 10;
	add.s32 	%r161, %r6, %r407;
	ld.shared.u32 	%r162, [%r161+512];
	setp.eq.s32 	%p80, %r162, 0;
	@%p80 bra 	$L__BB56_135;
	shl.b32 	%r409, %r484, 8;
	add.s32 	%r410, %r409, %r400;
	mul.wide.u32 	%rd107, %r410, 8;
	add.s64 	%rd108, %rd2, %rd107;
	cvt.u64.u32 	%rd109, %r162;
	atom.global.add.u64 	%rd110, [%rd108+1024], %rd109;
$L__BB56_135:
	ld.shared.u32 	%r163, [%r161+1536];
	setp.eq.s32 	%p81, %r163, 0;
	@%p81 bra 	$L__BB56_137;
	shl.b32 	%r412, %r484, 8;
	add.s32 	%r413, %r412, %r400;
	add.s32 	%r414, %r413, 256;
	mul.wide.u32 	%rd111, %r414, 8;
	add.s64 	%rd112, %rd2, %rd111;
	cvt.u64.u32 	%rd113, %r163;
	atom.global.add.u64 	%rd114, [%rd112+1024], %rd113;
$L__BB56_137:
	ld.shared.u32 	%r164, [%r161+2560];
	setp.eq.s32 	%p82, %r164, 0;
	@%p82 bra 	$L__BB56_139;
	shl.b32 	%r416, %r484, 8;
	add.s32 	%r417, %r416, %r400;
	add.s32 	%r418, %r417, 512;
	mul.wide.u32 	%rd115, %r418, 8;
	add.s64 	%rd116, %rd2, %rd115;
	cvt.u64.u32 	%rd117, %r164;
	atom.global.add.u64 	%rd118, [%rd116+1024], %rd117;
$L__BB56_139:
	ld.shared.u32 	%r165, [%r161+3584];
	setp.eq.s32 	%p83, %r165, 0;
	@%p83 bra 	$L__BB56_141;
	shl.b32 	%r420, %r484, 8;
	add.s32 	%r421, %r420, %r400;
	add.s32 	%r422, %r421, 768;
	mul.wide.u32 	%rd119, %r422, 8;
	add.s64 	%rd120, %rd2, %rd119;
	cvt.u64.u32 	%rd121, %r165;
	atom.global.add.u64 	%rd122, [%rd120+1024], %rd121;
$L__BB56_141:
	add.s32 	%r484, %r484, 4;
$L__BB56_142:
	setp.eq.s32 	%p84, %r5, 0;
	@%p84 bra 	$L__BB56_152;
	setp.eq.s32 	%p85, %r135, 0;
	@%p85 bra 	$L__BB56_149;
	shl.b32 	%r423, %r484, 10;
	add.s32 	%r168, %r6, %r423;
	ld.shared.u32 	%r169, [%r168+512];
	setp.eq.s32 	%p86, %r169, 0;
	@%p86 bra 	$L__BB56_146;
	shl.b32 	%r425, %r484, 8;
	add.s32 	%r426, %r425, %r400;
	mul.wide.u32 	%rd123, %r426, 8;
	add.s64 	%rd124, %rd2, %rd123;
	cvt.u64.u32 	%rd125, %r169;
	atom.global.add.u64 	%rd126, [%rd124+1024], %rd125;
$L__BB56_146:
	ld.shared.u32 	%r170, [%r168+1536];
	setp.eq.s32 	%p87, %r170, 0;
	@%p87 bra 	$L__BB56_148;
	shl.b32 	%r428, %r484, 8;
	add.s32 	%r429, %r428, %r400;
	add.s32 	%r430, %r429, 256;
	mul.wide.u32 	%rd127, %r430, 8;
	add.s64 	%rd128, %rd2, %rd127;
	cvt.u64.u32 	%rd129, %r170;
	atom.global.add.u64 	%rd130, [%rd128+1024], %rd129;
$L__BB56_148:
	add.s32 	%r484, %r484, 2;
$L__BB56_149:
	setp.eq.s32 	%p88, %r17, 0;
	@%p88 bra 	$L__BB56_152;
	shl.b32 	%r431, %r484, 10;
	add.s32 	%r432, %r6, %r431;
	ld.shared.u32 	%r173, [%r432+512];
	setp.eq.s32 	%p89, %r173, 0;
	@%p89 bra 	$L__BB56_152;
	shl.b32 	%r434, %r484, 8;
	add.s32 	%r435, %r434, %r400;
	mul.wide.u32 	%rd131, %r435, 8;
	add.s64 	%rd132, %rd2, %rd131;
	cvt.u64.u32 	%rd133, %r173;
	atom.global.add.u64 	%rd134, [%rd132+1024], %rd133;
$L__BB56_152:
	bar.sync 	0;
	add.s64 	%rd135, %rd135, 1;
	setp.ne.s64 	%p90, %rd135, %rd6;
	@%p90 bra 	$L__BB56_2;
$L__BB56_153:
	ret;

}
	// .globl	_ZN3cub18CUB_300001_SM_10006detail10radix_sort33DeviceRadixSortExclusiveSumKernelINS1_5radix10policy_hubIiiyE10Policy1000EyEEvPT0_
.visible .entry _ZN3cub18CUB_300001_SM_10006detail10radix_sort33DeviceRadixSortExclusiveSumKernelINS1_5radix10policy_hubIiiyE10Policy1000EyEEvPT0_(
	.param .u64 .ptr .align 1 _ZN3cub18CUB_300001_SM_10006detail10radix_sort33DeviceRadixSortExclusiveSumKernelINS1_5radix10policy_hubIiiyE10Policy1000EyEEvPT0__param_0
)
{
	.reg .pred 	%p<4>;
	.reg .b32 	%r<28>;
	.reg .b64 	%rd<54>;
	// demoted variable
	.shared .align 16 .b8 _ZZN3cub18CUB_300001_SM_10006detail10radix_sort33DeviceRadixSortExclusiveSumKernelINS1_5radix10policy_hubIiiyE10Policy1000EyEEvPT0_E12temp_storage[2336];
	ld.param.u64 	%rd5, [_ZN3cub18CUB_300001_SM_10006detail10radix_sort33DeviceRadixSortExclusiveSumKernelINS1_5radix10policy_hubIiiyE10Policy1000EyEEvPT0__param_0];
	cvta.to.global.u64 	%rd6, %rd5;
	mov.u32 	%r3, %ctaid.x;
	shl.b32 	%r4, %r3, 8;
	mov.u32 	%r1, %tid.x;
	setp.gt.u32 	%p1, %r1, 255;
	add.s32 	%r5, %r4, %r1;
	mul.wide.s32 	%rd7, %r5, 8;
	add.s64 	%rd1, %rd6, %rd7;
	@%p1 bra 	$L__BB57_2;
	ld.global.u64 	%rd53, [%rd1];
$L__BB57_2:
	shr.u32 	%r6, %r1, 3;
	add.s32 	%r7, %r6, %r1;
	shl.b32 	%r8, %r7, 3;
	mov.u32 	%r9, _ZZN3cub18CUB_300001_SM_10006detail10radix_sort33DeviceRadixSortExclusiveSumKernelINS1_5radix10policy_hubIiiyE10Policy1000EyEEvPT0_E12temp_storage;
	add.s32 	%r10, %r9, %r8;
	add.s32 	%r2, %r10, 16;
	st.shared.u64 	[%r10+16], %rd53;
	bar.sync 	0;
	setp.gt.u32 	%p2, %r1, 31;
	@%p2 bra 	$L__BB57_4;
	mad.lo.s32 	%r27, %r1, 72, %r9;
	ld.shared.u64 	%rd23, [%r27+16];
	ld.shared.u64 	%rd24, [%r27+24];
	ld.shared.u64 	%rd25, [%r27+32];
	ld.shared.u64 	%rd26, [%r27+40];
	ld.shared.u64 	%rd27, [%r27+48];
	ld.shared.u64 	%rd28, [%r27+56];
	ld.shared.u64 	%rd29, [%r27+64];
	ld.shared.u64 	%rd30, [%r27+72];
	add.s64 	%rd31, %rd24, %rd23;
	add.s64 	%rd32, %rd31, %rd25;
	add.s64 	%rd33, %rd32, %rd26;
	add.s64 	%rd34, %rd33, %rd27;
	add.s64 	%rd35, %rd34, %rd28;
	add.s64 	%rd36, %rd35, %rd29;
	add.s64 	%rd10, %rd36, %rd30;
	mov.b32 	%r11, 1;
	mov.b32 	%r24, 0;
	mov.b32 	%r25, -1;
	// begin inline asm
	{  .reg .u64 r0;  .reg .u32 lo;  .reg .u32 hi;  .reg .pred p;  mov.b64 {lo, hi}, %rd10;  shfl.sync.up.b32 lo|p, lo, %r11, %r24, %r25;  shfl.sync.up.b32 hi|p, hi, %r11, %r24, %r25;  mov.b64 r0, {lo, hi};  @p add.u64 r0, r0, %rd10;  mov.u64 %rd8, r0;}
	// end inline asm
	mov.b32 	%r14, 2;
	// begin inline asm
	{  .reg .u64 r0;  .reg .u32 lo;  .reg .u32 hi;  .reg .pred p;  mov.b64 {lo, hi}, %rd8;  shfl.sync.up.b32 lo|p, lo, %r14, %r24, %r25;  shfl.sync.up.b32 hi|p, hi, %r14, %r24, %r25;  mov.b64 r0, {lo, hi};  @p add.u64 r0, r0, %rd8;  mov.u64 %rd11, r0;}
	// end inline asm
	mov.b32 	%r17, 4;
	// begin inline asm
	{  .reg .u64 r0;  .reg .u32 lo;  .reg .u32 hi;  .reg .pred p;  mov.b64 {lo, hi}, %rd11;  shfl.sync.up.b32 lo|p, lo, %r17, %r24, %r25;  shfl.sync.up.b32 hi|p, hi, %r17, %r24, %r25;  mov.b64 r0, {lo, hi};  @p add.u64 r0, r0, %rd11;  mov.u64 %rd14, r0;}
	// end inline asm
	mov.b32 	%r20, 8;
	// begin inline asm
	{  .reg .u64 r0;  .reg .u32 lo;  .reg .u32 hi;  .reg .pred p;  mov.b64 {lo, hi}, %rd14;  shfl.sync.up.b32 lo|p, lo, %r20, %r24, %r25;  shfl.sync.up.b32 hi|p, hi, %r20, %r24, %r25;  mov.b64 r0, {lo, hi};  @p add.u64 r0, r0, %rd14;  mov.u64 %rd17, r0;}
	// end inline asm
	mov.b32 	%r23, 16;
	// begin inline asm
	{  .reg .u64 r0;  .reg .u32 lo;  .reg .u32 hi;  .reg .pred p;  mov.b64 {lo, hi}, %rd17;  shfl.sync.up.b32 lo|p, lo, %r23, %r24, %r25;  shfl.sync.up.b32 hi|p, hi, %r23, %r24, %r25;  mov.b64 r0, {lo, hi};  @p add.u64 r0, r0, %rd17;  mov.u64 %rd20, r0;}
	// end inline asm
	sub.s64 	%rd37, %rd20, %rd10;
	ld.shared.u64 	%rd38, [%r27+16];
	ld.shared.u64 	%rd39, [%r27+24];
	ld.shared.u64 	%rd40, [%r27+32];
	ld.shared.u64 	%rd41, [%r27+40];
	ld.shared.u64 	%rd42, [%r27+48];
	ld.shared.u64 	%rd43, [%r27+56];
	ld.shared.u64 	%rd44, [%r27+64];
	add.s64 	%rd45, %rd38, %rd37;
	add.s64 	%rd46, %rd39, %rd45;
	add.s64 	%rd47, %rd40, %rd46;
	add.s64 	%rd48, %rd41, %rd47;
	add.s64 	%rd49, %rd42, %rd48;
	add.s64 	%rd50, %rd43, %rd49;
	add.s64 	%rd51, %rd44, %rd50;
	st.shared.u64 	[%r27+16], %rd37;
	st.shared.u64 	[%r27+24], %rd45;
	st.shared.u64 	[%r27+32], %rd46;
	st.shared.u64 	[%r27+40], %rd47;
	st.shared.u64 	[%r27+48], %rd48;
	st.shared.u64 	[%r27+56], %rd49;
	st.shared.u64 	[%r27+64], %rd50;
	st.shared.u64 	[%r27+72], %rd51;
$L__BB57_4:
	setp.gt.u32 	%p3, %r1, 255;
	bar.sync 	0;
	@%p3 bra 	$L__BB57_6;
	ld.shared.u64 	%rd52, [%r2];
	st.global.u64 	[%rd1], %rd52;
$L__BB57_6:
	ret;

}
	// .globl	_ZN3cub18CUB_300001_SM_10006detail10radix_sort29DeviceRadixSortOnesweepKernelINS1_5radix10policy_hubIiiyE10Policy1000ELNS0_9SortOrderE0EiiyiiNS1_21identity_decomposer_tEEEvPT5_SB_PT3_PKSC_PT1_PKSG_PT2_PKSK_T4_iiT6_
.visible .entry _ZN3cub18CUB_300001_SM_10006detail10radix_sort29DeviceRadixSortOnesweepKernelINS1_5radix10policy_hubIiiyE10Policy1000ELNS0_9SortOrderE0EiiyiiNS1_21identity_decomposer_tEEEvPT5_SB_PT3_PKSC_PT1_PKSG_PT2_PKSK_T4_iiT6_(
	.param .u64 .ptr .align 1 _ZN3cub18CUB_300001_SM_10006detail10radix_sort29DeviceRadixSortOnesweepKernelINS1_5radix10policy_hubIiiyE10Policy1000ELNS0_9SortOrderE0EiiyiiNS1_21identity_decomposer_tEEEvPT5_SB_PT3_PKSC_PT1_PKSG_PT2_PKSK_T4_iiT6__param_0,
	.param .u64 .ptr .align 1 _ZN3cub18CUB_300001_SM_10006detail10radix_sort29DeviceRadixSortOnesweepKernelINS1_5radix10policy_hubIiiyE10Policy1000ELNS0_9SortOrderE0EiiyiiNS1_21identity_decomposer_tEEEvPT5_SB_PT3_PKSC_PT1_PKSG_PT2_PKSK_T4_iiT6__param_1,
	.param .u64 .ptr .align 1 _ZN3cub18CUB_300001_SM_10006detail10radix_sort29DeviceRadixSortOnesweepKernelINS1_5radix10policy_hubIiiyE10Policy1000ELNS0_9SortOrderE0EiiyiiNS1_21identity_decomposer_tEEEvPT5_SB_PT3_PKSC_PT1_PKSG_PT2_PKSK_T4_iiT6__param_2,
	.param .u64 .ptr .align 1 _ZN3cub18CUB_300001_SM_10006detail10radix_sort29DeviceRadixSortOnesweepKernelINS1_5radix10policy_hubIiiyE10Policy1000ELNS0_9SortOrderE0EiiyiiNS1_21identity_decomposer_tEEEvPT5_SB_PT3_PKSC_PT1_PKSG_PT2_PKSK_T4_iiT6__param_3,
	.param .u64 .ptr .align 1 _ZN3cub18CUB_300001_SM_10006detail10radix_sort29DeviceRadixSortOnesweepKernelINS1_5radix10policy_hubIiiyE10Policy1000ELNS0_9SortOrderE0EiiyiiNS1_21identity_decomposer_tEEEvPT5_SB_PT3_PKSC_PT1_PKSG_PT2_PKSK_T4_iiT6__param_4,
	.param .u64 .ptr .align 1 _ZN3cub18CUB_300001_SM_10006detail10radix_sort29DeviceRadixSortOnesweepKernelINS1_5radix10policy_hubIiiyE10Policy1000ELNS0_9SortOrderE0EiiyiiNS1_21identity_decomposer_tEEEvPT5_SB_PT3_PKSC_PT1_PKSG_PT2_PKSK_T4_iiT6__param_5,
	.param .u64 .ptr .align 1 _ZN3cub18CUB_300001_SM_10006detail10radix_sort29DeviceRadixSortOnesweepKernelINS1_5radix10policy_hubIiiyE10Policy1000ELNS0_9SortOrderE0EiiyiiNS1_21identity_decomposer_tEEEvPT5_SB_PT3_PKSC_PT1_PKSG_PT2_PKSK_T4_iiT6__param_6,
	.param .u64 .ptr .align 1 _ZN3cub18CUB_300001_SM_10006detail10radix_sort29DeviceRadixSortOnesweepKernelINS1_5radix10policy_hubIiiyE10Policy1000ELNS0_9SortOrderE0EiiyiiNS1_21identity_decomposer_tEEEvPT5_SB_PT3_PKSC_PT1_PKSG_PT2_PKSK_T4_iiT6__param_7,
	.param .u32 _ZN3cub18CUB_300001_SM_10006detail10radix_sort29DeviceRadixSortOnesweepKernelINS1_5radix10policy_hubIiiyE10Policy1000ELNS0_9SortOrderE0EiiyiiNS1_21identity_decomposer_tEEEvPT5_SB_PT3_PKSC_PT1_PKSG_PT2_PKSK_T4_iiT6__param_8,
	.param .u32 _ZN3cub18CUB_300001_SM_10006detail10radix_sort29DeviceRadixSortOnesweepKernelINS1_5radix10policy_hubIiiyE10Policy1000ELNS0_9SortOrderE0EiiyiiNS1_21identity_decomposer_tEEEvPT5_SB_PT3_PKSC_PT1_PKSG_PT2_PKSK_T4_iiT6__param_9,
	.param .u32 _ZN3cub18CUB_300001_SM_10006detail10radix_sort29DeviceRadixSortOnesweepKernelINS1_5radix10policy_hubIiiyE10Policy1000ELNS0_9SortOrderE0EiiyiiNS1_21identity_decomposer_tEEEvPT5_SB_PT3_PKSC_PT1_PKSG_PT2_PKSK_T4_iiT6__param_10,
	.param .align 1 .b8 _ZN3cub18CUB_300001_SM_10006detail10radix_sort29DeviceRadixSortOnesweepKernelINS1_5radix10policy_hubIiiyE10Policy1000ELNS0_9SortOrderE0EiiyiiNS1_21identity_decomposer_tEEEvPT5_SB_PT3_PKSC_PT1_PKSG_PT2_PKSK_T4_iiT6__param_11[1]
)
.maxntid 384
{
	.reg .pred 	%p<205>;
	.reg .b32 	%r<2283>;
	.reg .b64 	%rd<457>;
	// demoted variable
	.shared .align 16 .b8 _ZZN3cub18CUB_300001_SM_10006detail10radix_sort29DeviceRadixSortOnesweepKernelINS1_5radix10policy_hubIiiyE10Policy1000ELNS0_9SortOrderE0EiiyiiNS1_21identity_decomposer_tEEEvPT5_SB_PT3_PKSC_PT1_PKSG_PT2_PKSK_T4_iiT6_E1s[28160];
	ld.param.u64 	%rd43, [_ZN3cub18CUB_300001_SM_10006detail10radix_sort29DeviceRadixSortOnesweepKernelINS1_5radix10policy_hubIiiyE10Policy1000ELNS0_9SortOrderE0EiiyiiNS1_21identity_decomposer_tEEEvPT5_SB_PT3_PKSC_PT1_PKSG_PT2_PKSK_T4_iiT6__param_0];
	ld.param.u64 	%rd44, [_ZN3cub18CUB_300001_SM_10006detail10radix_sort29DeviceRadixSortOnesweepKernelINS1_5radix10policy_hubIiiyE10Policy1000ELNS0_9SortOrderE0EiiyiiNS1_21identity_decomposer_tEEEvPT5_SB_PT3_PKSC_PT1_PKSG_PT2_PKSK_T4_iiT6__param_1];
	ld.param.u64 	%rd47, [_ZN3cub18CUB_300001_SM_10006detail10radix_sort29DeviceRadixSortOnesweepKernelINS1_5radix10policy_hubIiiyE10Policy1000ELNS0_9SortOrderE0EiiyiiNS1_21identity_decomposer_tEEEvPT5_SB_PT3_PKSC_PT1_PKSG_PT2_PKSK_T4_iiT6__param_4];
	ld.param.u64 	%rd50, [_ZN3cub18CUB_300001_SM_10006detail10radix_sort29DeviceRadixSortOnesweepKernelINS1_5radix10policy_hubIiiyE10Policy1000ELNS0_9SortOrderE0EiiyiiNS1_21identity_decomposer_tEEEvPT5_SB_PT3_PKSC_PT1_PKSG_PT2_PKSK_T4_iiT6__param_5];
	cvta.to.global.u64 	%rd1, %rd47;
	cvta.to.global.u64 	%rd2, %rd43;
	cvta.to.global.u64 	%rd3, %rd50;
	mov.u32 	%r1, %tid.x;
	// begin inline asm
	mov.u32 %r443, %laneid;
	// end inline asm
	setp.ne.s32 	%p1, %r1, 0;
	@%p1 bra 	$L__BB58_2;
	cvta.to.global.u64 	%rd51, %rd44;
	atom.global.add.u32 	%r444, [%rd51], 1;
	st.shared.u32 	[_ZZN3cub18CUB_300001_SM_10006detail10radix_sort29DeviceRadixSortOnesweepKernelINS1_5radix10policy_hubIiiyE10Policy1000ELNS0_9SortOrderE0EiiyiiNS1_21identity_decomposer_tEEEvPT5_SB_PT3_PKSC_PT1_PKSG_PT2_PKSK_T4_iiT6_E1s+26112], %r444;
$L__BB58_2:
	ld.param.u32 	%r2078, [_ZN3cub18CUB_300001_SM_10006detail10radix_sort29DeviceRadixSortOnesweepKernelINS1_5radix10policy_hubIiiyE10Policy1000ELNS0_9SortOrderE0EiiyiiNS1_21identity_decomposer_tEEEvPT5_SB_PT3_PKSC_PT1_PKSG_PT2_PKSK_T4_iiT6__param_8];
	bar.sync 	0;
	ld.shared.u32 	%r3, [_ZZN3cub18CUB_300001_SM_10006detail10radix_sort29DeviceRadixSortOnesweepKernelINS1_5radix10policy_hubIiiyE10Policy1000ELNS0_9SortOrderE0EiiyiiNS1_21identity_decomposer_tEEEvPT5_SB_PT3_PKSC_PT1_PKSG_PT2_PKSK_T4_iiT6_E1s+26112];
	mul.lo.s32 	%r445, %r3, 6528;
	add.s32 	%r4, %r445, 6528;
	setp.gt.s32 	%p2, %r4, %r2078;
	cvt.s64.s32 	%rd4, %r445;
	@%p2 bra 	$L__BB58_4;
	and.b32  	%r446, %r1, 31;
	and.b32  	%r447, %r1, 992;
	mul.lo.s32 	%r448, %r447, 17;
	or.b32  	%r449, %r448, %r446;
	cvt.u64.u32 	%rd52, %r449;
	add.s64 	%rd53, %rd52, %rd4;
	shl.b64 	%rd54, %rd53, 2;
	add.s64 	%rd55, %rd3, %rd54;
	ld.global.u32 	%r2165, [%rd55];
	ld.global.u32 	%r2164, [%rd55+128];
	ld.global.u32 	%r2163, [%rd55+256];
	ld.global.u32 	%r2162, [%rd55+384];
	ld.global.u32 	%r2161, [%rd55+512];
	ld.global.u32 	%r2160, [%rd55+640];
	ld.global.u32 	%r2159, [%rd55+768];
	ld.global.u32 	%r2158, [%rd55+896];
	ld.global.u32 	%r2157, [%rd55+1024];
	ld.global.u32 	%r2156, [%rd55+1152];
	ld.global.u32 	%r2155, [%rd55+1280];
	ld.global.u32 	%r2154, [%rd55+1408];
	ld.global.u32 	%r2153, [%rd55+1536];
	ld.global.u32 	%r2152, [%rd55+1664];
	ld.global.u32 	%r2151, [%rd55+1792];
	ld.global.u32 	%r2150, [%rd55+1920];
	ld.global.u32 	%r2149, [%rd55+2048];
	bra.uni 	$L__BB58_38;
$L__BB58_4:
	ld.param.u32 	%r2079, [_ZN3cub18CUB_300001_SM_10006detail10radix_sort29DeviceRadixSortOnesweepKernelINS1_5radix10policy_hubIiiyE10Policy1000ELNS0_9SortOrderE0EiiyiiNS1_21identity_decomposer_tEEEvPT5_SB_PT3_PKSC_PT1_PKSG_PT2_PKSK_T4_iiT6__param_8];
	cvt.u32.u64 	%r451, %rd4;
	sub.s32 	%r22, %r2079, %r451;
	and.b32  	%r452, %r1, 31;
	and.b32  	%r453, %r1, 992;
	mul.lo.s32 	%r454, %r453, 17;
	or.b32  	%r23, %r454, %r452;
	setp.ge.s32 	%p3, %r23, %r22;
	cvt.u64.u32 	%rd56, %r23;
	add.s64 	%rd57, %rd56, %rd4;
	shl.b64 	%rd58, %rd57, 2;
	add.s64 	%rd5, %rd3, %rd58;
	mov.b32 	%r2165, 2147483647;
	@%p3 bra 	$L__BB58_6;
	ld.global.u32 	%r2165, [%rd5];
$L__BB58_6:
	add.s32 	%r456, %r23, 32;
	setp.ge.s32 	%p4, %r456, %r22;
	mov.b32 	%r2164, 2147483647;
	@%p4 bra 	$L__BB58_8;
	ld.global.u32 	%r2164, [%rd5+128];
$L__BB58_8:
	add.s32 	%r458, %r23, 64;
	setp.ge.s32 	%p5, %r458, %r22;
	mov.b32 	%r2163, 2147483647;
	@%p5 bra 	$L__BB58_10;
	ld.global.u32 	%r2163, [%rd5+256];
$L__BB58_10:
	add.s32 	%r460, %r23, 96;
	setp.ge.s32 	%p6, %r460, %r22;
	mov.b32 	%r2162, 2147483647;
	@%p6 bra 	$L__BB58_12;
	ld.global.u32 	%r2162, [%rd5+384];
$L__BB58_12:
	add.s32 	%r462, %r23, 128;
	setp.ge.s32 	%p7, %r462, %r22;
	mov.b32 	%r2161, 2147483647;
	@%p7 bra 	$L__BB58_14;
	ld.global.u32 	%r2161, [%rd5+512];
$L__BB58_14:
	add.s32 	%r464, %r23, 160;
	setp.ge.s32 	%p8, %r464, %r22;
	mov.b32 	%r2160, 2147483647;
	@%p8 bra 	$L__BB58_16;
	ld.global.u32 	%r2160, [%rd5+640];
$L__BB58_16:
	add.s32 	%r466, %r23, 192;
	setp.ge.s32 	%p9, %r466, %r22;
	mov.b32 	%r2159, 2147483647;
	@%p9 bra 	$L__BB58_18;
	ld.global.u32 	%r2159, [%rd5+768];
$L__BB58_18:
	add.s32 	%r468, %r23, 224;
	setp.ge.s32 	%p10, %r468, %r22;
	mov.b32 	%r2158, 2147483647;
	@%p10 bra 	$L__BB58_20;
	ld.global.u32 	%r2158, [%rd5+896];
$L__BB58_20:
	add.s32 	%r470, %r23, 256;
	setp.ge.s32 	%p11, %r470, %r22;
	mov.b32 	%r2157, 2147483647;
	@%p11 bra 	$L__BB58_22;
	ld.global.u32 	%r2157, [%rd5+1024];
$L__BB58_22:
	add.s32 	%r472, %r23, 288;
	setp.ge.s32 	%p12, %r472, %r22;
	mov.b32 	%r2156, 2147483647;
	@%p12 bra 	$L__BB58_24;
	ld.global.u32 	%r2156, [%rd5+1152];
$L__BB58_24:
	add.s32 	%r474, %r23, 320;
	setp.ge.s32 	%p13, %r474, %r22;
	mov.b32 	%r2155, 2147483647;
	@%p13 bra 	$L__BB58_26;
	ld.global.u32 	%r2155, [%rd5+1280];
$L__BB58_26:
	add.s32 	%r476, %r23, 352;
	setp.ge.s32 	%p14, %r476, %r22;
	mov.b32 	%r2154, 2147483647;
	@%p14 bra 	$L__BB58_28;
	ld.global.u32 	%r2154, [%rd5+1408];
$L__BB58_28:
	add.s32 	%r478, %r23, 384;
	setp.ge.s32 	%p15, %r478, %r22;
	mov.b32 	%r2153, 2147483647;
	@%p15 bra 	$L__BB58_30;
	ld.global.u32 	%r2153, [%rd5+1536];
$L__BB58_30:
	add.s32 	%r480, %r23, 416;
	setp.ge.s32 	%p16, %r480, %r22;
	mov.b32 	%r2152, 2147483647;
	@%p16 bra 	$L__BB58_32;
	ld.global.u32 	%r2152, [%rd5+1664];
$L__BB58_32:
	add.s32 	%r482, %r23, 448;
	setp.ge.s32 	%p17, %r482, %r22;
	mov.b32 	%r2151, 2147483647;
	@%p17 bra 	$L__BB58_34;
	ld.global.u32 	%r2151, [%rd5+1792];
$L__BB58_34:
	add.s32 	%r484, %r23, 480;
	setp.ge.s32 	%p18, %r484, %r22;
	mov.b32 	%r2150, 2147483647;
	@%p18 bra 	$L__BB58_36;
	ld.global.u32 	%r2150, [%rd5+1920];
$L__BB58_36:
	add.s32 	%r486, %r23, 512;
	setp.ge.s32 	%p19, %r486, %r22;
	mov.b32 	%r2149, 2147483647;
	@%p19 bra 	$L__BB58_38;
	ld.global.u32 	%r2149, [%rd5+2048];
$L__BB58_38:
	ld.param.u32 	%r2131, [_ZN3cub18CUB_300001_SM_10006detail10radix_sort29DeviceRadixSortOnesweepKernelINS1_5radix10policy_hubIiiyE10Policy1000ELNS0_9SortOrderE0EiiyiiNS1_21identity_decomposer_tEEEvPT5_SB_PT3_PKSC_PT1_PKSG_PT2_PKSK_T4_iiT6__param_10];
	mov.b32 	%r487, -1;
	shl.b32 	%r488, %r487, %r2131;
	not.b32 	%r74, %r488;
	shr.u32 	%r75, %r1, 5;
	shl.b32 	%r489, %r75, 10;
	mov.u32 	%r490, _ZZN3cub18CUB_300001_SM_10006detail10radix_sort29DeviceRadixSortOnesweepKernelINS1_5radix10policy_hubIiiyE10Policy1000ELNS0_9SortOrderE0EiiyiiNS1_21identity_decomposer_tEEEvPT5_SB_PT3_PKSC_PT1_PKSG_PT2_PKSK_T4_iiT6_E1s;
	add.s32 	%r76, %r490, %r489;
	setp.gt.s32 	%p20, %r443, 255;
	@%p20 bra 	$L__BB58_51;
	max.s32 	%r491, %r443, 224;
	sub.s32 	%r492, %r491, %r443;
	add.s32 	%r493, %r492, 31;
	shr.u32 	%r494, %r493, 5;
	add.s32 	%r77, %r494, 1;
	and.b32  	%r78, %r77, 15;
	setp.lt.u32 	%p21, %r493, 480;
	mov.u32 	%r2169, %r443;
	@%p21 bra 	$L__BB58_42;
	and.b32  	%r495, %r77, 268435440;
	neg.s32 	%r2167, %r495;
	shl.b32 	%r497, %r443, 2;
	add.s32 	%r498, %r489, %r497;
	add.s32 	%r500, %r498, %r490;
	add.s32 	%r2166, %r500, 1024;
	mov.u32 	%r2169, %r443;
$L__BB58_41:
	.pragma "nounroll";
	mov.b32 	%r501, 0;
	st.shared.u32 	[%r2166+-1024], %r501;
	st.shared.u32 	[%r2166+-896], %r501;
	st.shared.u32 	[%r2166+-768], %r501;
	st.shared.u32 	[%r2166+-640], %r501;
	st.shared.u32 	[%r2166+-512], %r501;
	st.shared.u32 	[%r2166+-384], %r501;
	st.shared.u32 	[%r2166+-256], %r501;
	st.shared.u32 	[%r2166+-128], %r501;
	st.shared.u32 	[%r2166], %r501;
	st.shared.u32 	[%r2166+128], %r501;
	st.shared.u32 	[%r2166+256], %r501;
	st.shared.u32 	[%r2166+384], %r501;
	st.shared.u32 	[%r2166+512], %r501;
	st.shared.u32 	[%r2166+640], %r501;
	st.shared.u32 	[%r2166+768], %r501;
	st.shared.u32 	[%r2166+896], %r501;
	add.s32 	%r2169, %r2169, 512;
	add.s32 	%r2167, %r2167, 16;
	add.s32 	%r2166, %r2166, 2048;
	setp.ne.s32 	%p22, %r2167, 0;
	@%p22 bra 	$L__BB58_41;
$L__BB58_42:
	setp.eq.s32 	%p23, %r78, 0;
	@%p23 bra 	$L__BB58_51;
	and.b32  	%r88, %r77, 7;
	setp.lt.u32 	%p24, %r78, 8;
	@%p24 bra 	$L__BB58_45;
	shl.b32 	%r502, %r2169, 2;
	add.s32 	%r503, %r76, %r502;
	mov.b32 	%r504, 0;
	st.shared.u32 	[%r503], %r504;
	st.shared.u32 	[%r503+128], %r504;
	st.shared.u32 	[%r503+256], %r504;
	st.shared.u32 	[%r503+384], %r504;
	st.shared.u32 	[%r503+512], %r504;
	st.shared.u32 	[%r503+640], %r504;
	st.shared.u32 	[%r503+768], %r504;
	st.shared.u32 	[%r503+896], %r504;
	add.s32 	%r2169, %r2169, 256;
$L__BB58_45:
	setp.eq.s32 	%p25, %r88, 0;
	@%p25 bra 	$L__BB58_51;
	and.b32  	%r91, %r77, 3;
	setp.lt.u32 	%p26, %r88, 4;
	@%p26 bra 	$L__BB58_48;
	shl.b32 	%r505, %r2169, 2;
	add.s32 	%r506, %r76, %r505;
	mov.b32 	%r507, 0;
	st.shared.u32 	[%r506], %r507;
	st.shared.u32 	[%r506+128], %r507;
	st.shared.u32 	[%r506+256], %r507;
	st.shared.u32 	[%r506+384], %r507;
	add.s32 	%r2169, %r2169, 128;
$L__BB58_48:
	setp.eq.s32 	%p27, %r91, 0;
	@%p27 bra 	$L__BB58_51;
	shl.b32 	%r509, %r2169, 2;
	add.s32 	%r510, %r489, %r509;
	add.s32 	%r2173, %r490, %r510;
	neg.s32 	%r2172, %r91;
$L__BB58_50:
	.pragma "nounroll";
	mov.b32 	%r512, 0;
	st.shared.u32 	[%r2173], %r512;
	add.s32 	%r2173, %r2173, 128;
	add.s32 	%r2172, %r2172, 1;
	setp.ne.s32 	%p28, %r2172, 0;
	@%p28 bra 	$L__BB58_50;
$L__BB58_51:
	ld.param.u32 	%r2094, [_ZN3cub18CUB_300001_SM_10006detail10radix_sort29DeviceRadixSortOnesweepKernelINS1_5radix10policy_hubIiiyE10Policy1000ELNS0_9SortOrderE0EiiyiiNS1_21identity_decomposer_tEEEvPT5_SB_PT3_PKSC_PT1_PKSG_PT2_PKSK_T4_iiT6__param_9];
	bar.warp.sync 	-1;
	xor.b32  	%r514, %r2165, -2147483648;
	shr.u32 	%r515, %r514, %r2094;
	and.b32  	%r100, %r515, %r74;
	shl.b32 	%r516, %r100, 2;
	add.s32 	%r517, %r76, %r516;
	atom.shared.add.u32 	%r518, [%r517], 1;
	xor.b32  	%r2227, %r2164, -2147483648;
	shr.u32 	%r520, %r2227, %r2094;
	and.b32  	%r521, %r520, %r74;
	shl.b32 	%r522, %r521, 2;
	add.s32 	%r523, %r76, %r522;
	atom.shared.add.u32 	%r524, [%r523], 1;
	xor.b32  	%r2226, %r2163, -2147483648;
	shr.u32 	%r526, %r2226, %r2094;
	and.b32  	%r527, %r526, %r74;
	shl.b32 	%r528, %r527, 2;
	add.s32 	%r529, %r76, %r528;
	atom.shared.add.u32 	%r530, [%r529], 1;
	xor.b32  	%r2225, %r2162, -2147483648;
	shr.u32 	%r532, %r2225, %r2094;
	and.b32  	%r533, %r532, %r74;
	shl.b32 	%r534, %r533, 2;
	add.s32 	%r535, %r76, %r534;
	atom.shared.add.u32 	%r536, [%r535], 1;
	xor.b32  	%r537, %r2161, -2147483648;
	shr.u32 	%r538, %r537, %r2094;
	and.b32  	%r539, %r538, %r74;
	shl.b32 	%r540, %r539, 2;
	add.s32 	%r541, %r76, %r540;
	atom.shared.add.u32 	%r542, [%r541], 1;
	xor.b32  	%r543, %r2160, -2147483648;
	shr.u32 	%r544, %r543, %r2094;
	and.b32  	%r545, %r544, %r74;
	shl.b32 	%r546, %r545, 2;
	add.s32 	%r547, %r76, %r546;
	atom.shared.add.u32 	%r548, [%r547], 1;
	xor.b32  	%r549, %r2159, -2147483648;
	shr.u32 	%r550, %r549, %r2094;
	and.b32  	%r551, %r550, %r74;
	shl.b32 	%r552, %r551, 2;
	add.s32 	%r553, %r76, %r552;
	atom.shared.add.u32 	%r554, [%r553], 1;
	xor.b32  	%r555, %r2158, -2147483648;
	shr.u32 	%r556, %r555, %r2094;
	and.b32  	%r557, %r556, %r74;
	shl.b32 	%r558, %r557, 2;
	add.s32 	%r559, %r76, %r558;
	atom.shared.add.u32 	%r560, [%r559], 1;
	xor.b32  	%r561, %r2157, -2147483648;
	shr.u32 	%r562, %r561, %r2094;
	and.b32  	%r563, %r562, %r74;
	shl.b32 	%r564, %r563, 2;
	add.s32 	%r565, %r76, %r564;
	atom.shared.add.u32 	%r566, [%r565], 1;
	xor.b32  	%r567, %r2156, -2147483648;
	shr.u32 	%r568, %r567, %r2094;
	and.b32  	%r569, %r568, %r74;
	shl.b32 	%r570, %r569, 2;
	add.s32 	%r571, %r76, %r570;
	atom.shared.add.u32 	%r572, [%r571], 1;
	xor.b32  	%r573, %r2155, -2147483648;
	shr.u32 	%r574, %r573, %r2094;
	and.b32  	%r575, %r574, %r74;
	shl.b32 	%r576, %r575, 2;
	add.s32 	%r577, %r76, %r576;
	atom.shared.add.u32 	%r578, [%r577], 1;
	xor.b32  	%r579, %r2154, -2147483648;
	shr.u32 	%r580, %r579, %r2094;
	and.b32  	%r581, %r580, %r74;
	shl.b32 	%r582, %r581, 2;
	add.s32 	%r583, %r76, %r582;
	atom.shared.add.u32 	%r584, [%r583], 1;
	xor.b32  	%r585, %r2153, -2147483648;
	shr.u32 	%r586, %r585, %r2094;
	and.b32  	%r587, %r586, %r74;
	shl.b32 	%r588, %r587, 2;
	add.s32 	%r589, %r76, %r588;
	atom.shared.add.u32 	%r590, [%r589], 1;
	xor.b32  	%r591, %r2152, -2147483648;
	shr.u32 	%r592, %r591, %r2094;
	and.b32  	%r593, %r592, %r74;
	shl.b32 	%r594, %r593, 2;
	add.s32 	%r595, %r76, %r594;
	atom.shared.add.u32 	%r596, [%r595], 1;
	xor.b32  	%r597, %r2151, -2147483648;
	shr.u32 	%r598, %r597, %r2094;
	and.b32  	%r599, %r598, %r74;
	shl.b32 	%r600, %r599, 2;
	add.s32 	%r601, %r76, %r600;
	atom.shared.add.u32 	%r602, [%r601], 1;
	xor.b32  	%r603, %r2150, -2147483648;
	shr.u32 	%r604, %r603, %r2094;
	and.b32  	%r605, %r604, %r74;
	shl.b32 	%r606, %r605, 2;
	add.s32 	%r607, %r76, %r606;
	atom.shared.add.u32 	%r608, [%r607], 1;
	xor.b32  	%r2212, %r2149, -2147483648;
	shr.u32 	%r610, %r2212, %r2094;
	and.b32  	%r611, %r610, %r74;
	shl.b32 	%r612, %r611, 2;
	add.s32 	%r613, %r76, %r612;
	atom.shared.add.u32 	%r614, [%r613], 1;
	bar.sync 	0;
	setp.gt.u32 	%p29, %r1, 255;
	shl.b32 	%r615, %r1, 2;
	add.s32 	%r101, %r490, %r615;
	mov.b32 	%r2174, 0;
	@%p29 bra 	$L__BB58_53;
	ld.shared.u32 	%r617, [%r101];
	mov.b32 	%r618, 0;
	st.shared.u32 	[%r101], %r618;
	ld.shared.u32 	%r619, [%r101+1024];
	st.shared.u32 	[%r101+1024], %r617;
	add.s32 	%r620, %r619, %r617;
	ld.shared.u32 	%r621, [%r101+2048];
	st.shared.u32 	[%r101+2048], %r620;
	add.s32 	%r622, %r621, %r620;
	ld.shared.u32 	%r623, [%r101+3072];
	st.shared.u32 	[%r101+3072], %r622;
	add.s32 	%r624, %r623, %r622;
	ld.shared.u32 	%r625, [%r101+4096];
	st.shared.u32 	[%r101+4096], %r624;
	add.s32 	%r626, %r625, %r624;
	ld.shared.u32 	%r627, [%r101+5120];
	st.shared.u32 	[%r101+5120], %r626;
	add.s32 	%r628, %r627, %r626;
	ld.shared.u32 	%r629, [%r101+6144];
	st.shared.u32 	[%r101+6144], %r628;
	add.s32 	%r630, %r629, %r628;
	ld.shared.u32 	%r631, [%r101+7168];
	st.shared.u32 	[%r101+7168], %r630;
	add.s32 	%r632, %r631, %r630;
	ld.shared.u32 	%r633, [%r101+8192];
	st.shared.u32 	[%r101+8192], %r632;
	add.s32 	%r634, %r633, %r632;
	ld.shared.u32 	%r635, [%r101+9216];
	st.shared.u32 	[%r101+9216], %r634;
	add.s32 	%r636, %r635, %r634;
	ld.shared.u32 	%r637, [%r101+10240];
	st.shared.u32 	[%r101+10240], %r636;
	add.s32 	%r638, %r637, %r636;
	ld.shared.u32 	%r639, [%r101+11264];
	st.shared.u32 	[%r101+11264], %r638;
	add.s32 	%r2174, %r639, %r638;
$L__BB58_53:
	setp.gt.u32 	%p30, %r1, 255;
	shl.b32 	%r640, %r3, 8;
	add.s32 	%r641, %r640, %r1;
	mul.wide.s32 	%rd59, %r641, 4;
	add.s64 	%rd6, %rd2, %rd59;
	@%p30 bra 	$L__BB58_55;
	or.b32  	%r642, %r2174, 1073741824;
	st.volatile.global.u32 	[%rd6], %r642;
$L__BB58_55:
	ld.param.u64 	%rd442, [_ZN3cub18CUB_300001_SM_10006detail10radix_sort29DeviceRadixSortOnesweepKernelINS1_5radix10policy_hubIiiyE10Policy1000ELNS0_9SortOrderE0EiiyiiNS1_21identity_decomposer_tEEEvPT5_SB_PT3_PKSC_PT1_PKSG_PT2_PKSK_T4_iiT6__param_7];
	xor.b32  	%r2223, %r2160, -2147483648;
	xor.b32  	%r2224, %r2161, -2147483648;
	xor.b32  	%r2222, %r2159, -2147483648;
	xor.b32  	%r2221, %r2158, -2147483648;
	xor.b32  	%r2228, %r2165, -2147483648;
	xor.b32  	%r2218, %r2155, -2147483648;
	xor.b32  	%r2220, %r2157, -2147483648;
	xor.b32  	%r2217, %r2154, -2147483648;
	xor.b32  	%r2219, %r2156, -2147483648;
	xor.b32  	%r2215, %r2152, -2147483648;
	xor.b32  	%r2216, %r2153, -2147483648;
	xor.b32  	%r2213, %r2150, -2147483648;
	xor.b32  	%r2214, %r2151, -2147483648;
	setp.lt.u32 	%p31, %r1, 256;
	setp.eq.s32 	%p32, %r2174, 6528;
	and.pred  	%p33, %p31, %p32;
	selp.u32 	%r643, 1, 0, %p33;
	{ 
	.reg .pred 	%p1; 
	.reg .pred 	%p2; 
	setp.ne.u32 	%p1, %r643, 0; 
	bar.red.or.pred 	%p2, 0, %p1; 
	selp.u32 	%r644, 1, 0, %p2; 
	}
	setp.eq.s32 	%p34, %r644, 0;
	and.b32  	%r645, %r1, 992;
	and.b32  	%r646, %r1, 31;
	mul.lo.s32 	%r647, %r645, 17;
	or.b32  	%r648, %r647, %r646;
	cvt.u64.u32 	%rd7, %r648;
	mul.lo.s32 	%r649, %r3, 6528;
	cvt.s64.s32 	%rd60, %r649;
	add.s64 	%rd61, %rd7, %rd60;
	cvta.to.global.u64 	%rd62, %rd442;
	shl.b64 	%rd63, %rd61, 2;
	add.s64 	%rd8, %rd62, %rd63;
	cvt.u64.u32 	%rd9, %r1;
	@%p34 bra 	$L__BB58_175;
	setp.gt.u32 	%p35, %r1, 255;
	shl.b32 	%r650, %r1, 3;
	mov.u32 	%r651, _ZZN3cub18CUB_300001_SM_10006detail10radix_sort29DeviceRadixSortOnesweepKernelINS1_5radix10policy_hubIiiyE10Policy1000ELNS0_9SortOrderE0EiiyiiNS1_21identity_decomposer_tEEEvPT5_SB_PT3_PKSC_PT1_PKSG_PT2_PKSK_T4_iiT6_E1s;
	add.s32 	%r652, %r651, %r650;
	add.s32 	%r121, %r652, 26112;
	@%p35 bra 	$L__BB58_64;
	ld.param.u64 	%rd436, [_ZN3cub18CUB_300001_SM_10006detail10radix_sort29DeviceRadixSortOnesweepKernelINS1_5radix10policy_hubIiiyE10Policy1000ELNS0_9SortOrderE0EiiyiiNS1_21identity_decomposer_tEEEvPT5_SB_PT3_PKSC_PT1_PKSG_PT2_PKSK_T4_iiT6__param_3];
	cvta.to.global.u64 	%rd64, %rd436;
	shl.b64 	%rd65, %rd9, 3;
	add.s64 	%rd66, %rd64, %rd65;
	ld.global.u64 	%rd67, [%rd66];
	setp.gt.u32 	%p36, %r1, %r100;
	selp.b64 	%rd68, 6528, 0, %p36;
	sub.s64 	%rd455, %rd67, %rd68;
	st.shared.u64 	[%r121], %rd455;
	setp.lt.s32 	%p37, %r3, 1;
	mov.u32 	%r2178, %r2174;
	@%p37 bra 	$L__BB58_63;
	mov.b32 	%r2176, -1;
	mov.u32 	%r2175, %r3;
	mov.u32 	%r2178, %r2174;
$L__BB58_59:
	ld.param.u64 	%rd429, [_ZN3cub18CUB_300001_SM_10006detail10radix_sort29DeviceRadixSortOnesweepKernelINS1_5radix10policy_hubIiiyE10Policy1000ELNS0_9SortOrderE0EiiyiiNS1_21identity_decomposer_tEEEvPT5_SB_PT3_PKSC_PT1_PKSG_PT2_PKSK_T4_iiT6__param_0];
	add.s32 	%r125, %r2175, -1;
	shl.b32 	%r654, %r125, 8;
	add.s32 	%r655, %r654, %r1;
	cvta.to.global.u64 	%rd69, %rd429;
	mul.wide.s32 	%rd70, %r655, 4;
	add.s64 	%rd11, %rd69, %rd70;
$L__BB58_60:
	membar.cta;
	ld.volatile.global.u32 	%r126, [%rd11];
	setp.eq.s32 	%p38, %r126, 0;
	@%p38 bra 	$L__BB58_60;
	and.b32  	%r656, %r126, 1073741823;
	add.s32 	%r2178, %r656, %r2178;
	setp.gt.s32 	%p39, %r126, -1;
	vote.sync.ballot.b32 	%r2176, %p39, %r2176;
	setp.gt.u32 	%p41, %r2175, 1;
	and.pred  	%p42, %p39, %p41;
	mov.u32 	%r2175, %r125;
	@%p42 bra 	$L__BB58_59;
	ld.shared.u64 	%rd455, [%r121];
$L__BB58_63:
	or.b32  	%r657, %r2178, -2147483648;
	st.volatile.global.u32 	[%rd6], %r657;
	sub.s32 	%r658, %r2178, %r2174;
	cvt.s64.s32 	%rd71, %r658;
	add.s64 	%rd72, %rd455, %rd71;
	st.shared.u64 	[%r121], %rd72;
$L__BB58_64:
	ld.param.u32 	%r2080, [_ZN3cub18CUB_300001_SM_10006detail10radix_sort29DeviceRadixSortOnesweepKernelINS1_5radix10policy_hubIiiyE10Policy1000ELNS0_9SortOrderE0EiiyiiNS1_21identity_decomposer_tEEEvPT5_SB_PT3_PKSC_PT1_PKSG_PT2_PKSK_T4_iiT6__param_8];
	ld.param.u64 	%rd432, [_ZN3cub18CUB_300001_SM_10006detail10radix_sort29DeviceRadixSortOnesweepKernelINS1_5radix10policy_hubIiiyE10Policy1000ELNS0_9SortOrderE0EiiyiiNS1_21identity_decomposer_tEEEvPT5_SB_PT3_PKSC_PT1_PKSG_PT2_PKSK_T4_iiT6__param_2];
	setp.gt.u32 	%p43, %r1, 255;
	setp.lt.s32 	%p44, %r4, %r2080;
	setp.eq.s64 	%p45, %rd432, 0;
	or.pred  	%p46, %p45, %p44;
	or.pred  	%p47, %p43, %p46;
	@%p47 bra 	$L__BB58_66;
	ld.param.u64 	%rd433, [_ZN3cub18CUB_300001_SM_10006detail10radix_sort29DeviceRadixSortOnesweepKernelINS1_5radix10policy_hubIiiyE10Policy1000ELNS0_9SortOrderE0EiiyiiNS1_21identity_decomposer_tEEEvPT5_SB_PT3_PKSC_PT1_PKSG_PT2_PKSK_T4_iiT6__param_2];
	ld.shared.u64 	%rd73, [%r121];
	setp.gt.u32 	%p48, %r1, %r100;
	selp.b64 	%rd74, 6528, 0, %p48;
	cvt.s64.s32 	%rd75, %r2174;
	add.s64 	%rd76, %rd74, %rd75;
	add.s64 	%rd77, %rd76, %rd73;
	cvta.to.global.u64 	%rd78, %rd433;
	shl.b64 	%rd79, %rd9, 3;
	add.s64 	%rd80, %rd78, %rd79;
	st.global.u64 	[%rd80], %rd77;
$L__BB58_66:
	ld.param.u32 	%r2081, [_ZN3cub18CUB_300001_SM_10006detail10radix_sort29DeviceRadixSortOnesweepKernelINS1_5radix10policy_hubIiiyE10Policy1000ELNS0_9SortOrderE0EiiyiiNS1_21identity_decomposer_tEEEvPT5_SB_PT3_PKSC_PT1_PKSG_PT2_PKSK_T4_iiT6__param_8];
	setp.gt.s32 	%p49, %r4, %r2081;
	bar.sync 	0;
	shl.b32 	%r659, %r100, 3;
	add.s32 	%r661, %r651, %r659;
	ld.shared.u64 	%rd14, [%r661+26112];
	@%p49 bra 	$L__BB58_68;
	add.s64 	%rd81, %rd14, %rd7;
	shl.b64 	%rd82, %rd81, 2;
	add.s64 	%rd83, %rd1, %rd82;
	st.global.u32 	[%rd83], %r2165;
	st.global.u32 	[%rd83+128], %r2164;
	st.global.u32 	[%rd83+256], %r2163;
	st.global.u32 	[%rd83+384], %r2162;
	st.global.u32 	[%rd83+512], %r2161;
	st.global.u32 	[%rd83+640], %r2160;
	st.global.u32 	[%rd83+768], %r2159;
	st.global.u32 	[%rd83+896], %r2158;
	st.global.u32 	[%rd83+1024], %r2157;
	st.global.u32 	[%rd83+1152], %r2156;
	st.global.u32 	[%rd83+1280], %r2155;
	st.global.u32 	[%rd83+1408], %r2154;
	st.global.u32 	[%rd83+1536], %r2153;
	st.global.u32 	[%rd83+1664], %r2152;
	st.global.u32 	[%rd83+1792], %r2151;
	st.global.u32 	[%rd83+1920], %r2150;
	st.global.u32 	[%rd83+2048], %r2149;
	bra.uni 	$L__BB58_102;
$L__BB58_68:
	ld.param.u32 	%r2082, [_ZN3cub18CUB_300001_SM_10006detail10radix_sort29DeviceRadixSortOnesweepKernelINS1_5radix10policy_hubIiiyE10Policy1000ELNS0_9SortOrderE0EiiyiiNS1_21identity_decomposer_tEEEvPT5_SB_PT3_PKSC_PT1_PKSG_PT2_PKSK_T4_iiT6__param_8];
	cvt.u32.u64 	%r662, %rd7;
	mad.lo.s32 	%r130, %r3, -6528, %r2082;
	setp.ge.s32 	%p50, %r662, %r130;
	add.s64 	%rd84, %rd14, %rd7;
	shl.b64 	%rd85, %rd84, 2;
	add.s64 	%rd15, %rd1, %rd85;
	@%p50 bra 	$L__BB58_70;
	st.global.u32 	[%rd15], %r2165;
$L__BB58_70:
	add.s32 	%r664, %r662, 32;
	setp.ge.s32 	%p51, %r664, %r130;
	@%p51 bra 	$L__BB58_72;
	st.global.u32 	[%rd15+128], %r2164;
$L__BB58_72:
	add.s32 	%r666, %r662, 64;
	setp.ge.s32 	%p52, %r666, %r130;
	@%p52 bra 	$L__BB58_74;
	st.global.u32 	[%rd15+256], %r2163;
$L__BB58_74:
	add.s32 	%r668, %r662, 96;
	setp.ge.s32 	%p53, %r668, %r130;
	@%p53 bra 	$L__BB58_76;
	st.global.u32 	[%rd15+384], %r2162;
$L__BB58_76:
	add.s32 	%r670, %r662, 128;
	setp.ge.s32 	%p54, %r670, %r130;
	@%p54 bra 	$L__BB58_78;
	st.global.u32 	[%rd15+512], %r2161;
$L__BB58_78:
	add.s32 	%r672, %r662, 160;
	setp.ge.s32 	%p55, %r672, %r130;
	@%p55 bra 	$L__BB58_80;
	st.global.u32 	[%rd15+640], %r2160;
$L__BB58_80:
	add.s32 	%r674, %r662, 192;
	setp.ge.s32 	%p56, %r674, %r130;
	@%p56 bra 	$L__BB58_82;
	st.global.u32 	[%rd15+768], %r2159;
$L__BB58_82:
	add.s32 	%r676, %r662, 224;
	setp.ge.s32 	%p57, %r676, %r130;
	@%p57 bra 	$L__BB58_84;
	st.global.u32 	[%rd15+896], %r2158;
$L__BB58_84:
	add.s32 	%r678, %r662, 256;
	setp.ge.s32 	%p58, %r678, %r130;
	@%p58 bra 	$L__BB58_86;
	st.global.u32 	[%rd15+1024], %r2157;
$L__BB58_86:
	add.s32 	%r680, %r662, 288;
	setp.ge.s32 	%p59, %r680, %r130;
	@%p59 bra 	$L__BB58_88;
	st.global.u32 	[%rd15+1152], %r2156;
$L__BB58_88:
	add.s32 	%r682, %r662, 320;
	setp.ge.s32 	%p60, %r682, %r130;
	@%p60 bra 	$L__BB58_90;
	st.global.u32 	[%rd15+1280], %r2155;
$L__BB58_90:
	add.s32 	%r684, %r662, 352;
	setp.ge.s32 	%p61, %r684, %r130;
	@%p61 bra 	$L__BB58_92;
	st.global.u32 	[%rd15+1408], %r2154;
$L__BB58_92:
	add.s32 	%r686, %r662, 384;
	setp.ge.s32 	%p62, %r686, %r130;
	@%p62 bra 	$L__BB58_94;
	st.global.u32 	[%rd15+1536], %r2153;
$L__BB58_94:
	add.s32 	%r688, %r662, 416;
	setp.ge.s32 	%p63, %r688, %r130;
	@%p63 bra 	$L__BB58_96;
	st.global.u32 	[%rd15+1664], %r2152;
$L__BB58_96:
	add.s32 	%r690, %r662, 448;
	setp.ge.s32 	%p64, %r690, %r130;
	@%p64 bra 	$L__BB58_98;
	st.global.u32 	[%rd15+1792], %r2151;
$L__BB58_98:
	add.s32 	%r692, %r662, 480;
	setp.ge.s32 	%p65, %r692, %r130;
	@%p65 bra 	$L__BB58_100;
	st.global.u32 	[%rd15+1920], %r2150;
$L__BB58_100:
	add.s32 	%r694, %r662, 512;
	setp.ge.s32 	%p66, %r694, %r130;
	@%p66 bra 	$L__BB58_102;
	st.global.u32 	[%rd15+2048], %r2149;
$L__BB58_102:
	ld.param.u32 	%r2083, [_ZN3cub18CUB_300001_SM_10006detail10radix_sort29DeviceRadixSortOnesweepKernelINS1_5radix10policy_hubIiiyE10Policy1000ELNS0_9SortOrderE0EiiyiiNS1_21identity_decomposer_tEEEvPT5_SB_PT3_PKSC_PT1_PKSG_PT2_PKSK_T4_iiT6__param_8];
	setp.gt.s32 	%p67, %r4, %r2083;
	@%p67 bra 	$L__BB58_104;
	ld.global.u32 	%r2211, [%rd8];
	ld.global.u32 	%r2210, [%rd8+128];
	ld.global.u32 	%r2209, [%rd8+256];
	ld.global.u32 	%r2208, [%rd8+384];
	ld.global.u32 	%r2207, [%rd8+512];
	ld.global.u32 	%r2206, [%rd8+640];
	ld.global.u32 	%r2205, [%rd8+768];
	ld.global.u32 	%r2204, [%rd8+896];
	ld.global.u32 	%r2203, [%rd8+1024];
	ld.global.u32 	%r2202, [%rd8+1152];
	ld.global.u32 	%r2201, [%rd8+1280];
	ld.global.u32 	%r2200, [%rd8+1408];
	ld.global.u32 	%r2199, [%rd8+1536];
	ld.global.u32 	%r2198, [%rd8+1664];
	ld.global.u32 	%r2197, [%rd8+1792];
	ld.global.u32 	%r2196, [%rd8+1920];
	ld.global.u32 	%r2195, [%rd8+2048];
	bra.uni 	$L__BB58_138;
$L__BB58_104:
	ld.param.u32 	%r2084, [_ZN3cub18CUB_300001_SM_10006detail10radix_sort29DeviceRadixSortOnesweepKernelINS1_5radix10policy_hubIiiyE10Policy1000ELNS0_9SortOrderE0EiiyiiNS1_21identity_decomposer_tEEEvPT5_SB_PT3_PKSC_PT1_PKSG_PT2_PKSK_T4_iiT6__param_8];
	cvt.u32.u64 	%r696, %rd7;
	sub.s32 	%r148, %r2084, %r649;
	setp.ge.s32 	%p68, %r696, %r148;
	@%p68 bra 	$L__BB58_106;
	ld.global.u32 	%r2211, [%rd8];
$L__BB58_106:
	add.s32 	%r700, %r696, 32;
	setp.ge.s32 	%p69, %r700, %r148;
	@%p69 bra 	$L__BB58_108;
	ld.global.u32 	%r2210, [%rd8+128];
$L__BB58_108:
	add.s32 	%r703, %r696, 64;
	setp.ge.s32 	%p70, %r703, %r148;
	@%p70 bra 	$L__BB58_110;
	ld.global.u32 	%r2209, [%rd8+256];
$L__BB58_110:
	add.s32 	%r706, %r696, 96;
	setp.ge.s32 	%p71, %r706, %r148;
	@%p71 bra 	$L__BB58_112;
	ld.global.u32 	%r2208, [%rd8+384];
$L__BB58_112:
	add.s32 	%r709, %r696, 128;
	setp.ge.s32 	%p72, %r709, %r148;
	@%p72 bra 	$L__BB58_114;
	ld.global.u32 	%r2207, [%rd8+512];
$L__BB58_114:
	add.s32 	%r712, %r696, 160;
	setp.ge.s32 	%p73, %r712, %r148;
	@%p73 bra 	$L__BB58_116;
	ld.global.u32 	%r2206, [%rd8+640];
$L__BB58_116:
	add.s32 	%r715, %r696, 192;
	setp.ge.s32 	%p74, %r715, %r148;
	@%p74 bra 	$L__BB58_118;
	ld.global.u32 	%r2205, [%rd8+768];
$L__BB58_118:
	add.s32 	%r718, %r696, 224;
	setp.ge.s32 	%p75, %r718, %r148;
	@%p75 bra 	$L__BB58_120;
	ld.global.u32 	%r2204, [%rd8+896];
$L__BB58_120:
	add.s32 	%r721, %r696, 256;
	setp.ge.s32 	%p76, %r721, %r148;
	@%p76 bra 	$L__BB58_122;
	ld.global.u32 	%r2203, [%rd8+1024];
$L__BB58_122:
	add.s32 	%r724, %r696, 288;
	setp.ge.s32 	%p77, %r724, %r148;
	@%p77 bra 	$L__BB58_124;
	ld.global.u32 	%r2202, [%rd8+1152];
$L__BB58_124:
	add.s32 	%r727, %r696, 320;
	setp.ge.s32 	%p78, %r727, %r148;
	@%p78 bra 	$L__BB58_126;
	ld.global.u32 	%r2201, [%rd8+1280];
$L__BB58_126:
	add.s32 	%r730, %r696, 352;
	setp.ge.s32 	%p79, %r730, %r148;
	@%p79 bra 	$L__BB58_128;
	ld.global.u32 	%r2200, [%rd8+1408];
$L__BB58_128:
	add.s32 	%r733, %r696, 384;
	setp.ge.s32 	%p80, %r733, %r148;
	@%p80 bra 	$L__BB58_130;
	ld.global.u32 	%r2199, [%rd8+1536];
$L__BB58_130:
	add.s32 	%r736, %r696, 416;
	setp.ge.s32 	%p81, %r736, %r148;
	@%p81 bra 	$L__BB58_132;
	ld.global.u32 	%r2198, [%rd8+1664];
$L__BB58_132:
	add.s32 	%r739, %r696, 448;
	setp.ge.s32 	%p82, %r739, %r148;
	@%p82 bra 	$L__BB58_134;
	ld.global.u32 	%r2197, [%rd8+1792];
$L__BB58_134:
	add.s32 	%r742, %r696, 480;
	setp.ge.s32 	%p83, %r742, %r148;
	@%p83 bra 	$L__BB58_136;
	ld.global.u32 	%r2196, [%rd8+1920];
$L__BB58_136:
	add.s32 	%r745, %r696, 512;
	setp.ge.s32 	%p84, %r745, %r148;
	@%p84 bra 	$L__BB58_138;
	ld.global.u32 	%r2195, [%rd8+2048];
$L__BB58_138:
	ld.param.u32 	%r2085, [_ZN3cub18CUB_300001_SM_10006detail10radix_sort29DeviceRadixSortOnesweepKernelINS1_5radix10policy_hubIiiyE10Policy1000ELNS0_9SortOrderE0EiiyiiNS1_21identity_decomposer_tEEEvPT5_SB_PT3_PKSC_PT1_PKSG_PT2_PKSK_T4_iiT6__param_8];
	mad.lo.s32 	%r746, %r3, 6528, 6528;
	setp.gt.s32 	%p85, %r746, %r2085;
	@%p85 bra 	$L__BB58_140;
	ld.param.u64 	%rd439, [_ZN3cub18CUB_300001_SM_10006detail10radix_sort29DeviceRadixSortOnesweepKernelINS1_5radix10policy_hubIiiyE10Policy1000ELNS0_9SortOrderE0EiiyiiNS1_21identity_decomposer_tEEEvPT5_SB_PT3_PKSC_PT1_PKSG_PT2_PKSK_T4_iiT6__param_6];
	add.s64 	%rd86, %rd14, %rd7;
	cvta.to.global.u64 	%rd87, %rd439;
	shl.b64 	%rd88, %rd86, 2;
	add.s64 	%rd89, %rd87, %rd88;
	st.global.u32 	[%rd89], %r2211;
	st.global.u32 	[%rd89+128], %r2210;
	st.global.u32 	[%rd89+256], %r2209;
	st.global.u32 	[%rd89+384], %r2208;
	st.global.u32 	[%rd89+512], %r2207;
	st.global.u32 	[%rd89+640], %r2206;
	st.global.u32 	[%rd89+768], %r2205;
	st.global.u32 	[%rd89+896], %r2204;
	st.global.u32 	[%rd89+1024], %r2203;
	st.global.u32 	[%rd89+1152], %r2202;
	st.global.u32 	[%rd89+1280], %r2201;
	st.global.u32 	[%rd89+1408], %r2200;
	st.global.u32 	[%rd89+1536], %r2199;
	st.global.u32 	[%rd89+1664], %r2198;
	st.global.u32 	[%rd89+1792], %r2197;
	st.global.u32 	[%rd89+1920], %r2196;
	st.global.u32 	[%rd89+2048], %r2195;
	bra.uni 	$L__BB58_174;
$L__BB58_140:
	ld.param.u32 	%r2086, [_ZN3cub18CUB_300001_SM_10006detail10radix_sort29DeviceRadixSortOnesweepKernelINS1_5radix10policy_hubIiiyE10Policy1000ELNS0_9SortOrderE0EiiyiiNS1_21identity_decomposer_tEEEvPT5_SB_PT3_PKSC_PT1_PKSG_PT2_PKSK_T4_iiT6__param_8];
	ld.param.u64 	%rd440, [_ZN3cub18CUB_300001_SM_10006detail10radix_sort29DeviceRadixSortOnesweepKernelINS1_5radix10policy_hubIiiyE10Policy1000ELNS0_9SortOrderE0EiiyiiNS1_21identity_decomposer_tEEEvPT5_SB_PT3_PKSC_PT1_PKSG_PT2_PKSK_T4_iiT6__param_6];
	cvt.u32.u64 	%r747, %rd7;
	mad.lo.s32 	%r199, %r3, -6528, %r2086;
	setp.ge.s32 	%p86, %r747, %r199;
	add.s64 	%rd90, %rd14, %rd7;
	cvta.to.global.u64 	%rd91, %rd440;
	shl.b64 	%rd92, %rd90, 2;
	add.s64 	%rd16, %rd91, %rd92;
	@%p86 bra 	$L__BB58_142;
	st.global.u32 	[%rd16], %r2211;
$L__BB58_142:
	add.s32 	%r749, %r747, 32;
	setp.ge.s32 	%p87, %r749, %r199;
	@%p87 bra 	$L__BB58_144;
	st.global.u32 	[%rd16+128], %r2210;
$L__BB58_144:
	add.s32 	%r751, %r747, 64;
	setp.ge.s32 	%p88, %r751, %r199;
	@%p88 bra 	$L__BB58_146;
	st.global.u32 	[%rd16+256], %r2209;
$L__BB58_146:
	add.s32 	%r753, %r747, 96;
	setp.ge.s32 	%p89, %r753, %r199;
	@%p89 bra 	$L__BB58_148;
	st.global.u32 	[%rd16+384], %r2208;
$L__BB58_148:
	add.s32 	%r755, %r747, 128;
	setp.ge.s32 	%p90, %r755, %r199;
	@%p90 bra 	$L__BB58_150;
	st.global.u32 	[%rd16+512], %r2207;
$L__BB58_150:
	add.s32 	%r757, %r747, 160;
	setp.ge.s32 	%p91, %r757, %r199;
	@%p91 bra 	$L__BB58_152;
	st.global.u32 	[%rd16+640], %r2206;
$L__BB58_152:
	add.s32 	%r759, %r747, 192;
	setp.ge.s32 	%p92, %r759, %r199;
	@%p92 bra 	$L__BB58_154;
	st.global.u32 	[%rd16+768], %r2205;
$L__BB58_154:
	add.s32 	%r761, %r747, 224;
	setp.ge.s32 	%p93, %r761, %r199;
	@%p93 bra 	$L__BB58_156;
	st.global.u32 	[%rd16+896], %r2204;
$L__BB58_156:
	add.s32 	%r763, %r747, 256;
	setp.ge.s32 	%p94, %r763, %r199;
	@%p94 bra 	$L__BB58_158;
	st.global.u32 	[%rd16+1024], %r2203;
$L__BB58_158:
	add.s32 	%r765, %r747, 288;
	setp.ge.s32 	%p95, %r765, %r199;
	@%p95 bra 	$L__BB58_160;
	st.global.u32 	[%rd16+1152], %r2202;
$L__BB58_160:
	add.s32 	%r767, %r747, 320;
	setp.ge.s32 	%p96, %r767, %r199;
	@%p96 bra 	$L__BB58_162;
	st.global.u32 	[%rd16+1280], %r2201;
$L__BB58_162:
	add.s32 	%r769, %r747, 352;
	setp.ge.s32 	%p97, %r769, %r199;
	@%p97 bra 	$L__BB58_164;
	st.global.u32 	[%rd16+1408], %r2200;
$L__BB58_164:
	add.s32 	%r771, %r747, 384;
	setp.ge.s32 	%p98, %r771, %r199;
	@%p98 bra 	$L__BB58_166;
	st.global.u32 	[%rd16+1536], %r2199;
$L__BB58_166:
	add.s32 	%r773, %r747, 416;
	setp.ge.s32 	%p99, %r773, %r199;
	@%p99 bra 	$L__BB58_168;
	st.global.u32 	[%rd16+1664], %r2198;
$L__BB58_168:
	add.s32 	%r775, %r747, 448;
	setp.ge.s32 	%p100, %r775, %r199;
	@%p100 bra 	$L__BB58_170;
	st.global.u32 	[%rd16+1792], %r2197;
$L__BB58_170:
	add.s32 	%r777, %r747, 480;
	setp.ge.s32 	%p101, %r777, %r199;
	@%p101 bra 	$L__BB58_172;
	st.global.u32 	[%rd16+1920], %r2196;
$L__BB58_172:
	add.s32 	%r779, %r747, 512;
	setp.ge.s32 	%p102, %r779, %r199;
	@%p102 bra 	$L__BB58_174;
	st.global.u32 	[%rd16+2048], %r2195;
$L__BB58_174:
	// begin inline asm
	exit;
	// end inline asm
	mov.u32 	%r2212, %r2149;
	mov.u32 	%r2213, %r2150;
	mov.u32 	%r2214, %r2151;
	mov.u32 	%r2215, %r2152;
	mov.u32 	%r2216, %r2153;
	mov.u32 	%r2217, %r2154;
	mov.u32 	%r2218, %r2155;
	mov.u32 	%r2219, %r2156;
	mov.u32 	%r2220, %r2157;
	mov.u32 	%r2221, %r2158;
	mov.u32 	%r2222, %r2159;
	mov.u32 	%r2223, %r2160;
	mov.u32 	%r2224, %r2161;
	mov.u32 	%r2225, %r2162;
	mov.u32 	%r2226, %r2163;
	mov.u32 	%r2227, %r2164;
	mov.u32 	%r2228, %r2165;
$L__BB58_175:
	mul.hi.u32 	%r780, %r1, 357913942;
	add.s32 	%r781, %r780, %r1;
	shl.b32 	%r782, %r781, 2;
	mov.u32 	%r783, _ZZN3cub18CUB_300001_SM_10006detail10radix_sort29DeviceRadixSortOnesweepKernelINS1_5radix10policy_hubIiiyE10Policy1000ELNS0_9SortOrderE0EiiyiiNS1_21identity_decomposer_tEEEvPT5_SB_PT3_PKSC_PT1_PKSG_PT2_PKSK_T4_iiT6_E1s;
	add.s32 	%r784, %r783, %r782;
	add.s32 	%r217, %r784, 13328;
	st.shared.u32 	[%r784+13328], %r2174;
	bar.sync 	0;
	setp.gt.u32 	%p103, %r1, 31;
	@%p103 bra 	$L__BB58_177;
	mad.lo.s32 	%r816, %r1, 52, %r783;
	ld.shared.u32 	%r817, [%r816+13328];
	ld.shared.u32 	%r818, [%r816+13332];
	ld.shared.u32 	%r819, [%r816+13336];
	ld.shared.u32 	%r820, [%r816+13340];
	ld.shared.u32 	%r821, [%r816+13344];
	ld.shared.u32 	%r822, [%r816+13348];
	ld.shared.u32 	%r823, [%r816+13352];
	ld.shared.u32 	%r824, [%r816+13356];
	ld.shared.u32 	%r825, [%r816+13360];
	ld.shared.u32 	%r826, [%r816+13364];
	ld.shared.u32 	%r827, [%r816+13368];
	ld.shared.u32 	%r828, [%r816+13372];
	add.s32 	%r829, %r818, %r817;
	add.s32 	%r830, %r829, %r819;
	add.s32 	%r831, %r830, %r820;
	add.s32 	%r832, %r831, %r821;
	add.s32 	%r833, %r832, %r822;
	add.s32 	%r834, %r833, %r823;
	add.s32 	%r835, %r834, %r824;
	add.s32 	%r836, %r835, %r825;
	add.s32 	%r837, %r836, %r826;
	add.s32 	%r838, %r837, %r827;
	add.s32 	%r789, %r838, %r828;
	mov.b32 	%r787, 1;
	mov.b32 	%r812, 0;
	mov.b32 	%r814, -1;
	// begin inline asm
	{  .reg .s32 r0;  .reg .pred p;  shfl.sync.up.b32 r0|p, %r789, %r787, %r812, %r814;  @p add.s32 r0, r0, %r789;  mov.s32 %r785, r0;}
	// end inline asm
	mov.b32 	%r793, 2;
	// begin inline asm
	{  .reg .s32 r0;  .reg .pred p;  shfl.sync.up.b32 r0|p, %r785, %r793, %r812, %r814;  @p add.s32 r0, r0, %r785;  mov.s32 %r791, r0;}
	// end inline asm
	mov.b32 	%r799, 4;
	// begin inline asm
	{  .reg .s32 r0;  .reg .pred p;  shfl.sync.up.b32 r0|p, %r791, %r799, %r812, %r814;  @p add.s32 r0, r0, %r791;  mov.s32 %r797, r0;}
	// end inline asm
	mov.b32 	%r805, 8;
	// begin inline asm
	{  .reg .s32 r0;  .reg .pred p;  shfl.sync.up.b32 r0|p, %r797, %r805, %r812, %r814;  @p add.s32 r0, r0, %r797;  mov.s32 %r803, r0;}
	// end inline asm
	mov.b32 	%r811, 16;
	// begin inline asm
	{  .reg .s32 r0;  .reg .pred p;  shfl.sync.up.b32 r0|p, %r803, %r811, %r812, %r814;  @p add.s32 r0, r0, %r803;  mov.s32 %r809, r0;}
	// end inline asm
	sub.s32 	%r839, %r809, %r789;
	add.s32 	%r840, %r817, %r839;
	add.s32 	%r841, %r818, %r840;
	add.s32 	%r842, %r819, %r841;
	add.s32 	%r843, %r820, %r842;
	add.s32 	%r844, %r821, %r843;
	add.s32 	%r845, %r822, %r844;
	add.s32 	%r846, %r823, %r845;
	add.s32 	%r847, %r824, %r846;
	add.s32 	%r848, %r825, %r847;
	add.s32 	%r849, %r826, %r848;
	add.s32 	%r850, %r827, %r849;
	st.shared.u32 	[%r816+13328], %r839;
	st.shared.u32 	[%r816+13332], %r840;
	st.shared.u32 	[%r816+13336], %r841;
	st.shared.u32 	[%r816+13340], %r842;
	st.shared.u32 	[%r816+13344], %r843;
	st.shared.u32 	[%r816+13348], %r844;
	st.shared.u32 	[%r816+13352], %r845;
	st.shared.u32 	[%r816+13356], %r846;
	st.shared.u32 	[%r816+13360], %r847;
	st.shared.u32 	[%r816+13364], %r848;
	st.shared.u32 	[%r816+13368], %r849;
	st.shared.u32 	[%r816+13372], %r850;
$L__BB58_177:
	setp.gt.u32 	%p104, %r1, 255;
	bar.sync 	0;
	ld.shared.u32 	%r218, [%r217];
	@%p104 bra 	$L__BB58_179;
	shl.b32 	%r851, %r1, 2;
	add.s32 	%r853, %r783, %r851;
	ld.shared.u32 	%r854, [%r853];
	add.s32 	%r855, %r854, %r218;
	st.shared.u32 	[%r853], %r855;
	ld.shared.u32 	%r856, [%r853+1024];
	add.s32 	%r857, %r856, %r218;
	st.shared.u32 	[%r853+1024], %r857;
	ld.shared.u32 	%r858, [%r853+2048];
	add.s32 	%r859, %r858, %r218;
	st.shared.u32 	[%r853+2048], %r859;
	ld.shared.u32 	%r860, [%r853+3072];
	add.s32 	%r861, %r860, %r218;
	st.shared.u32 	[%r853+3072], %r861;
	ld.shared.u32 	%r862, [%r853+4096];
	add.s32 	%r863, %r862, %r218;
	st.shared.u32 	[%r853+4096], %r863;
	ld.shared.u32 	%r864, [%r853+5120];
	add.s32 	%r865, %r864, %r218;
	st.shared.u32 	[%r853+5120], %r865;
	ld.shared.u32 	%r866, [%r853+6144];
	add.s32 	%r867, %r866, %r218;
	st.shared.u32 	[%r853+6144], %r867;
	ld.shared.u32 	%r868, [%r853+7168];
	add.s32 	%r869, %r868, %r218;
	st.shared.u32 	[%r853+7168], %r869;
	ld.shared.u32 	%r870, [%r853+8192];
	add.s32 	%r871, %r870, %r218;
	st.shared.u32 	[%r853+8192], %r871;
	ld.shared.u32 	%r872, [%r853+9216];
	add.s32 	%r873, %r872, %r218;
	st.shared.u32 	[%r853+9216], %r873;
	ld.shared.u32 	%r874, [%r853+10240];
	add.s32 	%r875, %r874, %r218;
	st.shared.u32 	[%r853+10240], %r875;
	ld.shared.u32 	%r876, [%r853+11264];
	add.s32 	%r877, %r876, %r218;
	st.shared.u32 	[%r853+11264], %r877;
$L__BB58_179:
	ld.param.u32 	%r2132, [_ZN3cub18CUB_300001_SM_10006detail10radix_sort29DeviceRadixSortOnesweepKernelINS1_5radix10policy_hubIiiyE10Policy1000ELNS0_9SortOrderE0EiiyiiNS1_21identity_decomposer_tEEEvPT5_SB_PT3_PKSC_PT1_PKSG_PT2_PKSK_T4_iiT6__param_10];
	ld.param.u32 	%r2095, [_ZN3cub18CUB_300001_SM_10006detail10radix_sort29DeviceRadixSortOnesweepKernelINS1_5radix10policy_hubIiiyE10Policy1000ELNS0_9SortOrderE0EiiyiiNS1_21identity_decomposer_tEEEvPT5_SB_PT3_PKSC_PT1_PKSG_PT2_PKSK_T4_iiT6__param_9];
	shl.b32 	%r904, %r1, 5;
	and.b32  	%r905, %r904, 31744;
	add.s32 	%r219, %r783, %r905;
	bar.sync 	0;
	// begin inline asm
	mov.u32 %r878, %lanemask_le;
	// end inline asm
	shr.u32 	%r907, %r2228, %r2095;
	mov.b32 	%r908, -1;
	shl.b32 	%r909, %r908, %r2132;
	not.b32 	%r221, %r909;
	and.b32  	%r901, %r907, %r221;
	mov.b32 	%r881, 1;
	// begin inline asm
	{
    .reg .pred p;
    and.b32 %r879, %r901, %r881;    setp.ne.u32 p, %r879, 0;
    vote.ballot.sync.b32 %r879, p, 0xffffffff;
    @!p not.b32 %r879, %r879;
}

	// end inline asm
	mov.b32 	%r884, 2;
	// begin inline asm
	{
    .reg .pred p;
    and.b32 %r882, %r901, %r884;    setp.ne.u32 p, %r882, 0;
    vote.ballot.sync.b32 %r882, p, 0xffffffff;
    @!p not.b32 %r882, %r882;
}

	// end inline asm
	and.b32  	%r910, %r882, %r879;
	mov.b32 	%r887, 4;
	// begin inline asm
	{
    .reg .pred p;
    and.b32 %r885, %r901, %r887;    setp.ne.u32 p, %r885, 0;
    vote.ballot.sync.b32 %r885, p, 0xffffffff;
    @!p not.b32 %r885, %r885;
}

	// end inline asm
	and.b32  	%r911, %r885, %r910;
	mov.b32 	%r890, 8;
	// begin inline asm
	{
    .reg .pred p;
    and.b32 %r888, %r901, %r890;    setp.ne.u32 p, %r888, 0;
    vote.ballot.sync.b32 %r888, p, 0xffffffff;
    @!p not.b32 %r888, %r888;
}

	// end inline asm
	and.b32  	%r912, %r888, %r911;
	mov.b32 	%r893, 16;
	// begin inline asm
	{
    .reg .pred p;
    and.b32 %r891, %r901, %r893;    setp.ne.u32 p, %r891, 0;
    vote.ballot.sync.b32 %r891, p, 0xffffffff;
    @!p not.b32 %r891, %r891;
}

	// end inline asm
	and.b32  	%r913, %r891, %r912;
	mov.b32 	%r896, 32;
	// begin inline asm
	{
    .reg .pred p;
    and.b32 %r894, %r901, %r896;    setp.ne.u32 p, %r894, 0;
    vote.ballot.sync.b32 %r894, p, 0xffffffff;
    @!p not.b32 %r894, %r894;
}

	// end inline asm
	and.b32  	%r914, %r894, %r913;
	mov.b32 	%r899, 64;
	// begin inline asm
	{
    .reg .pred p;
    and.b32 %r897, %r901, %r899;    setp.ne.u32 p, %r897, 0;
    vote.ballot.sync.b32 %r897, p, 0xffffffff;
    @!p not.b32 %r897, %r897;
}

	// end inline asm
	and.b32  	%r915, %r897, %r914;
	mov.b32 	%r902, 128;
	// begin inline asm
	{
    .reg .pred p;
    and.b32 %r900, %r901, %r902;    setp.ne.u32 p, %r900, 0;
    vote.ballot.sync.b32 %r900, p, 0xffffffff;
    @!p not.b32 %r900, %r900;
}

	// end inline asm
	and.b32  	%r916, %r900, %r915;
	clz.b32 	%r917, %r916;
	sub.s32 	%r223, 31, %r917;
	and.b32  	%r918, %r878, %r916;
	popc.b32 	%r224, %r918;
	setp.ne.s32 	%p105, %r443, %r223;
	mov.b32 	%r2229, 0;
	@%p105 bra 	$L__BB58_181;
	shl.b32 	%r919, %r901, 2;
	add.s32 	%r920, %r219, %r919;
	atom.shared.add.u32 	%r2229, [%r920], %r224;
$L__BB58_181:
	ld.param.u32 	%r2096, [_ZN3cub18CUB_300001_SM_10006detail10radix_sort29DeviceRadixSortOnesweepKernelINS1_5radix10policy_hubIiiyE10Policy1000ELNS0_9SortOrderE0EiiyiiNS1_21identity_decomposer_tEEEvPT5_SB_PT3_PKSC_PT1_PKSG_PT2_PKSK_T4_iiT6__param_9];
	shfl.sync.idx.b32	%r946|%p106, %r2229, %r223, 31, -1;
	add.s32 	%r227, %r224, %r946;
	shr.u32 	%r947, %r2227, %r2096;
	and.b32  	%r943, %r947, %r221;
	mov.b32 	%r923, 1;
	// begin inline asm
	{
    .reg .pred p;
    and.b32 %r921, %r943, %r923;    setp.ne.u32 p, %r921, 0;
    vote.ballot.sync.b32 %r921, p, 0xffffffff;
    @!p not.b32 %r921, %r921;
}

	// end inline asm
	mov.b32 	%r926, 2;
	// begin inline asm
	{
    .reg .pred p;
    and.b32 %r924, %r943, %r926;    setp.ne.u32 p, %r924, 0;
    vote.ballot.sync.b32 %r924, p, 0xffffffff;
    @!p not.b32 %r924, %r924;
}

	// end inline asm
	and.b32  	%r948, %r924, %r921;
	mov.b32 	%r929, 4;
	// begin inline asm
	{
    .reg .pred p;
    and.b32 %r927, %r943, %r929;    setp.ne.u32 p, %r927, 0;
    vote.ballot.sync.b32 %r927, p, 0xffffffff;
    @!p not.b32 %r927, %r927;
}

	// end inline asm
	and.b32  	%r949, %r927, %r948;
	mov.b32 	%r932, 8;
	// begin inline asm
	{
    .reg .pred p;
    and.b32 %r930, %r943, %r932;    setp.ne.u32 p, %r930, 0;
    vote.ballot.sync.b32 %r930, p, 0xffffffff;
    @!p not.b32 %r930, %r930;
}

	// end inline asm
	and.b32  	%r950, %r930, %r949;
	mov.b32 	%r935, 16;
	// begin inline asm
	{
    .reg .pred p;
    and.b32 %r933, %r943, %r935;    setp.ne.u32 p, %r933, 0;
    vote.ballot.sync.b32 %r933, p, 0xffffffff;
    @!p not.b32 %r933, %r933;
}

	// end inline asm
	and.b32  	%r951, %r933, %r950;
	mov.b32 	%r938, 32;
	// begin inline asm
	{
    .reg .pred p;
    and.b32 %r936, %r943, %r938;    setp.ne.u32 p, %r936, 0;
    vote.ballot.sync.b32 %r936, p, 0xffffffff;
    @!p not.b32 %r936, %r936;
}

	// end inline asm
	and.b32  	%r952, %r936, %r951;
	mov.b32 	%r941, 64;
	// begin inline asm
	{
    .reg .pred p;
    and.b32 %r939, %r943, %r941;    setp.ne.u32 p, %r939, 0;
    vote.ballot.sync.b32 %r939, p, 0xffffffff;
    @!p not.b32 %r939, %r939;
}

	// end inline asm
	and.b32  	%r953, %r939, %r952;
	mov.b32 	%r944, 128;
	// begin inline asm
	{
    .reg .pred p;
    and.b32 %r942, %r943, %r944;    setp.ne.u32 p, %r942, 0;
    vote.ballot.sync.b32 %r942, p, 0xffffffff;
    @!p not.b32 %r942, %r942;
}

	// end inline asm
	and.b32  	%r954, %r942, %r953;
	clz.b32 	%r955, %r954;
	sub.s32 	%r229, 31, %r955;
	and.b32  	%r956, %r878, %r954;
	popc.b32 	%r230, %r956;
	setp.ne.s32 	%p107, %r443, %r229;
	mov.b32 	%r2230, 0;
	@%p107 bra 	$L__BB58_183;
	shl.b32 	%r957, %r943, 2;
	add.s32 	%r958, %r219, %r957;
	atom.shared.add.u32 	%r2230, [%r958], %r230;
$L__BB58_183:
	ld.param.u32 	%r2097, [_ZN3cub18CUB_300001_SM_10006detail10radix_sort29DeviceRadixSortOnesweepKernelINS1_5radix10policy_hubIiiyE10Policy1000ELNS0_9SortOrderE0EiiyiiNS1_21identity_decomposer_tEEEvPT5_SB_PT3_PKSC_PT1_PKSG_PT2_PKSK_T4_iiT6__param_9];
	shfl.sync.idx.b32	%r984|%p108, %r2230, %r229, 31, -1;
	add.s32 	%r233, %r230, %r984;
	shr.u32 	%r985, %r2226, %r2097;
	and.b32  	%r981, %r985, %r221;
	mov.b32 	%r961, 1;
	// begin inline asm
	{
    .reg .pred p;
    and.b32 %r959, %r981, %r961;    setp.ne.u32 p, %r959, 0;
    vote.ballot.sync.b32 %r959, p, 0xffffffff;
    @!p not.b32 %r959, %r959;
}

	// end inline asm
	mov.b32 	%r964, 2;
	// begin inline asm
	{
    .reg .pred p;
    and.b32 %r962, %r981, %r964;    setp.ne.u32 p, %r962, 0;
    vote.ballot.sync.b32 %r962, p, 0xffffffff;
    @!p not.b32 %r962, %r962;
}

	// end inline asm
	and.b32  	%r986, %r962, %r959;
	mov.b32 	%r967, 4;
	// begin inline asm
	{
    .reg .pred p;
    and.b32 %r965, %r981, %r967;    setp.ne.u32 p, %r965, 0;
    vote.ballot.sync.b32 %r965, p, 0xffffffff;
    @!p not.b32 %r965, %r965;
}

	// end inline asm
	and.b32  	%r987, %r965, %r986;
	mov.b32 	%r970, 8;
	// begin inline asm
	{
    .reg .pred p;
    and.b32 %r968, %r981, %r970;    setp.ne.u32 p, %r968, 0;
    vote.ballot.sync.b32 %r968, p, 0xffffffff;
    @!p not.b32 %r968, %r968;
}

	// end inline asm
	and.b32  	%r988, %r968, %r987;
	mov.b32 	%r973, 16;
	// begin inline asm
	{
    .reg .pred p;
    and.b32 %r971, %r981, %r973;    setp.ne.u32 p, %r971, 0;
    vote.ballot.sync.b32 %r971, p, 0xffffffff;
    @!p not.b32 %r971, %r971;
}

	// end inline asm
	and.b32  	%r989, %r971, %r988;
	mov.b32 	%r976, 32;
	// begin inline asm
	{
    .reg .pred p;
    and.b32 %r974, %r981, %r976;    setp.ne.u32 p, %r974, 0;
    vote.ballot.sync.b32 %r974, p, 0xffffffff;
    @!p not.b32 %r974, %r974;
}

	// end inline asm
	and.b32  	%r990, %r974, %r989;
	mov.b32 	%r979, 64;
	// begin inline asm
	{
    .reg .pred p;
    and.b32 %r977, %r981, %r979;    setp.ne.u32 p, %r977, 0;
    vote.ballot.sync.b32 %r977, p, 0xffffffff;
    @!p not.b32 %r977, %r977;
}

	// end inline asm
	and.b32  	%r991, %r977, %r990;
	mov.b32 	%r982, 128;
	// begin inline asm
	{
    .reg .pred p;
    and.b32 %r980, %r981, %r982;    setp.ne.u32 p, %r980, 0;
    vote.ballot.sync.b32 %r980, p, 0xffffffff;
    @!p not.b32 %r980, %r980;
}

	// end inline asm
	and.b32  	%r992, %r980, %r991;
	clz.b32 	%r993, %r992;
	sub.s32 	%r235, 31, %r993;
	and.b32  	%r994, %r878, %r992;
	popc.b32 	%r236, %r994;
	setp.ne.s32 	%p109, %r443, %r235;
	mov.b32 	%r2231, 0;
	@%p109 bra 	$L__BB58_185;
	shl.b32 	%r995, %r981, 2;
	add.s32 	%r996, %r219, %r995;
	atom.shared.add.u32 	%r2231, [%r996], %r236;
$L__BB58_185:
	ld.param.u32 	%r2098, [_ZN3cub18CUB_300001_SM_10006detail10radix_sort29DeviceRadixSortOnesweepKernelINS1_5radix10policy_hubIiiyE10Policy1000ELNS0_9SortOrderE0EiiyiiNS1_21identity_decomposer_tEEEvPT5_SB_PT3_PKSC_PT1_PKSG_PT2_PKSK_T4_iiT6__param_9];
	shfl.sync.idx.b32	%r1022|%p110, %r2231, %r235, 31, -1;
	add.s32 	%r239, %r236, %r1022;
	shr.u32 	%r1023, %r2225, %r2098;
	and.b32  	%r1019, %r1023, %r221;
	mov.b32 	%r999, 1;
	// begin inline asm
	{
    .reg .pred p;
    and.b32 %r997, %r1019, %r999;    setp.ne.u32 p, %r997, 0;
    vote.ballot.sync.b32 %r997, p, 0xffffffff;
    @!p not.b32 %r997, %r997;
}

	// end inline asm
	mov.b32 	%r1002, 2;
	// begin inline asm
	{
    .reg .pred p;
    and.b32 %r1000, %r1019, %r1002;    setp.ne.u32 p, %r1000, 0;
    vote.ballot.sync.b32 %r1000, p, 0xffffffff;
    @!p not.b32 %r1000, %r1000;
}

	// end inline asm
	and.b32  	%r1024, %r1000, %r997;
	mov.b32 	%r1005, 4;
	// begin inline asm
	{
    .reg .pred p;
    and.b32 %r1003, %r1019, %r1005;    setp.ne.u32 p, %r1003, 0;
    vote.ballot.sync.b32 %r1003, p, 0xffffffff;
    @!p not.b32 %r1003, %r1003;
}

	// end inline asm
	and.b32  	%r1025, %r1003, %r1024;
	mov.b32 	%r1008, 8;
	// begin inline asm
	{
    .reg .pred p;
    and.b32 %r1006, %r1019, %r1008;    setp.ne.u32 p, %r1006, 0;
    vote.ballot.sync.b32 %r1006, p, 0xffffffff;
    @!p not.b32 %r1006, %r1006;
}

	// end inline asm
	and.b32  	%r1026, %r1006, %r1025;
	mov.b32 	%r1011, 16;
	// begin inline asm
	{
    .reg .pred p;
    and.b32 %r1009, %r1019, %r1011;    setp.ne.u32 p, %r1009, 0;
    vote.ballot.sync.b32 %r1009, p, 0xffffffff;
    @!p not.b32 %r1009, %r1009;
}

	// end inline asm
	and.b32  	%r1027, %r1009, %r1026;
	mov.b32 	%r1014, 32;
	// begin inline asm
	{
    .reg .pred p;
    and.b32 %r1012, %r1019, %r1014;    setp.ne.u32 p, %r1012, 0;
    vote.ballot.sync.b32 %r1012, p, 0xffffffff;
    @!p not.b32 %r1012, %r1012;
}

	// end inline asm
	and.b32  	%r1028, %r1012, %r1027;
	mov.b32 	%r1017, 64;
	// begin inline asm
	{
    .reg .pred p;
    and.b32 %r1015, %r1019, %r1017;    setp.ne.u32 p, %r1015, 0;
    vote.ballot.sync.b32 %r1015, p, 0xffffffff;
    @!p not.b32 %r1015, %r1015;
}

	// end inline asm
	and.b32  	%r1029, %r1015, %r1028;
	mov.b32 	%r1020, 128;
	// begin inline asm
	{
    .reg .pred p;
    and.b32 %r1018, %r1019, %r1020;    setp.ne.u32 p, %r1018, 0;
    vote.ballot.sync.b32 %r1018, p, 0xffffffff;
    @!p not.b32 %r1018, %r1018;
}

	// end inline asm
	and.b32  	%r1030, %r1018, %r1029;
	clz.b32 	%r1031, %r1030;
	sub.s32 	%r241, 31, %r1031;
	and.b32  	%r1032, %r878, %r1030;
	popc.b32 	%r242, %r1032;
	setp.ne.s32 	%p111, %r443, %r241;
	mov.b32 	%r2232, 0;
	@%p111 bra 	$L__BB58_187;
	shl.b32 	%r1033, %r1019, 2;
	add.s32 	%r1034, %r219, %r1033;
	atom.shared.add.u32 	%r2232, [%r1034], %r242;
$L__BB58_187:
	ld.param.u32 	%r2099, [_ZN3cub18CUB_300001_SM_10006detail10radix_sort29DeviceRadixSortOnesweepKernelINS1_5radix10policy_hubIiiyE10Policy1000ELNS0_9SortOrderE0EiiyiiNS1_21identity_decomposer_tEEEvPT5_SB_PT3_PKSC_PT1_PKSG_PT2_PKSK_T4_iiT6__param_9];
	shfl.sync.idx.b32	%r1060|%p112, %r2232, %r241, 31, -1;
	add.s32 	%r245, %r242, %r1060;
	shr.u32 	%r1061, %r2224, %r2099;
	and.b32  	%r1057, %r1061, %r221;
	mov.b32 	%r1037, 1;
	// begin inline asm
	{
    .reg .pred p;
    and.b32 %r1035, %r1057, %r1037;    setp.ne.u32 p, %r1035, 0;
    vote.ballot.sync.b32 %r1035, p, 0xffffffff;
    @!p not.b32 %r1035, %r1035;
}

	// end inline asm
	mov.b32 	%r1040, 2;
	// begin inline asm
	{
    .reg .pred p;
    and.b32 %r1038, %r1057, %r1040;    setp.ne.u32 p, %r1038, 0;
    vote.ballot.sync.b32 %r1038, p, 0xffffffff;
    @!p not.b32 %r1038, %r1038;
}

	// end inline asm
	and.b32  	%r1062, %r1038, %r1035;
	mov.b32 	%r1043, 4;
	// begin inline asm
	{
    .reg .pred p;
    and.b32 %r1041, %r1057, %r1043;    setp.ne.u32 p, %r1041, 0;
    vote.ballot.sync.b32 %r1041, p, 0xffffffff;
    @!p not.b32 %r1041, %r1041;
}

	// end inline asm
	and.b32  	%r1063, %r1041, %r1062;
	mov.b32 	%r1046, 8;
	// begin inline asm
	{
    .reg .pred p;
    and.b32 %r1044, %r1057, %r1046;    setp.ne.u32 p, %r1044, 0;
    vote.ballot.sync.b32 %r1044, p, 0xffffffff;
    @!p not.b32 %r1044, %r1044;
}

	// end inline asm
	and.b32  	%r1064, %r1044, %r1063;
	mov.b32 	%r1049, 16;
	// begin inline asm
	{
    .reg .pred p;
    and.b32 %r1047, %r1057, %r1049;    setp.ne.u32 p, %r1047, 0;
    vote.ballot.sync.b32 %r1047, p, 0xffffffff;
    @!p not.b32 %r1047, %r1047;
}

	// end inline asm
	and.b32  	%r1065, %r1047, %r1064;
	mov.b32 	%r1052, 32;
	// begin inline asm
	{
    .reg .pred p;
    and.b32 %r1050, %r1057, %r1052;    setp.ne.u32 p, %r1050, 0;
    vote.ballot.sync.b32 %r1050, p, 0xffffffff;
    @!p not.b32 %r1050, %r1050;
}

	// end inline asm
	and.b32  	%r1066, %r1050, %r1065;
	mov.b32 	%r1055, 64;
	// begin inline asm
	{
    .reg .pred p;
    and.b32 %r1053, %r1057, %r1055;    setp.ne.u32 p, %r1053, 0;
    vote.ballot.sync.b32 %r1053, p, 0xffffffff;
    @!p not.b32 %r1053, %r1053;
}

	// end inline asm
	and.b32  	%r1067, %r1053, %r1066;
	mov.b32 	%r1058, 128;
	// begin inline asm
	{
    .reg .pred p;
    and.b32 %r1056, %r1057, %r1058;    setp.ne.u32 p, %r1056, 0;
    vote.ballot.sync.b32 %r1056, p, 0xffffffff;
    @!p not.b32 %r1056, %r1056;
}

	// end inline asm
	and.b32  	%r1068, %r1056, %r1067;
	clz.b32 	%r1069, %r1068;
	sub.s32 	%r247, 31, %r1069;
	and.b32  	%r1070, %r878, %r1068;
	popc.b32 	%r248, %r1070;
	setp.ne.s32 	%p113, %r443, %r247;
	mov.b32 	%r2233, 0;
	@%p113 bra 	$L__BB58_189;
	shl.b32 	%r1071, %r1057, 2;
	add.s32 	%r1072, %r219, %r1071;
	atom.shared.add.u32 	%r2233, [%r1072], %r248;
$L__BB58_189:
	ld.param.u32 	%r2100, [_ZN3cub18CUB_300001_SM_10006detail10radix_sort29DeviceRadixSortOnesweepKernelINS1_5radix10policy_hubIiiyE10Policy1000ELNS0_9SortOrderE0EiiyiiNS1_21identity_decomposer_tEEEvPT5_SB_PT3_PKSC_PT1_PKSG_PT2_PKSK_T4_iiT6__param_9];
	shfl.sync.idx.b32	%r1098|%p114, %r2233, %r247, 31, -1;
	add.s32 	%r251, %r248, %r1098;
	shr.u32 	%r1099, %r2223, %r2100;
	and.b32  	%r1095, %r1099, %r221;
	mov.b32 	%r1075, 1;
	// begin inline asm
	{
    .reg .pred p;
    and.b32 %r1073, %r1095, %r1075;    setp.ne.u32 p, %r1073, 0;
    vote.ballot.sync.b32 %r1073, p, 0xffffffff;
    @!p not.b32 %r1073, %r1073;
}

	// end inline asm
	mov.b32 	%r1078, 2;
	// begin inline asm
	{
    .reg .pred p;
    and.b32 %r1076, %r1095, %r1078;    setp.ne.u32 p, %r1076, 0;
    vote.ballot.sync.b32 %r1076, p, 0xffffffff;
    @!p not.b32 %r1076, %r1076;
}

	// end inline asm
	and.b32  	%r1100, %r1076, %r1073;
	mov.b32 	%r1081, 4;
	// begin inline asm
	{
    .reg .pred p;
    and.b32 %r1079, %r1095, %r1081;    setp.ne.u32 p, %r1079, 0;
    vote.ballot.sync.b32 %r1079, p, 0xffffffff;
    @!p not.b32 %r1079, %r1079;
}

	// end inline asm
	and.b32  	%r1101, %r1079, %r1100;
	mov.b32 	%r1084, 8;
	// begin inline asm
	{
    .reg .pred p;
    and.b32 %r1082, %r1095, %r1084;    setp.ne.u32 p, %r1082, 0;
    vote.ballot.sync.b32 %r1082, p, 0xffffffff;
    @!p not.b32 %r1082, %r1082;
}

	// end inline asm
	and.b32  	%r1102, %r1082, %r1101;
	mov.b32 	%r1087, 16;
	// begin inline asm
	{
    .reg .pred p;
    and.b32 %r1085, %r1095, %r1087;    setp.ne.u32 p, %r1085, 0;
    vote.ballot.sync.b32 %r1085, p, 0xffffffff;
    @!p not.b32 %r1085, %r1085;
}

	// end inline asm
	and.b32  	%r1103, %r1085, %r1102;
	mov.b32 	%r1090, 32;
	// begin inline asm
	{
    .reg .pred p;
    and.b32 %r1088, %r1095, %r1090;    setp.ne.u32 p, %r1088, 0;
    vote.ballot.sync.b32 %r1088, p, 0xffffffff;
    @!p not.b32 %r1088, %r1088;
}

	// end inline asm
	and.b32  	%r1104, %r1088, %r1103;
	mov.b32 	%r1093, 64;
	// begin inline asm
	{
    .reg .pred p;
    and.b32 %r1091, %r1095, %r1093;    setp.ne.u32 p, %r1091, 0;
    vote.ballot.sync.b32 %r1091, p, 0xffffffff;
    @!p not.b32 %r1091, %r1091;
}

	// end inline asm
	and.b32  	%r1105, %r1091, %r1104;
	mov.b32 	%r1096, 128;
	// begin inline asm
	{
    .reg .pred p;
    and.b32 %r1094, %r1095, %r1096;    setp.ne.u32 p, %r1094, 0;
    vote.ballot.sync.b32 %r1094, p, 0xffffffff;
    @!p not.b32 %r1094, %r1094;
}

	// end inline asm
	and.b32  	%r1106, %r1094, %r1105;
	clz.b32 	%r1107, %r1106;
	sub.s32 	%r253, 31, %r1107;
	and.b32  	%r1108, %r878, %r1106;
	popc.b32 	%r254, %r1108;
	setp.ne.s32 	%p115, %r443, %r253;
	mov.b32 	%r2234, 0;
	@%p115 bra 	$L__BB58_191;
	shl.b32 	%r1109, %r1095, 2;
	add.s32 	%r1110, %r219, %r1109;
	atom.shared.add.u32 	%r2234, [%r1110], %r254;
$L__BB58_191:
	ld.param.u32 	%r2101, [_ZN3cub18CUB_300001_SM_10006detail10radix_sort29DeviceRadixSortOnesweepKernelINS1_5radix10policy_hubIiiyE10Policy1000ELNS0_9SortOrderE0EiiyiiNS1_21identity_decomposer_tEEEvPT5_SB_PT3_PKSC_PT1_PKSG_PT2_PKSK_T4_iiT6__param_9];
	shfl.sync.idx.b32	%r1136|%p116, %r2234, %r253, 31, -1;
	add.s32 	%r257, %r254, %r1136;
	shr.u32 	%r1137, %r2222, %r2101;
	and.b32  	%r1133, %r1137, %r221;
	mov.b32 	%r1113, 1;
	// begin inline asm
	{
    .reg .pred p;
    and.b32 %r1111, %r1133, %r1113;    setp.ne.u32 p, %r1111, 0;
    vote.ballot.sync.b32 %r1111, p, 0xffffffff;
    @!p not.b32 %r1111, %r1111;
}

	// end inline asm
	mov.b32 	%r1116, 2;
	// begin inline asm
	{
    .reg .pred p;
    and.b32 %r1114, %r1133, %r1116;    setp.ne.u32 p, %r1114, 0;
    vote.ballot.sync.b32 %r1114, p, 0xffffffff;
    @!p not.b32 %r1114, %r1114;
}

	// end inline asm
	and.b32  	%r1138, %r1114, %r1111;
	mov.b32 	%r1119, 4;
	// begin inline asm
	{
    .reg .pred p;
    and.b32 %r1117, %r1133, %r1119;    setp.ne.u32 p, %r1117, 0;
    vote.ballot.sync.b32 %r1117, p, 0xffffffff;
    @!p not.b32 %r1117, %r1117;
}

	// end inline asm
	and.b32  	%r1139, %r1117, %r1138;
	mov.b32 	%r1122, 8;
	// begin inline asm
	{
    .reg .pred p;
    and.b32 %r1120, %r1133, %r1122;    setp.ne.u32 p, %r1120, 0;
    vote.ballot.sync.b32 %r1120, p, 0xffffffff;
    @!p not.b32 %r1120, %r1120;
}

	// end inline asm
	and.b32  	%r1140, %r1120, %r1139;
	mov.b32 	%r1125, 16;
	// begin inline asm
	{
    .reg .pred p;
    and.b32 %r1123, %r1133, %r1125;    setp.ne.u32 p, %r1123, 0;
    vote.ballot.sync.b32 %r1123, p, 0xffffffff;
    @!p not.b32 %r1123, %r1123;
}

	// end inline asm
	and.b32  	%r1141, %r1123, %r1140;
	mov.b32 	%r1128, 32;
	// begin inline asm
	{
    .reg .pred p;
    and.b32 %r1126, %r1133, %r1128;    setp.ne.u32 p, %r1126, 0;
    vote.ballot.sync.b32 %r1126, p, 0xffffffff;
    @!p not.b32 %r1126, %r1126;
}

	// end inline asm
	and.b32  	%r1142, %r1126, %r1141;
	mov.b32 	%r1131, 64;
	// begin inline asm
	{
    .reg .pred p;
    and.b32 %r1129, %r1133, %r1131;    setp.ne.u32 p, %r1129, 0;
    vote.ballot.sync.b32 %r1129, p, 0xffffffff;
    @!p not.b32 %r1129, %r1129;
}

	// end inline asm
	and.b32  	%r1143, %r1129, %r1142;
	mov.b32 	%r1134, 128;
	// begin inline asm
	{
    .reg .pred p;
    and.b32 %r1132, %r1133, %r1134;    setp.ne.u32 p, %r1132, 0;
    vote.ballot.sync.b32 %r1132, p, 0xffffffff;
    @!p not.b32 %r1132, %r1132;
}

	// end inline asm
	and.b32  	%r1144, %r1132, %r1143;
	clz.b32 	%r1145, %r1144;
	sub.s32 	%r259, 31, %r1145;
	and.b32  	%r1146, %r878, %r1144;
	popc.b32 	%r260, %r1146;
	setp.ne.s32 	%p117, %r443, %r259;
	mov.b32 	%r2235, 0;
	@%p117 bra 	$L__BB58_193;
	shl.b32 	%r1147, %r1133, 2;
	add.s32 	%r1148, %r219, %r1147;
	atom.shared.add.u32 	%r2235, [%r1148], %r260;
$L__BB58_193:
	ld.param.u32 	%r2102, [_ZN3cub18CUB_300001_SM_10006detail10radix_sort29DeviceRadixSortOnesweepKernelINS1_5radix10policy_hubIiiyE10Policy1000ELNS0_9SortOrderE0EiiyiiNS1_21identity_decomposer_tEEEvPT5_SB_PT3_PKSC_PT1_PKSG_PT2_PKSK_T4_iiT6__param_9];
	shfl.sync.idx.b32	%r1174|%p118, %r2235, %r259, 31, -1;
	add.s32 	%r263, %r260, %r1174;
	shr.u32 	%r1175, %r2221, %r2102;
	and.b32  	%r1171, %r1175, %r221;
	mov.b32 	%r1151, 1;
	// begin inline asm
	{
    .reg .pred p;
    and.b32 %r1149, %r1171, %r1151;    setp.ne.u32 p, %r1149, 0;
    vote.ballot.sync.b32 %r1149, p, 0xffffffff;
    @!p not.b32 %r1149, %r1149;
}

	// end inline asm
	mov.b32 	%r1154, 2;
	// begin inline asm
	{
    .reg .pred p;
    and.b32 %r1152, %r1171, %r1154;    setp.ne.u32 p, %r1152, 0;
    vote.ballot.sync.b32 %r1152, p, 0xffffffff;
    @!p not.b32 %r1152, %r1152;
}

	// end inline asm
	and.b32  	%r1176, %r1152, %r1149;
	mov.b32 	%r1157, 4;
	// begin inline asm
	{
    .reg .pred p;
    and.b32 %r1155, %r1171, %r1157;    setp.ne.u32 p, %r1155, 0;
    vote.ballot.sync.b32 %r1155, p, 0xffffffff;
    @!p not.b32 %r1155, %r1155;
}

	// end inline asm
	and.b32  	%r1177, %r1155, %r1176;
	mov.b32 	%r1160, 8;
	// begin inline asm
	{
    .reg .pred p;
    and.b32 %r1158, %r1171, %r1160;    setp.ne.u32 p, %r1158, 0;
    vote.ballot.sync.b32 %r1158, p, 0xffffffff;
    @!p not.b32 %r1158, %r1158;
}

	// end inline asm
	and.b32  	%r1178, %r1158, %r1177;
	mov.b32 	%r1163, 16;
	// begin inline asm
	{
    .reg .pred p;
    and.b32 %r1161, %r1171, %r1163;    setp.ne.u32 p, %r1161, 0;
    vote.ballot.sync.b32 %r1161, p, 0xffffffff;
    @!p not.b32 %r1161, %r1161;
}

	// end inline asm
	and.b32  	%r1179, %r1161, %r1178;
	mov.b32 	%r1166, 32;
	// begin inline asm
	{
    .reg .pred p;
    and.b32 %r1164, %r1171, %r1166;    setp.ne.u32 p, %r1164, 0;
    vote.ballot.sync.b32 %r1164, p, 0xffffffff;
    @!p not.b32 %r1164, %r1164;
}

	// end inline asm
	and.b32  	%r1180, %r1164, %r1179;
	mov.b32 	%r1169, 64;
	// begin inline asm
	{
    .reg .pred p;
    and.b32 %r1167, %r1171, %r1169;    setp.ne.u32 p, %r1167, 0;
    vote.ballot.sync.b32 %r1167, p, 0xffffffff;
    @!p not.b32 %r1167, %r1167;
}

	// end inline asm
	and.b32  	%r1181, %r1167, %r1180;
	mov.b32 	%r1172, 128;
	// begin inline asm
	{
    .reg .pred p;
    and.b32 %r1170, %r1171, %r1172;    setp.ne.u32 p, %r1170, 0;
    vote.ballot.sync.b32 %r1170, p, 0xffffffff;
    @!p not.b32 %r1170, %r1170;
}

	// end inline asm
	and.b32  	%r1182, %r1170, %r1181;
	clz.b32 	%r1183, %r1182;
	sub.s32 	%r265, 31, %r1183;
	and.b32  	%r1184, %r878, %r1182;
	popc.b32 	%r266, %r1184;
	setp.ne.s32 	%p119, %r443, %r265;
	mov.b32 	%r2236, 0;
	@%p119 bra 	$L__BB58_195;
	shl.b32 	%r1185, %r1171, 2;
	add.s32 	%r1186, %r219, %r1185;
	atom.shared.add.u32 	%r2236, [%r1186], %r266;
$L__BB58_195:
	ld.param.u32 	%r2103, [_ZN3cub18CUB_300001_SM_10006detail10radix_sort29DeviceRadixSortOnesweepKernelINS1_5radix10policy_hubIiiyE10Policy1000ELNS0_9SortOrderE0EiiyiiNS1_21identity_decomposer_tEEEvPT5_SB_PT3_PKSC_PT1_PKSG_PT2_PKSK_T4_iiT6__param_9];
	shfl.sync.idx.b32	%r1212|%p120, %r2236, %r265, 31, -1;
	add.s32 	%r269, %r266, %r1212;
	shr.u32 	%r1213, %r2220, %r2103;
	and.b32  	%r1209, %r1213, %r221;
	mov.b32 	%r1189, 1;
	// begin inline asm
	{
    .reg .pred p;
    and.b32 %r1187, %r1209, %r1189;    setp.ne.u32 p, %r1187, 0;
    vote.ballot.sync.b32 %r1187, p, 0xffffffff;
    @!p not.b32 %r1187, %r1187;
}

	// end inline asm
	mov.b32 	%r1192, 2;
	// begin inline asm
	{
    .reg .pred p;
    and.b32 %r1190, %r1209, %r1192;    setp.ne.u32 p, %r1190, 0;
    vote.ballot.sync.b32 %r1190, p, 0xffffffff;
    @!p not.b32 %r1190, %r1190;
}

	// end inline asm
	and.b32  	%r1214, %r1190, %r1187;
	mov.b32 	%r1195, 4;
	// begin inline asm
	{
    .reg .pred p;
    and.b32 %r1193, %r1209, %r1195;    setp.ne.u32 p, %r1193, 0;
    vote.ballot.sync.b32 %r1193, p, 0xffffffff;
    @!p not.b32 %r1193, %r1193;
}

	// end inline asm
	and.b32  	%r1215, %r1193, %r1214;
	mov.b32 	%r1198, 8;
	// begin inline asm
	{
    .reg .pred p;
    and.b32 %r1196, %r1209, %r1198;    setp.ne.u32 p, %r1196, 0;
    vote.ballot.sync.b32 %r1196, p, 0xffffffff;
    @!p not.b32 %r1196, %r1196;
}

	// end inline asm
	and.b32  	%r1216, %r1196, %r1215;
	mov.b32 	%r1201, 16;
	// begin inline asm
	{
    .reg .pred p;
    and.b32 %r1199, %r1209, %r1201;    setp.ne.u32 p, %r1199, 0;
    vote.ballot.sync.b32 %r1199, p, 0xffffffff;
    @!p not.b32 %r1199, %r1199;
}

	// end inline asm
	and.b32  	%r1217, %r1199, %r1216;
	mov.b32 	%r1204, 32;
	// begin inline asm
	{
    .reg .pred p;
    and.b32 %r1202, %r1209, %r1204;    setp.ne.u32 p, %r1202, 0;
    vote.ballot.sync.b32 %r1202, p, 0xffffffff;
    @!p not.b32 %r1202, %r1202;
}

	// end inline asm
	and.b32  	%r1218, %r1202, %r1217;
	mov.b32 	%r1207, 64;
	// begin inline asm
	{
    .reg .pred p;
    and.b32 %r1205, %r1209, %r1207;    setp.ne.u32 p, %r1205, 0;
    vote.ballot.sync.b32 %r1205, p, 0xffffffff;
    @!p not.b32 %r1205, %r1205;
}

	// end inline asm
	and.b32  	%r1219, %r1205, %r1218;
	mov.b32 	%r1210, 128;
	// begin inline asm
	{
    .reg .pred p;
    and.b32 %r1208, %r1209, %r1210;    setp.ne.u32 p, %r1208, 0;
    vote.ballot.sync.b32 %r1208, p, 0xffffffff;
    @!p not.b32 %r1208, %r1208;
}

	// end inline asm
	and.b32  	%r1220, %r1208, %r1219;
	clz.b32 	%r1221, %r1220;
	sub.s32 	%r271, 31, %r1221;
	and.b32  	%r1222, %r878, %r1220;
	popc.b32 	%r272, %r1222;
	setp.ne.s32 	%p121, %r443, %r271;
	mov.b32 	%r2237, 0;
	@%p121 bra 	$L__BB58_197;
	shl.b32 	%r1223, %r1209, 2;
	add.s32 	%r1224, %r219, %r1223;
	atom.shared.add.u32 	%r2237, [%r1224], %r272;
$L__BB58_197:
	ld.param.u32 	%r2104, [_ZN3cub18CUB_300001_SM_10006detail10radix_sort29DeviceRadixSortOnesweepKernelINS1_5radix10policy_hubIiiyE10Policy1000ELNS0_9SortOrderE0EiiyiiNS1_21identity_decomposer_tEEEvPT5_SB_PT3_PKSC_PT1_PKSG_PT2_PKSK_T4_iiT6__param_9];
	shfl.sync.idx.b32	%r1250|%p122, %r2237, %r271, 31, -1;
	add.s32 	%r275, %r272, %r1250;
	shr.u32 	%r1251, %r2219, %r2104;
	and.b32  	%r1247, %r1251, %r221;
	mov.b32 	%r1227, 1;
	// begin inline asm
	{
    .reg .pred p;
    and.b32 %r1225, %r1247, %r1227;    setp.ne.u32 p, %r1225, 0;
    vote.ballot.sync.b32 %r1225, p, 0xffffffff;
    @!p not.b32 %r1225, %r1225;
}

	// end inline asm
	mov.b32 	%r1230, 2;
	// begin inline asm
	{
    .reg .pred p;
    and.b32 %r1228, %r1247, %r1230;    setp.ne.u32 p, %r1228, 0;
    vote.ballot.sync.b32 %r1228, p, 0xffffffff;
    @!p not.b32 %r1228, %r1228;
}

	// end inline asm
	and.b32  	%r1252, %r1228, %r1225;
	mov.b32 	%r1233, 4;
	// begin inline asm
	{
    .reg .pred p;
    and.b32 %r1231, %r1247, %r1233;    setp.ne.u32 p, %r1231, 0;
    vote.ballot.sync.b32 %r1231, p, 0xffffffff;
    @!p not.b32 %r1231, %r1231;
}

	// end inline asm
	and.b32  	%r1253, %r1231, %r1252;
	mov.b32 	%r1236, 8;
	// begin inline asm
	{
    .reg .pred p;
    and.b32 %r1234, %r1247, %r1236;    setp.ne.u32 p, %r1234, 0;
    vote.ballot.sync.b32 %r1234, p, 0xffffffff;
    @!p not.b32 %r1234, %r1234;
}

	// end inline asm
	and.b32  	%r1254, %r1234, %r1253;
	mov.b32 	%r1239, 16;
	// begin inline asm
	{
    .reg .pred p;
    and.b32 %r1237, %r1247, %r1239;    setp.ne.u32 p, %r1237, 0;
    vote.ballot.sync.b32 %r1237, p, 0xffffffff;
    @!p not.b32 %r1237, %r1237;
}

	// end inline asm
	and.b32  	%r1255, %r1237, %r1254;
	mov.b32 	%r1242, 32;
	// begin inline asm
	{
    .reg .pred p;
    and.b32 %r1240, %r1247, %r1242;    setp.ne.u32 p, %r1240, 0;
    vote.ballot.sync.b32 %r1240, p, 0xffffffff;
    @!p not.b32 %r1240, %r1240;
}

	// end inline asm
	and.b32  	%r1256, %r1240, %r1255;
	mov.b32 	%r1245, 64;
	// begin inline asm
	{
    .reg .pred p;
    and.b32 %r1243, %r1247, %r1245;    setp.ne.u32 p, %r1243, 0;
    vote.ballot.sync.b32 %r1243, p, 0xffffffff;
    @!p not.b32 %r1243, %r1243;
}

	// end inline asm
	and.b32  	%r1257, %r1243, %r1256;
	mov.b32 	%r1248, 128;
	// begin inline asm
	{
    .reg .pred p;
    and.b32 %r1246, %r1247, %r1248;    setp.ne.u32 p, %r1246, 0;
    vote.ballot.sync.b32 %r1246, p, 0xffffffff;
    @!p not.b32 %r1246, %r1246;
}

	// end inline asm
	and.b32  	%r1258, %r1246, %r1257;
	clz.b32 	%r1259, %r1258;
	sub.s32 	%r277, 31, %r1259;
	and.b32  	%r1260, %r878, %r1258;
	popc.b32 	%r278, %r1260;
	setp.ne.s32 	%p123, %r443, %r277;
	mov.b32 	%r2238, 0;
	@%p123 bra 	$L__BB58_199;
	shl.b32 	%r1265, %r1247, 2;
	add.s32 	%r1266, %r219, %r1265;
	atom.shared.add.u32 	%r2238, [%r1266], %r278;
$L__BB58_199:
	ld.param.u32 	%r2105, [_ZN3cub18CUB_300001_SM_10006detail10radix_sort29DeviceRadixSortOnesweepKernelINS1_5radix10policy_hubIiiyE10Policy1000ELNS0_9SortOrderE0EiiyiiNS1_21identity_decomposer_tEEEvPT5_SB_PT3_PKSC_PT1_PKSG_PT2_PKSK_T4_iiT6__param_9];
	shfl.sync.idx.b32	%r1292|%p124, %r2238, %r277, 31, -1;
	add.s32 	%r281, %r278, %r1292;
	shr.u32 	%r1293, %r2218, %r2105;
	and.b32  	%r1289, %r1293, %r221;
	mov.b32 	%r1269, 1;
	// begin inline asm
	{
    .reg .pred p;
    and.b32 %r1267, %r1289, %r1269;    setp.ne.u32 p, %r1267, 0;
    vote.ballot.sync.b32 %r1267, p, 0xffffffff;
    @!p not.b32 %r1267, %r1267;
}

	// end inline asm
	mov.b32 	%r1272, 2;
	// begin inline asm
	{
    .reg .pred p;
    and.b32 %r1270, %r1289, %r1272;    setp.ne.u32 p, %r1270, 0;
    vote.ballot.sync.b32 %r1270, p, 0xffffffff;
    @!p not.b32 %r1270, %r1270;
}

	// end inline asm
	and.b32  	%r1294, %r1270, %r1267;
	mov.b32 	%r1275, 4;
	// begin inline asm
	{
    .reg .pred p;
    and.b32 %r1273, %r1289, %r1275;    setp.ne.u32 p, %r1273, 0;
    vote.ballot.sync.b32 %r1273, p, 0xffffffff;
    @!p not.b32 %r1273, %r1273;
}

	// end inline asm
	and.b32  	%r1295, %r1273, %r1294;
	mov.b32 	%r1278, 8;
	// begin inline asm
	{
    .reg .pred p;
    and.b32 %r1276, %r1289, %r1278;    setp.ne.u32 p, %r1276, 0;
    vote.ballot.sync.b32 %r1276, p, 0xffffffff;
    @!p not.b32 %r1276, %r1276;
}

	// end inline asm
	and.b32  	%r1296, %r1276, %r1295;
	mov.b32 	%r1281, 16;
	// begin inline asm
	{
    .reg .pred p;
    and.b32 %r1279, %r1289, %r1281;    setp.ne.u32 p, %r1279, 0;
    vote.ballot.sync.b32 %r1279, p, 0xffffffff;
    @!p not.b32 %r1279, %r1279;
}

	// end inline asm
	and.b32  	%r1297, %r1279, %r1296;
	mov.b32 	%r1284, 32;
	// begin inline asm
	{
    .reg .pred p;
    and.b32 %r1282, %r1289, %r1284;    setp.ne.u32 p, %r1282, 0;
    vote.ballot.sync.b32 %r1282, p, 0xffffffff;
    @!p not.b32 %r1282, %r1282;
}

	// end inline asm
	and.b32  	%r1298, %r1282, %r1297;
	mov.b32 	%r1287, 64;
	// begin inline asm
	{
    .reg .pred p;
    and.b32 %r1285, %r1289, %r1287;    setp.ne.u32 p, %r1285, 0;
    vote.ballot.sync.b32 %r1285, p, 0xffffffff;
    @!p not.b32 %r1285, %r1285;
}

	// end inline asm
	and.b32  	%r1299, %r1285, %r1298;
	mov.b32 	%r1290, 128;
	// begin inline asm
	{
    .reg .pred p;
    and.b32 %r1288, %r1289, %r1290;    setp.ne.u32 p, %r1288, 0;
    vote.ballot.sync.b32 %r1288, p, 0xffffffff;
    @!p not.b32 %r1288, %r1288;
}

	// end inline asm
	and.b32  	%r1300, %r1288, %r1299;
	clz.b32 	%r1301, %r1300;
	sub.s32 	%r283, 31, %r1301;
	and.b32  	%r1302, %r878, %r1300;
	popc.b32 	%r284, %r1302;
	setp.ne.s32 	%p125, %r443, %r283;
	mov.b32 	%r2239, 0;
	@%p125 bra 	$L__BB58_201;
	shl.b32 	%r1307, %r1289, 2;
	add.s32 	%r1308, %r219, %r1307;
	atom.shared.add.u32 	%r2239, [%r1308], %r284;
$L__BB58_201:
	ld.param.u32 	%r2106, [_ZN3cub18CUB_300001_SM_10006detail10radix_sort29DeviceRadixSortOnesweepKernelINS1_5radix10policy_hubIiiyE10Policy1000ELNS0_9SortOrderE0EiiyiiNS1_21identity_decomposer_tEEEvPT5_SB_PT3_PKSC_PT1_PKSG_PT2_PKSK_T4_iiT6__param_9];
	shfl.sync.idx.b32	%r1334|%p126, %r2239, %r283, 31, -1;
	add.s32 	%r287, %r284, %r1334;
	shr.u32 	%r1335, %r2217, %r2106;
	and.b32  	%r1331, %r1335, %r221;
	mov.b32 	%r1311, 1;
	// begin inline asm
	{
    .reg .pred p;
    and.b32 %r1309, %r1331, %r1311;    setp.ne.u32 p, %r1309, 0;
    vote.ballot.sync.b32 %r1309, p, 0xffffffff;
    @!p not.b32 %r1309, %r1309;
}

	// end inline asm
	mov.b32 	%r1314, 2;
	// begin inline asm
	{
    .reg .pred p;
    and.b32 %r1312, %r1331, %r1314;    setp.ne.u32 p, %r1312, 0;
    vote.ballot.sync.b32 %r1312, p, 0xffffffff;
    @!p not.b32 %r1312, %r1312;
}

	// end inline asm
	and.b32  	%r1336, %r1312, %r1309;
	mov.b32 	%r1317, 4;
	// begin inline asm
	{
    .reg .pred p;
    and.b32 %r1315, %r1331, %r1317;    setp.ne.u32 p, %r1315, 0;
    vote.ballot.sync.b32 %r1315, p, 0xffffffff;
    @!p not.b32 %r1315, %r1315;
}

	// end inline asm
	and.b32  	%r1337, %r1315, %r1336;
	mov.b32 	%r1320, 8;
	// begin inline asm
	{
    .reg .pred p;
    and.b32 %r1318, %r1331, %r1320;    setp.ne.u32 p, %r1318, 0;
    vote.ballot.sync.b32 %r1318, p, 0xffffffff;
    @!p not.b32 %r1318, %r1318;
}

	// end inline asm
	and.b32  	%r1338, %r1318, %r1337;
	mov.b32 	%r1323, 16;
	// begin inline asm
	{
    .reg .pred p;
    and.b32 %r1321, %r1331, %r1323;    setp.ne.u32 p, %r1321, 0;
    vote.ballot.sync.b32 %r1321, p, 0xffffffff;
    @!p not.b32 %r1321, %r1321;
}

	// end inline asm
	and.b32  	%r1339, %r1321, %r1338;
	mov.b32 	%r1326, 32;
	// begin inline asm
	{
    .reg .pred p;
    and.b32 %r1324, %r1331, %r1326;    setp.ne.u32 p, %r1324, 0;
    vote.ballot.sync.b32 %r1324, p, 0xffffffff;
    @!p not.b32 %r1324, %r1324;
}

	// end inline asm
	and.b32  	%r1340, %r1324, %r1339;
	mov.b32 	%r1329, 64;
	// begin inline asm
	{
    .reg .pred p;
    and.b32 %r1327, %r1331, %r1329;    setp.ne.u32 p, %r1327, 0;
    vote.ballot.sync.b32 %r1327, p, 0xffffffff;
    @!p not.b32 %r1327, %r1327;
}

	// end inline asm
	and.b32  	%r1341, %r1327, %r1340;
	mov.b32 	%r1332, 128;
	// begin inline asm
	{
    .reg .pred p;
    and.b32 %r1330, %r1331, %r1332;    setp.ne.u32 p, %r1330, 0;
    vote.ballot.sync.b32 %r1330, p, 0xffffffff;
    @!p not.b32 %r1330, %r1330;
}

	// end inline asm
	and.b32  	%r1342, %r1330, %r1341;
	clz.b32 	%r1343, %r1342;
	sub.s32 	%r289, 31, %r1343;
	and.b32  	%r1344, %r878, %r1342;
	popc.b32 	%r290, %r1344;
	setp.ne.s32 	%p127, %r443, %r289;
	mov.b32 	%r2240, 0;
	@%p127 bra 	$L__BB58_203;
	shl.b32 	%r1349, %r1331, 2;
	add.s32 	%r1350, %r219, %r1349;
	atom.shared.add.u32 	%r2240, [%r1350], %r290;
$L__BB58_203:
	ld.param.u32 	%r2107, [_ZN3cub18CUB_300001_SM_10006detail10radix_sort29DeviceRadixSortOnesweepKernelINS1_5radix10policy_hubIiiyE10Policy1000ELNS0_9SortOrderE0EiiyiiNS1_21identity_decomposer_tEEEvPT5_SB_PT3_PKSC_PT1_PKSG_PT2_PKSK_T4_iiT6__param_9];
	shfl.sync.idx.b32	%r1376|%p128, %r2240, %r289, 31, -1;
	add.s32 	%r293, %r290, %r1376;
	shr.u32 	%r1377, %r2216, %r2107;
	and.b32  	%r1373, %r1377, %r221;
	mov.b32 	%r1353, 1;
	// begin inline asm
	{
    .reg .pred p;
    and.b32 %r1351, %r1373, %r1353;    setp.ne.u32 p, %r1351, 0;
    vote.ballot.sync.b32 %r1351, p, 0xffffffff;
    @!p not.b32 %r1351, %r1351;
}

	// end inline asm
	mov.b32 	%r1356, 2;
	// begin inline asm
	{
    .reg .pred p;
    and.b32 %r1354, %r1373, %r1356;    setp.ne.u32 p, %r1354, 0;
    vote.ballot.sync.b32 %r1354, p, 0xffffffff;
    @!p not.b32 %r1354, %r1354;
}

	// end inline asm
	and.b32  	%r1378, %r1354, %r1351;
	mov.b32 	%r1359, 4;
	// begin inline asm
	{
    .reg .pred p;
    and.b32 %r1357, %r1373, %r1359;    setp.ne.u32 p, %r1357, 0;
    vote.ballot.sync.b32 %r1357, p, 0xffffffff;
    @!p not.b32 %r1357, %r1357;
}

	// end inline asm
	and.b32  	%r1379, %r1357, %r1378;
	mov.b32 	%r1362, 8;
	// begin inline asm
	{
    .reg .pred p;
    and.b32 %r1360, %r1373, %r1362;    setp.ne.u32 p, %r1360, 0;
    vote.ballot.sync.b32 %r1360, p, 0xffffffff;
    @!p not.b32 %r1360, %r1360;
}

	// end inline asm
	and.b32  	%r1380, %r1360, %r1379;
	mov.b32 	%r1365, 16;
	// begin inline asm
	{
    .reg .pred p;
    and.b32 %r1363, %r1373, %r1365;    setp.ne.u32 p, %r1363, 0;
    vote.ballot.sync.b32 %r1363, p, 0xffffffff;
    @!p not.b32 %r1363, %r1363;
}

	// end inline asm
	and.b32  	%r1381, %r1363, %r1380;
	mov.b32 	%r1368, 32;
	// begin inline asm
	{
    .reg .pred p;
    and.b32 %r1366, %r1373, %r1368;    setp.ne.u32 p, %r1366, 0;
    vote.ballot.sync.b32 %r1366, p, 0xffffffff;
    @!p not.b32 %r1366, %r1366;
}

	// end inline asm
	and.b32  	%r1382, %r1366, %r1381;
	mov.b32 	%r1371, 64;
	// begin inline asm
	{
    .reg .pred p;
    and.b32 %r1369, %r1373, %r1371;    setp.ne.u32 p, %r1369, 0;
    vote.ballot.sync.b32 %r1369, p, 0xffffffff;
    @!p not.b32 %r1369, %r1369;
}

	// end inline asm
	and.b32  	%r1383, %r1369, %r1382;
	mov.b32 	%r1374, 128;
	// begin inline asm
	{
    .reg .pred p;
    and.b32 %r1372, %r1373, %r1374;    setp.ne.u32 p, %r1372, 0;
    vote.ballot.sync.b32 %r1372, p, 0xffffffff;
    @!p not.b32 %r1372, %r1372;
}

	// end inline asm
	and.b32  	%r1384, %r1372, %r1383;
	clz.b32 	%r1385, %r1384;
	sub.s32 	%r295, 31, %r1385;
	and.b32  	%r1386, %r878, %r1384;
	popc.b32 	%r296, %r1386;
	setp.ne.s32 	%p129, %r443, %r295;
	mov.b32 	%r2241, 0;
	@%p129 bra 	$L__BB58_205;
	shl.b32 	%r1391, %r1373, 2;
	add.s32 	%r1392, %r219, %r1391;
	atom.shared.add.u32 	%r2241, [%r1392], %r296;
$L__BB58_205:
	ld.param.u32 	%r2108, [_ZN3cub18CUB_300001_SM_10006detail10radix_sort29DeviceRadixSortOnesweepKernelINS1_5radix10policy_hubIiiyE10Policy1000ELNS0_9SortOrderE0EiiyiiNS1_21identity_decomposer_tEEEvPT5_SB_PT3_PKSC_PT1_PKSG_PT2_PKSK_T4_iiT6__param_9];
	shfl.sync.idx.b32	%r1418|%p130, %r2241, %r295, 31, -1;
	add.s32 	%r299, %r296, %r1418;
	shr.u32 	%r1419, %r2215, %r2108;
	and.b32  	%r1415, %r1419, %r221;
	mov.b32 	%r1395, 1;
	// begin inline asm
	{
    .reg .pred p;
    and.b32 %r1393, %r1415, %r1395;    setp.ne.u32 p, %r1393, 0;
    vote.ballot.sync.b32 %r1393, p, 0xffffffff;
    @!p not.b32 %r1393, %r1393;
}

	// end inline asm
	mov.b32 	%r1398, 2;
	// begin inline asm
	{
    .reg .pred p;
    and.b32 %r1396, %r1415, %r1398;    setp.ne.u32 p, %r1396, 0;
    vote.ballot.sync.b32 %r1396, p, 0xffffffff;
    @!p not.b32 %r1396, %r1396;
}

	// end inline asm
	and.b32  	%r1420, %r1396, %r1393;
	mov.b32 	%r1401, 4;
	// begin inline asm
	{
    .reg .pred p;
    and.b32 %r1399, %r1415, %r1401;    setp.ne.u32 p, %r1399, 0;
    vote.ballot.sync.b32 %r1399, p, 0xffffffff;
    @!p not.b32 %r1399, %r1399;
}

	// end inline asm
	and.b32  	%r1421, %r1399, %r1420;
	mov.b32 	%r1404, 8;
	// begin inline asm
	{
    .reg .pred p;
    and.b32 %r1402, %r1415, %r1404;    setp.ne.u32 p, %r1402, 0;
    vote.ballot.sync.b32 %r1402, p, 0xffffffff;
    @!p not.b32 %r1402, %r1402;
}

	// end inline asm
	and.b32  	%r1422, %r1402, %r1421;
	mov.b32 	%r1407, 16;
	// begin inline asm
	{
    .reg .pred p;
    and.b32 %r1405, %r1415, %r1407;    setp.ne.u32 p, %r1405, 0;
    vote.ballot.sync.b32 %r1405, p, 0xffffffff;
    @!p not.b32 %r1405, %r1405;
}

	// end inline asm
	and.b32  	%r1423, %r1405, %r1422;
	mov.b32 	%r1410, 32;
	// begin inline asm
	{
    .reg .pred p;
    and.b32 %r1408, %r1415, %r1410;    setp.ne.u32 p, %r1408, 0;
    vote.ballot.sync.b32 %r1408, p, 0xffffffff;
    @!p not.b32 %r1408, %r1408;
}

	// end inline asm
	and.b32  	%r1424, %r1408, %r1423;
	mov.b32 	%r1413, 64;
	// begin inline asm
	{
    .reg .pred p;
    and.b32 %r1411, %r1415, %r1413;    setp.ne.u32 p, %r1411, 0;
    vote.ballot.sync.b32 %r1411, p, 0xffffffff;
    @!p not.b32 %r1411, %r1411;
}

	// end inline asm
	and.b32  	%r1425, %r1411, %r1424;
	mov.b32 	%r1416, 128;
	// begin inline asm
	{
    .reg .pred p;
    and.b32 %r1414, %r1415, %r1416;    setp.ne.u32 p, %r1414, 0;
    vote.ballot.sync.b32 %r1414, p, 0xffffffff;
    @!p not.b32 %r1414, %r1414;
}

	// end inline asm
	and.b32  	%r1426, %r1414, %r1425;
	clz.b32 	%r1427, %r1426;
	sub.s32 	%r301, 31, %r1427;
	and.b32  	%r1428, %r878, %r1426;
	popc.b32 	%r302, %r1428;
	setp.ne.s32 	%p131, %r443, %r301;
	mov.b32 	%r2242, 0;
	@%p131 bra 	$L__BB58_207;
	shl.b32 	%r1433, %r1415, 2;
	add.s32 	%r1434, %r219, %r1433;
	atom.shared.add.u32 	%r2242, [%r1434], %r302;
$L__BB58_207:
	ld.param.u32 	%r2109, [_ZN3cub18CUB_300001_SM_10006detail10radix_sort29DeviceRadixSortOnesweepKernelINS1_5radix10policy_hubIiiyE10Policy1000ELNS0_9SortOrderE0EiiyiiNS1_21identity_decomposer_tEEEvPT5_SB_PT3_PKSC_PT1_PKSG_PT2_PKSK_T4_iiT6__param_9];
	shfl.sync.idx.b32	%r1460|%p132, %r2242, %r301, 31, -1;
	add.s32 	%r305, %r302, %r1460;
	shr.u32 	%r1461, %r2214, %r2109;
	and.b32  	%r1457, %r1461, %r221;
	mov.b32 	%r1437, 1;
	// begin inline asm
	{
    .reg .pred p;
    and.b32 %r1435, %r1457, %r1437;    setp.ne.u32 p, %r1435, 0;
    vote.ballot.sync.b32 %r1435, p, 0xffffffff;
    @!p not.b32 %r1435, %r1435;
}

	// end inline asm
	mov.b32 	%r1440, 2;
	// begin inline asm
	{
    .reg .pred p;
    and.b32 %r1438, %r1457, %r1440;    setp.ne.u32 p, %r1438, 0;
    vote.ballot.sync.b32 %r1438, p, 0xffffffff;
    @!p not.b32 %r1438, %r1438;
}

	// end inline asm
	and.b32  	%r1462, %r1438, %r1435;
	mov.b32 	%r1443, 4;
	// begin inline asm
	{
    .reg .pred p;
    and.b32 %r1441, %r1457, %r1443;    setp.ne.u32 p, %r1441, 0;
    vote.ballot.sync.b32 %r1441, p, 0xffffffff;
    @!p not.b32 %r1441, %r1441;
}

	// end inline asm
	and.b32  	%r1463, %r1441, %r1462;
	mov.b32 	%r1446, 8;
	// begin inline asm
	{
    .reg .pred p;
    and.b32 %r1444, %r1457, %r1446;    setp.ne.u32 p, %r1444, 0;
    vote.ballot.sync.b32 %r1444, p, 0xffffffff;
    @!p not.b32 %r1444, %r1444;
}

	// end inline asm
	and.b32  	%r1464, %r1444, %r1463;
	mov.b32 	%r1449, 16;
	// begin inline asm
	{
    .reg .pred p;
    and.b32 %r1447, %r1457, %r1449;    setp.ne.u32 p, %r1447, 0;
    vote.ballot.sync.b32 %r1447, p, 0xffffffff;
    @!p not.b32 %r1447, %r1447;
}

	// end inline asm
	and.b32  	%r1465, %r1447, %r1464;
	mov.b32 	%r1452, 32;
	// begin inline asm
	{
    .reg .pred p;
    and.b32 %r1450, %r1457, %r1452;    setp.ne.u32 p, %r1450, 0;
    vote.ballot.sync.b32 %r1450, p, 0xffffffff;
    @!p not.b32 %r1450, %r1450;
}

	// end inline asm
	and.b32  	%r1466, %r1450, %r1465;
	mov.b32 	%r1455, 64;
	// begin inline asm
	{
    .reg .pred p;
    and.b32 %r1453, %r1457, %r1455;    setp.ne.u32 p, %r1453, 0;
    vote.ballot.sync.b32 %r1453, p, 0xffffffff;
    @!p not.b32 %r1453, %r1453;
}

	// end inline asm
	and.b32  	%r1467, %r1453, %r1466;
	mov.b32 	%r1458, 128;
	// begin inline asm
	{
    .reg .pred p;
    and.b32 %r1456, %r1457, %r1458;    setp.ne.u32 p, %r1456, 0;
    vote.ballot.sync.b32 %r1456, p, 0xffffffff;
    @!p not.b32 %r1456, %r1456;
}

	// end inline asm
	and.b32  	%r1468, %r1456, %r1467;
	clz.b32 	%r1469, %r1468;
	sub.s32 	%r307, 31, %r1469;
	and.b32  	%r1470, %r878, %r1468;
	popc.b32 	%r308, %r1470;
	setp.ne.s32 	%p133, %r443, %r307;
	mov.b32 	%r2243, 0;
	@%p133 bra 	$L__BB58_209;
	shl.b32 	%r1475, %r1457, 2;
	add.s32 	%r1476, %r219, %r1475;
	atom.shared.add.u32 	%r2243, [%r1476], %r308;
$L__BB58_209:
	ld.param.u32 	%r2110, [_ZN3cub18CUB_300001_SM_10006detail10radix_sort29DeviceRadixSortOnesweepKernelINS1_5radix10policy_hubIiiyE10Policy1000ELNS0_9SortOrderE0EiiyiiNS1_21identity_decomposer_tEEEvPT5_SB_PT3_PKSC_PT1_PKSG_PT2_PKSK_T4_iiT6__param_9];
	shfl.sync.idx.b32	%r1502|%p134, %r2243, %r307, 31, -1;
	add.s32 	%r311, %r308, %r1502;
	shr.u32 	%r1503, %r2213, %r2110;
	and.b32  	%r1499, %r1503, %r221;
	mov.b32 	%r1479, 1;
	// begin inline asm
	{
    .reg .pred p;
    and.b32 %r1477, %r1499, %r1479;    setp.ne.u32 p, %r1477, 0;
    vote.ballot.sync.b32 %r1477, p, 0xffffffff;
    @!p not.b32 %r1477, %r1477;
}

	// end inline asm
	mov.b32 	%r1482, 2;
	// begin inline asm
	{
    .reg .pred p;
    and.b32 %r1480, %r1499, %r1482;    setp.ne.u32 p, %r1480, 0;
    vote.ballot.sync.b32 %r1480, p, 0xffffffff;
    @!p not.b32 %r1480, %r1480;
}

	// end inline asm
	and.b32  	%r1504, %r1480, %r1477;
	mov.b32 	%r1485, 4;
	// begin inline asm
	{
    .reg .pred p;
    and.b32 %r1483, %r1499, %r1485;    setp.ne.u32 p, %r1483, 0;
    vote.ballot.sync.b32 %r1483, p, 0xffffffff;
    @!p not.b32 %r1483, %r1483;
}

	// end inline asm
	and.b32  	%r1505, %r1483, %r1504;
	mov.b32 	%r1488, 8;
	// begin inline asm
	{
    .reg .pred p;
    and.b32 %r1486, %r1499, %r1488;    setp.ne.u32 p, %r1486, 0;
    vote.ballot.sync.b32 %r1486, p, 0xffffffff;
    @!p not.b32 %r1486, %r1486;
}

	// end inline asm
	and.b32  	%r1506, %r1486, %r1505;
	mov.b32 	%r1491, 16;
	// begin inline asm
	{
    .reg .pred p;
    and.b32 %r1489, %r1499, %r1491;    setp.ne.u32 p, %r1489, 0;
    vote.ballot.sync.b32 %r1489, p, 0xffffffff;
    @!p not.b32 %r1489, %r1489;
}

	// end inline asm
	and.b32  	%r1507, %r1489, %r1506;
	mov.b32 	%r1494, 32;
	// begin inline asm
	{
    .reg .pred p;
    and.b32 %r1492, %r1499, %r1494;    setp.ne.u32 p, %r1492, 0;
    vote.ballot.sync.b32 %r1492, p, 0xffffffff;
    @!p not.b32 %r1492, %r1492;
}

	// end inline asm
	and.b32  	%r1508, %r1492, %r1507;
	mov.b32 	%r1497, 64;
	// begin inline asm
	{
    .reg .pred p;
    and.b32 %r1495, %r1499, %r1497;    setp.ne.u32 p, %r1495, 0;
    vote.ballot.sync.b32 %r1495, p, 0xffffffff;
    @!p not.b32 %r1495, %r1495;
}

	// end inline asm
	and.b32  	%r1509, %r1495, %r1508;
	mov.b32 	%r1500, 128;
	// begin inline asm
	{
    .reg .pred p;
    and.b32 %r1498, %r1499, %r1500;    setp.ne.u32 p, %r1498, 0;
    vote.ballot.sync.b32 %r1498, p, 0xffffffff;
    @!p not.b32 %r1498, %r1498;
}

	// end inline asm
	and.b32  	%r1510, %r1498, %r1509;
	clz.b32 	%r1511, %r1510;
	sub.s32 	%r313, 31, %r1511;
	and.b32  	%r1512, %r878, %r1510;
	popc.b32 	%r314, %r1512;
	setp.ne.s32 	%p135, %r443, %r313;
	mov.b32 	%r2244, 0;
	@%p135 bra 	$L__BB58_211;
	shl.b32 	%r1517, %r1499, 2;
	add.s32 	%r1518, %r219, %r1517;
	atom.shared.add.u32 	%r2244, [%r1518], %r314;
$L__BB58_211:
	ld.param.u32 	%r2111, [_ZN3cub18CUB_300001_SM_10006detail10radix_sort29DeviceRadixSortOnesweepKernelINS1_5radix10policy_hubIiiyE10Policy1000ELNS0_9SortOrderE0EiiyiiNS1_21identity_decomposer_tEEEvPT5_SB_PT3_PKSC_PT1_PKSG_PT2_PKSK_T4_iiT6__param_9];
	shfl.sync.idx.b32	%r1544|%p136, %r2244, %r313, 31, -1;
	add.s32 	%r317, %r314, %r1544;
	shr.u32 	%r1545, %r2212, %r2111;
	and.b32  	%r1541, %r1545, %r221;
	mov.b32 	%r1521, 1;
	// begin inline asm
	{
    .reg .pred p;
    and.b32 %r1519, %r1541, %r1521;    setp.ne.u32 p, %r1519, 0;
    vote.ballot.sync.b32 %r1519, p, 0xffffffff;
    @!p not.b32 %r1519, %r1519;
}

	// end inline asm
	mov.b32 	%r1524, 2;
	// begin inline asm
	{
    .reg .pred p;
    and.b32 %r1522, %r1541, %r1524;    setp.ne.u32 p, %r1522, 0;
    vote.ballot.sync.b32 %r1522, p, 0xffffffff;
    @!p not.b32 %r1522, %r1522;
}

	// end inline asm
	and.b32  	%r1546, %r1522, %r1519;
	mov.b32 	%r1527, 4;
	// begin inline asm
	{
    .reg .pred p;
    and.b32 %r1525, %r1541, %r1527;    setp.ne.u32 p, %r1525, 0;
    vote.ballot.sync.b32 %r1525, p, 0xffffffff;
    @!p not.b32 %r1525, %r1525;
}

	// end inline asm
	and.b32  	%r1547, %r1525, %r1546;
	mov.b32 	%r1530, 8;
	// begin inline asm
	{
    .reg .pred p;
    and.b32 %r1528, %r1541, %r1530;    setp.ne.u32 p, %r1528, 0;
    vote.ballot.sync.b32 %r1528, p, 0xffffffff;
    @!p not.b32 %r1528, %r1528;
}

	// end inline asm
	and.b32  	%r1548, %r1528, %r1547;
	mov.b32 	%r1533, 16;
	// begin inline asm
	{
    .reg .pred p;
    and.b32 %r1531, %r1541, %r1533;    setp.ne.u32 p, %r1531, 0;
    vote.ballot.sync.b32 %r1531, p, 0xffffffff;
    @!p not.b32 %r1531, %r1531;
}

	// end inline asm
	and.b32  	%r1549, %r1531, %r1548;
	mov.b32 	%r1536, 32;
	// begin inline asm
	{
    .reg .pred p;
    and.b32 %r1534, %r1541, %r1536;    setp.ne.u32 p, %r1534, 0;
    vote.ballot.sync.b32 %r1534, p, 0xffffffff;
    @!p not.b32 %r1534, %r1534;
}

	// end inline asm
	and.b32  	%r1550, %r1534, %r1549;
	mov.b32 	%r1539, 64;
	// begin inline asm
	{
    .reg .pred p;
    and.b32 %r1537, %r1541, %r1539;    setp.ne.u32 p, %r1537, 0;
    vote.ballot.sync.b32 %r1537, p, 0xffffffff;
    @!p not.b32 %r1537, %r1537;
}

	// end inline asm
	and.b32  	%r1551, %r1537, %r1550;
	mov.b32 	%r1542, 128;
	// begin inline asm
	{
    .reg .pred p;
    and.b32 %r1540, %r1541, %r1542;    setp.ne.u32 p, %r1540, 0;
    vote.ballot.sync.b32 %r1540, p, 0xffffffff;
    @!p not.b32 %r1540, %r1540;
}

	// end inline asm
	and.b32  	%r1552, %r1540, %r1551;
	clz.b32 	%r1553, %r1552;
	sub.s32 	%r319, 31, %r1553;
	and.b32  	%r1554, %r878, %r1552;
	popc.b32 	%r320, %r1554;
	setp.ne.s32 	%p137, %r443, %r319;
	mov.b32 	%r2245, 0;
	@%p137 bra 	$L__BB58_213;
	shl.b32 	%r1559, %r1541, 2;
	add.s32 	%r1560, %r219, %r1559;
	atom.shared.add.u32 	%r2245, [%r1560], %r320;
$L__BB58_213:
	setp.gt.u32 	%p138, %r1, 255;
	shfl.sync.idx.b32	%r1561|%p139, %r2245, %r319, 31, -1;
	add.s32 	%r1562, %r320, %r1561;
	bar.sync 	0;
	shl.b32 	%r1563, %r227, 2;
	add.s32 	%r323, %r783, %r1563;
	st.shared.u32 	[%r323+-4], %r2228;
	shl.b32 	%r1565, %r233, 2;
	add.s32 	%r324, %r783, %r1565;
	st.shared.u32 	[%r324+-4], %r2227;
	shl.b32 	%r1566, %r239, 2;
	add.s32 	%r325, %r783, %r1566;
	st.shared.u32 	[%r325+-4], %r2226;
	shl.b32 	%r1567, %r245, 2;
	add.s32 	%r326, %r783, %r1567;
	st.shared.u32 	[%r326+-4], %r2225;
	shl.b32 	%r1568, %r251, 2;
	add.s32 	%r327, %r783, %r1568;
	st.shared.u32 	[%r327+-4], %r2224;
	shl.b32 	%r1569, %r257, 2;
	add.s32 	%r328, %r783, %r1569;
	st.shared.u32 	[%r328+-4], %r2223;
	shl.b32 	%r1570, %r263, 2;
	add.s32 	%r329, %r783, %r1570;
	st.shared.u32 	[%r329+-4], %r2222;
	shl.b32 	%r1571, %r269, 2;
	add.s32 	%r330, %r783, %r1571;
	st.shared.u32 	[%r330+-4], %r2221;
	shl.b32 	%r1572, %r275, 2;
	add.s32 	%r331, %r783, %r1572;
	st.shared.u32 	[%r331+-4], %r2220;
	shl.b32 	%r1573, %r281, 2;
	add.s32 	%r332, %r783, %r1573;
	st.shared.u32 	[%r332+-4], %r2219;
	shl.b32 	%r1574, %r287, 2;
	add.s32 	%r333, %r783, %r1574;
	st.shared.u32 	[%r333+-4], %r2218;
	shl.b32 	%r1575, %r293, 2;
	add.s32 	%r334, %r783, %r1575;
	st.shared.u32 	[%r334+-4], %r2217;
	shl.b32 	%r1576, %r299, 2;
	add.s32 	%r335, %r783, %r1576;
	st.shared.u32 	[%r335+-4], %r2216;
	shl.b32 	%r1577, %r305, 2;
	add.s32 	%r336, %r783, %r1577;
	st.shared.u32 	[%r336+-4], %r2215;
	shl.b32 	%r1578, %r311, 2;
	add.s32 	%r337, %r783, %r1578;
	st.shared.u32 	[%r337+-4], %r2214;
	shl.b32 	%r1579, %r317, 2;
	add.s32 	%r338, %r783, %r1579;
	st.shared.u32 	[%r338+-4], %r2213;
	shl.b32 	%r1580, %r1562, 2;
	add.s32 	%r339, %r783, %r1580;
	st.shared.u32 	[%r339+-4], %r2212;
	shl.b32 	%r1581, %r1, 3;
	add.s32 	%r1582, %r783, %r1581;
	add.s32 	%r340, %r1582, 26112;
	@%p138 bra 	$L__BB58_221;
	ld.param.u64 	%rd437, [_ZN3cub18CUB_300001_SM_10006detail10radix_sort29DeviceRadixSortOnesweepKernelINS1_5radix10policy_hubIiiyE10Policy1000ELNS0_9SortOrderE0EiiyiiNS1_21identity_decomposer_tEEEvPT5_SB_PT3_PKSC_PT1_PKSG_PT2_PKSK_T4_iiT6__param_3];
	cvta.to.global.u64 	%rd93, %rd437;
	shl.b64 	%rd94, %rd9, 3;
	add.s64 	%rd95, %rd93, %rd94;
	ld.global.u64 	%rd96, [%rd95];
	cvt.s64.s32 	%rd97, %r218;
	sub.s64 	%rd456, %rd96, %rd97;
	st.shared.u64 	[%r340], %rd456;
	setp.lt.s32 	%p140, %r3, 1;
	mov.u32 	%r2249, %r2174;
	@%p140 bra 	$L__BB58_220;
	mov.b32 	%r2247, -1;
	mov.u32 	%r2246, %r3;
	mov.u32 	%r2249, %r2174;
$L__BB58_216:
	ld.param.u64 	%rd430, [_ZN3cub18CUB_300001_SM_10006detail10radix_sort29DeviceRadixSortOnesweepKernelINS1_5radix10policy_hubIiiyE10Policy1000ELNS0_9SortOrderE0EiiyiiNS1_21identity_decomposer_tEEEvPT5_SB_PT3_PKSC_PT1_PKSG_PT2_PKSK_T4_iiT6__param_0];
	add.s32 	%r344, %r2246, -1;
	shl.b32 	%r1584, %r344, 8;
	add.s32 	%r1585, %r1584, %r1;
	cvta.to.global.u64 	%rd98, %rd430;
	mul.wide.s32 	%rd99, %r1585, 4;
	add.s64 	%rd19, %rd98, %rd99;
$L__BB58_217:
	membar.cta;
	ld.volatile.global.u32 	%r345, [%rd19];
	setp.eq.s32 	%p141, %r345, 0;
	@%p141 bra 	$L__BB58_217;
	and.b32  	%r1586, %r345, 1073741823;
	add.s32 	%r2249, %r1586, %r2249;
	setp.gt.s32 	%p142, %r345, -1;
	vote.sync.ballot.b32 	%r2247, %p142, %r2247;
	setp.gt.u32 	%p144, %r2246, 1;
	and.pred  	%p145, %p142, %p144;
	mov.u32 	%r2246, %r344;
	@%p145 bra 	$L__BB58_216;
	ld.shared.u64 	%rd456, [%r340];
$L__BB58_220:
	ld.param.u64 	%rd431, [_ZN3cub18CUB_300001_SM_10006detail10radix_sort29DeviceRadixSortOnesweepKernelINS1_5radix10policy_hubIiiyE10Policy1000ELNS0_9SortOrderE0EiiyiiNS1_21identity_decomposer_tEEEvPT5_SB_PT3_PKSC_PT1_PKSG_PT2_PKSK_T4_iiT6__param_0];
	or.b32  	%r1587, %r2249, -2147483648;
	cvta.to.global.u64 	%rd100, %rd431;
	shl.b32 	%r1588, %r3, 8;
	add.s32 	%r1589, %r1588, %r1;
	mul.wide.s32 	%rd101, %r1589, 4;
	add.s64 	%rd102, %rd100, %rd101;
	st.volatile.global.u32 	[%rd102], %r1587;
	sub.s32 	%r1590, %r2249, %r2174;
	cvt.s64.s32 	%rd103, %r1590;
	add.s64 	%rd104, %rd456, %rd103;
	st.shared.u64 	[%r340], %rd104;
$L__BB58_221:
	ld.param.u32 	%r2087, [_ZN3cub18CUB_300001_SM_10006detail10radix_sort29DeviceRadixSortOnesweepKernelINS1_5radix10policy_hubIiiyE10Policy1000ELNS0_9SortOrderE0EiiyiiNS1_21identity_decomposer_tEEEvPT5_SB_PT3_PKSC_PT1_PKSG_PT2_PKSK_T4_iiT6__param_8];
	ld.param.u64 	%rd434, [_ZN3cub18CUB_300001_SM_10006detail10radix_sort29DeviceRadixSortOnesweepKernelINS1_5radix10policy_hubIiiyE10Policy1000ELNS0_9SortOrderE0EiiyiiNS1_21identity_decomposer_tEEEvPT5_SB_PT3_PKSC_PT1_PKSG_PT2_PKSK_T4_iiT6__param_2];
	setp.gt.u32 	%p146, %r1, 255;
	mad.lo.s32 	%r349, %r3, 6528, 6528;
	setp.lt.s32 	%p147, %r349, %r2087;
	setp.eq.s64 	%p148, %rd434, 0;
	or.pred  	%p149, %p148, %p147;
	or.pred  	%p150, %p146, %p149;
	@%p150 bra 	$L__BB58_223;
	ld.param.u64 	%rd435, [_ZN3cub18CUB_300001_SM_10006detail10radix_sort29DeviceRadixSortOnesweepKernelINS1_5radix10policy_hubIiiyE10Policy1000ELNS0_9SortOrderE0EiiyiiNS1_21identity_decomposer_tEEEvPT5_SB_PT3_PKSC_PT1_PKSG_PT2_PKSK_T4_iiT6__param_2];
	ld.shared.u64 	%rd105, [%r340];
	cvt.s64.s32 	%rd106, %r2174;
	cvt.s64.s32 	%rd107, %r218;
	add.s64 	%rd108, %rd107, %rd106;
	add.s64 	%rd109, %rd108, %rd105;
	cvta.to.global.u64 	%rd110, %rd435;
	shl.b64 	%rd111, %rd9, 3;
	add.s64 	%rd112, %rd110, %rd111;
	st.global.u64 	[%rd112], %rd109;
$L__BB58_223:
	ld.param.u32 	%r2088, [_ZN3cub18CUB_300001_SM_10006detail10radix_sort29DeviceRadixSortOnesweepKernelINS1_5radix10policy_hubIiiyE10Policy1000ELNS0_9SortOrderE0EiiyiiNS1_21identity_decomposer_tEEEvPT5_SB_PT3_PKSC_PT1_PKSG_PT2_PKSK_T4_iiT6__param_8];
	ld.param.u64 	%rd438, [_ZN3cub18CUB_300001_SM_10006detail10radix_sort29DeviceRadixSortOnesweepKernelINS1_5radix10policy_hubIiiyE10Policy1000ELNS0_9SortOrderE0EiiyiiNS1_21identity_decomposer_tEEEvPT5_SB_PT3_PKSC_PT1_PKSG_PT2_PKSK_T4_iiT6__param_4];
	cvta.to.global.u64 	%rd22, %rd438;
	shl.b32 	%r1591, %r1, 2;
	add.s32 	%r350, %r783, %r1591;
	setp.gt.s32 	%p151, %r349, %r2088;
	bar.sync 	0;
	@%p151 bra 	$L__BB58_225;
	ld.param.u32 	%r2112, [_ZN3cub18CUB_300001_SM_10006detail10radix_sort29DeviceRadixSortOnesweepKernelINS1_5radix10policy_hubIiiyE10Policy1000ELNS0_9SortOrderE0EiiyiiNS1_21identity_decomposer_tEEEvPT5_SB_PT3_PKSC_PT1_PKSG_PT2_PKSK_T4_iiT6__param_9];
	ld.shared.u32 	%r1593, [%r350];
	shr.u32 	%r1594, %r1593, %r2112;
	and.b32  	%r1595, %r1594, %r221;
	shl.b32 	%r1596, %r1595, 3;
	add.s32 	%r1598, %r783, 26112;
	add.s32 	%r1599, %r1598, %r1596;
	ld.shared.u64 	%rd113, [%r1599];
	add.s64 	%rd114, %rd113, %rd9;
	xor.b32  	%r1600, %r1593, -2147483648;
	shl.b64 	%rd115, %rd114, 2;
	add.s64 	%rd116, %rd22, %rd115;
	st.global.u32 	[%rd116], %r1600;
	bar.warp.sync 	-1;
	ld.shared.u32 	%r1601, [%r350+1536];
	shr.u32 	%r1602, %r1601, %r2112;
	and.b32  	%r1603, %r1602, %r221;
	shl.b32 	%r1604, %r1603, 3;
	add.s32 	%r1605, %r1598, %r1604;
	ld.shared.u64 	%rd117, [%r1605];
	add.s64 	%rd118, %rd117, %rd9;
	xor.b32  	%r1606, %r1601, -2147483648;
	shl.b64 	%rd119, %rd118, 2;
	add.s64 	%rd120, %rd22, %rd119;
	st.global.u32 	[%rd120+1536], %r1606;
	bar.warp.sync 	-1;
	ld.shared.u32 	%r1607, [%r350+3072];
	shr.u32 	%r1608, %r1607, %r2112;
	and.b32  	%r1609, %r1608, %r221;
	shl.b32 	%r1610, %r1609, 3;
	add.s32 	%r1611, %r1598, %r1610;
	ld.shared.u64 	%rd121, [%r1611];
	add.s64 	%rd122, %rd121, %rd9;
	xor.b32  	%r1612, %r1607, -2147483648;
	shl.b64 	%rd123, %rd122, 2;
	add.s64 	%rd124, %rd22, %rd123;
	st.global.u32 	[%rd124+3072], %r1612;
	bar.warp.sync 	-1;
	ld.shared.u32 	%r1613, [%r350+4608];
	shr.u32 	%r1614, %r1613, %r2112;
	and.b32  	%r1615, %r1614, %r221;
	shl.b32 	%r1616, %r1615, 3;
	add.s32 	%r1617, %r1598, %r1616;
	ld.shared.u64 	%rd125, [%r1617];
	add.s64 	%rd126, %rd125, %rd9;
	xor.b32  	%r1618, %r1613, -2147483648;
	shl.b64 	%rd127, %rd126, 2;
	add.s64 	%rd128, %rd22, %rd127;
	st.global.u32 	[%rd128+4608], %r1618;
	bar.warp.sync 	-1;
	ld.shared.u32 	%r1619, [%r350+6144];
	shr.u32 	%r1620, %r1619, %r2112;
	and.b32  	%r1621, %r1620, %r221;
	shl.b32 	%r1622, %r1621, 3;
	add.s32 	%r1623, %r1598, %r1622;
	ld.shared.u64 	%rd129, [%r1623];
	add.s64 	%rd130, %rd129, %rd9;
	xor.b32  	%r1624, %r1619, -2147483648;
	shl.b64 	%rd131, %rd130, 2;
	add.s64 	%rd132, %rd22, %rd131;
	st.global.u32 	[%rd132+6144], %r1624;
	bar.warp.sync 	-1;
	ld.shared.u32 	%r1625, [%r350+7680];
	shr.u32 	%r1626, %r1625, %r2112;
	and.b32  	%r1627, %r1626, %r221;
	shl.b32 	%r1628, %r1627, 3;
	add.s32 	%r1629, %r1598, %r1628;
	ld.shared.u64 	%rd133, [%r1629];
	add.s64 	%rd134, %rd133, %rd9;
	xor.b32  	%r1630, %r1625, -2147483648;
	shl.b64 	%rd135, %rd134, 2;
	add.s64 	%rd136, %rd22, %rd135;
	st.global.u32 	[%rd136+7680], %r1630;
	bar.warp.sync 	-1;
	ld.shared.u32 	%r1631, [%r350+9216];
	shr.u32 	%r1632, %r1631, %r2112;
	and.b32  	%r1633, %r1632, %r221;
	shl.b32 	%r1634, %r1633, 3;
	add.s32 	%r1635, %r1598, %r1634;
	ld.shared.u64 	%rd137, [%r1635];
	add.s64 	%rd138, %rd137, %rd9;
	xor.b32  	%r1636, %r1631, -2147483648;
	shl.b64 	%rd139, %rd138, 2;
	add.s64 	%rd140, %rd22, %rd139;
	st.global.u32 	[%rd140+9216], %r1636;
	bar.warp.sync 	-1;
	ld.shared.u32 	%r1637, [%r350+10752];
	shr.u32 	%r1638, %r1637, %r2112;
	and.b32  	%r1639, %r1638, %r221;
	shl.b32 	%r1640, %r1639, 3;
	add.s32 	%r1641, %r1598, %r1640;
	ld.shared.u64 	%rd141, [%r1641];
	add.s64 	%rd142, %rd141, %rd9;
	xor.b32  	%r1642, %r1637, -2147483648;
	shl.b64 	%rd143, %rd142, 2;
	add.s64 	%rd144, %rd22, %rd143;
	st.global.u32 	[%rd144+10752], %r1642;
	bar.warp.sync 	-1;
	ld.shared.u32 	%r1643, [%r350+12288];
	shr.u32 	%r1644, %r1643, %r2112;
	and.b32  	%r1645, %r1644, %r221;
	shl.b32 	%r1646, %r1645, 3;
	add.s32 	%r1647, %r1598, %r1646;
	ld.shared.u64 	%rd145, [%r1647];
	add.s64 	%rd146, %rd145, %rd9;
	xor.b32  	%r1648, %r1643, -2147483648;
	shl.b64 	%rd147, %rd146, 2;
	add.s64 	%rd148, %rd22, %rd147;
	st.global.u32 	[%rd148+12288], %r1648;
	bar.warp.sync 	-1;
	ld.shared.u32 	%r1649, [%r350+13824];
	shr.u32 	%r1650, %r1649, %r2112;
	and.b32  	%r1651, %r1650, %r221;
	shl.b32 	%r1652, %r1651, 3;
	add.s32 	%r1653, %r1598, %r1652;
	ld.shared.u64 	%rd149, [%r1653];
	add.s64 	%rd150, %rd149, %rd9;
	xor.b32  	%r1654, %r1649, -2147483648;
	shl.b64 	%rd151, %rd150, 2;
	add.s64 	%rd152, %rd22, %rd151;
	st.global.u32 	[%rd152+13824], %r1654;
	bar.warp.sync 	-1;
	ld.shared.u32 	%r1655, [%r350+15360];
	shr.u32 	%r1656, %r1655, %r2112;
	and.b32  	%r1657, %r1656, %r221;
	shl.b32 	%r1658, %r1657, 3;
	add.s32 	%r1659, %r1598, %r1658;
	ld.shared.u64 	%rd153, [%r1659];
	add.s64 	%rd154, %rd153, %rd9;
	xor.b32  	%r1660, %r1655, -2147483648;
	shl.b64 	%rd155, %rd154, 2;
	add.s64 	%rd156, %rd22, %rd155;
	st.global.u32 	[%rd156+15360], %r1660;
	bar.warp.sync 	-1;
	ld.shared.u32 	%r1661, [%r350+16896];
	shr.u32 	%r1662, %r1661, %r2112;
	and.b32  	%r1663, %r1662, %r221;
	shl.b32 	%r1664, %r1663, 3;
	add.s32 	%r1665, %r1598, %r1664;
	ld.shared.u64 	%rd157, [%r1665];
	add.s64 	%rd158, %rd157, %rd9;
	xor.b32  	%r1666, %r1661, -2147483648;
	shl.b64 	%rd159, %rd158, 2;
	add.s64 	%rd160, %rd22, %rd159;
	st.global.u32 	[%rd160+16896], %r1666;
	bar.warp.sync 	-1;
	ld.shared.u32 	%r1667, [%r350+18432];
	shr.u32 	%r1668, %r1667, %r2112;
	and.b32  	%r1669, %r1668, %r221;
	shl.b32 	%r1670, %r1669, 3;
	add.s32 	%r1671, %r1598, %r1670;
	ld.shared.u64 	%rd161, [%r1671];
	add.s64 	%rd162, %rd161, %rd9;
	xor.b32  	%r1672, %r1667, -2147483648;
	shl.b64 	%rd163, %rd162, 2;
	add.s64 	%rd164, %rd22, %rd163;
	st.global.u32 	[%rd164+18432], %r1672;
	bar.warp.sync 	-1;
	ld.shared.u32 	%r1673, [%r350+19968];
	shr.u32 	%r1674, %r1673, %r2112;
	and.b32  	%r1675, %r1674, %r221;
	shl.b32 	%r1676, %r1675, 3;
	add.s32 	%r1677, %r1598, %r1676;
	ld.shared.u64 	%rd165, [%r1677];
	add.s64 	%rd166, %rd165, %rd9;
	xor.b32  	%r1678, %r1673, -2147483648;
	shl.b64 	%rd167, %rd166, 2;
	add.s64 	%rd168, %rd22, %rd167;
	st.global.u32 	[%rd168+19968], %r1678;
	bar.warp.sync 	-1;
	ld.shared.u32 	%r1679, [%r350+21504];
	shr.u32 	%r1680, %r1679, %r2112;
	and.b32  	%r1681, %r1680, %r221;
	shl.b32 	%r1682, %r1681, 3;
	add.s32 	%r1683, %r1598, %r1682;
	ld.shared.u64 	%rd169, [%r1683];
	add.s64 	%rd170, %rd169, %rd9;
	xor.b32  	%r1684, %r1679, -2147483648;
	shl.b64 	%rd171, %rd170, 2;
	add.s64 	%rd172, %rd22, %rd171;
	st.global.u32 	[%rd172+21504], %r1684;
	bar.warp.sync 	-1;
	ld.shared.u32 	%r1685, [%r350+23040];
	shr.u32 	%r1686, %r1685, %r2112;
	and.b32  	%r1687, %r1686, %r221;
	shl.b32 	%r1688, %r1687, 3;
	add.s32 	%r1689, %r1598, %r1688;
	ld.shared.u64 	%rd173, [%r1689];
	add.s64 	%rd174, %rd173, %rd9;
	xor.b32  	%r1690, %r1685, -2147483648;
	shl.b64 	%rd175, %rd174, 2;
	add.s64 	%rd176, %rd22, %rd175;
	st.global.u32 	[%rd176+23040], %r1690;
	bar.warp.sync 	-1;
	ld.shared.u32 	%r1691, [%r350+24576];
	shr.u32 	%r1692, %r1691, %r2112;
	and.b32  	%r1693, %r1692, %r221;
	shl.b32 	%r1694, %r1693, 3;
	add.s32 	%r1695, %r1598, %r1694;
	ld.shared.u64 	%rd177, [%r1695];
	add.s64 	%rd178, %rd177, %rd9;
	xor.b32  	%r1696, %r1691, -2147483648;
	shl.b64 	%rd179, %rd178, 2;
	add.s64 	%rd180, %rd22, %rd179;
	st.global.u32 	[%rd180+24576], %r1696;
	bar.warp.sync 	-1;
	bra.uni 	$L__BB58_260;
$L__BB58_225:
	ld.param.u32 	%r2089, [_ZN3cub18CUB_300001_SM_10006detail10radix_sort29DeviceRadixSortOnesweepKernelINS1_5radix10policy_hubIiiyE10Policy1000ELNS0_9SortOrderE0EiiyiiNS1_21identity_decomposer_tEEEvPT5_SB_PT3_PKSC_PT1_PKSG_PT2_PKSK_T4_iiT6__param_8];
	mad.lo.s32 	%r351, %r3, -6528, %r2089;
	setp.ge.s32 	%p152, %r1, %r351;
	@%p152 bra 	$L__BB58_227;
	ld.param.u32 	%r2113, [_ZN3cub18CUB_300001_SM_10006detail10radix_sort29DeviceRadixSortOnesweepKernelINS1_5radix10policy_hubIiiyE10Policy1000ELNS0_9SortOrderE0EiiyiiNS1_21identity_decomposer_tEEEvPT5_SB_PT3_PKSC_PT1_PKSG_PT2_PKSK_T4_iiT6__param_9];
	ld.shared.u32 	%r1697, [%r350];
	shr.u32 	%r1698, %r1697, %r2113;
	and.b32  	%r1699, %r1698, %r221;
	shl.b32 	%r1700, %r1699, 3;
	add.s32 	%r1702, %r783, %r1700;
	ld.shared.u64 	%rd181, [%r1702+26112];
	xor.b32  	%r1703, %r1697, -2147483648;
	add.s64 	%rd182, %rd181, %rd9;
	shl.b64 	%rd183, %rd182, 2;
	add.s64 	%rd184, %rd22, %rd183;
	st.global.u32 	[%rd184], %r1703;
$L__BB58_227:
	bar.warp.sync 	-1;
	add.s32 	%r1704, %r1, 384;
	setp.ge.s32 	%p153, %r1704, %r351;
	@%p153 bra 	$L__BB58_229;
	ld.param.u32 	%r2114, [_ZN3cub18CUB_300001_SM_10006detail10radix_sort29DeviceRadixSortOnesweepKernelINS1_5radix10policy_hubIiiyE10Policy1000ELNS0_9SortOrderE0EiiyiiNS1_21identity_decomposer_tEEEvPT5_SB_PT3_PKSC_PT1_PKSG_PT2_PKSK_T4_iiT6__param_9];
	ld.shared.u32 	%r1705, [%r350+1536];
	shr.u32 	%r1706, %r1705, %r2114;
	and.b32  	%r1707, %r1706, %r221;
	shl.b32 	%r1708, %r1707, 3;
	add.s32 	%r1710, %r783, %r1708;
	ld.shared.u64 	%rd185, [%r1710+26112];
	xor.b32  	%r1711, %r1705, -2147483648;
	add.s64 	%rd186, %rd185, %rd9;
	shl.b64 	%rd187, %rd186, 2;
	add.s64 	%rd188, %rd22, %rd187;
	st.global.u32 	[%rd188+1536], %r1711;
$L__BB58_229:
	bar.warp.sync 	-1;
	add.s32 	%r1712, %r1, 768;
	setp.ge.s32 	%p154, %r1712, %r351;
	@%p154 bra 	$L__BB58_231;
	ld.param.u32 	%r2115, [_ZN3cub18CUB_300001_SM_10006detail10radix_sort29DeviceRadixSortOnesweepKernelINS1_5radix10policy_hubIiiyE10Policy1000ELNS0_9SortOrderE0EiiyiiNS1_21identity_decomposer_tEEEvPT5_SB_PT3_PKSC_PT1_PKSG_PT2_PKSK_T4_iiT6__param_9];
	ld.shared.u32 	%r1713, [%r350+3072];
	shr.u32 	%r1714, %r1713, %r2115;
	and.b32  	%r1715, %r1714, %r221;
	shl.b32 	%r1716, %r1715, 3;
	add.s32 	%r1718, %r783, %r1716;
	ld.shared.u64 	%rd189, [%r1718+26112];
	xor.b32  	%r1719, %r1713, -2147483648;
	add.s64 	%rd190, %rd189, %rd9;
	shl.b64 	%rd191, %rd190, 2;
	add.s64 	%rd192, %rd22, %rd191;
	st.global.u32 	[%rd192+3072], %r1719;
$L__BB58_231:
	bar.warp.sync 	-1;
	add.s32 	%r1720, %r1, 1152;
	setp.ge.s32 	%p155, %r1720, %r351;
	@%p155 bra 	$L__BB58_233;
	ld.param.u32 	%r2116, [_ZN3cub18CUB_300001_SM_10006detail10radix_sort29DeviceRadixSortOnesweepKernelINS1_5radix10policy_hubIiiyE10Policy1000ELNS0_9SortOrderE0EiiyiiNS1_21identity_decomposer_tEEEvPT5_SB_PT3_PKSC_PT1_PKSG_PT2_PKSK_T4_iiT6__param_9];
	ld.shared.u32 	%r1721, [%r350+4608];
	shr.u32 	%r1722, %r1721, %r2116;
	and.b32  	%r1723, %r1722, %r221;
	shl.b32 	%r1724, %r1723, 3;
	add.s32 	%r1726, %r783, %r1724;
	ld.shared.u64 	%rd193, [%r1726+26112];
	xor.b32  	%r1727, %r1721, -2147483648;
	add.s64 	%rd194, %rd193, %rd9;
	shl.b64 	%rd195, %rd194, 2;
	add.s64 	%rd196, %rd22, %rd195;
	st.global.u32 	[%rd196+4608], %r1727;
$L__BB58_233:
	bar.warp.sync 	-1;
	add.s32 	%r1728, %r1, 1536;
	setp.ge.s32 	%p156, %r1728, %r351;
	@%p156 bra 	$L__BB58_235;
	ld.param.u32 	%r2117, [_ZN3cub18CUB_300001_SM_10006detail10radix_sort29DeviceRadixSortOnesweepKernelINS1_5radix10policy_hubIiiyE10Policy1000ELNS0_9SortOrderE0EiiyiiNS1_21identity_decomposer_tEEEvPT5_SB_PT3_PKSC_PT1_PKSG_PT2_PKSK_T4_iiT6__param_9];
	ld.shared.u32 	%r1729, [%r350+6144];
	shr.u32 	%r1730, %r1729, %r2117;
	and.b32  	%r1731, %r1730, %r221;
	shl.b32 	%r1732, %r1731, 3;
	add.s32 	%r1734, %r783, %r1732;
	ld.shared.u64 	%rd197, [%r1734+26112];
	xor.b32  	%r1735, %r1729, -2147483648;
	add.s64 	%rd198, %rd197, %rd9;
	shl.b64 	%rd199, %rd198, 2;
	add.s64 	%rd200, %rd22, %rd199;
	st.global.u32 	[%rd200+6144], %r1735;
$L__BB58_235:
	bar.warp.sync 	-1;
	add.s32 	%r1736, %r1, 1920;
	setp.ge.s32 	%p157, %r1736, %r351;
	@%p157 bra 	$L__BB58_237;
	ld.param.u32 	%r2118, [_ZN3cub18CUB_300001_SM_10006detail10radix_sort29DeviceRadixSortOnesweepKernelINS1_5radix10policy_hubIiiyE10Policy1000ELNS0_9SortOrderE0EiiyiiNS1_21identity_decomposer_tEEEvPT5_SB_PT3_PKSC_PT1_PKSG_PT2_PKSK_T4_iiT6__param_9];
	ld.shared.u32 	%r1737, [%r350+7680];
	shr.u32 	%r1738, %r1737, %r2118;
	and.b32  	%r1739, %r1738, %r221;
	shl.b32 	%r1740, %r1739, 3;
	add.s32 	%r1742, %r783, %r1740;
	ld.shared.u64 	%rd201, [%r1742+26112];
	xor.b32  	%r1743, %r1737, -2147483648;
	add.s64 	%rd202, %rd201, %rd9;
	shl.b64 	%rd203, %rd202, 2;
	add.s64 	%rd204, %rd22, %rd203;
	st.global.u32 	[%rd204+7680], %r1743;
$L__BB58_237:
	bar.warp.sync 	-1;
	add.s32 	%r1744, %r1, 2304;
	setp.ge.s32 	%p158, %r1744, %r351;
	@%p158 bra 	$L__BB58_239;
	ld.param.u32 	%r2119, [_ZN3cub18CUB_300001_SM_10006detail10radix_sort29DeviceRadixSortOnesweepKernelINS1_5radix10policy_hubIiiyE10Policy1000ELNS0_9SortOrderE0EiiyiiNS1_21identity_decomposer_tEEEvPT5_SB_PT3_PKSC_PT1_PKSG_PT2_PKSK_T4_iiT6__param_9];
	ld.shared.u32 	%r1745, [%r350+9216];
	shr.u32 	%r1746, %r1745, %r2119;
	and.b32  	%r1747, %r1746, %r221;
	shl.b32 	%r1748, %r1747, 3;
	add.s32 	%r1750, %r783, %r1748;
	ld.shared.u64 	%rd205, [%r1750+26112];
	xor.b32  	%r1751, %r1745, -2147483648;
	add.s64 	%rd206, %rd205, %rd9;
	shl.b64 	%rd207, %rd206, 2;
	add.s64 	%rd208, %rd22, %rd207;
	st.global.u32 	[%rd208+9216], %r1751;
$L__BB58_239:
	bar.warp.sync 	-1;
	add.s32 	%r1752, %r1, 2688;
	setp.ge.s32 	%p159, %r1752, %r351;
	@%p159 bra 	$L__BB58_241;
	ld.param.u32 	%r2120, [_ZN3cub18CUB_300001_SM_10006detail10radix_sort29DeviceRadixSortOnesweepKernelINS1_5radix10policy_hubIiiyE10Policy1000ELNS0_9SortOrderE0EiiyiiNS1_21identity_decomposer_tEEEvPT5_SB_PT3_PKSC_PT1_PKSG_PT2_PKSK_T4_iiT6__param_9];
	ld.shared.u32 	%r1753, [%r350+10752];
	shr.u32 	%r1754, %r1753, %r2120;
	and.b32  	%r1755, %r1754, %r221;
	shl.b32 	%r1756, %r1755, 3;
	add.s32 	%r1758, %r783, %r1756;
	ld.shared.u64 	%rd209, [%r1758+26112];
	xor.b32  	%r1759, %r1753, -2147483648;
	add.s64 	%rd210, %rd209, %rd9;
	shl.b64 	%rd211, %rd210, 2;
	add.s64 	%rd212, %rd22, %rd211;
	st.global.u32 	[%rd212+10752], %r1759;
$L__BB58_241:
	bar.warp.sync 	-1;
	or.b32  	%r1760, %r1, 3072;
	setp.ge.s32 	%p160, %r1760, %r351;
	@%p160 bra 	$L__BB58_243;
	ld.param.u32 	%r2121, [_ZN3cub18CUB_300001_SM_10006detail10radix_sort29DeviceRadixSortOnesweepKernelINS1_5radix10policy_hubIiiyE10Policy1000ELNS0_9SortOrderE0EiiyiiNS1_21identity_decomposer_tEEEvPT5_SB_PT3_PKSC_PT1_PKSG_PT2_PKSK_T4_iiT6__param_9];
	ld.shared.u32 	%r1761, [%r350+12288];
	shr.u32 	%r1762, %r1761, %r2121;
	and.b32  	%r1763, %r1762, %r221;
	shl.b32 	%r1764, %r1763, 3;
	add.s32 	%r1766, %r783, %r1764;
	ld.shared.u64 	%rd213, [%r1766+26112];
	xor.b32  	%r1767, %r1761, -2147483648;
	add.s64 	%rd214, %rd213, %rd9;
	shl.b64 	%rd215, %rd214, 2;
	add.s64 	%rd216, %rd22, %rd215;
	st.global.u32 	[%rd216+12288], %r1767;
$L__BB58_243:
	bar.warp.sync 	-1;
	add.s32 	%r1768, %r1, 3456;
	setp.ge.s32 	%p161, %r1768, %r351;
	@%p161 bra 	$L__BB58_245;
	ld.param.u32 	%r2122, [_ZN3cub18CUB_300001_SM_10006detail10radix_sort29DeviceRadixSortOnesweepKernelINS1_5radix10policy_hubIiiyE10Policy1000ELNS0_9SortOrderE0EiiyiiNS1_21identity_decomposer_tEEEvPT5_SB_PT3_PKSC_PT1_PKSG_PT2_PKSK_T4_iiT6__param_9];
	ld.shared.u32 	%r1769, [%r350+13824];
	shr.u32 	%r1770, %r1769, %r2122;
	and.b32  	%r1771, %r1770, %r221;
	shl.b32 	%r1772, %r1771, 3;
	add.s32 	%r1774, %r783, %r1772;
	ld.shared.u64 	%rd217, [%r1774+26112];
	xor.b32  	%r1775, %r1769, -2147483648;
	add.s64 	%rd218, %rd217, %rd9;
	shl.b64 	%rd219, %rd218, 2;
	add.s64 	%rd220, %rd22, %rd219;
	st.global.u32 	[%rd220+13824], %r1775;
$L__BB58_245:
	bar.warp.sync 	-1;
	add.s32 	%r1776, %r1, 3840;
	setp.ge.s32 	%p162, %r1776, %r351;
	@%p162 bra 	$L__BB58_247;
	ld.param.u32 	%r2123, [_ZN3cub18CUB_300001_SM_10006detail10radix_sort29DeviceRadixSortOnesweepKernelINS1_5radix10policy_hubIiiyE10Policy1000ELNS0_9SortOrderE0EiiyiiNS1_21identity_decomposer_tEEEvPT5_SB_PT3_PKSC_PT1_PKSG_PT2_PKSK_T4_iiT6__param_9];
	ld.shared.u32 	%r1777, [%r350+15360];
	shr.u32 	%r1778, %r1777, %r2123;
	and.b32  	%r1779, %r1778, %r221;
	shl.b32 	%r1780, %r1779, 3;
	add.s32 	%r1782, %r783, %r1780;
	ld.shared.u64 	%rd221, [%r1782+26112];
	xor.b32  	%r1783, %r1777, -2147483648;
	add.s64 	%rd222, %rd221, %rd9;
	shl.b64 	%rd223, %rd222, 2;
	add.s64 	%rd224, %rd22, %rd223;
	st.global.u32 	[%rd224+15360], %r1783;
$L__BB58_247:
	bar.warp.sync 	-1;
	add.s32 	%r1784, %r1, 4224;
	setp.ge.s32 	%p163, %r1784, %r351;
	@%p163 bra 	$L__BB58_249;
	ld.param.u32 	%r2124, [_ZN3cub18CUB_300001_SM_10006detail10radix_sort29DeviceRadixSortOnesweepKernelINS1_5radix10policy_hubIiiyE10Policy1000ELNS0_9SortOrderE0EiiyiiNS1_21identity_decomposer_tEEEvPT5_SB_PT3_PKSC_PT1_PKSG_PT2_PKSK_T4_iiT6__param_9];
	ld.shared.u32 	%r1785, [%r350+16896];
	shr.u32 	%r1786, %r1785, %r2124;
	and.b32  	%r1787, %r1786, %r221;
	shl.b32 	%r1788, %r1787, 3;
	add.s32 	%r1790, %r783, %r1788;
	ld.shared.u64 	%rd225, [%r1790+26112];
	xor.b32  	%r1791, %r1785, -2147483648;
	add.s64 	%rd226, %rd225, %rd9;
	shl.b64 	%rd227, %rd226, 2;
	add.s64 	%rd228, %rd22, %rd227;
	st.global.u32 	[%rd228+16896], %r1791;
$L__BB58_249:
	bar.warp.sync 	-1;
	add.s32 	%r1792, %r1, 4608;
	setp.ge.s32 	%p164, %r1792, %r351;
	@%p164 bra 	$L__BB58_251;
	ld.param.u32 	%r2125, [_ZN3cub18CUB_300001_SM_10006detail10radix_sort29DeviceRadixSortOnesweepKernelINS1_5radix10policy_hubIiiyE10Policy1000ELNS0_9SortOrderE0EiiyiiNS1_21identity_decomposer_tEEEvPT5_SB_PT3_PKSC_PT1_PKSG_PT2_PKSK_T4_iiT6__param_9];
	ld.shared.u32 	%r1793, [%r350+18432];
	shr.u32 	%r1794, %r1793, %r2125;
	and.b32  	%r1795, %r1794, %r221;
	shl.b32 	%r1796, %r1795, 3;
	add.s32 	%r1798, %r783, %r1796;
	ld.shared.u64 	%rd229, [%r1798+26112];
	xor.b32  	%r1799, %r1793, -2147483648;
	add.s64 	%rd230, %rd229, %rd9;
	shl.b64 	%rd231, %rd230, 2;
	add.s64 	%rd232, %rd22, %rd231;
	st.global.u32 	[%rd232+18432], %r1799;
$L__BB58_251:
	bar.warp.sync 	-1;
	add.s32 	%r1800, %r1, 4992;
	setp.ge.s32 	%p165, %r1800, %r351;
	@%p165 bra 	$L__BB58_253;
	ld.param.u32 	%r2126, [_ZN3cub18CUB_300001_SM_10006detail10radix_sort29DeviceRadixSortOnesweepKernelINS1_5radix10policy_hubIiiyE10Policy1000ELNS0_9SortOrderE0EiiyiiNS1_21identity_decomposer_tEEEvPT5_SB_PT3_PKSC_PT1_PKSG_PT2_PKSK_T4_iiT6__param_9];
	ld.shared.u32 	%r1801, [%r350+19968];
	shr.u32 	%r1802, %r1801, %r2126;
	and.b32  	%r1803, %r1802, %r221;
	shl.b32 	%r1804, %r1803, 3;
	add.s32 	%r1806, %r783, %r1804;
	ld.shared.u64 	%rd233, [%r1806+26112];
	xor.b32  	%r1807, %r1801, -2147483648;
	add.s64 	%rd234, %rd233, %rd9;
	shl.b64 	%rd235, %rd234, 2;
	add.s64 	%rd236, %rd22, %rd235;
	st.global.u32 	[%rd236+19968], %r1807;
$L__BB58_253:
	bar.warp.sync 	-1;
	add.s32 	%r1808, %r1, 5376;
	setp.ge.s32 	%p166, %r1808, %r351;
	@%p166 bra 	$L__BB58_255;
	ld.param.u32 	%r2127, [_ZN3cub18CUB_300001_SM_10006detail10radix_sort29DeviceRadixSortOnesweepKernelINS1_5radix10policy_hubIiiyE10Policy1000ELNS0_9SortOrderE0EiiyiiNS1_21identity_decomposer_tEEEvPT5_SB_PT3_PKSC_PT1_PKSG_PT2_PKSK_T4_iiT6__param_9];
	ld.shared.u32 	%r1809, [%r350+21504];
	shr.u32 	%r1810, %r1809, %r2127;
	and.b32  	%r1811, %r1810, %r221;
	shl.b32 	%r1812, %r1811, 3;
	add.s32 	%r1814, %r783, %r1812;
	ld.shared.u64 	%rd237, [%r1814+26112];
	xor.b32  	%r1815, %r1809, -2147483648;
	add.s64 	%rd238, %rd237, %rd9;
	shl.b64 	%rd239, %rd238, 2;
	add.s64 	%rd240, %rd22, %rd239;
	st.global.u32 	[%rd240+21504], %r1815;
$L__BB58_255:
	bar.warp.sync 	-1;
	add.s32 	%r1816, %r1, 5760;
	setp.ge.s32 	%p167, %r1816, %r351;
	@%p167 bra 	$L__BB58_257;
	ld.param.u32 	%r2128, [_ZN3cub18CUB_300001_SM_10006detail10radix_sort29DeviceRadixSortOnesweepKernelINS1_5radix10policy_hubIiiyE10Policy1000ELNS0_9SortOrderE0EiiyiiNS1_21identity_decomposer_tEEEvPT5_SB_PT3_PKSC_PT1_PKSG_PT2_PKSK_T4_iiT6__param_9];
	ld.shared.u32 	%r1817, [%r350+23040];
	shr.u32 	%r1818, %r1817, %r2128;
	and.b32  	%r1819, %r1818, %r221;
	shl.b32 	%r1820, %r1819, 3;
	add.s32 	%r1822, %r783, %r1820;
	ld.shared.u64 	%rd241, [%r1822+26112];
	xor.b32  	%r1823, %r1817, -2147483648;
	add.s64 	%rd242, %rd241, %rd9;
	shl.b64 	%rd243, %rd242, 2;
	add.s64 	%rd244, %rd22, %rd243;
	st.global.u32 	[%rd244+23040], %r1823;
$L__BB58_257:
	bar.warp.sync 	-1;
	or.b32  	%r1824, %r1, 6144;
	setp.ge.s32 	%p168, %r1824, %r351;
	@%p168 bra 	$L__BB58_259;
	ld.param.u32 	%r2129, [_ZN3cub18CUB_300001_SM_10006detail10radix_sort29DeviceRadixSortOnesweepKernelINS1_5radix10policy_hubIiiyE10Policy1000ELNS0_9SortOrderE0EiiyiiNS1_21identity_decomposer_tEEEvPT5_SB_PT3_PKSC_PT1_PKSG_PT2_PKSK_T4_iiT6__param_9];
	ld.shared.u32 	%r1825, [%r350+24576];
	shr.u32 	%r1826, %r1825, %r2129;
	and.b32  	%r1827, %r1826, %r221;
	shl.b32 	%r1828, %r1827, 3;
	add.s32 	%r1830, %r783, %r1828;
	ld.shared.u64 	%rd245, [%r1830+26112];
	xor.b32  	%r1831, %r1825, -2147483648;
	add.s64 	%rd246, %rd245, %rd9;
	shl.b64 	%rd247, %rd246, 2;
	add.s64 	%rd248, %rd22, %rd247;
	st.global.u32 	[%rd248+24576], %r1831;
$L__BB58_259:
	bar.warp.sync 	-1;
$L__BB58_260:
	ld.param.u32 	%r2130, [_ZN3cub18CUB_300001_SM_10006detail10radix_sort29DeviceRadixSortOnesweepKernelINS1_5radix10policy_hubIiiyE10Policy1000ELNS0_9SortOrderE0EiiyiiNS1_21identity_decomposer_tEEEvPT5_SB_PT3_PKSC_PT1_PKSG_PT2_PKSK_T4_iiT6__param_9];
	ld.param.u32 	%r2090, [_ZN3cub18CUB_300001_SM_10006detail10radix_sort29DeviceRadixSortOnesweepKernelINS1_5radix10policy_hubIiiyE10Policy1000ELNS0_9SortOrderE0EiiyiiNS1_21identity_decomposer_tEEEvPT5_SB_PT3_PKSC_PT1_PKSG_PT2_PKSK_T4_iiT6__param_8];
	setp.gt.s32 	%p169, %r349, %r2090;
	ld.shared.u32 	%r1832, [%r350];
	shr.u32 	%r1833, %r1832, %r2130;
	and.b32  	%r352, %r1833, %r221;
	ld.shared.u32 	%r1834, [%r350+1536];
	shr.u32 	%r1835, %r1834, %r2130;
	and.b32  	%r353, %r1835, %r221;
	ld.shared.u32 	%r1836, [%r350+3072];
	shr.u32 	%r1837, %r1836, %r2130;
	and.b32  	%r354, %r1837, %r221;
	ld.shared.u32 	%r1838, [%r350+4608];
	shr.u32 	%r1839, %r1838, %r2130;
	and.b32  	%r355, %r1839, %r221;
	ld.shared.u32 	%r1840, [%r350+6144];
	shr.u32 	%r1841, %r1840, %r2130;
	and.b32  	%r356, %r1841, %r221;
	ld.shared.u32 	%r1842, [%r350+7680];
	shr.u32 	%r1843, %r1842, %r2130;
	and.b32  	%r357, %r1843, %r221;
	ld.shared.u32 	%r1844, [%r350+9216];
	shr.u32 	%r1845, %r1844, %r2130;
	and.b32  	%r358, %r1845, %r221;
	ld.shared.u32 	%r1846, [%r350+10752];
	shr.u32 	%r1847, %r1846, %r2130;
	and.b32  	%r359, %r1847, %r221;
	ld.shared.u32 	%r1848, [%r350+12288];
	shr.u32 	%r1849, %r1848, %r2130;
	and.b32  	%r360, %r1849, %r221;
	ld.shared.u32 	%r1850, [%r350+13824];
	shr.u32 	%r1851, %r1850, %r2130;
	and.b32  	%r361, %r1851, %r221;
	ld.shared.u32 	%r1852, [%r350+15360];
	shr.u32 	%r1853, %r1852, %r2130;
	and.b32  	%r362, %r1853, %r221;
	ld.shared.u32 	%r1854, [%r350+16896];
	shr.u32 	%r1855, %r1854, %r2130;
	and.b32  	%r363, %r1855, %r221;
	ld.shared.u32 	%r1856, [%r350+18432];
	shr.u32 	%r1857, %r1856, %r2130;
	and.b32  	%r364, %r1857, %r221;
	ld.shared.u32 	%r1858, [%r350+19968];
	shr.u32 	%r1859, %r1858, %r2130;
	and.b32  	%r365, %r1859, %r221;
	ld.shared.u32 	%r1860, [%r350+21504];
	shr.u32 	%r1861, %r1860, %r2130;
	and.b32  	%r366, %r1861, %r221;
	ld.shared.u32 	%r1862, [%r350+23040];
	shr.u32 	%r1863, %r1862, %r2130;
	and.b32  	%r367, %r1863, %r221;
	ld.shared.u32 	%r1864, [%r350+24576];
	shr.u32 	%r1865, %r1864, %r2130;
	and.b32  	%r368, %r1865, %r221;
	@%p169 bra 	$L__BB58_262;
	ld.param.u64 	%rd443, [_ZN3cub18CUB_300001_SM_10006detail10radix_sort29DeviceRadixSortOnesweepKernelINS1_5radix10policy_hubIiiyE10Policy1000ELNS0_9SortOrderE0EiiyiiNS1_21identity_decomposer_tEEEvPT5_SB_PT3_PKSC_PT1_PKSG_PT2_PKSK_T4_iiT6__param_7];
	cvta.to.global.u64 	%rd249, %rd443;
	and.b32  	%r1869, %r1, 31;
	or.b32  	%r1870, %r647, %r1869;
	cvt.u64.u32 	%rd250, %r1870;
	mul.lo.s32 	%r1871, %r3, 6528;
	cvt.s64.s32 	%rd251, %r1871;
	add.s64 	%rd252, %rd250, %rd251;
	shl.b64 	%rd253, %rd252, 2;
	add.s64 	%rd254, %rd249, %rd253;
	ld.global.u32 	%r2266, [%rd254];
	ld.global.u32 	%r2267, [%rd254+128];
	ld.global.u32 	%r2268, [%rd254+256];
	ld.global.u32 	%r2269, [%rd254+384];
	ld.global.u32 	%r2270, [%rd254+512];
	ld.global.u32 	%r2271, [%rd254+640];
	ld.global.u32 	%r2272, [%rd254+768];
	ld.global.u32 	%r2273, [%rd254+896];
	ld.global.u32 	%r2274, [%rd254+1024];
	ld.global.u32 	%r2275, [%rd254+1152];
	ld.global.u32 	%r2276, [%rd254+1280];
	ld.global.u32 	%r2277, [%rd254+1408];
	ld.global.u32 	%r2278, [%rd254+1536];
	ld.global.u32 	%r2279, [%rd254+1664];
	ld.global.u32 	%r2280, [%rd254+1792];
	ld.global.u32 	%r2281, [%rd254+1920];
	ld.global.u32 	%r2282, [%rd254+2048];
	bra.uni 	$L__BB58_296;
$L__BB58_262:
	ld.param.u32 	%r2091, [_ZN3cub18CUB_300001_SM_10006detail10radix_sort29DeviceRadixSortOnesweepKernelINS1_5radix10policy_hubIiiyE10Policy1000ELNS0_9SortOrderE0EiiyiiNS1_21identity_decomposer_tEEEvPT5_SB_PT3_PKSC_PT1_PKSG_PT2_PKSK_T4_iiT6__param_8];
	ld.param.u64 	%rd444, [_ZN3cub18CUB_300001_SM_10006detail10radix_sort29DeviceRadixSortOnesweepKernelINS1_5radix10policy_hubIiiyE10Policy1000ELNS0_9SortOrderE0EiiyiiNS1_21identity_decomposer_tEEEvPT5_SB_PT3_PKSC_PT1_PKSG_PT2_PKSK_T4_iiT6__param_7];
	cvta.to.global.u64 	%rd255, %rd444;
	add.s64 	%rd23, %rd255, %rd63;
	cvt.u32.u64 	%r1874, %rd7;
	sub.s32 	%r386, %r2091, %r649;
	setp.ge.s32 	%p170, %r1874, %r386;
	@%p170 bra 	$L__BB58_264;
	ld.global.u32 	%r2266, [%rd23];
$L__BB58_264:
	add.s32 	%r1877, %r1874, 32;
	setp.ge.s32 	%p171, %r1877, %r386;
	@%p171 bra 	$L__BB58_266;
	ld.global.u32 	%r2267, [%rd23+128];
$L__BB58_266:
	add.s32 	%r1880, %r1874, 64;
	setp.ge.s32 	%p172, %r1880, %r386;
	@%p172 bra 	$L__BB58_268;
	ld.global.u32 	%r2268, [%rd23+256];
$L__BB58_268:
	add.s32 	%r1883, %r1874, 96;
	setp.ge.s32 	%p173, %r1883, %r386;
	@%p173 bra 	$L__BB58_270;
	ld.global.u32 	%r2269, [%rd23+384];
$L__BB58_270:
	add.s32 	%r1886, %r1874, 128;
	setp.ge.s32 	%p174, %r1886, %r386;
	@%p174 bra 	$L__BB58_272;
	ld.global.u32 	%r2270, [%rd23+512];
$L__BB58_272:
	add.s32 	%r1889, %r1874, 160;
	setp.ge.s32 	%p175, %r1889, %r386;
	@%p175 bra 	$L__BB58_274;
	ld.global.u32 	%r2271, [%rd23+640];
$L__BB58_274:
	add.s32 	%r1892, %r1874, 192;
	setp.ge.s32 	%p176, %r1892, %r386;
	@%p176 bra 	$L__BB58_276;
	ld.global.u32 	%r2272, [%rd23+768];
$L__BB58_276:
	add.s32 	%r1895, %r1874, 224;
	setp.ge.s32 	%p177, %r1895, %r386;
	@%p177 bra 	$L__BB58_278;
	ld.param.u64 	%rd445, [_ZN3cub18CUB_300001_SM_10006detail10radix_sort29DeviceRadixSortOnesweepKernelINS1_5radix10policy_hubIiiyE10Policy1000ELNS0_9SortOrderE0EiiyiiNS1_21identity_decomposer_tEEEvPT5_SB_PT3_PKSC_PT1_PKSG_PT2_PKSK_T4_iiT6__param_7];
	cvta.to.global.u64 	%rd259, %rd445;
	cvt.s64.s32 	%rd260, %r649;
	add.s64 	%rd261, %rd7, %rd260;
	shl.b64 	%rd262, %rd261, 2;
	add.s64 	%rd263, %rd259, %rd262;
	ld.global.u32 	%r2273, [%rd263+896];
$L__BB58_278:
	add.s32 	%r1899, %r1874, 256;
	setp.ge.s32 	%p178, %r1899, %r386;
	@%p178 bra 	$L__BB58_280;
	ld.param.u64 	%rd446, [_ZN3cub18CUB_300001_SM_10006detail10radix_sort29DeviceRadixSortOnesweepKernelINS1_5radix10policy_hubIiiyE10Policy1000ELNS0_9SortOrderE0EiiyiiNS1_21identity_decomposer_tEEEvPT5_SB_PT3_PKSC_PT1_PKSG_PT2_PKSK_T4_iiT6__param_7];
	cvta.to.global.u64 	%rd264, %rd446;
	cvt.s64.s32 	%rd265, %r649;
	add.s64 	%rd266, %rd7, %rd265;
	shl.b64 	%rd267, %rd266, 2;
	add.s64 	%rd268, %rd264, %rd267;
	ld.global.u32 	%r2274, [%rd268+1024];
$L__BB58_280:
	add.s32 	%r1903, %r1874, 288;
	setp.ge.s32 	%p179, %r1903, %r386;
	@%p179 bra 	$L__BB58_282;
	ld.param.u64 	%rd447, [_ZN3cub18CUB_300001_SM_10006detail10radix_sort29DeviceRadixSortOnesweepKernelINS1_5radix10policy_hubIiiyE10Policy1000ELNS0_9SortOrderE0EiiyiiNS1_21identity_decomposer_tEEEvPT5_SB_PT3_PKSC_PT1_PKSG_PT2_PKSK_T4_iiT6__param_7];
	cvta.to.global.u64 	%rd269, %rd447;
	cvt.s64.s32 	%rd270, %r649;
	add.s64 	%rd271, %rd7, %rd270;
	shl.b64 	%rd272, %rd271, 2;
	add.s64 	%rd273, %rd269, %rd272;
	ld.global.u32 	%r2275, [%rd273+1152];
$L__BB58_282:
	add.s32 	%r1907, %r1874, 320;
	setp.ge.s32 	%p180, %r1907, %r386;
	@%p180 bra 	$L__BB58_284;
	ld.param.u64 	%rd448, [_ZN3cub18CUB_300001_SM_10006detail10radix_sort29DeviceRadixSortOnesweepKernelINS1_5radix10policy_hubIiiyE10Policy1000ELNS0_9SortOrderE0EiiyiiNS1_21identity_decomposer_tEEEvPT5_SB_PT3_PKSC_PT1_PKSG_PT2_PKSK_T4_iiT6__param_7];
	cvta.to.global.u64 	%rd274, %rd448;
	cvt.s64.s32 	%rd275, %r649;
	add.s64 	%rd276, %rd7, %rd275;
	shl.b64 	%rd277, %rd276, 2;
	add.s64 	%rd278, %rd274, %rd277;
	ld.global.u32 	%r2276, [%rd278+1280];
$L__BB58_284:
	add.s32 	%r1911, %r1874, 352;
	setp.ge.s32 	%p181, %r1911, %r386;
	@%p181 bra 	$L__BB58_286;
	ld.param.u64 	%rd449, [_ZN3cub18CUB_300001_SM_10006detail10radix_sort29DeviceRadixSortOnesweepKernelINS1_5radix10policy_hubIiiyE10Policy1000ELNS0_9SortOrderE0EiiyiiNS1_21identity_decomposer_tEEEvPT5_SB_PT3_PKSC_PT1_PKSG_PT2_PKSK_T4_iiT6__param_7];
	cvta.to.global.u64 	%rd279, %rd449;
	mul.lo.s32 	%r1912, %r3, 6528;
	cvt.s64.s32 	%rd280, %r1912;
	add.s64 	%rd281, %rd7, %rd280;
	shl.b64 	%rd282, %rd281, 2;
	add.s64 	%rd283, %rd279, %rd282;
	ld.global.u32 	%r2277, [%rd283+1408];
$L__BB58_286:
	add.s32 	%r1915, %r1874, 384;
	setp.ge.s32 	%p182, %r1915, %r386;
	@%p182 bra 	$L__BB58_288;
	ld.param.u64 	%rd450, [_ZN3cub18CUB_300001_SM_10006detail10radix_sort29DeviceRadixSortOnesweepKernelINS1_5radix10policy_hubIiiyE10Policy1000ELNS0_9SortOrderE0EiiyiiNS1_21identity_decomposer_tEEEvPT5_SB_PT3_PKSC_PT1_PKSG_PT2_PKSK_T4_iiT6__param_7];
	cvta.to.global.u64 	%rd284, %rd450;
	mul.lo.s32 	%r1916, %r3, 6528;
	cvt.s64.s32 	%rd285, %r1916;
	add.s64 	%rd286, %rd7, %rd285;
	shl.b64 	%rd287, %rd286, 2;
	add.s64 	%rd288, %rd284, %rd287;
	ld.global.u32 	%r2278, [%rd288+1536];
$L__BB58_288:
	cvt.u32.u64 	%r1918, %rd7;
	add.s32 	%r1919, %r1918, 416;
	setp.ge.s32 	%p183, %r1919, %r386;
	@%p183 bra 	$L__BB58_290;
	ld.param.u64 	%rd451, [_ZN3cub18CUB_300001_SM_10006detail10radix_sort29DeviceRadixSortOnesweepKernelINS1_5radix10policy_hubIiiyE10Policy1000ELNS0_9SortOrderE0EiiyiiNS1_21identity_decomposer_tEEEvPT5_SB_PT3_PKSC_PT1_PKSG_PT2_PKSK_T4_iiT6__param_7];
	cvta.to.global.u64 	%rd289, %rd451;
	mul.lo.s32 	%r1920, %r3, 6528;
	cvt.s64.s32 	%rd290, %r1920;
	add.s64 	%rd291, %rd7, %rd290;
	shl.b64 	%rd292, %rd291, 2;
	add.s64 	%rd293, %rd289, %rd292;
	ld.global.u32 	%r2279, [%rd293+1664];
$L__BB58_290:
	cvt.u32.u64 	%r1922, %rd7;
	add.s32 	%r1923, %r1922, 448;
	setp.ge.s32 	%p184, %r1923, %r386;
	@%p184 bra 	$L__BB58_292;
	ld.param.u64 	%rd452, [_ZN3cub18CUB_300001_SM_10006detail10radix_sort29DeviceRadixSortOnesweepKernelINS1_5radix10policy_hubIiiyE10Policy1000ELNS0_9SortOrderE0EiiyiiNS1_21identity_decomposer_tEEEvPT5_SB_PT3_PKSC_PT1_PKSG_PT2_PKSK_T4_iiT6__param_7];
	cvta.to.global.u64 	%rd294, %rd452;
	mul.lo.s32 	%r1924, %r3, 6528;
	cvt.s64.s32 	%rd295, %r1924;
	add.s64 	%rd296, %rd7, %rd295;
	shl.b64 	%rd297, %rd296, 2;
	add.s64 	%rd298, %rd294, %rd297;
	ld.global.u32 	%r2280, [%rd298+1792];
$L__BB58_292:
	cvt.u32.u64 	%r1926, %rd7;
	add.s32 	%r1927, %r1926, 480;
	setp.ge.s32 	%p185, %r1927, %r386;
	@%p185 bra 	$L__BB58_294;
	ld.param.u64 	%rd453, [_ZN3cub18CUB_300001_SM_10006detail10radix_sort29DeviceRadixSortOnesweepKernelINS1_5radix10policy_hubIiiyE10Policy1000ELNS0_9SortOrderE0EiiyiiNS1_21identity_decomposer_tEEEvPT5_SB_PT3_PKSC_PT1_PKSG_PT2_PKSK_T4_iiT6__param_7];
	cvta.to.global.u64 	%rd299, %rd453;
	mul.lo.s32 	%r1928, %r3, 6528;
	cvt.s64.s32 	%rd300, %r1928;
	add.s64 	%rd301, %rd7, %rd300;
	shl.b64 	%rd302, %rd301, 2;
	add.s64 	%rd303, %rd299, %rd302;
	ld.global.u32 	%r2281, [%rd303+1920];
$L__BB58_294:
	cvt.u32.u64 	%r1930, %rd7;
	add.s32 	%r1931, %r1930, 512;
	setp.ge.s32 	%p186, %r1931, %r386;
	@%p186 bra 	$L__BB58_296;
	ld.param.u64 	%rd454, [_ZN3cub18CUB_300001_SM_10006detail10radix_sort29DeviceRadixSortOnesweepKernelINS1_5radix10policy_hubIiiyE10Policy1000ELNS0_9SortOrderE0EiiyiiNS1_21identity_decomposer_tEEEvPT5_SB_PT3_PKSC_PT1_PKSG_PT2_PKSK_T4_iiT6__param_7];
	cvta.to.global.u64 	%rd304, %rd454;
	mov.u32 	%r1932, %tid.x;
	and.b32  	%r1933, %r1932, 992;
	mul.lo.s32 	%r1934, %r1933, 17;
	and.b32  	%r1935, %r1932, 31;
	or.b32  	%r1936, %r1934, %r1935;
	cvt.u64.u32 	%rd305, %r1936;
	mul.lo.s32 	%r1937, %r3, 6528;
	cvt.s64.s32 	%rd306, %r1937;
	add.s64 	%rd307, %rd305, %rd306;
	shl.b64 	%rd308, %rd307, 2;
	add.s64 	%rd309, %rd304, %rd308;
	ld.global.u32 	%r2282, [%rd309+2048];
$L__BB58_296:
	ld.param.u32 	%r2092, [_ZN3cub18CUB_300001_SM_10006detail10radix_sort29DeviceRadixSortOnesweepKernelINS1_5radix10policy_hubIiiyE10Policy1000ELNS0_9SortOrderE0EiiyiiNS1_21identity_decomposer_tEEEvPT5_SB_PT3_PKSC_PT1_PKSG_PT2_PKSK_T4_iiT6__param_8];
	ld.param.u64 	%rd441, [_ZN3cub18CUB_300001_SM_10006detail10radix_sort29DeviceRadixSortOnesweepKernelINS1_5radix10policy_hubIiiyE10Policy1000ELNS0_9SortOrderE0EiiyiiNS1_21identity_decomposer_tEEEvPT5_SB_PT3_PKSC_PT1_PKSG_PT2_PKSK_T4_iiT6__param_6];
	cvta.to.global.u64 	%rd24, %rd441;
	mov.u32 	%r437, %tid.x;
	cvt.u64.u32 	%rd25, %r437;
	shl.b32 	%r1938, %r437, 2;
	mov.u32 	%r1939, _ZZN3cub18CUB_300001_SM_10006detail10radix_sort29DeviceRadixSortOnesweepKernelINS1_5radix10policy_hubIiiyE10Policy1000ELNS0_9SortOrderE0EiiyiiNS1_21identity_decomposer_tEEEvPT5_SB_PT3_PKSC_PT1_PKSG_PT2_PKSK_T4_iiT6_E1s;
	add.s32 	%r438, %r1939, %r1938;
	mad.lo.s32 	%r1940, %r3, 6528, 6528;
	setp.gt.s32 	%p187, %r1940, %r2092;
	bar.sync 	0;
	st.shared.u32 	[%r323+-4], %r2266;
	st.shared.u32 	[%r324+-4], %r2267;
	st.shared.u32 	[%r325+-4], %r2268;
	st.shared.u32 	[%r326+-4], %r2269;
	st.shared.u32 	[%r327+-4], %r2270;
	st.shared.u32 	[%r328+-4], %r2271;
	st.shared.u32 	[%r329+-4], %r2272;
	st.shared.u32 	[%r330+-4], %r2273;
	st.shared.u32 	[%r331+-4], %r2274;
	st.shared.u32 	[%r332+-4], %r2275;
	st.shared.u32 	[%r333+-4], %r2276;
	st.shared.u32 	[%r334+-4], %r2277;
	st.shared.u32 	[%r335+-4], %r2278;
	st.shared.u32 	[%r336+-4], %r2279;
	st.shared.u32 	[%r337+-4], %r2280;
	st.shared.u32 	[%r338+-4], %r2281;
	st.shared.u32 	[%r339+-4], %r2282;
	bar.sync 	0;
	@%p187 bra 	$L__BB58_298;
	ld.shared.u32 	%r1941, [%r438];
	shl.b32 	%r1942, %r352, 3;
	add.s32 	%r1944, %r1939, 26112;
	add.s32 	%r1945, %r1944, %r1942;
	ld.shared.u64 	%rd310, [%r1945];
	add.s64 	%rd311, %rd310, %rd25;
	shl.b64 	%rd312, %rd311, 2;
	add.s64 	%rd313, %rd24, %rd312;
	st.global.u32 	[%rd313], %r1941;
	bar.warp.sync 	-1;
	ld.shared.u32 	%r1946, [%r438+1536];
	shl.b32 	%r1947, %r353, 3;
	add.s32 	%r1948, %r1944, %r1947;
	ld.shared.u64 	%rd314, [%r1948];
	add.s64 	%rd315, %rd314, %rd25;
	shl.b64 	%rd316, %rd315, 2;
	add.s64 	%rd317, %rd24, %rd316;
	st.global.u32 	[%rd317+1536], %r1946;
	bar.warp.sync 	-1;
	ld.shared.u32 	%r1949, [%r438+3072];
	shl.b32 	%r1950, %r354, 3;
	add.s32 	%r1951, %r1944, %r1950;
	ld.shared.u64 	%rd318, [%r1951];
	add.s64 	%rd319, %rd318, %rd25;
	shl.b64 	%rd320, %rd319, 2;
	add.s64 	%rd321, %rd24, %rd320;
	st.global.u32 	[%rd321+3072], %r1949;
	bar.warp.sync 	-1;
	ld.shared.u32 	%r1952, [%r438+4608];
	shl.b32 	%r1953, %r355, 3;
	add.s32 	%r1954, %r1944, %r1953;
	ld.shared.u64 	%rd322, [%r1954];
	add.s64 	%rd323, %rd322, %rd25;
	shl.b64 	%rd324, %rd323, 2;
	add.s64 	%rd325, %rd24, %rd324;
	st.global.u32 	[%rd325+4608], %r1952;
	bar.warp.sync 	-1;
	ld.shared.u32 	%r1955, [%r438+6144];
	shl.b32 	%r1956, %r356, 3;
	add.s32 	%r1957, %r1944, %r1956;
	ld.shared.u64 	%rd326, [%r1957];
	add.s64 	%rd327, %rd326, %rd25;
	shl.b64 	%rd328, %rd327, 2;
	add.s64 	%rd329, %rd24, %rd328;
	st.global.u32 	[%rd329+6144], %r1955;
	bar.warp.sync 	-1;
	ld.shared.u32 	%r1958, [%r438+7680];
	shl.b32 	%r1959, %r357, 3;
	add.s32 	%r1960, %r1944, %r1959;
	ld.shared.u64 	%rd330, [%r1960];
	add.s64 	%rd331, %rd330, %rd25;
	shl.b64 	%rd332, %rd331, 2;
	add.s64 	%rd333, %rd24, %rd332;
	st.global.u32 	[%rd333+7680], %r1958;
	bar.warp.sync 	-1;
	ld.shared.u32 	%r1961, [%r438+9216];
	shl.b32 	%r1962, %r358, 3;
	add.s32 	%r1963, %r1944, %r1962;
	ld.shared.u64 	%rd334, [%r1963];
	add.s64 	%rd335, %rd334, %rd25;
	shl.b64 	%rd336, %rd335, 2;
	add.s64 	%rd337, %rd24, %rd336;
	st.global.u32 	[%rd337+9216], %r1961;
	bar.warp.sync 	-1;
	ld.shared.u32 	%r1964, [%r438+10752];
	shl.b32 	%r1965, %r359, 3;
	add.s32 	%r1966, %r1944, %r1965;
	ld.shared.u64 	%rd338, [%r1966];
	add.s64 	%rd339, %rd338, %rd25;
	shl.b64 	%rd340, %rd339, 2;
	add.s64 	%rd341, %rd24, %rd340;
	st.global.u32 	[%rd341+10752], %r1964;
	bar.warp.sync 	-1;
	ld.shared.u32 	%r1967, [%r438+12288];
	shl.b32 	%r1968, %r360, 3;
	add.s32 	%r1969, %r1944, %r1968;
	ld.shared.u64 	%rd342, [%r1969];
	add.s64 	%rd343, %rd342, %rd25;
	shl.b64 	%rd344, %rd343, 2;
	add.s64 	%rd345, %rd24, %rd344;
	st.global.u32 	[%rd345+12288], %r1967;
	bar.warp.sync 	-1;
	ld.shared.u32 	%r1970, [%r438+13824];
	shl.b32 	%r1971, %r361, 3;
	add.s32 	%r1972, %r1944, %r1971;
	ld.shared.u64 	%rd346, [%r1972];
	add.s64 	%rd347, %rd346, %rd25;
	shl.b64 	%rd348, %rd347, 2;
	add.s64 	%rd349, %rd24, %rd348;
	st.global.u32 	[%rd349+13824], %r1970;
	bar.warp.sync 	-1;
	ld.shared.u32 	%r1973, [%r438+15360];
	shl.b32 	%r1974, %r362, 3;
	add.s32 	%r1975, %r1944, %r1974;
	ld.shared.u64 	%rd350, [%r1975];
	add.s64 	%rd351, %rd350, %rd25;
	shl.b64 	%rd352, %rd351, 2;
	add.s64 	%rd353, %rd24, %rd352;
	st.global.u32 	[%rd353+15360], %r1973;
	bar.warp.sync 	-1;
	ld.shared.u32 	%r1976, [%r438+16896];
	shl.b32 	%r1977, %r363, 3;
	add.s32 	%r1978, %r1944, %r1977;
	ld.shared.u64 	%rd354, [%r1978];
	add.s64 	%rd355, %rd354, %rd25;
	shl.b64 	%rd356, %rd355, 2;
	add.s64 	%rd357, %rd24, %rd356;
	st.global.u32 	[%rd357+16896], %r1976;
	bar.warp.sync 	-1;
	ld.shared.u32 	%r1979, [%r438+18432];
	shl.b32 	%r1980, %r364, 3;
	add.s32 	%r1981, %r1944, %r1980;
	ld.shared.u64 	%rd358, [%r1981];
	add.s64 	%rd359, %rd358, %rd25;
	shl.b64 	%rd360, %rd359, 2;
	add.s64 	%rd361, %rd24, %rd360;
	st.global.u32 	[%rd361+18432], %r1979;
	bar.warp.sync 	-1;
	ld.shared.u32 	%r1982, [%r438+19968];
	shl.b32 	%r1983, %r365, 3;
	add.s32 	%r1984, %r1944, %r1983;
	ld.shared.u64 	%rd362, [%r1984];
	add.s64 	%rd363, %rd362, %rd25;
	shl.b64 	%rd364, %rd363, 2;
	add.s64 	%rd365, %rd24, %rd364;
	st.global.u32 	[%rd365+19968], %r1982;
	bar.warp.sync 	-1;
	ld.shared.u32 	%r1985, [%r438+21504];
	shl.b32 	%r1986, %r366, 3;
	add.s32 	%r1987, %r1944, %r1986;
	ld.shared.u64 	%rd366, [%r1987];
	add.s64 	%rd367, %rd366, %rd25;
	shl.b64 	%rd368, %rd367, 2;
	add.s64 	%rd369, %rd24, %rd368;
	st.global.u32 	[%rd369+21504], %r1985;
	bar.warp.sync 	-1;
	ld.shared.u32 	%r1988, [%r438+23040];
	shl.b32 	%r1989, %r367, 3;
	add.s32 	%r1990, %r1944, %r1989;
	ld.shared.u64 	%rd370, [%r1990];
	add.s64 	%rd371, %rd370, %rd25;
	shl.b64 	%rd372, %rd371, 2;
	add.s64 	%rd373, %rd24, %rd372;
	st.global.u32 	[%rd373+23040], %r1988;
	bar.warp.sync 	-1;
	ld.shared.u32 	%r1991, [%r438+24576];
	shl.b32 	%r1992, %r368, 3;
	add.s32 	%r1993, %r1944, %r1992;
	ld.shared.u64 	%rd374, [%r1993];
	add.s64 	%rd375, %rd374, %rd25;
	shl.b64 	%rd376, %rd375, 2;
	add.s64 	%rd377, %rd24, %rd376;
	st.global.u32 	[%rd377+24576], %r1991;
	bar.warp.sync 	-1;
	bra.uni 	$L__BB58_333;
$L__BB58_298:
	ld.param.u32 	%r2093, [_ZN3cub18CUB_300001_SM_10006detail10radix_sort29DeviceRadixSortOnesweepKernelINS1_5radix10policy_hubIiiyE10Policy1000ELNS0_9SortOrderE0EiiyiiNS1_21identity_decomposer_tEEEvPT5_SB_PT3_PKSC_PT1_PKSG_PT2_PKSK_T4_iiT6__param_8];
	mad.lo.s32 	%r439, %r3, -6528, %r2093;
	shl.b32 	%r1994, %r352, 3;
	add.s32 	%r1996, %r1939, %r1994;
	ld.shared.u64 	%rd26, [%r1996+26112];
	setp.ge.s32 	%p188, %r437, %r439;
	@%p188 bra 	$L__BB58_300;
	ld.shared.u32 	%r1997, [%r438];
	add.s64 	%rd378, %rd26, %rd25;
	shl.b64 	%rd379, %rd378, 2;
	add.s64 	%rd380, %rd24, %rd379;
	st.global.u32 	[%rd380], %r1997;
$L__BB58_300:
	bar.warp.sync 	-1;
	shl.b32 	%r1998, %r353, 3;
	add.s32 	%r2000, %r1939, %r1998;
	ld.shared.u64 	%rd27, [%r2000+26112];
	add.s32 	%r2001, %r437, 384;
	setp.ge.s32 	%p189, %r2001, %r439;
	@%p189 bra 	$L__BB58_302;
	ld.shared.u32 	%r2002, [%r438+1536];
	add.s64 	%rd381, %rd27, %rd25;
	shl.b64 	%rd382, %rd381, 2;
	add.s64 	%rd383, %rd24, %rd382;
	st.global.u32 	[%rd383+1536], %r2002;
$L__BB58_302:
	bar.warp.sync 	-1;
	shl.b32 	%r2003, %r354, 3;
	add.s32 	%r2005, %r1939, %r2003;
	ld.shared.u64 	%rd28, [%r2005+26112];
	add.s32 	%r2006, %r437, 768;
	setp.ge.s32 	%p190, %r2006, %r439;
	@%p190 bra 	$L__BB58_304;
	ld.shared.u32 	%r2007, [%r438+3072];
	add.s64 	%rd384, %rd28, %rd25;
	shl.b64 	%rd385, %rd384, 2;
	add.s64 	%rd386, %rd24, %rd385;
	st.global.u32 	[%rd386+3072], %r2007;
$L__BB58_304:
	bar.warp.sync 	-1;
	shl.b32 	%r2008, %r355, 3;
	add.s32 	%r2010, %r1939, %r2008;
	ld.shared.u64 	%rd29, [%r2010+26112];
	add.s32 	%r2011, %r437, 1152;
	setp.ge.s32 	%p191, %r2011, %r439;
	@%p191 bra 	$L__BB58_306;
	ld.shared.u32 	%r2012, [%r438+4608];
	add.s64 	%rd387, %rd29, %rd25;
	shl.b64 	%rd388, %rd387, 2;
	add.s64 	%rd389, %rd24, %rd388;
	st.global.u32 	[%rd389+4608], %r2012;
$L__BB58_306:
	bar.warp.sync 	-1;
	shl.b32 	%r2013, %r356, 3;
	add.s32 	%r2015, %r1939, %r2013;
	ld.shared.u64 	%rd30, [%r2015+26112];
	add.s32 	%r2016, %r437, 1536;
	setp.ge.s32 	%p192, %r2016, %r439;
	@%p192 bra 	$L__BB58_308;
	ld.shared.u32 	%r2017, [%r438+6144];
	add.s64 	%rd390, %rd30, %rd25;
	shl.b64 	%rd391, %rd390, 2;
	add.s64 	%rd392, %rd24, %rd391;
	st.global.u32 	[%rd392+6144], %r2017;
$L__BB58_308:
	bar.warp.sync 	-1;
	shl.b32 	%r2018, %r357, 3;
	add.s32 	%r2020, %r1939, %r2018;
	ld.shared.u64 	%rd31, [%r2020+26112];
	add.s32 	%r2021, %r437, 1920;
	setp.ge.s32 	%p193, %r2021, %r439;
	@%p193 bra 	$L__BB58_310;
	ld.shared.u32 	%r2022, [%r438+7680];
	add.s64 	%rd393, %rd31, %rd25;
	shl.b64 	%rd394, %rd393, 2;
	add.s64 	%rd395, %rd24, %rd394;
	st.global.u32 	[%rd395+7680], %r2022;
$L__BB58_310:
	bar.warp.sync 	-1;
	shl.b32 	%r2023, %r358, 3;
	add.s32 	%r2025, %r1939, %r2023;
	ld.shared.u64 	%rd32, [%r2025+26112];
	add.s32 	%r2026, %r437, 2304;
	setp.ge.s32 	%p194, %r2026, %r439;
	@%p194 bra 	$L__BB58_312;
	ld.shared.u32 	%r2027, [%r438+9216];
	add.s64 	%rd396, %rd32, %rd25;
	shl.b64 	%rd397, %rd396, 2;
	add.s64 	%rd398, %rd24, %rd397;
	st.global.u32 	[%rd398+9216], %r2027;
$L__BB58_312:
	bar.warp.sync 	-1;
	shl.b32 	%r2028, %r359, 3;
	add.s32 	%r2030, %r1939, %r2028;
	ld.shared.u64 	%rd33, [%r2030+26112];
	add.s32 	%r2031, %r437, 2688;
	setp.ge.s32 	%p195, %r2031, %r439;
	@%p195 bra 	$L__BB58_314;
	ld.shared.u32 	%r2032, [%r438+10752];
	add.s64 	%rd399, %rd33, %rd25;
	shl.b64 	%rd400, %rd399, 2;
	add.s64 	%rd401, %rd24, %rd400;
	st.global.u32 	[%rd401+10752], %r2032;
$L__BB58_314:
	bar.warp.sync 	-1;
	shl.b32 	%r2033, %r360, 3;
	add.s32 	%r2035, %r1939, %r2033;
	ld.shared.u64 	%rd34, [%r2035+26112];
	or.b32  	%r2036, %r437, 3072;
	setp.ge.s32 	%p196, %r2036, %r439;
	@%p196 bra 	$L__BB58_316;
	ld.shared.u32 	%r2037, [%r438+12288];
	add.s64 	%rd402, %rd34, %rd25;
	shl.b64 	%rd403, %rd402, 2;
	add.s64 	%rd404, %rd24, %rd403;
	st.global.u32 	[%rd404+12288], %r2037;
$L__BB58_316:
	bar.warp.sync 	-1;
	shl.b32 	%r2038, %r361, 3;
	add.s32 	%r2040, %r1939, %r2038;
	ld.shared.u64 	%rd35, [%r2040+26112];
	add.s32 	%r2041, %r437, 3456;
	setp.ge.s32 	%p197, %r2041, %r439;
	@%p197 bra 	$L__BB58_318;
	ld.shared.u32 	%r2042, [%r438+13824];
	add.s64 	%rd405, %rd35, %rd25;
	shl.b64 	%rd406, %rd405, 2;
	add.s64 	%rd407, %rd24, %rd406;
	st.global.u32 	[%rd407+13824], %r2042;
$L__BB58_318:
	bar.warp.sync 	-1;
	shl.b32 	%r2043, %r362, 3;
	add.s32 	%r2045, %r1939, %r2043;
	ld.shared.u64 	%rd36, [%r2045+26112];
	add.s32 	%r2046, %r437, 3840;
	setp.ge.s32 	%p198, %r2046, %r439;
	@%p198 bra 	$L__BB58_320;
	ld.shared.u32 	%r2047, [%r438+15360];
	add.s64 	%rd408, %rd36, %rd25;
	shl.b64 	%rd409, %rd408, 2;
	add.s64 	%rd410, %rd24, %rd409;
	st.global.u32 	[%rd410+15360], %r2047;
$L__BB58_320:
	bar.warp.sync 	-1;
	shl.b32 	%r2048, %r363, 3;
	add.s32 	%r2050, %r1939, %r2048;
	ld.shared.u64 	%rd37, [%r2050+26112];
	add.s32 	%r2051, %r437, 4224;
	setp.ge.s32 	%p199, %r2051, %r439;
	@%p199 bra 	$L__BB58_322;
	ld.shared.u32 	%r2052, [%r438+16896];
	add.s64 	%rd411, %rd37, %rd25;
	shl.b64 	%rd412, %rd411, 2;
	add.s64 	%rd413, %rd24, %rd412;
	st.global.u32 	[%rd413+16896], %r2052;
$L__BB58_322:
	bar.warp.sync 	-1;
	shl.b32 	%r2053, %r364, 3;
	add.s32 	%r2055, %r1939, %r2053;
	ld.shared.u64 	%rd38, [%r2055+26112];
	add.s32 	%r2056, %r437, 4608;
	setp.ge.s32 	%p200, %r2056, %r439;
	@%p200 bra 	$L__BB58_324;
	ld.shared.u32 	%r2057, [%r438+18432];
	add.s64 	%rd414, %rd38, %rd25;
	shl.b64 	%rd415, %rd414, 2;
	add.s64 	%rd416, %rd24, %rd415;
	st.global.u32 	[%rd416+18432], %r2057;
$L__BB58_324:
	bar.warp.sync 	-1;
	shl.b32 	%r2058, %r365, 3;
	add.s32 	%r2060, %r1939, %r2058;
	ld.shared.u64 	%rd39, [%r2060+26112];
	add.s32 	%r2061, %r437, 4992;
	setp.ge.s32 	%p201, %r2061, %r439;
	@%p201 bra 	$L__BB58_326;
	ld.shared.u32 	%r2062, [%r438+19968];
	add.s64 	%rd417, %rd39, %rd25;
	shl.b64 	%rd418, %rd417, 2;
	add.s64 	%rd419, %rd24, %rd418;
	st.global.u32 	[%rd419+19968], %r2062;
$L__BB58_326:
	bar.warp.sync 	-1;
	shl.b32 	%r2063, %r366, 3;
	add.s32 	%r2065, %r1939, %r2063;
	ld.shared.u64 	%rd40, [%r2065+26112];
	add.s32 	%r2066, %r437, 5376;
	setp.ge.s32 	%p202, %r2066, %r439;
	@%p202 bra 	$L__BB58_328;
	ld.shared.u32 	%r2067, [%r438+21504];
	add.s64 	%rd420, %rd40, %rd25;
	shl.b64 	%rd421, %rd420, 2;
	add.s64 	%rd422, %rd24, %rd421;
	st.global.u32 	[%rd422+21504], %r2067;
$L__BB58_328:
	bar.warp.sync 	-1;
	shl.b32 	%r2068, %r367, 3;
	add.s32 	%r2070, %r1939, %r2068;
	ld.shared.u64 	%rd41, [%r2070+26112];
	add.s32 	%r2071, %r437, 5760;
	setp.ge.s32 	%p203, %r2071, %r439;
	@%p203 bra 	$L__BB58_330;
	ld.shared.u32 	%r2072, [%r438+23040];
	add.s64 	%rd423, %rd41, %rd25;
	shl.b64 	%rd424, %rd423, 2;
	add.s64 	%rd425, %rd24, %rd424;
	st.global.u32 	[%rd425+23040], %r2072;
$L__BB58_330:
	bar.warp.sync 	-1;
	shl.b32 	%r2073, %r368, 3;
	add.s32 	%r2075, %r1939, %r2073;
	ld.shared.u64 	%rd426, [%r2075+26112];
	add.s64 	%rd42, %rd426, %rd25;
	or.b32  	%r2076, %r437, 6144;
	setp.ge.s32 	%p204, %r2076, %r439;
	@%p204 bra 	$L__BB58_332;
	ld.shared.u32 	%r2077, [%r438+24576];
	shl.b64 	%rd427, %rd42, 2;
	add.s64 	%rd428, %rd24, %rd427;
	st.global.u32 	[%rd428+24576], %r2077;
$L__BB58_332:
	bar.warp.sync 	-1;
$L__BB58_333:
	ret;

}


// ===== COMPILED SASS (sm_100) =====

	.target	sm_100

	.elftype	@"ET_EXEC"


//--------------------- .note.nv.tkinfo           --------------------------
	.section	.note.nv.tkinfo,"",@"SHT_NOTE"
	.sectionflags	@"SHF_NOTE_NV_TKINFO"
	.tkinfo
        /*0018*/ 	.word	0x00000002
        /*0030*/ 	.string	""
        /*0030*/ 	.string	"ptxas"
        /*0030*/ 	.string	"Cuda compilation tools, release 13.0, V13.0.88"
        /*0030*/ 	.string	"Build cuda_13.0.r13.0/compiler.36424714_0"
        /*0030*/ 	.string	"-arch sm_100 -m 64 "



//--------------------- .note.nv.cuinfo           --------------------------
	.section	.note.nv.cuinfo,"",@"SHT_NOTE"
	.sectionflags	@"SHF_NOTE_NV_CUINFO"
        /*0018*/ 	.short	0x0002
        /*001a*/ 	.short	0x0064
        /*001c*/ 	.short	0x0082
	.zero		2


//--------------------- .nv.info                  --------------------------
	.section	.nv.info,"",@"SHT_CUDA_INFO"
	.align	4


	//----- nvinfo : EIATTR_REGCOUNT
	.align		4
        /*0000*/ 	.byte	0x04, 0x2f
        /*0002*/ 	.short	(.L_46 - .L_45)
	.align		4
.L_45:
        /*0004*/ 	.word	index@(_Z10add2vectorPiS_i)
        /*0008*/ 	.word	0x0000000a


	//----- nvinfo : EIATTR_FRAME_SIZE
	.align		4
.L_46:
        /*000c*/ 	.byte	0x04, 0x11
        /*000e*/ 	.short	(.L_48 - .L_47)
	.align		4
.L_47:
        /*0010*/ 	.word	index@(_Z10add2vectorPiS_i)
        /*0014*/ 	.word	0x00000000


	//----- nvinfo : EIATTR_REGCOUNT
	.align		4
.L_48:
        /*0018*/ 	.byte	0x04, 0x2f
        /*001a*/ 	.short	(.L_50 - .L_49)
	.align		4
.L_49:
        /*001c*/ 	.word	index@(_Z9minVectorPfS_PiS0_i)
        /*0020*/ 	.word	0x0000000e


	//----- nvinfo : EIATTR_FRAME_SIZE
	.align		4
.L_50:
        /*0024*/ 	.byte	0x04, 0x11
        /*0026*/ 	.short	(.L_52 - .L_51)
	.align		4
.L_51:
        /*0028*/ 	.word	index@(_Z9minVectorPfS_PiS0_i)
        /*002c*/ 	.word	0x00000000


	//----- nvinfo : EIATTR_REGCOUNT
	.align		4
.L_52:
        /*0030*/ 	.byte	0x04, 0x2f
        /*0032*/ 	.short	(.L_54 - .L_53)
	.align		4
.L_53:
        /*0034*/ 	.word	index@(_Z21getMaximumRadiusIndexPfPiS0_S0_S0_S_S0_ii)
        /*0038*/ 	.word	0x00000010


	//----- nvinfo : EIATTR_FRAME_SIZE
	.align		4
.L_54:
        /*003c*/ 	.byte	0x04, 0x11
        /*003e*/ 	.short	(.L_56 - .L_55)
	.align		4
.L_55:
        /*0040*/ 	.word	index@(_Z21getMaximumRadiusIndexPfPiS0_S0_S0_S_S0_ii)
        /*0044*/ 	.word	0x00000000


	//----- nvinfo : EIATTR_REGCOUNT
	.align		4
.L_56:
        /*0048*/ 	.byte	0x04, 0x2f
        /*004a*/ 	.short	(.L_58 - .L_57)
	.align		4
.L_57:
        /*004c*/ 	.word	index@(_Z15checkIfContinuePfS_S_PiS0_S0_S0_S0_S_iiffi)
        /*0050*/ 	.word	0x00000018


	//----- nvinfo : EIATTR_FRAME_SIZE
	.align		4
.L_58:
        /*0054*/ 	.byte	0x04, 0x11
        /*0056*/ 	.short	(.L_60 - .L_59)
	.align		4
.L_59:
        /*0058*/ 	.word	index@(_Z15checkIfContinuePfS_S_PiS0_S0_S0_S0_S_iiffi)
        /*005c*/ 	.word	0x00000000


	//----- nvinfo : EIATTR_REGCOUNT
	.align		4
.L_60:
        /*0060*/ 	.byte	0x04, 0x2f
        /*0062*/ 	.short	(.L_62 - .L_61)
	.align		4
.L_61:
        /*0064*/ 	.word	index@(_Z24nomralize_distances_gridPfffi)
        /*0068*/ 	.word	0x00000010


	//----- nvinfo : EIATTR_FRAME_SIZE
	.align		4
.L_62:
        /*006c*/ 	.byte	0x04, 0x11
        /*006e*/ 	.short	(.L_64 - .L_63)
	.align		4
.L_63:
        /*0070*/ 	.word	index@($__internal_2_$__cuda_sm3x_div_rn_noftz_f32_slowpath)
        /*0074*/ 	.word	0x00000000


	//----- nvinfo : EIATTR_FRAME_SIZE
	.align		4
.L_64:
        /*0078*/ 	.byte	0x04, 0x11
        /*007a*/ 	.short	(.L_66 - .L_65)
	.align		4
.L_65:
        /*007c*/ 	.word	index@(_Z24nomralize_distances_gridPfffi)
        /*0080*/ 	.word	0x00000000


	//----- nvinfo : EIATTR_REGCOUNT
	.align		4
.L_66:
        /*0084*/ 	.byte	0x04, 0x2f
        /*0086*/ 	.short	(.L_68 - .L_67)
	.align		4
.L_67:
        /*0088*/ 	.word	index@(_Z15addMaximum_gridPffii)
        /*008c*/ 	.word	0x0000001c


	//----- nvinfo : EIATTR_FRAME_SIZE
	.align		4
.L_68:
        /*0090*/ 	.byte	0x04, 0x11
        /*0092*/ 	.short	(.L_70 - .L_69)
	.align		4
.L_69:
        /*0094*/ 	.word	index@(_Z15addMaximum_gridPffii)
        /*0098*/ 	.word	0x00000000


	//----- nvinfo : EIATTR_REGCOUNT
	.align		4
.L_70:
        /*009c*/ 	.byte	0x04, 0x2f
        /*009e*/ 	.short	(.L_72 - .L_71)
	.align		4
.L_71:
        /*00a0*/ 	.word	index@(_Z15transpose_naivePiS_ii)
        /*00a4*/ 	.word	0x0000000a


	//----- nvinfo : EIATTR_FRAME_SIZE
	.align		4
.L_72:
        /*00a8*/ 	.byte	0x04, 0x11
        /*00aa*/ 	.short	(.L_74 - .L_73)
	.align		4
.L_73:
        /*00ac*/ 	.word	index@(_Z15transpose_naivePiS_ii)
        /*00b0*/ 	.word	0x00000000


	//----- nvinfo : EIATTR_REGCOUNT
	.align		4
.L_74:
        /*00b4*/ 	.byte	0x04, 0x2f
        /*00b6*/ 	.short	(.L_76 - .L_75)
	.align		4
.L_75:
        /*00b8*/ 	.word	index@(_Z10transpose1PiS_ii)
        /*00bc*/ 	.word	0x00000028


	//----- nvinfo : EIATTR_FRAME_SIZE
	.align		4
.L_76:
        /*00c0*/ 	.byte	0x04, 0x11
        /*00c2*/ 	.short	(.L_78 - .L_77)
	.align		4
.L_77:
        /*00c4*/ 	.word	index@(_Z10transpose1PiS_ii)
        /*00c8*/ 	.word	0x00000000


	//----- nvinfo : EIATTR_REGCOUNT
	.align		4
.L_78:
        /*00cc*/ 	.byte	0x04, 0x2f
        /*00ce*/ 	.short	(.L_80 - .L_79)
	.align		4
.L_79:
        /*00d0*/ 	.word	index@(_Z10getNewDataPiS_S_S_PfS0_S_S_S_S_i)
        /*00d4*/ 	.word	0x00000016


	//----- nvinfo : EIATTR_FRAME_SIZE
	.align		4
.L_80:
        /*00d8*/ 	.byte	0x04, 0x11
        /*00da*/ 	.short	(.L_82 - .L_81)
	.align		4
.L_81:
        /*00dc*/ 	.word	index@(_Z10getNewDataPiS_S_S_PfS0_S_S_S_S_i)
        /*00e0*/ 	.word	0x00000000


	//----- nvinfo : EIATTR_REGCOUNT
	.align		4
.L_82:
        /*00e4*/ 	.byte	0x04, 0x2f
        /*00e6*/ 	.short	(.L_84 - .L_83)
	.align		4
.L_83:
        /*00e8*/ 	.word	index@(_Z16normalize_pointsPfS_S_ffi)
        /*00ec*/ 	.word	0x00000013


	//----- nvinfo : EIATTR_FRAME_SIZE
	.align		4
.L_84:
        /*00f0*/ 	.byte	0x04, 0x11
        /*00f2*/ 	.short	(.L_86 - .L_85)
	.align		4
.L_85:
        /*00f4*/ 	.word	index@($__internal_1_$__cuda_sm3x_div_rn_noftz_f32_slowpath)
        /*00f8*/ 	.word	0x00000000


	//----- nvinfo : EIATTR_FRAME_SIZE
	.align		4
.L_86:
        /*00fc*/ 	.byte	0x04, 0x11
        /*00fe*/ 	.short	(.L_88 - .L_87)
	.align		4
.L_87:
        /*0100*/ 	.word	index@(_Z16normalize_pointsPfS_S_ffi)
        /*0104*/ 	.word	0x00000000


	//----- nvinfo : EIATTR_REGCOUNT
	.align		4
.L_88:
        /*0108*/ 	.byte	0x04, 0x2f
        /*010a*/ 	.short	(.L_90 - .L_89)
	.align		4
.L_89:
        /*010c*/ 	.word	index@(_Z18denormalize_pointsPfS_S_ffi)
        /*0110*/ 	.word	0x00000012


	//----- nvinfo : EIATTR_FRAME_SIZE
	.align		4
.L_90:
        /*0114*/ 	.byte	0x04, 0x11
        /*0116*/ 	.short	(.L_92 - .L_91)
	.align		4
.L_91:
        /*0118*/ 	.word	index@(_Z18denormalize_pointsPfS_S_ffi)
        /*011c*/ 	.word	0x00000000


	//----- nvinfo : EIATTR_REGCOUNT
	.align		4
.L_92:
        /*0120*/ 	.byte	0x04, 0x2f
        /*0122*/ 	.short	(.L_94 - .L_93)
	.align		4
.L_93:
        /*0124*/ 	.word	index@(_Z14mergeNeighborsPfS_S_PiS0_S0_S0_S0_S0_S0_S0_ii)
        /*0128*/ 	.word	0x00000028


	//----- nvinfo : EIATTR_FRAME_SIZE
	.align		4
.L_94:
        /*012c*/ 	.byte	0x04, 0x11
        /*012e*/ 	.short	(.L_96 - .L_95)
	.align		4
.L_95:
        /*0130*/ 	.word	index@(_Z14mergeNeighborsPfS_S_PiS0_S0_S0_S0_S0_S0_S0_ii)
        /*0134*/ 	.word	0x00000000


	//----- nvinfo : EIATTR_REGCOUNT
	.align		4
.L_96:
        /*0138*/ 	.byte	0x04, 0x2f
        /*013a*/ 	.short	(.L_98 - .L_97)
	.align		4
.L_97:
        /*013c*/ 	.word	index@(_Z13copyNeighborsPiS_S_ii)
        /*0140*/ 	.word	0x00000018


	//----- nvinfo : EIATTR_FRAME_SIZE
	.align		4
.L_98:
        /*0144*/ 	.byte	0x04, 0x11
        /*0146*/ 	.short	(.L_100 - .L_99)
	.align		4
.L_99:
        /*0148*/ 	.word	index@(_Z13copyNeighborsPiS_S_ii)
        /*014c*/ 	.word	0x00000000


	//----- nvinfo : EIATTR_REGCOUNT
	.align		4
.L_100:
        /*0150*/ 	.byte	0x04, 0x2f
        /*0152*/ 	.short	(.L_102 - .L_101)
	.align		4
.L_101:
        /*0154*/ 	.word	index@(_Z21reverseIndexNeighborsPiS_i)
        /*0158*/ 	.word	0x0000000a


	//----- nvinfo : EIATTR_FRAME_SIZE
	.align		4
.L_102:
        /*015c*/ 	.byte	0x04, 0x11
        /*015e*/ 	.short	(.L_104 - .L_103)
	.align		4
.L_103:
        /*0160*/ 	.word	index@(_Z21reverseIndexNeighborsPiS_i)
        /*0164*/ 	.word	0x00000000


	//----- nvinfo : EIATTR_REGCOUNT
	.align		4
.L_104:
        /*0168*/ 	.byte	0x04, 0x2f
        /*016a*/ 	.short	(.L_106 - .L_105)
	.align		4
.L_105:
        /*016c*/ 	.word	index@(_Z18rearrangeNeighborsPiS_S_S_ii)
        /*0170*/ 	.word	0x0000001e


	//----- nvinfo : EIATTR_FRAME_SIZE
	.align		4
.L_106:
        /*0174*/ 	.byte	0x04, 0x11
        /*0176*/ 	.short	(.L_108 - .L_107)
	.align		4
.L_107:
        /*0178*/ 	.word	index@(_Z18rearrangeNeighborsPiS_S_S_ii)
        /*017c*/ 	.word	0x00000000


	//----- nvinfo : EIATTR_REGCOUNT
	.align		4
.L_108:
        /*0180*/ 	.byte	0x04, 0x2f
        /*0182*/ 	.short	(.L_110 - .L_109)
	.align		4
.L_109:
        /*0184*/ 	.word	index@(_Z22rearrangePointsBucketsPfS_S_S_S_S_PiS0_S0_S0_S0_S0_S0_i)
        /*0188*/ 	.word	0x00000016


	//----- nvinfo : EIATTR_FRAME_SIZE
	.align		4
.L_110:
        /*018c*/ 	.byte	0x04, 0x11
        /*018e*/ 	.short	(.L_112 - .L_111)
	.align		4
.L_111:
        /*0190*/ 	.word	index@(_Z22rearrangePointsBucketsPfS_S_S_S_S_PiS0_S0_S0_S0_S0_S0_i)
        /*0194*/ 	.word	0x00000000


	//----- nvinfo : EIATTR_REGCOUNT
	.align		4
.L_112:
        /*0198*/ 	.byte	0x04, 0x2f
        /*019a*/ 	.short	(.L_114 - .L_113)
	.align		4
.L_113:
        /*019c*/ 	.word	index@(_Z15rearrangePointsPfS_S_S_S_S_Pii)
        /*01a0*/ 	.word	0x00000014


	//----- nvinfo : EIATTR_FRAME_SIZE
	.align		4
.L_114:
        /*01a4*/ 	.byte	0x04, 0x11
        /*01a6*/ 	.short	(.L_116 - .L_115)
	.align		4
.L_115:
        /*01a8*/ 	.word	index@(_Z15rearrangePointsPfS_S_S_S_S_Pii)
        /*01ac*/ 	.word	0x00000000


	//----- nvinfo : EIATTR_REGCOUNT
	.align		4
.L_116:
        /*01b0*/ 	.byte	0x04, 0x2f
        /*01b2*/ 	.short	(.L_118 - .L_117)
	.align		4
.L_117:
        /*01b4*/ 	.word	index@(_Z13get_densitiesPfS_i)
        /*01b8*/ 	.word	0x0000000c


	//----- nvinfo : EIATTR_FRAME_SIZE
	.align		4
.L_118:
        /*01bc*/ 	.byte	0x04, 0x11
        /*01be*/ 	.short	(.L_120 - .L_119)
	.align		4
.L_119:
        /*01c0*/ 	.word	index@(_Z13get_densitiesPfS_i)
        /*01c4*/ 	.word	0x00000000


	//----- nvinfo : EIATTR_REGCOUNT
	.align		4
.L_120:
        /*01c8*/ 	.byte	0x04, 0x2f
        /*01ca*/ 	.short	(.L_122 - .L_121)
	.align		4
.L_121:
        /*01cc*/ 	.word	index@(_Z8setValueIiEvPT_S0_i)
        /*01d0*/ 	.word	0x0000000a


	//----- nvinfo : EIATTR_FRAME_SIZE
	.align		4
.L_122:
        /*01d4*/ 	.byte	0x04, 0x11
        /*01d6*/ 	.short	(.L_124 - .L_123)
	.align		4
.L_123:
        /*01d8*/ 	.word	index@(_Z8setValueIiEvPT_S0_i)
        /*01dc*/ 	.word	0x00000000


	//----- nvinfo : EIATTR_REGCOUNT
	.align		4
.L_124:
        /*01e0*/ 	.byte	0x04, 0x2f
        /*01e2*/ 	.short	(.L_126 - .L_125)
	.align		4
.L_125:
        /*01e4*/ 	.word	index@(_Z19construct_neighborsIxEvPfS0_S0_PiiPT_S1_S1_S1_iS0_S1_iiiiS1_S1_S1_S0_S1_S1_iiiiffi)
        /*01e8*/ 	.word	0x00000030


	//----- nvinfo : EIATTR_FRAME_SIZE
	.align		4
.L_126:
        /*01ec*/ 	.byte	0x04, 0x11
        /*01ee*/ 	.short	(.L_128 - .L_127)
	.align		4
.L_127:
        /*01f0*/ 	.word	index@(_Z19construct_neighborsIxEvPfS0_S0_PiiPT_S1_S1_S1_iS0_S1_iiiiS1_S1_S1_S0_S1_S1_iiiiffi)
        /*01f4*/ 	.word	0x00000000


	//----- nvinfo : EIATTR_REGCOUNT
	.align		4
.L_128:
        /*01f8*/ 	.byte	0x04, 0x2f
        /*01fa*/ 	.short	(.L_130 - .L_129)
	.align		4
.L_129:
        /*01fc*/ 	.word	index@(_Z11get_bucketsIxEvPfS0_S0_PiS1_S1_PT_iiff)
        /*0200*/ 	.word	0x00000017


	//----- nvinfo : EIATTR_FRAME_SIZE
	.align		4
.L_130:
        /*0204*/ 	.byte	0x04, 0x11
        /*0206*/ 	.short	(.L_132 - .L_131)
	.align		4
.L_131:
        /*0208*/ 	.word	index@($__internal_0_$__cuda_sm3x_div_rn_noftz_f32_slowpath)
        /*020c*/ 	.word	0x00000000


	//----- nvinfo : EIATTR_FRAME_SIZE
	.align		4
.L_132:
        /*0210*/ 	.byte	0x04, 0x11
        /*0212*/ 	.short	(.L_134 - .L_133)
	.align		4
.L_133:
        /*0214*/ 	.word	index@(_Z11get_bucketsIxEvPfS0_S0_PiS1_S1_PT_iiff)
        /*0218*/ 	.word	0x00000000


	//----- nvinfo : EIATTR_REGCOUNT
	.align		4
.L_134:
        /*021c*/ 	.byte	0x04, 0x2f
        /*021e*/ 	.short	(.L_136 - .L_135)
	.align		4
.L_135:
        /*0220*/ 	.word	index@(_ZN3cub18CUB_300001_SM_10006detail11EmptyKernelIvEEvv)
        /*0224*/ 	.word	0x00000004


	//----- nvinfo : EIATTR_FRAME_SIZE
	.align		4
.L_136:
        /*0228*/ 	.byte	0x04, 0x11
        /*022a*/ 	.short	(.L_138 - .L_137)
	.align		4
.L_137:
        /*022c*/ 	.word	index@(_ZN3cub18CUB_300001_SM_10006detail11EmptyKernelIvEEvv)
        /*0230*/ 	.word	0x00000000


	//----- nvinfo : EIATTR_REGCOUNT
	.align		4
.L_138:
        /*0234*/ 	.byte	0x04, 0x2f
        /*0236*/ 	.short	(.L_140 - .L_139)
	.align		4
.L_139:
        /*0238*/ 	.word	index@(_ZN3cub18CUB_300001_SM_10006detail4scan23DeviceCompactInitKernelINS0_13ScanTileStateIjLb1EEEPjEEvT_iT0_)
        /*023c*/ 	.word	0x0000000a


	//----- nvinfo : EIATTR_FRAME_SIZE
	.align		4
.L_140:
        /*0240*/ 	.byte	0x04, 0x11
        /*0242*/ 	.short	(.L_142 - .L_141)
	.align		4
.L_141:
        /*0244*/ 	.word	index@(_ZN3cub18CUB_300001_SM_10006detail4scan23DeviceCompactInitKernelINS0_13ScanTileStateIjLb1EEEPjEEvT_iT0_)
        /*0248*/ 	.word	0x00000000


	//----- nvinfo : EIATTR_REGCOUNT
	.align		4
.L_142:
        /*024c*/ 	.byte	0x04, 0x2f
        /*024e*/ 	.short	(.L_144 - .L_143)
	.align		4
.L_143:
        /*0250*/ 	.word	index@(_ZN3cub18CUB_300001_SM_10006detail4scan23DeviceCompactInitKernelINS0_13ScanTileStateIyLb1EEEPmEEvT_iT0_)
        /*0254*/ 	.word	0x0000000e


	//----- nvinfo : EIATTR_FRAME_SIZE
	.align		4
.L_144:
        /*0258*/ 	.byte	0x04, 0x11
        /*025a*/ 	.short	(.L_146 - .L_145)
	.align		4
.L_145:
        /*025c*/ 	.word	index@(_ZN3cub18CUB_300001_SM_10006detail4scan23DeviceCompactInitKernelINS0_13ScanTileStateIyLb1EEEPmEEvT_iT0_)
        /*0260*/ 	.word	0x00000000


	//----- nvinfo : EIATTR_REGCOUNT
	.align		4
.L_146:
        /*0264*/ 	.byte	0x04, 0x2f
        /*0266*/ 	.short	(.L_148 - .L_147)
	.align		4
.L_147:
        /*0268*/ 	.word	index@(_ZN3cub18CUB_300001_SM_10006detail4scan20DeviceScanInitKernelINS0_13ScanTileStateIiLb1EEEEEvT_i)
        /*026c*/ 	.word	0x00000008


	//----- nvinfo : EIATTR_FRAME_SIZE
	.align		4
.L_148:
        /*0270*/ 	.byte	0x04, 0x11
        /*0272*/ 	.short	(.L_150 - .L_149)
	.align		4
.L_149:
        /*0274*/ 	.word	index@(_ZN3cub18CUB_300001_SM_10006detail4scan20DeviceScanInitKernelINS0_13ScanTileStateIiLb1EEEEEvT_i)
        /*0278*/ 	.word	0x00000000


	//----- nvinfo : EIATTR_REGCOUNT
	.align		4
.L_150:
        /*027c*/ 	.byte	0x04, 0x2f
        /*027e*/ 	.short	(.L_152 - .L_151)
	.align		4
.L_151:
        /*0280*/ 	.word	index@(_ZN3cub18CUB_300001_SM_10006detail4scan16DeviceScanKernelINS2_10policy_hubIiiijN4cuda3std3__44plusIvEEE10Policy1000EPiSC_NS0_13ScanTileStateIiLb1EEES9_NS0_8NullTypeEjiLb0ESF_EEvT0_T1_T2_iT3_T4_T5_)
        /*0284*/ 	.word	0x00000038


	//----- nvinfo : EIATTR_FRAME_SIZE
	.align		4
.L_152:
        /*0288*/ 	.byte	0x04, 0x11
        /*028a*/ 	.short	(.L_154 - .L_153)
	.align		4
.L_153:
        /*028c*/ 	.word	index@(_ZN3cub18CUB_300001_SM_10006detail4scan16DeviceScanKernelINS2_10policy_hubIiiijN4cuda3std3__44plusIvEEE10Policy1000EPiSC_NS0_13ScanTileStateIiLb1EEES9_NS0_8NullTypeEjiLb0ESF_EEvT0_T1_T2_iT3_T4_T5_)
        /*0290*/ 	.word	0x00000000


	//----- nvinfo : EIATTR_REGCOUNT
	.align		4
.L_154:
        /*0294*/ 	.byte	0x04, 0x2f
        /*0296*/ 	.short	(.L_156 - .L_155)
	.align		4
.L_155:
        /*0298*/ 	.word	index@(_ZN3cub18CUB_300001_SM_10006detail4scan16DeviceScanKernelINS2_10policy_hubIiiimN4cuda3std3__44plusIvEEE10Policy1000EPiSC_NS0_13ScanTileStateIiLb1EEES9_NS0_8NullTypeEmiLb0ESF_EEvT0_T1_T2_iT3_T4_T5_)
        /*029c*/ 	.word	0x00000030


	//----- nvinfo : EIATTR_FRAME_SIZE
	.align		4
.L_156:
        /*02a0*/ 	.byte	0x04, 0x11
        /*02a2*/ 	.short	(.L_158 - .L_157)
	.align		4
.L_157:
        /*02a4*/ 	.word	index@(_ZN3cub18CUB_300001_SM_10006detail4scan16DeviceScanKernelINS2_10policy_hubIiiimN4cuda3std3__44plusIvEEE10Policy1000EPiSC_NS0_13ScanTileStateIiLb1EEES9_NS0_8NullTypeEmiLb0ESF_EEvT0_T1_T2_iT3_T4_T5_)
        /*02a8*/ 	.word	0x00000000


	//----- nvinfo : EIATTR_REGCOUNT
	.align		4
.L_158:
        /*02ac*/ 	.byte	0x04, 0x2f
        /*02ae*/ 	.short	(.L_160 - .L_159)
	.align		4
.L_159:
        /*02b0*/ 	.word	index@(_ZN3cub18CUB_300001_SM_10006detail13unique_by_key28DeviceUniqueByKeySweepKernelINS2_10policy_hubIxiE10Policy1000EPxPiS7_S8_PjNS0_13ScanTileStateIjLb1EEEN4cuda3std3__48equal_toIxEEjNS2_11VSMemHelperEEEvT0_T1_T2_T3_T4_T5_T6_T7_iNS1_7vsmem_tE)
        /*02b4*/ 	.word	0x00000042


	//----- nvinfo : EIATTR_FRAME_SIZE
	.align		4
.L_160:
        /*02b8*/ 	.byte	0x04, 0x11
        /*02ba*/ 	.short	(.L_162 - .L_161)
	.align		4
.L_161:
        /*02bc*/ 	.word	index@(_ZN3cub18CUB_300001_SM_10006detail13unique_by_key28DeviceUniqueByKeySweepKernelINS2_10policy_hubIxiE10Policy1000EPxPiS7_S8_PjNS0_13ScanTileStateIjLb1EEEN4cuda3std3__48equal_toIxEEjNS2_11VSMemHelperEEEvT0_T1_T2_T3_T4_T5_T6_T7_iNS1_7vsmem_tE)
        /*02c0*/ 	.word	0x00000000


	//----- nvinfo : EIATTR_REGCOUNT
	.align		4
.L_162:
        /*02c4*/ 	.byte	0x04, 0x2f
        /*02c6*/ 	.short	(.L_164 - .L_163)
	.align		4
.L_163:
        /*02c8*/ 	.word	index@(_ZN3cub18CUB_300001_SM_10006detail13unique_by_key28DeviceUniqueByKeySweepKernelINS2_10policy_hubIxiE10Policy1000EPxPiS7_S8_PmNS0_13ScanTileStateIyLb1EEEN4cuda3std3__48equal_toIxEEyNS2_11VSMemHelperEEEvT0_T1_T2_T3_T4_T5_T6_T7_iNS1_7vsmem_tE)
        /*02cc*/ 	.word	0x0000004d


	//----- nvinfo : EIATTR_FRAME_SIZE
	.align		4
.L_164:
        /*02d0*/ 	.byte	0x04, 0x11
        /*02d2*/ 	.short	(.L_166 - .L_165)
	.align		4
.L_165:
        /*02d4*/ 	.word	index@(_ZN3cub18CUB_300001_SM_10006detail13unique_by_key28DeviceUniqueByKeySweepKernelINS2_10policy_hubIxiE10Policy1000EPxPiS7_S8_PmNS0_13ScanTileStateIyLb1EEEN4cuda3std3__48equal_toIxEEyNS2_11VSMemHelperEEEvT0_T1_T2_T3_T4_T5_T6_T7_iNS1_7vsmem_tE)
        /*02d8*/ 	.word	0x00000000


	//----- nvinfo : EIATTR_REGCOUNT
	.align		4
.L_166:
        /*02dc*/ 	.byte	0x04, 0x2f
        /*02de*/ 	.short	(.L_168 - .L_167)
	.align		4
.L_167:
        /*02e0*/ 	.word	index@(_ZN3cub18CUB_300001_SM_10006detail6reduce28DeviceReduceSingleTileKernelINS2_10policy_hubIfjN4cuda3__47minimumIfEEE10Policy1000EPfSB_jS8_ffNS5_3std3__410__identityEEEvT0_T1_T2_T3_T4_T6_)
        /*02e4*/ 	.word	0x00000020


	//----- nvinfo : EIATTR_FRAME_SIZE
	.align		4
.L_168:
        /*02e8*/ 	.byte	0x04, 0x11
        /*02ea*/ 	.short	(.L_170 - .L_169)
	.align		4
.L_169:
        /*02ec*/ 	.word	index@(_ZN3cub18CUB_300001_SM_10006detail6reduce28DeviceReduceSingleTileKernelINS2_10policy_hubIfjN4cuda3__47minimumIfEEE10Policy1000EPfSB_jS8_ffNS5_3std3__410__identityEEEvT0_T1_T2_T3_T4_T6_)
        /*02f0*/ 	.word	0x00000000


	//----- nvinfo : EIATTR_REGCOUNT
	.align		4
.L_170:
        /*02f4*/ 	.byte	0x04, 0x2f
        /*02f6*/ 	.short	(.L_172 - .L_171)
	.align		4
.L_171:
        /*02f8*/ 	.word	index@(_ZN3cub18CUB_300001_SM_10006detail6reduce18DeviceReduceKernelINS2_10policy_hubIfjN4cuda3__47minimumIfEEE10Policy1000EPfjS8_fNS5_3std3__410__identityEEEvT0_PT3_T1_NS0_13GridEvenShareISI_EET2_T4_)
        /*02fc*/ 	.word	0x00000020


	//----- nvinfo : EIATTR_FRAME_SIZE
	.align		4
.L_172:
        /*0300*/ 	.byte	0x04, 0x11
        /*0302*/ 	.short	(.L_174 - .L_173)
	.align		4
.L_173:
        /*0304*/ 	.word	index@(_ZN3cub18CUB_300001_SM_10006detail6reduce18DeviceReduceKernelINS2_10policy_hubIfjN4cuda3__47minimumIfEEE10Policy1000EPfjS8_fNS5_3std3__410__identityEEEvT0_PT3_T1_NS0_13GridEvenShareISI_EET2_T4_)
        /*0308*/ 	.word	0x00000000


	//----- nvinfo : EIATTR_REGCOUNT
	.align		4
.L_174:
        /*030c*/ 	.byte	0x04, 0x2f
        /*030e*/ 	.short	(.L_176 - .L_175)
	.align		4
.L_175:
        /*0310*/ 	.word	index@(_ZN3cub18CUB_300001_SM_10006detail6reduce28DeviceReduceSingleTileKernelINS2_10policy_hubIfjN4cuda3__47minimumIfEEE10Policy1000EPfSB_iS8_ffNS5_3std3__410__identityEEEvT0_T1_T2_T3_T4_T6_)
        /*0314*/ 	.word	0x0000001e


	//----- nvinfo : EIATTR_FRAME_SIZE
	.align		4
.L_176:
        /*0318*/ 	.byte	0x04, 0x11
        /*031a*/ 	.short	(.L_178 - .L_177)
	.align		4
.L_177:
        /*031c*/ 	.word	index@(_ZN3cub18CUB_300001_SM_10006detail6reduce28DeviceReduceSingleTileKernelINS2_10policy_hubIfjN4cuda3__47minimumIfEEE10Policy1000EPfSB_iS8_ffNS5_3std3__410__identityEEEvT0_T1_T2_T3_T4_T6_)
        /*0320*/ 	.word	0x00000000


	//----- nvinfo : EIATTR_REGCOUNT
	.align		4
.L_178:
        /*0324*/ 	.byte	0x04, 0x2f
        /*0326*/ 	.short	(.L_180 - .L_179)
	.align		4
.L_179:
        /*0328*/ 	.word	index@(_ZN3cub18CUB_300001_SM_10006detail6reduce28DeviceReduceSingleTileKernelINS2_10policy_hubIfyN4cuda3__47minimumIfEEE10Policy1000EPfSB_yS8_ffNS5_3std3__410__identityEEEvT0_T1_T2_T3_T4_T6_)
        /*032c*/ 	.word	0x00000020


	//----- nvinfo : EIATTR_FRAME_SIZE
	.align		4
.L_180:
        /*0330*/ 	.byte	0x04, 0x11
        /*0332*/ 	.short	(.L_182 - .L_181)
	.align		4
.L_181:
        /*0334*/ 	.word	index@(_ZN3cub18CUB_300001_SM_10006detail6reduce28DeviceReduceSingleTileKernelINS2_10policy_hubIfyN4cuda3__47minimumIfEEE10Policy1000EPfSB_yS8_ffNS5_3std3__410__identityEEEvT0_T1_T2_T3_T4_T6_)
        /*0338*/ 	.word	0x00000000


	//----- nvinfo : EIATTR_REGCOUNT
	.align		4
.L_182:
        /*033c*/ 	.byte	0x04, 0x2f
        /*033e*/ 	.short	(.L_184 - .L_183)
	.align		4
.L_183:
        /*0340*/ 	.word	index@(_ZN3cub18CUB_300001_SM_10006detail6reduce18DeviceReduceKernelINS2_10policy_hubIfyN4cuda3__47minimumIfEEE10Policy1000EPfyS8_fNS5_3std3__410__identityEEEvT0_PT3_T1_NS0_13GridEvenShareISI_EET2_T4_)
        /*0344*/ 	.word	0x00000020


	//----- nvinfo : EIATTR_FRAME_SIZE
	.align		4
.L_184:
        /*0348*/ 	.byte	0x04, 0x11
        /*034a*/ 	.short	(.L_186 - .L_185)
	.align		4
.L_185:
        /*034c*/ 	.word	index@(_ZN3cub18CUB_300001_SM_10006detail6reduce18DeviceReduceKernelINS2_10policy_hubIfyN4cuda3__47minimumIfEEE10Policy1000EPfyS8_fNS5_3std3__410__identityEEEvT0_PT3_T1_NS0_13GridEvenShareISI_EET2_T4_)
        /*0350*/ 	.word	0x00000000


	//----- nvinfo : EIATTR_REGCOUNT
	.align		4
.L_186:
        /*0354*/ 	.byte	0x04, 0x2f
        /*0356*/ 	.short	(.L_188 - .L_187)
	.align		4
.L_187:
        /*0358*/ 	.word	index@(_ZN3cub18CUB_300001_SM_10006detail6reduce28DeviceReduceSingleTileKernelINS2_10policy_hubIfyN4cuda3__47minimumIfEEE10Policy1000EPfSB_iS8_ffNS5_3std3__410__identityEEEvT0_T1_T2_T3_T4_T6_)
        /*035c*/ 	.word	0x0000001e


	//----- nvinfo : EIATTR_FRAME_SIZE
	.align		4
.L_188:
        /*0360*/ 	.byte	0x04, 0x11
        /*0362*/ 	.short	(.L_190 - .L_189)
	.align		4
.L_189:
        /*0364*/ 	.word	index@(_ZN3cub18CUB_300001_SM_10006detail6reduce28DeviceReduceSingleTileKernelINS2_10policy_hubIfyN4cuda3__47minimumIfEEE10Policy1000EPfSB_iS8_ffNS5_3std3__410__identityEEEvT0_T1_T2_T3_T4_T6_)
        /*0368*/ 	.word	0x00000000


	//----- nvinfo : EIATTR_REGCOUNT
	.align		4
.L_190:
        /*036c*/ 	.byte	0x04, 0x2f
        /*036e*/ 	.short	(.L_192 - .L_191)
	.align		4
.L_191:
        /*0370*/ 	.word	index@(_ZN3cub18CUB_300001_SM_10006detail6reduce28DeviceReduceSingleTileKernelINS2_10policy_hubIfjN4cuda3__47maximumIfEEE10Policy1000EPfSB_jS8_ffNS5_3std3__410__identityEEEvT0_T1_T2_T3_T4_T6_)
        /*0374*/ 	.word	0x00000020


	//----- nvinfo : EIATTR_FRAME_SIZE
	.align		4
.L_192:
        /*0378*/ 	.byte	0x04, 0x11
        /*037a*/ 	.short	(.L_194 - .L_193)
	.align		4
.L_193:
        /*037c*/ 	.word	index@(_ZN3cub18CUB_300001_SM_10006detail6reduce28DeviceReduceSingleTileKernelINS2_10policy_hubIfjN4cuda3__47maximumIfEEE10Policy1000EPfSB_jS8_ffNS5_3std3__410__identityEEEvT0_T1_T2_T3_T4_T6_)
        /*0380*/ 	.word	0x00000000


	//----- nvinfo : EIATTR_REGCOUNT
	.align		4
.L_194:
        /*0384*/ 	.byte	0x04, 0x2f
        /*0386*/ 	.short	(.L_196 - .L_195)
	.align		4
.L_195:
        /*0388*/ 	.word	index@(_ZN3cub18CUB_300001_SM_10006detail6reduce18DeviceReduceKernelINS2_10policy_hubIfjN4cuda3__47maximumIfEEE10Policy1000EPfjS8_fNS5_3std3__410__identityEEEvT0_PT3_T1_NS0_13GridEvenShareISI_EET2_T4_)
        /*038c*/ 	.word	0x00000020


	//----- nvinfo : EIATTR_FRAME_SIZE
	.align		4
.L_196:
        /*0390*/ 	.byte	0x04, 0x11
        /*0392*/ 	.short	(.L_198 - .L_197)
	.align		4
.L_197:
        /*0394*/ 	.word	index@(_ZN3cub18CUB_300001_SM_10006detail6reduce18DeviceReduceKernelINS2_10policy_hubIfjN4cuda3__47maximumIfEEE10Policy1000EPfjS8_fNS5_3std3__410__identityEEEvT0_PT3_T1_NS0_13GridEvenShareISI_EET2_T4_)
        /*0398*/ 	.word	0x00000000


	//----- nvinfo : EIATTR_REGCOUNT
	.align		4
.L_198:
        /*039c*/ 	.byte	0x04, 0x2f
        /*039e*/ 	.short	(.L_200 - .L_199)
	.align		4
.L_199:
        /*03a0*/ 	.word	index@(_ZN3cub18CUB_300001_SM_10006detail6reduce28DeviceReduceSingleTileKernelINS2_10policy_hubIfjN4cuda3__47maximumIfEEE10Policy1000EPfSB_iS8_ffNS5_3std3__410__identityEEEvT0_T1_T2_T3_T4_T6_)
        /*03a4*/ 	.word	0x0000001e


	//----- nvinfo : EIATTR_FRAME_SIZE
	.align		4
.L_200:
        /*03a8*/ 	.byte	0x04, 0x11
        /*03aa*/ 	.short	(.L_202 - .L_201)
	.align		4
.L_201:
        /*03ac*/ 	.word	index@(_ZN3cub18CUB_300001_SM_10006detail6reduce28DeviceReduceSingleTileKernelINS2_10policy_hubIfjN4cuda3__47maximumIfEEE10Policy1000EPfSB_iS8_ffNS5_3std3__410__identityEEEvT0_T1_T2_T3_T4_T6_)
        /*03b0*/ 	.word	0x00000000


	//----- nvinfo : EIATTR_REGCOUNT
	.align		4
.L_202:
        /*03b4*/ 	.byte	0x04, 0x2f
        /*03b6*/ 	.short	(.L_204 - .L_203)
	.align		4
.L_203:
        /*03b8*/ 	.word	index@(_ZN3cub18CUB_300001_SM_10006detail6reduce28DeviceReduceSingleTileKernelINS2_10policy_hubIfyN4cuda3__47maximumIfEEE10Policy1000EPfSB_yS8_ffNS5_3std3__410__identityEEEvT0_T1_T2_T3_T4_T6_)
        /*03bc*/ 	.word	0x00000020


	//----- nvinfo : EIATTR_FRAME_SIZE
	.align		4
.L_204:
        /*03c0*/ 	.byte	0x04, 0x11
        /*03c2*/ 	.short	(.L_206 - .L_205)
	.align		4
.L_205:
        /*03c4*/ 	.word	index@(_ZN3cub18CUB_300001_SM_10006detail6reduce28DeviceReduceSingleTileKernelINS2_10policy_hubIfyN4cuda3__47maximumIfEEE10Policy1000EPfSB_yS8_ffNS5_3std3__410__identityEEEvT0_T1_T2_T3_T4_T6_)
        /*03c8*/ 	.word	0x00000000


	//----- nvinfo : EIATTR_REGCOUNT
	.align		4
.L_206:
        /*03cc*/ 	.byte	0x04, 0x2f
        /*03ce*/ 	.short	(.L_208 - .L_207)
	.align		4
.L_207:
        /*03d0*/ 	.word	index@(_ZN3cub18CUB_300001_SM_10006detail6reduce18DeviceReduceKernelINS2_10policy_hubIfyN4cuda3__47maximumIfEEE10Policy1000EPfyS8_fNS5_3std3__410__identityEEEvT0_PT3_T1_NS0_13GridEvenShareISI_EET2_T4_)
        /*03d4*/ 	.word	0x00000020


	//----- nvinfo : EIATTR_FRAME_SIZE
	.align		4
.L_208:
        /*03d8*/ 	.byte	0x04, 0x11
        /*03da*/ 	.short	(.L_210 - .L_209)
	.align		4
.L_209:
        /*03dc*/ 	.word	index@(_ZN3cub18CUB_300001_SM_10006detail6reduce18DeviceReduceKernelINS2_10policy_hubIfyN4cuda3__47maximumIfEEE10Policy1000EPfyS8_fNS5_3std3__410__identityEEEvT0_PT3_T1_NS0_13GridEvenShareISI_EET2_T4_)
        /*03e0*/ 	.word	0x00000000


	//----- nvinfo : EIATTR_REGCOUNT
	.align		4
.L_210:
        /*03e4*/ 	.byte	0x04, 0x2f
        /*03e6*/ 	.short	(.L_212 - .L_211)
	.align		4
.L_211:
        /*03e8*/ 	.word	index@(_ZN3cub18CUB_300001_SM_10006detail6reduce28DeviceReduceSingleTileKernelINS2_10policy_hubIfyN4cuda3__47maximumIfEEE10Policy1000EPfSB_iS8_ffNS5_3std3__410__identityEEEvT0_T1_T2_T3_T4_T6_)
        /*03ec*/ 	.word	0x0000001e


	//----- nvinfo : EIATTR_FRAME_SIZE
	.align		4
.L_212:
        /*03f0*/ 	.byte	0x04, 0x11
        /*03f2*/ 	.short	(.L_214 - .L_213)
	.align		4
.L_213:
        /*03f4*/ 	.word	index@(_ZN3cub18CUB_300001_SM_10006detail6reduce28DeviceReduceSingleTileKernelINS2_10policy_hubIfyN4cuda3__47maximumIfEEE10Policy1000EPfSB_iS8_ffNS5_3std3__410__identityEEEvT0_T1_T2_T3_T4_T6_)
        /*03f8*/ 	.word	0x00000000


	//----- nvinfo : EIATTR_REGCOUNT
	.align		4
.L_214:
        /*03fc*/ 	.byte	0x04, 0x2f
        /*03fe*/ 	.short	(.L_216 - .L_215)
	.align		4
.L_215:
        /*0400*/ 	.word	index@(_ZN3cub18CUB_300001_SM_10006detail6reduce28DeviceReduceSingleTileKernelINS2_10policy_hubIijN4cuda3std3__44plusIiEEE10Policy1000EPiSC_jS9_iiNS7_10__identityEEEvT0_T1_T2_T3_T4_T6_)
        /*0404*/ 	.word	0x0000001e


	//----- nvinfo : EIATTR_FRAME_SIZE
	.align		4
.L_216:
        /*0408*/ 	.byte	0x04, 0x11
        /*040a*/ 	.short	(.L_218 - .L_217)
	.align		4
.L_217:
        /*040c*/ 	.word	index@(_ZN3cub18CUB_300001_SM_10006detail6reduce28DeviceReduceSingleTileKernelINS2_10policy_hubIijN4cuda3std3__44plusIiEEE10Policy1000EPiSC_jS9_iiNS7_10__identityEEEvT0_T1_T2_T3_T4_T6_)
        /*0410*/ 	.word	0x00000000


	//----- nvinfo : EIATTR_REGCOUNT
	.align		4
.L_218:
        /*0414*/ 	.byte	0x04, 0x2f
        /*0416*/ 	.short	(.L_220 - .L_219)
	.align		4
.L_219:
        /*0418*/ 	.word	index@(_ZN3cub18CUB_300001_SM_10006detail6reduce18DeviceReduceKernelINS2_10policy_hubIijN4cuda3std3__44plusIiEEE10Policy1000EPijS9_iNS7_10__identityEEEvT0_PT3_T1_NS0_13GridEvenShareISH_EET2_T4_)
        /*041c*/ 	.word	0x00000020


	//----- nvinfo : EIATTR_FRAME_SIZE
	.align		4
.L_220:
        /*0420*/ 	.byte	0x04, 0x11
        /*0422*/ 	.short	(.L_222 - .L_221)
	.align		4
.L_221:
        /*0424*/ 	.word	index@(_ZN3cub18CUB_300001_SM_10006detail6reduce18DeviceReduceKernelINS2_10policy_hubIijN4cuda3std3__44plusIiEEE10Policy1000EPijS9_iNS7_10__identityEEEvT0_PT3_T1_NS0_13GridEvenShareISH_EET2_T4_)
        /*0428*/ 	.word	0x00000000


	//----- nvinfo : EIATTR_REGCOUNT
	.align		4
.L_222:
        /*042c*/ 	.byte	0x04, 0x2f
        /*042e*/ 	.short	(.L_224 - .L_223)
	.align		4
.L_223:
        /*0430*/ 	.word	index@(_ZN3cub18CUB_300001_SM_10006detail6reduce28DeviceReduceSingleTileKernelINS2_10policy_hubIijN4cuda3std3__44plusIiEEE10Policy1000EPiSC_iS9_iiNS7_10__identityEEEvT0_T1_T2_T3_T4_T6_)
        /*0434*/ 	.word	0x00000020


	//----- nvinfo : EIATTR_FRAME_SIZE
	.align		4
.L_224:
        /*0438*/ 	.byte	0x04, 0x11
        /*043a*/ 	.short	(.L_226 - .L_225)
	.align		4
.L_225:
        /*043c*/ 	.word	index@(_ZN3cub18CUB_300001_SM_10006detail6reduce28DeviceReduceSingleTileKernelINS2_10policy_hubIijN4cuda3std3__44plusIiEEE10Policy1000EPiSC_iS9_iiNS7_10__identityEEEvT0_T1_T2_T3_T4_T6_)
        /*0440*/ 	.word	0x00000000


	//----- nvinfo : EIATTR_REGCOUNT
	.align		4
.L_226:
        /*0444*/ 	.byte	0x04, 0x2f
        /*0446*/ 	.short	(.L_228 - .L_227)
	.align		4
.L_227:
        /*0448*/ 	.word	index@(_ZN3cub18CUB_300001_SM_10006detail6reduce28DeviceReduceSingleTileKernelINS2_10policy_hubIiyN4cuda3std3__44plusIiEEE10Policy1000EPiSC_yS9_iiNS7_10__identityEEEvT0_T1_T2_T3_T4_T6_)
        /*044c*/ 	.word	0x00000020


	//----- nvinfo : EIATTR_FRAME_SIZE
	.align		4
.L_228:
        /*0450*/ 	.byte	0x04, 0x11
        /*0452*/ 	.short	(.L_230 - .L_229)
	.align		4
.L_229:
        /*0454*/ 	.word	index@(_ZN3cub18CUB_300001_SM_10006detail6reduce28DeviceReduceSingleTileKernelINS2_10policy_hubIiyN4cuda3std3__44plusIiEEE10Policy1000EPiSC_yS9_iiNS7_10__identityEEEvT0_T1_T2_T3_T4_T6_)
        /*0458*/ 	.word	0x00000000


	//----- nvinfo : EIATTR_REGCOUNT
	.align		4
.L_230:
        /*045c*/ 	.byte	0x04, 0x2f
        /*045e*/ 	.short	(.L_232 - .L_231)
	.align		4
.L_231:
        /*0460*/ 	.word	index@(_ZN3cub18CUB_300001_SM_10006detail6reduce18DeviceReduceKernelINS2_10policy_hubIiyN4cuda3std3__44plusIiEEE10Policy1000EPiyS9_iNS7_10__identityEEEvT0_PT3_T1_NS0_13GridEvenShareISH_EET2_T4_)
        /*0464*/ 	.word	0x0000001d


	//----- nvinfo : EIATTR_FRAME_SIZE
	.align		4
.L_232:
        /*0468*/ 	.byte	0x04, 0x11
        /*046a*/ 	.short	(.L_234 - .L_233)
	.align		4
.L_233:
        /*046c*/ 	.word	index@(_ZN3cub18CUB_300001_SM_10006detail6reduce18DeviceReduceKernelINS2_10policy_hubIiyN4cuda3std3__44plusIiEEE10Policy1000EPiyS9_iNS7_10__identityEEEvT0_PT3_T1_NS0_13GridEvenShareISH_EET2_T4_)
        /*0470*/ 	.word	0x00000000


	//----- nvinfo : EIATTR_REGCOUNT
	.align		4
.L_234:
        /*0474*/ 	.byte	0x04, 0x2f
        /*0476*/ 	.short	(.L_236 - .L_235)
	.align		4
.L_235:
        /*0478*/ 	.word	index@(_ZN3cub18CUB_300001_SM_10006detail6reduce28DeviceReduceSingleTileKernelINS2_10policy_hubIiyN4cuda3std3__44plusIiEEE10Policy1000EPiSC_iS9_iiNS7_10__identityEEEvT0_T1_T2_T3_T4_T6_)
        /*047c*/ 	.word	0x00000020


	//----- nvinfo : EIATTR_FRAME_SIZE
	.align		4
.L_236:
        /*0480*/ 	.byte	0x04, 0x11
        /*0482*/ 	.short	(.L_238 - .L_237)
	.align		4
.L_237:
        /*0484*/ 	.word	index@(_ZN3cub18CUB_300001_SM_10006detail6reduce28DeviceReduceSingleTileKernelINS2_10policy_hubIiyN4cuda3std3__44plusIiEEE10Policy1000EPiSC_iS9_iiNS7_10__identityEEEvT0_T1_T2_T3_T4_T6_)
        /*0488*/ 	.word	0x00000000


	//----- nvinfo : EIATTR_REGCOUNT
	.align		4
.L_238:
        /*048c*/ 	.byte	0x04, 0x2f
        /*048e*/ 	.short	(.L_240 - .L_239)
	.align		4
.L_239:
        /*0490*/ 	.word	index@(_ZN3cub18CUB_300001_SM_10006detail10radix_sort31DeviceRadixSortSingleTileKernelINS1_5radix10policy_hubIxiyE10Policy1000ELNS0_9SortOrderE0ExiyNS1_21identity_decomposer_tEEEvPKT1_PSA_PKT2_PSE_T3_iiT4_)
        /*0494*/ 	.word	0x0000007b


	//----- nvinfo : EIATTR_FRAME_SIZE
	.align		4
.L_240:
        /*0498*/ 	.byte	0x04, 0x11
        /*049a*/ 	.short	(.L_242 - .L_241)
	.align		4
.L_241:
        /*049c*/ 	.word	index@(_ZN3cub18CUB_300001_SM_10006detail10radix_sort31DeviceRadixSortSingleTileKernelINS1_5radix10policy_hubIxiyE10Policy1000ELNS0_9SortOrderE0ExiyNS1_21identity_decomposer_tEEEvPKT1_PSA_PKT2_PSE_T3_iiT4_)
        /*04a0*/ 	.word	0x00000000


	//----- nvinfo : EIATTR_REGCOUNT
	.align		4
.L_242:
        /*04a4*/ 	.byte	0x04, 0x2f
        /*04a6*/ 	.short	(.L_244 - .L_243)
	.align		4
.L_243:
        /*04a8*/ 	.word	index@(_ZN3cub18CUB_300001_SM_10006detail10radix_sort30DeviceRadixSortHistogramKernelINS1_5radix10policy_hubIxiyE10Policy1000ELNS0_9SortOrderE0ExyNS1_21identity_decomposer_tEEEvPT2_PKT1_SA_iiT3_)
        /*04ac*/ 	.word	0x00000040


	//----- nvinfo : EIATTR_FRAME_SIZE
	.align		4
.L_244:
        /*04b0*/ 	.byte	0x04, 0x11
        /*04b2*/ 	.short	(.L_246 - .L_245)
	.align		4
.L_245:
        /*04b4*/ 	.word	index@(_ZN3cub18CUB_300001_SM_10006detail10radix_sort30DeviceRadixSortHistogramKernelINS1_5radix10policy_hubIxiyE10Policy1000ELNS0_9SortOrderE0ExyNS1_21identity_decomposer_tEEEvPT2_PKT1_SA_iiT3_)
        /*04b8*/ 	.word	0x00000000


	//----- nvinfo : EIATTR_REGCOUNT
	.align		4
.L_246:
        /*04bc*/ 	.byte	0x04, 0x2f
        /*04be*/ 	.short	(.L_248 - .L_247)
	.align		4
.L_247:
        /*04c0*/ 	.word	index@(_ZN3cub18CUB_300001_SM_10006detail10radix_sort33DeviceRadixSortExclusiveSumKernelINS1_5radix10policy_hubIxiyE10Policy1000EyEEvPT0_)
        /*04c4*/ 	.word	0x00000020


	//----- nvinfo : EIATTR_FRAME_SIZE
	.align		4
.L_248:
        /*04c8*/ 	.byte	0x04, 0x11
        /*04ca*/ 	.short	(.L_250 - .L_249)
	.align		4
.L_249:
        /*04cc*/ 	.word	index@(_ZN3cub18CUB_300001_SM_10006detail10radix_sort33DeviceRadixSortExclusiveSumKernelINS1_5radix10policy_hubIxiyE10Policy1000EyEEvPT0_)
        /*04d0*/ 	.word	0x00000000


	//----- nvinfo : EIATTR_REGCOUNT
	.align		4
.L_250:
        /*04d4*/ 	.byte	0x04, 0x2f
        /*04d6*/ 	.short	(.L_252 - .L_251)
	.align		4
.L_251:
        /*04d8*/ 	.word	index@(_ZN3cub18CUB_300001_SM_10006detail10radix_sort29DeviceRadixSortOnesweepKernelINS1_5radix10policy_hubIxiyE10Policy1000ELNS0_9SortOrderE0ExiyiiNS1_21identity_decomposer_tEEEvPT5_SB_PT3_PKSC_PT1_PKSG_PT2_PKSK_T4_iiT6_)
        /*04dc*/ 	.word	0x00000061


	//----- nvinfo : EIATTR_FRAME_SIZE
	.align		4
.L_252:
        /*04e0*/ 	.byte	0x04, 0x11
        /*04e2*/ 	.short	(.L_254 - .L_253)
	.align		4
.L_253:
        /*04e4*/ 	.word	index@(_ZN3cub18CUB_300001_SM_10006detail10radix_sort29DeviceRadixSortOnesweepKernelINS1_5radix10policy_hubIxiyE10Policy1000ELNS0_9SortOrderE0ExiyiiNS1_21identity_decomposer_tEEEvPT5_SB_PT3_PKSC_PT1_PKSG_PT2_PKSK_T4_iiT6_)
        /*04e8*/ 	.word	0x00000000


	//----- nvinfo : EIATTR_REGCOUNT
	.align		4
.L_254:
        /*04ec*/ 	.byte	0x04, 0x2f
        /*04ee*/ 	.short	(.L_256 - .L_255)
	.align		4
.L_255:
        /*04f0*/ 	.word	index@(_ZN3cub18CUB_300001_SM_10006detail10radix_sort31DeviceRadixSortSingleTileKernelINS1_5radix10policy_hubIxxyE10Policy1000ELNS0_9SortOrderE0ExxyNS1_21identity_decomposer_tEEEvPKT1_PSA_PKT2_PSE_T3_iiT4_)
        /*04f4*/ 	.word	0x0000007f


	//----- nvinfo : EIATTR_FRAME_SIZE
	.align		4
.L_256:
        /*04f8*/ 	.byte	0x04, 0x11
        /*04fa*/ 	.short	(.L_258 - .L_257)
	.align		4
.L_257:
        /*04fc*/ 	.word	index@(_ZN3cub18CUB_300001_SM_10006detail10radix_sort31DeviceRadixSortSingleTileKernelINS1_5radix10policy_hubIxxyE10Policy1000ELNS0_9SortOrderE0ExxyNS1_21identity_decomposer_tEEEvPKT1_PSA_PKT2_PSE_T3_iiT4_)
        /*0500*/ 	.word	0x00000000


	//----- nvinfo : EIATTR_REGCOUNT
	.align		4
.L_258:
        /*0504*/ 	.byte	0x04, 0x2f
        /*0506*/ 	.short	(.L_260 - .L_259)
	.align		4
.L_259:
        /*0508*/ 	.word	index@(_ZN3cub18CUB_300001_SM_10006detail10radix_sort30DeviceRadixSortHistogramKernelINS1_5radix10policy_hubIxxyE10Policy1000ELNS0_9SortOrderE0ExyNS1_21identity_decomposer_tEEEvPT2_PKT1_SA_iiT3_)
        /*050c*/ 	.word	0x00000040


	//----- nvinfo : EIATTR_FRAME_SIZE
	.align		4
.L_260:
        /*0510*/ 	.byte	0x04, 0x11
        /*0512*/ 	.short	(.L_262 - .L_261)
	.align		4
.L_261:
        /*0514*/ 	.word	index@(_ZN3cub18CUB_300001_SM_10006detail10radix_sort30DeviceRadixSortHistogramKernelINS1_5radix10policy_hubIxxyE10Policy1000ELNS0_9SortOrderE0ExyNS1_21identity_decomposer_tEEEvPT2_PKT1_SA_iiT3_)
        /*0518*/ 	.word	0x00000000


	//----- nvinfo : EIATTR_REGCOUNT
	.align		4
.L_262:
        /*051c*/ 	.byte	0x04, 0x2f
        /*051e*/ 	.short	(.L_264 - .L_263)
	.align		4
.L_263:
        /*0520*/ 	.word	index@(_ZN3cub18CUB_300001_SM_10006detail10radix_sort33DeviceRadixSortExclusiveSumKernelINS1_5radix10policy_hubIxxyE10Policy1000EyEEvPT0_)
        /*0524*/ 	.word	0x00000020


	//----- nvinfo : EIATTR_FRAME_SIZE
	.align		4
.L_264:
        /*0528*/ 	.byte	0x04, 0x11
        /*052a*/ 	.short	(.L_266 - .L_265)
	.align		4
.L_265:
        /*052c*/ 	.word	index@(_ZN3cub18CUB_300001_SM_10006detail10radix_sort33DeviceRadixSortExclusiveSumKernelINS1_5radix10policy_hubIxxyE10Policy1000EyEEvPT0_)
        /*0530*/ 	.word	0x00000000


	//----- nvinfo : EIATTR_REGCOUNT
	.align		4
.L_266:
        /*0534*/ 	.byte	0x04, 0x2f
        /*0536*/ 	.short	(.L_268 - .L_267)
	.align		4
.L_267:
        /*0538*/ 	.word	index@(_ZN3cub18CUB_300001_SM_10006detail10radix_sort29DeviceRadixSortOnesweepKernelINS1_5radix10policy_hubIxxyE10Policy1000ELNS0_9SortOrderE0ExxyiiNS1_21identity_decomposer_tEEEvPT5_SB_PT3_PKSC_PT1_PKSG_PT2_PKSK_T4_iiT6_)
        /*053c*/ 	.word	0x00000050


	//----- nvinfo : EIATTR_FRAME_SIZE
	.align		4
.L_268:
        /*0540*/ 	.byte	0x04, 0x11
        /*0542*/ 	.short	(.L_270 - .L_269)
	.align		4
.L_269:
        /*0544*/ 	.word	index@(_ZN3cub18CUB_300001_SM_10006detail10radix_sort29DeviceRadixSortOnesweepKernelINS1_5radix10policy_hubIxxyE10Policy1000ELNS0_9SortOrderE0ExxyiiNS1_21identity_decomposer_tEEEvPT5_SB_PT3_PKSC_PT1_PKSG_PT2_PKSK_T4_iiT6_)
        /*0548*/ 	.word	0x00000018


	//----- nvinfo : EIATTR_REGCOUNT
	.align		4
.L_270:
        /*054c*/ 	.byte	0x04, 0x2f
        /*054e*/ 	.short	(.L_272 - .L_271)
	.align		4
.L_271:
        /*0550*/ 	.word	index@(_ZN3cub18CUB_300001_SM_10006detail10radix_sort31DeviceRadixSortSingleTileKernelINS1_5radix10policy_hubIiiyE10Policy1000ELNS0_9SortOrderE0EiiyNS1_21identity_decomposer_tEEEvPKT1_PSA_PKT2_PSE_T3_iiT4_)
        /*0554*/ 	.word	0x00000099


	//----- nvinfo : EIATTR_FRAME_SIZE
	.align		4
.L_272:
        /*0558*/ 	.byte	0x04, 0x11
        /*055a*/ 	.short	(.L_274 - .L_273)
	.align		4
.L_273:
        /*055c*/ 	.word	index@(_ZN3cub18CUB_300001_SM_10006detail10radix_sort31DeviceRadixSortSingleTileKernelINS1_5radix10policy_hubIiiyE10Policy1000ELNS0_9SortOrderE0EiiyNS1_21identity_decomposer_tEEEvPKT1_PSA_PKT2_PSE_T3_iiT4_)
        /*0560*/ 	.word	0x00000000


	//----- nvinfo : EIATTR_REGCOUNT
	.align		4
.L_274:
        /*0564*/ 	.byte	0x04, 0x2f
        /*0566*/ 	.short	(.L_276 - .L_275)
	.align		4
.L_275:
        /*0568*/ 	.word	index@(_ZN3cub18CUB_300001_SM_10006detail10radix_sort30DeviceRadixSortHistogramKernelINS1_5radix10policy_hubIiiyE10Policy1000ELNS0_9SortOrderE0EiyNS1_21identity_decomposer_tEEEvPT2_PKT1_SA_iiT3_)
        /*056c*/ 	.word	0x00000020


	//----- nvinfo : EIATTR_FRAME_SIZE
	.align		4
.L_276:
        /*0570*/ 	.byte	0x04, 0x11
        /*0572*/ 	.short	(.L_278 - .L_277)
	.align		4
.L_277:
        /*0574*/ 	.word	index@(_ZN3cub18CUB_300001_SM_10006detail10radix_sort30DeviceRadixSortHistogramKernelINS1_5radix10policy_hubIiiyE10Policy1000ELNS0_9SortOrderE0EiyNS1_21identity_decomposer_tEEEvPT2_PKT1_SA_iiT3_)
        /*0578*/ 	.word	0x00000000


	//----- nvinfo : EIATTR_REGCOUNT
	.align		4
.L_278:
        /*057c*/ 	.byte	0x04, 0x2f
        /*057e*/ 	.short	(.L_280 - .L_279)
	.align		4
.L_279:
        /*0580*/ 	.word	index@(_ZN3cub18CUB_300001_SM_10006detail10radix_sort33DeviceRadixSortExclusiveSumKernelINS1_5radix10policy_hubIiiyE10Policy1000EyEEvPT0_)
        /*0584*/ 	.word	0x00000020


	//----- nvinfo : EIATTR_FRAME_SIZE
	.align		4
.L_280:
        /*0588*/ 	.byte	0x04, 0x11
        /*058a*/ 	.short	(.L_282 - .L_281)
	.align		4
.L_281:
        /*058c*/ 	.word	index@(_ZN3cub18CUB_300001_SM_10006detail10radix_sort33DeviceRadixSortExclusiveSumKernelINS1_5radix10policy_hubIiiyE10Policy1000EyEEvPT0_)
        /*0590*/ 	.word	0x00000000


	//----- nvinfo : EIATTR_REGCOUNT
	.align		4
.L_282:
        /*0594*/ 	.byte	0x04, 0x2f
        /*0596*/ 	.short	(.L_284 - .L_283)
	.align		4
.L_283:
        /*0598*/ 	.word	index@(_ZN3cub18CUB_300001_SM_10006detail10radix_sort29DeviceRadixSortOnesweepKernelINS1_5radix10policy_hubIiiyE10Policy1000ELNS0_9SortOrderE0EiiyiiNS1_21identity_decomposer_tEEEvPT5_SB_PT3_PKSC_PT1_PKSG_PT2_PKSK_T4_iiT6_)
        /*059c*/ 	.word	0x00000049


	//----- nvinfo : EIATTR_FRAME_SIZE
	.align		4
.L_284:
        /*05a0*/ 	.byte	0x04, 0x11
        /*05a2*/ 	.short	(.L_286 - .L_285)
	.align		4
.L_285:
        /*05a4*/ 	.word	index@(_ZN3cub18CUB_300001_SM_10006detail10radix_sort29DeviceRadixSortOnesweepKernelINS1_5radix10policy_hubIiiyE10Policy1000ELNS0_9SortOrderE0EiiyiiNS1_21identity_decomposer_tEEEvPT5_SB_PT3_PKSC_PT1_PKSG_PT2_PKSK_T4_iiT6_)
        /*05a8*/ 	.word	0x00000000


	//----- nvinfo : EIATTR_MIN_STACK_SIZE
	.align		4
.L_286:
        /*05ac*/ 	.byte	0x04, 0x12
        /*05ae*/ 	.short	(.L_288 - .L_287)
	.align		4
.L_287:
        /*05b0*/ 	.word	index@(_ZN3cub18CUB_300001_SM_10006detail10radix_sort29DeviceRadixSortOnesweepKernelINS1_5radix10policy_hubIiiyE10Policy1000ELNS0_9SortOrderE0EiiyiiNS1_21identity_decomposer_tEEEvPT5_SB_PT3_PKSC_PT1_PKSG_PT2_PKSK_T4_iiT6_)
        /*05b4*/ 	.word	0x00000000


	//----- nvinfo : EIATTR_MIN_STACK_SIZE
	.align		4
.L_288:
        /*05b8*/ 	.byte	0x04, 0x12
        /*05ba*/ 	.short	(.L_290 - .L_289)
	.align		4
.L_289:
        /*05bc*/ 	.word	index@(_ZN3cub18CUB_300001_SM_10006detail10radix_sort33DeviceRadixSortExclusiveSumKernelINS1_5radix10policy_hubIiiyE10Policy1000EyEEvPT0_)
        /*05c0*/ 	.word	0x00000000


	//----- nvinfo : EIATTR_MIN_STACK_SIZE
	.align		4
.L_290:
        /*05c4*/ 	.byte	0x04, 0x12
        /*05c6*/ 	.short	(.L_292 - .L_291)
	.align		4
.L_291:
        /*05c8*/ 	.word	index@(_ZN3cub18CUB_300001_SM_10006detail10radix_sort30DeviceRadixSortHistogramKernelINS1_5radix10policy_hubIiiyE10Policy1000ELNS0_9SortOrderE0EiyNS1_21identity_decomposer_tEEEvPT2_PKT1_SA_iiT3_)
        /*05cc*/ 	.word	0x00000000


	//----- nvinfo : EIATTR_MIN_STACK_SIZE
	.align		4
.L_292:
        /*05d0*/ 	.byte	0x04, 0x12
        /*05d2*/ 	.short	(.L_294 - .L_293)
	.align		4
.L_293:
        /*05d4*/ 	.word	index@(_ZN3cub18CUB_300001_SM_10006detail10radix_sort31DeviceRadixSortSingleTileKernelINS1_5radix10policy_hubIiiyE10Policy1000ELNS0_9SortOrderE0EiiyNS1_21identity_decomposer_tEEEvPKT1_PSA_PKT2_PSE_T3_iiT4_)
        /*05d8*/ 	.word	0x00000000


	//----- nvinfo : EIATTR_MIN_STACK_SIZE
	.align		4
.L_294:
        /*05dc*/ 	.byte	0x04, 0x12
        /*05de*/ 	.short	(.L_296 - .L_295)
	.align		4
.L_295:
        /*05e0*/ 	.word	index@(_ZN3cub18CUB_300001_SM_10006detail10radix_sort29DeviceRadixSortOnesweepKernelINS1_5radix10policy_hubIxxyE10Policy1000ELNS0_9SortOrderE0ExxyiiNS1_21identity_decomposer_tEEEvPT5_SB_PT3_PKSC_PT1_PKSG_PT2_PKSK_T4_iiT6_)
        /*05e4*/ 	.word	0x00000018


	//----- nvinfo : EIATTR_MIN_STACK_SIZE
	.align		4
.L_296:
        /*05e8*/ 	.byte	0x04, 0x12
        /*05ea*/ 	.short	(.L_298 - .L_297)
	.align		4
.L_297:
        /*05ec*/ 	.word	index@(_ZN3cub18CUB_300001_SM_10006detail10radix_sort33DeviceRadixSortExclusiveSumKernelINS1_5radix10policy_hubIxxyE10Policy1000EyEEvPT0_)
        /*05f0*/ 	.word	0x00000000


	//----- nvinfo : EIATTR_MIN_STACK_SIZE
	.align		4
.L_298:
        /*05f4*/ 	.byte	0x04, 0x12
        /*05f6*/ 	.short	(.L_300 - .L_299)
	.align		4
.L_299:
        /*05f8*/ 	.word	index@(_ZN3cub18CUB_300001_SM_10006detail10radix_sort30DeviceRadixSortHistogramKernelINS1_5radix10policy_hubIxxyE10Policy1000ELNS0_9SortOrderE0ExyNS1_21identity_decomposer_tEEEvPT2_PKT1_SA_iiT3_)
        /*05fc*/ 	.word	0x00000000


	//----- nvinfo : EIATTR_MIN_STACK_SIZE
	.align		4
.L_300:
        /*0600*/ 	.byte	0x04, 0x12
        /*0602*/ 	.short	(.L_302 - .L_301)
	.align		4
.L_301:
        /*0604*/ 	.word	index@(_ZN3cub18CUB_300001_SM_10006detail10radix_sort31DeviceRadixSortSingleTileKernelINS1_5radix10policy_hubIxxyE10Policy1000ELNS0_9SortOrderE0ExxyNS1_21identity_decomposer_tEEEvPKT1_PSA_PKT2_PSE_T3_iiT4_)
        /*0608*/ 	.word	0x00000000


	//----- nvinfo : EIATTR_MIN_STACK_SIZE
	.align		4
.L_302:
        /*060c*/ 	.byte	0x04, 0x12
        /*060e*/ 	.short	(.L_304 - .L_303)
	.align		4
.L_303:
        /*0610*/ 	.word	index@(_ZN3cub18CUB_300001_SM_10006detail10radix_sort29DeviceRadixSortOnesweepKernelINS1_5radix10policy_hubIxiyE10Policy1000ELNS0_9SortOrderE0ExiyiiNS1_21identity_decomposer_tEEEvPT5_SB_PT3_PKSC_PT1_PKSG_PT2_PKSK_T4_iiT6_)
        /*0614*/ 	.word	0x00000000


	//----- nvinfo : EIATTR_MIN_STACK_SIZE
	.align		4
.L_304:
        /*0618*/ 	.byte	0x04, 0x12
        /*061a*/ 	.short	(.L_306 - .L_305)
	.align		4
.L_305:
        /*061c*/ 	.word	index@(_ZN3cub18CUB_300001_SM_10006detail10radix_sort33DeviceRadixSortExclusiveSumKernelINS1_5radix10policy_hubIxiyE10Policy1000EyEEvPT0_)
        /*0620*/ 	.word	0x00000000


	//----- nvinfo : EIATTR_MIN_STACK_SIZE
	.align		4
.L_306:
        /*0624*/ 	.byte	0x04, 0x12
        /*0626*/ 	.short	(.L_308 - .L_307)
	.align		4
.L_307:
        /*0628*/ 	.word	index@(_ZN3cub18CUB_300001_SM_10006detail10radix_sort30DeviceRadixSortHistogramKernelINS1_5radix10policy_hubIxiyE10Policy1000ELNS0_9SortOrderE0ExyNS1_21identity_decomposer_tEEEvPT2_PKT1_SA_iiT3_)
        /*062c*/ 	.word	0x00000000


	//----- nvinfo : EIATTR_MIN_STACK_SIZE
	.align		4
.L_308:
        /*0630*/ 	.byte	0x04, 0x12
        /*0632*/ 	.short	(.L_310 - .L_309)
	.align		4
.L_309:
        /*0634*/ 	.word	index@(_ZN3cub18CUB_300001_SM_10006detail10radix_sort31DeviceRadixSortSingleTileKernelINS1_5radix10policy_hubIxiyE10Policy1000ELNS0_9SortOrderE0ExiyNS1_21identity_decomposer_tEEEvPKT1_PSA_PKT2_PSE_T3_iiT4_)
        /*0638*/ 	.word	0x00000000


	//----- nvinfo : EIATTR_MIN_STACK_SIZE
	.align		4
.L_310:
        /*063c*/ 	.byte	0x04, 0x12
        /*063e*/ 	.short	(.L_312 - .L_311)
	.align		4
.L_311:
        /*0640*/ 	.word	index@(_ZN3cub18CUB_300001_SM_10006detail6reduce28DeviceReduceSingleTileKernelINS2_10policy_hubIiyN4cuda3std3__44plusIiEEE10Policy1000EPiSC_iS9_iiNS7_10__identityEEEvT0_T1_T2_T3_T4_T6_)
        /*0644*/ 	.word	0x00000000


	//----- nvinfo : EIATTR_MIN_STACK_SIZE
	.align		4
.L_312:
        /*0648*/ 	.byte	0x04, 0x12
        /*064a*/ 	.short	(.L_314 - .L_313)
	.align		4
.L_313:
        /*064c*/ 	.word	index@(_ZN3cub18CUB_300001_SM_10006detail6reduce18DeviceReduceKernelINS2_10policy_hubIiyN4cuda3std3__44plusIiEEE10Policy1000EPiyS9_iNS7_10__identityEEEvT0_PT3_T1_NS0_13GridEvenShareISH_EET2_T4_)
        /*0650*/ 	.word	0x00000000


	//----- nvinfo : EIATTR_MIN_STACK_SIZE
	.align		4
.L_314:
        /*0654*/ 	.byte	0x04, 0x12
        /*0656*/ 	.short	(.L_316 - .L_315)
	.align		4
.L_315:
        /*0658*/ 	.word	index@(_ZN3cub18CUB_300001_SM_10006detail6reduce28DeviceReduceSingleTileKernelINS2_10policy_hubIiyN4cuda3std3__44plusIiEEE10Policy1000EPiSC_yS9_iiNS7_10__identityEEEvT0_T1_T2_T3_T4_T6_)
        /*065c*/ 	.word	0x00000000


	//----- nvinfo : EIATTR_MIN_STACK_SIZE
	.align		4
.L_316:
        /*0660*/ 	.byte	0x04, 0x12
        /*0662*/ 	.short	(.L_318 - .L_317)
	.align		4
.L_317:
        /*0664*/ 	.word	index@(_ZN3cub18CUB_300001_SM_10006detail6reduce28DeviceReduceSingleTileKernelINS2_10policy_hubIijN4cuda3std3__44plusIiEEE10Policy1000EPiSC_iS9_iiNS7_10__identityEEEvT0_T1_T2_T3_T4_T6_)
        /*0668*/ 	.word	0x00000000


	//----- nvinfo : EIATTR_MIN_STACK_SIZE
	.align		4
.L_318:
        /*066c*/ 	.byte	0x04, 0x12
        /*066e*/ 	.short	(.L_320 - .L_319)
	.align		4
.L_319:
        /*0670*/ 	.word	index@(_ZN3cub18CUB_300001_SM_10006detail6reduce18DeviceReduceKernelINS2_10policy_hubIijN4cuda3std3__44plusIiEEE10Policy1000EPijS9_iNS7_10__identityEEEvT0_PT3_T1_NS0_13GridEvenShareISH_EET2_T4_)
        /*0674*/ 	.word	0x00000000


	//----- nvinfo : EIATTR_MIN_STACK_SIZE
	.align		4
.L_320:
        /*0678*/ 	.byte	0x04, 0x12
        /*067a*/ 	.short	(.L_322 - .L_321)
	.align		4
.L_321:
        /*067c*/ 	.word	index@(_ZN3cub18CUB_300001_SM_10006detail6reduce28DeviceReduceSingleTileKernelINS2_10policy_hubIijN4cuda3std3__44plusIiEEE10Policy1000EPiSC_jS9_iiNS7_10__identityEEEvT0_T1_T2_T3_T4_T6_)
        /*0680*/ 	.word	0x00000000


	//----- nvinfo : EIATTR_MIN_STACK_SIZE
	.align		4
.L_322:
        /*0684*/ 	.byte	0x04, 0x12
        /*0686*/ 	.short	(.L_324 - .L_323)
	.align		4
.L_323:
        /*0688*/ 	.word	index@(_ZN3cub18CUB_300001_SM_10006detail6reduce28DeviceReduceSingleTileKernelINS2_10policy_hubIfyN4cuda3__47maximumIfEEE10Policy1000EPfSB_iS8_ffNS5_3std3__410__identityEEEvT0_T1_T2_T3_T4_T6_)
        /*068c*/ 	.word	0x00000000


	//----- nvinfo : EIATTR_MIN_STACK_SIZE
	.align		4
.L_324:
        /*0690*/ 	.byte	0x04, 0x12
        /*0692*/ 	.short	(.L_326 - .L_325)
	.align		4
.L_325:
        /*0694*/ 	.word	index@(_ZN3cub18CUB_300001_SM_10006detail6reduce18DeviceReduceKernelINS2_10policy_hubIfyN4cuda3__47maximumIfEEE10Policy1000EPfyS8_fNS5_3std3__410__identityEEEvT0_PT3_T1_NS0_13GridEvenShareISI_EET2_T4_)
        /*0698*/ 	.word	0x00000000


	//----- nvinfo : EIATTR_MIN_STACK_SIZE
	.align		4
.L_326:
        /*069c*/ 	.byte	0x04, 0x12
        /*069e*/ 	.short	(.L_328 - .L_327)
	.align		4
.L_327:
        /*06a0*/ 	.word	index@(_ZN3cub18CUB_300001_SM_10006detail6reduce28DeviceReduceSingleTileKernelINS2_10policy_hubIfyN4cuda3__47maximumIfEEE10Policy1000EPfSB_yS8_ffNS5_3std3__410__identityEEEvT0_T1_T2_T3_T4_T6_)
        /*06a4*/ 	.word	0x00000000


	//----- nvinfo : EIATTR_MIN_STACK_SIZE
	.align		4
.L_328:
        /*06a8*/ 	.byte	0x04, 0x12
        /*06aa*/ 	.short	(.L_330 - .L_329)
	.align		4
.L_329:
        /*06ac*/ 	.word	index@(_ZN3cub18CUB_300001_SM_10006detail6reduce28DeviceReduceSingleTileKernelINS2_10policy_hubIfjN4cuda3__47maximumIfEEE10Policy1000EPfSB_iS8_ffNS5_3std3__410__identityEEEvT0_T1_T2_T3_T4_T6_)
        /*06b0*/ 	.word	0x00000000


	//----- nvinfo : EIATTR_MIN_STACK_SIZE
	.align		4
.L_330:
        /*06b4*/ 	.byte	0x04, 0x12
        /*06b6*/ 	.short	(.L_332 - .L_331)
	.align		4
.L_331:
        /*06b8*/ 	.word	index@(_ZN3cub18CUB_300001_SM_10006detail6reduce18DeviceReduceKernelINS2_10policy_hubIfjN4cuda3__47maximumIfEEE10Policy1000EPfjS8_fNS5_3std3__410__identityEEEvT0_PT3_T1_NS0_13GridEvenShareISI_EET2_T4_)
        /*06bc*/ 	.word	0x00000000


	//----- nvinfo : EIATTR_MIN_STACK_SIZE
	.align		4
.L_332:
        /*06c0*/ 	.byte	0x04, 0x12
        /*06c2*/ 	.short	(.L_334 - .L_333)
	.align		4
.L_333:
        /*06c4*/ 	.word	index@(_ZN3cub18CUB_300001_SM_10006detail6reduce28DeviceReduceSingleTileKernelINS2_10policy_hubIfjN4cuda3__47maximumIfEEE10Policy1000EPfSB_jS8_ffNS5_3std3__410__identityEEEvT0_T1_T2_T3_T4_T6_)
        /*06c8*/ 	.word	0x00000000


	//----- nvinfo : EIATTR_MIN_STACK_SIZE
	.align		4
.L_334:
        /*06cc*/ 	.byte	0x04, 0x12
        /*06ce*/ 	.short	(.L_336 - .L_335)
	.align		4
.L_335:
        /*06d0*/ 	.word	index@(_ZN3cub18CUB_300001_SM_10006detail6reduce28DeviceReduceSingleTileKernelINS2_10policy_hubIfyN4cuda3__47minimumIfEEE10Policy1000EPfSB_iS8_ffNS5_3std3__410__identityEEEvT0_T1_T2_T3_T4_T6_)
        /*06d4*/ 	.word	0x00000000


	//----- nvinfo : EIATTR_MIN_STACK_SIZE
	.align		4
.L_336:
        /*06d8*/ 	.byte	0x04, 0x12
        /*06da*/ 	.short	(.L_338 - .L_337)
	.align		4
.L_337:
        /*06dc*/ 	.word	index@(_ZN3cub18CUB_300001_SM_10006detail6reduce18DeviceReduceKernelINS2_10policy_hubIfyN4cuda3__47minimumIfEEE10Policy1000EPfyS8_fNS5_3std3__410__identityEEEvT0_PT3_T1_NS0_13GridEvenShareISI_EET2_T4_)
        /*06e0*/ 	.word	0x00000000


	//----- nvinfo : EIATTR_MIN_STACK_SIZE
	.align		4
.L_338:
        /*06e4*/ 	.byte	0x04, 0x12
        /*06e6*/ 	.short	(.L_340 - .L_339)
	.align		4
.L_339:
        /*06e8*/ 	.word	index@(_ZN3cub18CUB_300001_SM_10006detail6reduce28DeviceReduceSingleTileKernelINS2_10policy_hubIfyN4cuda3__47minimumIfEEE10Policy1000EPfSB_yS8_ffNS5_3std3__410__identityEEEvT0_T1_T2_T3_T4_T6_)
        /*06ec*/ 	.word	0x00000000


	//----- nvinfo : EIATTR_MIN_STACK_SIZE
	.align		4
.L_340:
        /*06f0*/ 	.byte	0x04, 0x12
        /*06f2*/ 	.short	(.L_342 - .L_341)
	.align		4
.L_341:
        /*06f4*/ 	.word	index@(_ZN3cub18CUB_300001_SM_10006detail6reduce28DeviceReduceSingleTileKernelINS2_10policy_hubIfjN4cuda3__47minimumIfEEE10Policy1000EPfSB_iS8_ffNS5_3std3__410__identityEEEvT0_T1_T2_T3_T4_T6_)
        /*06f8*/ 	.word	0x00000000


	//----- nvinfo : EIATTR_MIN_STACK_SIZE
	.align		4
.L_342:
        /*06fc*/ 	.byte	0x04, 0x12
        /*06fe*/ 	.short	(.L_344 - .L_343)
	.align		4
.L_343:
        /*0700*/ 	.word	index@(_ZN3cub18CUB_300001_SM_10006detail6reduce18DeviceReduceKernelINS2_10policy_hubIfjN4cuda3__47minimumIfEEE10Policy1000EPfjS8_fNS5_3std3__410__identityEEEvT0_PT3_T1_NS0_13GridEvenShareISI_EET2_T4_)
        /*0704*/ 	.word	0x00000000


	//----- nvinfo : EIATTR_MIN_STACK_SIZE
	.align		4
.L_344:
        /*0708*/ 	.byte	0x04, 0x12
        /*070a*/ 	.short	(.L_346 - .L_345)
	.align		4
.L_345:
        /*070c*/ 	.word	index@(_ZN3cub18CUB_300001_SM_10006detail6reduce28DeviceReduceSingleTileKernelINS2_10policy_hubIfjN4cuda3__47minimumIfEEE10Policy1000EPfSB_jS8_ffNS5_3std3__410__identityEEEvT0_T1_T2_T3_T4_T6_)
        /*0710*/ 	.word	0x00000000


	//----- nvinfo : EIATTR_MIN_STACK_SIZE
	.align		4
.L_346:
        /*0714*/ 	.byte	0x04, 0x12
        /*0716*/ 	.short	(.L_348 - .L_347)
	.align		4
.L_347:
        /*0718*/ 	.word	index@(_ZN3cub18CUB_300001_SM_10006detail13unique_by_key28DeviceUniqueByKeySweepKernelINS2_10policy_hubIxiE10Policy1000EPxPiS7_S8_PmNS0_13ScanTileStateIyLb1EEEN4cuda3std3__48equal_toIxEEyNS2_11VSMemHelperEEEvT0_T1_T2_T3_T4_T5_T6_T7_iNS1_7vsmem_tE)
        /*071c*/ 	.word	0x00000000


	//----- nvinfo : EIATTR_MIN_STACK_SIZE
	.align		4
.L_348:
        /*0720*/ 	.byte	0x04, 0x12
        /*0722*/ 	.short	(.L_350 - .L_349)
	.align		4
.L_349:
        /*0724*/ 	.word	index@(_ZN3cub18CUB_300001_SM_10006detail13unique_by_key28DeviceUniqueByKeySweepKernelINS2_10policy_hubIxiE10Policy1000EPxPiS7_S8_PjNS0_13ScanTileStateIjLb1EEEN4cuda3std3__48equal_toIxEEjNS2_11VSMemHelperEEEvT0_T1_T2_T3_T4_T5_T6_T7_iNS1_7vsmem_tE)
        /*0728*/ 	.word	0x00000000


	//----- nvinfo : EIATTR_MIN_STACK_SIZE
	.align		4
.L_350:
        /*072c*/ 	.byte	0x04, 0x12
        /*072e*/ 	.short	(.L_352 - .L_351)
	.align		4
.L_351:
        /*0730*/ 	.word	index@(_ZN3cub18CUB_300001_SM_10006detail4scan16DeviceScanKernelINS2_10policy_hubIiiimN4cuda3std3__44plusIvEEE10Policy1000EPiSC_NS0_13ScanTileStateIiLb1EEES9_NS0_8NullTypeEmiLb0ESF_EEvT0_T1_T2_iT3_T4_T5_)
        /*0734*/ 	.word	0x00000000


	//----- nvinfo : EIATTR_MIN_STACK_SIZE
	.align		4
.L_352:
        /*0738*/ 	.byte	0x04, 0x12
        /*073a*/ 	.short	(.L_354 - .L_353)
	.align		4
.L_353:
        /*073c*/ 	.word	index@(_ZN3cub18CUB_300001_SM_10006detail4scan16DeviceScanKernelINS2_10policy_hubIiiijN4cuda3std3__44plusIvEEE10Policy1000EPiSC_NS0_13ScanTileStateIiLb1EEES9_NS0_8NullTypeEjiLb0ESF_EEvT0_T1_T2_iT3_T4_T5_)
        /*0740*/ 	.word	0x00000000


	//----- nvinfo : EIATTR_MIN_STACK_SIZE
	.align		4
.L_354:
        /*0744*/ 	.byte	0x04, 0x12
        /*0746*/ 	.short	(.L_356 - .L_355)
	.align		4
.L_355:
        /*0748*/ 	.word	index@(_ZN3cub18CUB_300001_SM_10006detail4scan20DeviceScanInitKernelINS0_13ScanTileStateIiLb1EEEEEvT_i)
        /*074c*/ 	.word	0x00000000


	//----- nvinfo : EIATTR_MIN_STACK_SIZE
	.align		4
.L_356:
        /*0750*/ 	.byte	0x04, 0x12
        /*0752*/ 	.short	(.L_358 - .L_357)
	.align		4
.L_357:
        /*0754*/ 	.word	index@(_ZN3cub18CUB_300001_SM_10006detail4scan23DeviceCompactInitKernelINS0_13ScanTileStateIyLb1EEEPmEEvT_iT0_)
        /*0758*/ 	.word	0x00000000


	//----- nvinfo : EIATTR_MIN_STACK_SIZE
	.align		4
.L_358:
        /*075c*/ 	.byte	0x04, 0x12
        /*075e*/ 	.short	(.L_360 - .L_359)
	.align		4
.L_359:
        /*0760*/ 	.word	index@(_ZN3cub18CUB_300001_SM_10006detail4scan23DeviceCompactInitKernelINS0_13ScanTileStateIjLb1EEEPjEEvT_iT0_)
        /*0764*/ 	.word	0x00000000


	//----- nvinfo : EIATTR_MIN_STACK_SIZE
	.align		4
.L_360:
        /*0768*/ 	.byte	0x04, 0x12
        /*076a*/ 	.short	(.L_362 - .L_361)
	.align		4
.L_361:
        /*076c*/ 	.word	index@(_ZN3cub18CUB_300001_SM_10006detail11EmptyKernelIvEEvv)
        /*0770*/ 	.word	0x00000000


	//----- nvinfo : EIATTR_MIN_STACK_SIZE
	.align		4
.L_362:
        /*0774*/ 	.byte	0x04, 0x12
        /*0776*/ 	.short	(.L_364 - .L_363)
	.align		4
.L_363:
        /*0778*/ 	.word	index@(_Z11get_bucketsIxEvPfS0_S0_PiS1_S1_PT_iiff)
        /*077c*/ 	.word	0x00000000


	//----- nvinfo : EIATTR_MIN_STACK_SIZE
	.align		4
.L_364:
        /*0780*/ 	.byte	0x04, 0x12
        /*0782*/ 	.short	(.L_366 - .L_365)
	.align		4
.L_365:
        /*0784*/ 	.word	index@(_Z19construct_neighborsIxEvPfS0_S0_PiiPT_S1_S1_S1_iS0_S1_iiiiS1_S1_S1_S0_S1_S1_iiiiffi)
        /*0788*/ 	.word	0x00000000


	//----- nvinfo : EIATTR_MIN_STACK_SIZE
	.align		4
.L_366:
        /*078c*/ 	.byte	0x04, 0x12
        /*078e*/ 	.short	(.L_368 - .L_367)
	.align		4
.L_367:
        /*0790*/ 	.word	index@(_Z8setValueIiEvPT_S0_i)
        /*0794*/ 	.word	0x00000000


	//----- nvinfo : EIATTR_MIN_STACK_SIZE
	.align		4
.L_368:
        /*0798*/ 	.byte	0x04, 0x12
        /*079a*/ 	.short	(.L_370 - .L_369)
	.align		4
.L_369:
        /*079c*/ 	.word	index@(_Z13get_densitiesPfS_i)
        /*07a0*/ 	.word	0x00000000


	//----- nvinfo : EIATTR_MIN_STACK_SIZE
	.align		4
.L_370:
        /*07a4*/ 	.byte	0x04, 0x12
        /*07a6*/ 	.short	(.L_372 - .L_371)
	.align		4
.L_371:
        /*07a8*/ 	.word	index@(_Z15rearrangePointsPfS_S_S_S_S_Pii)
        /*07ac*/ 	.word	0x00000000


	//----- nvinfo : EIATTR_MIN_STACK_SIZE
	.align		4
.L_372:
        /*07b0*/ 	.byte	0x04, 0x12
        /*07b2*/ 	.short	(.L_374 - .L_373)
	.align		4
.L_373:
        /*07b4*/ 	.word	index@(_Z22rearrangePointsBucketsPfS_S_S_S_S_PiS0_S0_S0_S0_S0_S0_i)
        /*07b8*/ 	.word	0x00000000


	//----- nvinfo : EIATTR_MIN_STACK_SIZE
	.align		4
.L_374:
        /*07bc*/ 	.byte	0x04, 0x12
        /*07be*/ 	.short	(.L_376 - .L_375)
	.align		4
.L_375:
        /*07c0*/ 	.word	index@(_Z18rearrangeNeighborsPiS_S_S_ii)
        /*07c4*/ 	.word	0x00000000


	//----- nvinfo : EIATTR_MIN_STACK_SIZE
	.align		4
.L_376:
        /*07c8*/ 	.byte	0x04, 0x12
        /*07ca*/ 	.short	(.L_378 - .L_377)
	.align		4
.L_377:
        /*07cc*/ 	.word	index@(_Z21reverseIndexNeighborsPiS_i)
        /*07d0*/ 	.word	0x00000000


	//----- nvinfo : EIATTR_MIN_STACK_SIZE
	.align		4
.L_378:
        /*07d4*/ 	.byte	0x04, 0x12
        /*07d6*/ 	.short	(.L_380 - .L_379)
	.align		4
.L_379:
        /*07d8*/ 	.word	index@(_Z13copyNeighborsPiS_S_ii)
        /*07dc*/ 	.word	0x00000000


	//----- nvinfo : EIATTR_MIN_STACK_SIZE
	.align		4
.L_380:
        /*07e0*/ 	.byte	0x04, 0x12
        /*07e2*/ 	.short	(.L_382 - .L_381)
	.align		4
.L_381:
        /*07e4*/ 	.word	index@(_Z14mergeNeighborsPfS_S_PiS0_S0_S0_S0_S0_S0_S0_ii)
        /*07e8*/ 	.word	0x00000000


	//----- nvinfo : EIATTR_MIN_STACK_SIZE
	.align		4
.L_382:
        /*07ec*/ 	.byte	0x04, 0x12
        /*07ee*/ 	.short	(.L_384 - .L_383)
	.align		4
.L_383:
        /*07f0*/ 	.word	index@(_Z18denormalize_pointsPfS_S_ffi)
        /*07f4*/ 	.word	0x00000000


	//----- nvinfo : EIATTR_MIN_STACK_SIZE
	.align		4
.L_384:
        /*07f8*/ 	.byte	0x04, 0x12
        /*07fa*/ 	.short	(.L_386 - .L_385)
	.align		4
.L_385:
        /*07fc*/ 	.word	index@(_Z16normalize_pointsPfS_S_ffi)
        /*0800*/ 	.word	0x00000000


	//----- nvinfo : EIATTR_MIN_STACK_SIZE
	.align		4
.L_386:
        /*0804*/ 	.byte	0x04, 0x12
        /*0806*/ 	.short	(.L_388 - .L_387)
	.align		4
.L_387:
        /*0808*/ 	.word	index@(_Z10getNewDataPiS_S_S_PfS0_S_S_S_S_i)
        /*080c*/ 	.word	0x00000000


	//----- nvinfo : EIATTR_MIN_STACK_SIZE
	.align		4
.L_388:
        /*0810*/ 	.byte	0x04, 0x12
        /*0812*/ 	.short	(.L_390 - .L_389)
	.align		4
.L_389:
        /*0814*/ 	.word	index@(_Z10transpose1PiS_ii)
        /*0818*/ 	.word	0x00000000


	//----- nvinfo : EIATTR_MIN_STACK_SIZE
	.align		4
.L_390:
        /*081c*/ 	.byte	0x04, 0x12
        /*081e*/ 	.short	(.L_392 - .L_391)
	.align		4
.L_391:
        /*0820*/ 	.word	index@(_Z15transpose_naivePiS_ii)
        /*0824*/ 	.word	0x00000000


	//----- nvinfo : EIATTR_MIN_STACK_SIZE
	.align		4
.L_392:
        /*0828*/ 	.byte	0x04, 0x12
        /*082a*/ 	.short	(.L_394 - .L_393)
	.align		4
.L_393:
        /*082c*/ 	.word	index@(_Z15addMaximum_gridPffii)
        /*0830*/ 	.word	0x00000000


	//----- nvinfo : EIATTR_MIN_STACK_SIZE
	.align		4
.L_394:
        /*0834*/ 	.byte	0x04, 0x12
        /*0836*/ 	.short	(.L_396 - .L_395)
	.align		4
.L_395:
        /*0838*/ 	.word	index@(_Z24nomralize_distances_gridPfffi)
        /*083c*/ 	.word	0x00000000


	//----- nvinfo : EIATTR_MIN_STACK_SIZE
	.align		4
.L_396:
        /*0840*/ 	.byte	0x04, 0x12
        /*0842*/ 	.short	(.L_398 - .L_397)
	.align		4
.L_397:
        /*0844*/ 	.word	index@(_Z15checkIfContinuePfS_S_PiS0_S0_S0_S0_S_iiffi)
        /*0848*/ 	.word	0x00000000


	//----- nvinfo : EIATTR_MIN_STACK_SIZE
	.align		4
.L_398:
        /*084c*/ 	.byte	0x04, 0x12
        /*084e*/ 	.short	(.L_400 - .L_399)
	.align		4
.L_399:
        /*0850*/ 	.word	index@(_Z21getMaximumRadiusIndexPfPiS0_S0_S0_S_S0_ii)
        /*0854*/ 	.word	0x00000000


	//----- nvinfo : EIATTR_MIN_STACK_SIZE
	.align		4
.L_400:
        /*0858*/ 	.byte	0x04, 0x12
        /*085a*/ 	.short	(.L_402 - .L_401)
	.align		4
.L_401:
        /*085c*/ 	.word	index@(_Z9minVectorPfS_PiS0_i)
        /*0860*/ 	.word	0x00000000


	//----- nvinfo : EIATTR_MIN_STACK_SIZE
	.align		4
.L_402:
        /*0864*/ 	.byte	0x04, 0x12
        /*0866*/ 	.short	(.L_404 - .L_403)
	.align		4
.L_403:
        /*0868*/ 	.word	index@(_Z10add2vectorPiS_i)
        /*086c*/ 	.word	0x00000000
.L_404:


//--------------------- .nv.compat                --------------------------
	.section	.nv.compat,"",@"SHT_CUDA_COMPAT_INFO"
	.align	4
        /*0000*/ 	.byte	0x02, 0x09, 0x00, 0x00, 0x02, 0x02, 0x01, 0x00, 0x02, 0x05, 0x05, 0x00, 0x03, 0x07, 0x01, 0x01
        /*0010*/ 	.byte	0x02, 0x03, 0x00, 0x00, 0x02, 0x06, 0x01, 0x00, 0x04, 0x0b, 0x08, 0x00, 0x01, 0x00, 0x00, 0x00
        /*0020*/ 	.byte	0x00, 0x00, 0x00, 0x00


//--------------------- .nv.info._ZN3cub18CUB_300001_SM_10006detail10radix_sort29DeviceRadixSortOnesweepKernelINS1_5radix10policy_hubIiiyE10Policy1000ELNS0_9SortOrderE0EiiyiiNS1_21identity_decomposer_tEEEvPT5_SB_PT3_PKSC_PT1_PKSG_PT2_PKSK_T4_iiT6_ --------------------------
	.section	.nv.info._ZN3cub18CUB_300001_SM_10006detail10radix_sort29DeviceRadixSortOnesweepKernelINS1_5radix10policy_hubIiiyE10Policy1000ELNS0_9SortOrderE0EiiyiiNS1_21identity_decomposer_tEEEvPT5_SB_PT3_PKSC_PT1_PKSG_PT2_PKSK_T4_iiT6_,"",@"SHT_CUDA_INFO"
	.sectionflags	@""
	.align	4


	//----- nvinfo : EIATTR_CUDA_API_VERSION
	.align		4
        /*0000*/ 	.byte	0x04, 0x37
        /*0002*/ 	.short	(.L_406 - .L_405)
.L_405:
        /*0004*/ 	.word	0x00000082


	//----- nvinfo : EIATTR_KPARAM_INFO
	.align		4
.L_406:
        /*0008*/ 	.byte	0x04, 0x17
        /*000a*/ 	.short	(.L_408 - .L_407)
.L_407:
        /*000c*/ 	.word	0x00000000
        /*0010*/ 	.short	0x000b
        /*0012*/ 	.short	0x004c
        /*0014*/ 	.byte	0x00, 0xf0, 0x05, 0x00


	//----- nvinfo : EIATTR_KPARAM_INFO
	.align		4
.L_408:
        /*0018*/ 	.byte	0x04, 0x17
        /*001a*/ 	.short	(.L_410 - .L_409)
.L_409:
        /*001c*/ 	.word	0x00000000
        /*0020*/ 	.short	0x000a
        /*0022*/ 	.short	0x0048
        /*0024*/ 	.byte	0x00, 0xf0, 0x11, 0x00


	//----- nvinfo : EIATTR_KPARAM_INFO
	.align		4
.L_410:
        /*0028*/ 	.byte	0x04, 0x17
        /*002a*/ 	.short	(.L_412 - .L_411)
.L_411:
        /*002c*/ 	.word	0x00000000
        /*0030*/ 	.short	0x0009
        /*0032*/ 	.short	0x0044
        /*0034*/ 	.byte	0x00, 0xf0, 0x11, 0x00


	//----- nvinfo : EIATTR_KPARAM_INFO
	.align		4
.L_412:
        /*0038*/ 	.byte	0x04, 0x17
        /*003a*/ 	.short	(.L_414 - .L_413)
.L_413:
        /*003c*/ 	.word	0x00000000
        /*0040*/ 	.short	0x0008
        /*0042*/ 	.short	0x0040
        /*0044*/ 	.byte	0x00, 0xf0, 0x11, 0x00


	//----- nvinfo : EIATTR_KPARAM_INFO
	.align		4
.L_414:
        /*0048*/ 	.byte	0x04, 0x17
        /*004a*/ 	.short	(.L_416 - .L_415)
.L_415:
        /*004c*/ 	.word	0x00000000
        /*0050*/ 	.short	0x0007
        /*0052*/ 	.short	0x0038
        /*0054*/ 	.byte	0x00, 0xf5, 0x21, 0x00


	//----- nvinfo : EIATTR_KPARAM_INFO
	.align		4
.L_416:
        /*0058*/ 	.byte	0x04, 0x17
        /*005a*/ 	.short	(.L_418 - .L_417)
.L_417:
        /*005c*/ 	.word	0x00000000
        /*0060*/ 	.short	0x0006
        /*0062*/ 	.short	0x0030
        /*0064*/ 	.byte	0x00, 0xf5, 0x21, 0x00


	//----- nvinfo : EIATTR_KPARAM_INFO
	.align		4
.L_418:
        /*0068*/ 	.byte	0x04, 0x17
        /*006a*/ 	.short	(.L_420 - .L_419)
.L_419:
        /*006c*/ 	.word	0x00000000
        /*0070*/ 	.short	0x0005
        /*0072*/ 	.short	0x0028
        /*0074*/ 	.byte	0x00, 0xf5, 0x21, 0x00


	//----- nvinfo : EIATTR_KPARAM_INFO
	.align		4
.L_420:
        /*0078*/ 	.byte	0x04, 0x17
        /*007a*/ 	.short	(.L_422 - .L_421)
.L_421:
        /*007c*/ 	.word	0x00000000
        /*0080*/ 	.short	0x0004
        /*0082*/ 	.short	0x0020
        /*0084*/ 	.byte	0x00, 0xf5, 0x21, 0x00


	//----- nvinfo : EIATTR_KPARAM_INFO
	.align		4
.L_422:
        /*0088*/ 	.byte	0x04, 0x17
        /*008a*/ 	.short	(.L_424 - .L_423)
.L_423:
        /*008c*/ 	.word	0x00000000
        /*0090*/ 	.short	0x0003
        /*0092*/ 	.short	0x0018
        /*0094*/ 	.byte	0x00, 0xf5, 0x21, 0x00


	//----- nvinfo : EIATTR_KPARAM_INFO
	.align		4
.L_424:
        /*0098*/ 	.byte	0x04, 0x17
        /*009a*/ 	.short	(.L_426 - .L_425)
.L_425:
        /*009c*/ 	.word	0x00000000
        /*00a0*/ 	.short	0x0002
        /*00a2*/ 	.short	0x0010
        /*00a4*/ 	.byte	0x00, 0xf5, 0x21, 0x00


	//----- nvinfo : EIATTR_KPARAM_INFO
	.align		4
.L_426:
        /*00a8*/ 	.byte	0x04, 0x17
        /*00aa*/ 	.short	(.L_428 - .L_427)
.L_427:
        /*00ac*/ 	.word	0x00000000
        /*00b0*/ 	.short	0x0001
        /*00b2*/ 	.short	0x0008
        /*00b4*/ 	.byte	0x00, 0xf5, 0x21, 0x00


	//----- nvinfo : EIATTR_KPARAM_INFO
	.align		4
.L_428:
        /*00b8*/ 	.byte	0x04, 0x17
        /*00ba*/ 	.short	(.L_430 - .L_429)
.L_429:
        /*00bc*/ 	.word	0x00000000
        /*00c0*/ 	.short	0x0000
        /*00c2*/ 	.short	0x0000
        /*00c4*/ 	.byte	0x00, 0xf5, 0x21, 0x00


	//----- nvinfo : EIATTR_SPARSE_MMA_MASK
	.align		4
.L_430:
        /*00c8*/ 	.byte	0x03, 0x50
        /*00ca*/ 	.short	0x0000


	//----- nvinfo : EIATTR_MAXREG_COUNT
	.align		4
        /*00cc*/ 	.byte	0x03, 0x1b
        /*00ce*/ 	.short	0x00a8


	//----- nvinfo : EIATTR_NUM_BARRIERS
	.align		4
        /*00d0*/ 	.byte	0x02, 0x4c
        /*00d2*/ 	.byte	0x01
	.zero		1


	//----- nvinfo : EIATTR_MERCURY_ISA_VERSION
	.align		4
        /*00d4*/ 	.byte	0x03, 0x5f
        /*00d6*/ 	.short	0x0101


	//----- nvinfo : EIATTR_COOP_GROUP_MASK_REGIDS
	.align		4
        /*00d8*/ 	.byte	0x04, 0x29
        /*00da*/ 	.short	(.L_432 - .L_431)


	//   ....[0]....
.L_431:
        /*00dc*/ 	.word	0xffffffff


	//   ....[1]....
        /*00e0*/ 	.word	0x05000006


	//   ....[2]....
        /*00e4*/ 	.word	0xffffffff


	//   ....[3]....
        /*00e8*/ 	.word	0xffffffff


	//   ....[4]....
        /*00ec*/ 	.word	0xffffffff


	//   ....[5]....
        /*00f0*/ 	.word	0xffffffff


	//   ....[6]....
        /*00f4*/ 	.word	0xffffffff


	//   ....[7]....
        /*00f8*/ 	.word	0xffffffff


	//   ....[8]....
        /*00fc*/ 	.word	0xffffffff


	//   ....[9]....
        /*0100*/ 	.word	0xffffffff


	//   ....[10]....
        /*0104*/ 	.word	0xffffffff


	//   ....[11]....
        /*0108*/ 	.word	0xffffffff


	//   ....[12]....
        /*010c*/ 	.word	0xffffffff


	//   ....[13]....
        /*0110*/ 	.word	0xffffffff


	//   ....[14]....
        /*0114*/ 	.word	0xffffffff


	//   ....[15]....
        /*0118*/ 	.word	0xffffffff


	//   ....[16]....
        /*011c*/ 	.word	0xffffffff


	//   ....[17]....
        /*0120*/ 	.word	0xffffffff


	//   ....[18]....
        /*0124*/ 	.word	0xffffffff


	//   ....[19]....
        /*0128*/ 	.word	0xffffffff


	//   ....[20]....
        /*012c*/ 	.word	0xffffffff


	//   ....[21]....
        /*0130*/ 	.word	0xffffffff


	//   ....[22]....
        /*0134*/ 	.word	0xffffffff


	//   ....[23]....
        /*0138*/ 	.word	0xffffffff


	//   ....[24]....
        /*013c*/ 	.word	0xffffffff


	//   ....[25]....
        /*0140*/ 	.word	0xffffffff


	//   ....[26]....
        /*0144*/ 	.word	0xffffffff


	//   ....[27]....
        /*0148*/ 	.word	0xffffffff


	//   ....[28]....
        /*014c*/ 	.word	0xffffffff


	//   ....[29]....
        /*0150*/ 	.word	0xffffffff


	//   ....[30]....
        /*0154*/ 	.word	0xffffffff


	//   ....[31]....
        /*0158*/ 	.word	0xffffffff


	//   ....[32]....
        /*015c*/ 	.word	0xffffffff


	//   ....[33]....
        /*0160*/ 	.word	0xffffffff


	//   ....[34]....
        /*0164*/ 	.word	0xffffffff


	//   ....[35]....
        /*0168*/ 	.word	0xffffffff


	//   ....[36]....
        /*016c*/ 	.word	0xffffffff


	//   ....[37]....
        /*0170*/ 	.word	0xffffffff


	//   ....[38]....
        /*0174*/ 	.word	0xffffffff


	//   ....[39]....
        /*0178*/ 	.word	0xffffffff


	//   ....[40]....
        /*017c*/ 	.word	0xffffffff


	//   ....[41]....
        /*0180*/ 	.word	0xffffffff


	//   ....[42]....
        /*0184*/ 	.word	0xffffffff


	//   ....[43]....
        /*0188*/ 	.word	0xffffffff


	//   ....[44]....
        /*018c*/ 	.word	0xffffffff


	//   ....[45]....
        /*0190*/ 	.word	0xffffffff


	//   ....[46]....
        /*0194*/ 	.word	0xffffffff


	//   ....[47]....
        /*0198*/ 	.word	0xffffffff


	//   ....[48]....
        /*019c*/ 	.word	0xffffffff


	//   ....[49]....
        /*01a0*/ 	.word	0xffffffff


	//   ....[50]....
        /*01a4*/ 	.word	0xffffffff


	//   ....[51]....
        /*01a8*/ 	.word	0xffffffff


	//   ....[52]....
        /*01ac*/ 	.word	0xffffffff


	//   ....[53]....
        /*01b0*/ 	.word	0xffffffff


	//   ....[54]....
        /*01b4*/ 	.word	0xffffffff


	//   ....[55]....
        /*01b8*/ 	.word	0xffffffff


	//   ....[56]....
        /*01bc*/ 	.word	0xffffffff


	//   ....[57]....
        /*01c0*/ 	.word	0xffffffff


	//   ....[58]....
        /*01c4*/ 	.word	0xffffffff


	//   ....[59]....
        /*01c8*/ 	.word	0xffffffff


	//   ....[60]....
        /*01cc*/ 	.word	0xffffffff


	//   ....[61]....
        /*01d0*/ 	.word	0xffffffff


	//   ....[62]....
        /*01d4*/ 	.word	0xffffffff


	//   ....[63]....
        /*01d8*/ 	.word	0xffffffff


	//   ....[64]....
        /*01dc*/ 	.word	0xffffffff


	//   ....[65]....
        /*01e0*/ 	.word	0xffffffff


	//   ....[66]....
        /*01e4*/ 	.word	0xffffffff


	//   ....[67]....
        /*01e8*/ 	.word	0xffffffff


	//   ....[68]....
        /*01ec*/ 	.word	0xffffffff


	//   ....[69]....
        /*01f0*/ 	.word	0xffffffff


	//   ....[70]....
        /*01f4*/ 	.word	0xffffffff


	//   ....[71]....
        /*01f8*/ 	.word	0xffffffff


	//   ....[72]....
        /*01fc*/ 	.word	0xffffffff


	//   ....[73]....
        /*0200*/ 	.word	0xffffffff


	//   ....[74]....
        /*0204*/ 	.word	0xffffffff


	//   ....[75]....
        /*0208*/ 	.word	0xffffffff


	//   ....[76]....
        /*020c*/ 	.word	0xffffffff


	//   ....[77]....
        /*0210*/ 	.word	0xffffffff


	//   ....[78]....
        /*0214*/ 	.word	0xffffffff


	//   ....[79]....
        /*0218*/ 	.word	0xffffffff


	//   ....[80]....
        /*021c*/ 	.word	0xffffffff


	//   ....[81]....
        /*0220*/ 	.word	0xffffffff


	//   ....[82]....
        /*0224*/ 	.word	0xffffffff


	//   ....[83]....
        /*0228*/ 	.word	0xffffffff


	//   ....[84]....
        /*022c*/ 	.word	0xffffffff


	//   ....[85]....
        /*0230*/ 	.word	0xffffffff


	//   ....[86]....
        /*0234*/ 	.word	0xffffffff


	//   ....[87]....
        /*0238*/ 	.word	0xffffffff


	//   ....[88]....
        /*023c*/ 	.word	0xffffffff


	//   ....[89]....
        /*0240*/ 	.word	0xffffffff


	//   ....[90]....
        /*0244*/ 	.word	0xffffffff


	//   ....[91]....
        /*0248*/ 	.word	0xffffffff


	//   ....[92]....
        /*024c*/ 	.word	0xffffffff


	//   ....[93]....
        /*0250*/ 	.word	0xffffffff


	//   ....[94]....
        /*0254*/ 	.word	0xffffffff


	//   ....[95]....
        /*0258*/ 	.word	0xffffffff


	//   ....[96]....
        /*025c*/ 	.word	0xffffffff


	//   ....[97]....
        /*0260*/ 	.word	0xffffffff


	//   ....[98]....
        /*0264*/ 	.word	0xffffffff


	//   ....[99]....
        /*0268*/ 	.word	0xffffffff


	//   ....[100]....
        /*026c*/ 	.word	0xffffffff


	//   ....[101]....
        /*0270*/ 	.word	0xffffffff


	//   ....[102]....
        /*0274*/ 	.word	0xffffffff


	//   ....[103]....
        /*0278*/ 	.word	0xffffffff


	//   ....[104]....
        /*027c*/ 	.word	0xffffffff


	//   ....[105]....
        /*0280*/ 	.word	0xffffffff


	//   ....[106]....
        /*0284*/ 	.word	0xffffffff


	//   ....[107]....
        /*0288*/ 	.word	0xffffffff


	//   ....[108]....
        /*028c*/ 	.word	0xffffffff


	//   ....[109]....
        /*0290*/ 	.word	0xffffffff


	//   ....[110]....
        /*0294*/ 	.word	0xffffffff


	//   ....[111]....
        /*0298*/ 	.word	0xffffffff


	//   ....[112]....
        /*029c*/ 	.word	0xffffffff


	//   ....[113]....
        /*02a0*/ 	.word	0xffffffff


	//   ....[114]....
        /*02a4*/ 	.word	0xffffffff


	//   ....[115]....
        /*02a8*/ 	.word	0xffffffff


	//   ....[116]....
        /*02ac*/ 	.word	0xffffffff


	//   ....[117]....
        /*02b0*/ 	.word	0xffffffff


	//   ....[118]....
        /*02b4*/ 	.word	0xffffffff


	//   ....[119]....
        /*02b8*/ 	.word	0xffffffff


	//   ....[120]....
        /*02bc*/ 	.word	0xffffffff


	//   ....[121]....
        /*02c0*/ 	.word	0xffffffff


	//   ....[122]....
        /*02c4*/ 	.word	0xffffffff


	//   ....[123]....
        /*02c8*/ 	.word	0xffffffff


	//   ....[124]....
        /*02cc*/ 	.word	0xffffffff


	//   ....[125]....
        /*02d0*/ 	.word	0xffffffff


	//   ....[126]....
        /*02d4*/ 	.word	0xffffffff


	//   ....[127]....
        /*02d8*/ 	.word	0xffffffff


	//   ....[128]....
        /*02dc*/ 	.word	0xffffffff


	//   ....[129]....
        /*02e0*/ 	.word	0xffffffff


	//   ....[130]....
        /*02e4*/ 	.word	0xffffffff


	//   ....[131]....
        /*02e8*/ 	.word	0xffffffff


	//   ....[132]....
        /*02ec*/ 	.word	0xffffffff


	//   ....[133]....
        /*02f0*/ 	.word	0xffffffff


	//   ....[134]....
        /*02f4*/ 	.word	0xffffffff


	//   ....[135]....
        /*02f8*/ 	.word	0xffffffff


	//   ....[136]....
        /*02fc*/ 	.word	0xffffffff


	//   ....[137]....
        /*0300*/ 	.word	0xffffffff


	//   ....[138]....
        /*0304*/ 	.word	0xffffffff


	//   ....[139]....
        /*0308*/ 	.word	0xffffffff


	//   ....[140]....
        /*030c*/ 	.word	0xffffffff


	//   ....[141]....
        /*0310*/ 	.word	0xffffffff


	//   ....[142]....
        /*0314*/ 	.word	0xffffffff


	//   ....[143]....
        /*0318*/ 	.word	0xffffffff


	//   ....[144]....
        /*031c*/ 	.word	0xffffffff


	//   ....[145]....
        /*0320*/ 	.word	0xffffffff


	//   ....[146]....
        /*0324*/ 	.word	0xffffffff


	//   ....[147]....
        /*0328*/ 	.word	0xffffffff


	//   ....[148]....
        /*032c*/ 	.word	0xffffffff


	//   ....[149]....
        /*0330*/ 	.word	0xffffffff


	//   ....[150]....
        /*0334*/ 	.word	0xffffffff


	//   ....[151]....
        /*0338*/ 	.word	0xffffffff


	//   ....[152]....
        /*033c*/ 	.word	0xffffffff


	//   ....[153]....
        /*0340*/ 	.word	0xffffffff


	//   ....[154]....
        /*0344*/ 	.word	0xffffffff


	//   ....[155]....
        /*0348*/ 	.word	0xffffffff


	//   ....[156]....
        /*034c*/ 	.word	0xffffffff


	//   ....[157]....
        /*0350*/ 	.word	0xffffffff


	//   ....[158]....
        /*0354*/ 	.word	0xffffffff


	//   ....[159]....
        /*0358*/ 	.word	0xffffffff


	//   ....[160]....
        /*035c*/ 	.word	0x05000006


	//   ....[161]....
        /*0360*/ 	.word	0xffffffff


	//   ....[162]....
        /*0364*/ 	.word	0xffffffff


	//   ....[163]....
        /*0368*/ 	.word	0xffffffff


	//   ....[164]....
        /*036c*/ 	.word	0xffffffff


	//   ....[165]....
        /*0370*/ 	.word	0xffffffff


	//   ....[166]....
        /*0374*/ 	.word	0xffffffff


	//   ....[167]....
        /*0378*/ 	.word	0xffffffff


	//   ....[168]....
        /*037c*/ 	.word	0xffffffff


	//   ....[169]....
        /*0380*/ 	.word	0xffffffff


	//   ....[170]....
        /*0384*/ 	.word	0xffffffff


	//   ....[171]....
        /*0388*/ 	.word	0xffffffff


	//   ....[172]....
        /*038c*/ 	.word	0xffffffff


	//   ....[173]....
        /*0390*/ 	.word	0xffffffff


	//   ....[174]....
        /*0394*/ 	.word	0xffffffff


	//   ....[175]....
        /*0398*/ 	.word	0xffffffff


	//   ....[176]....
        /*039c*/ 	.word	0xffffffff


	//   ....[177]....
        /*03a0*/ 	.word	0xffffffff


	//   ....[178]....
        /*03a4*/ 	.word	0xffffffff


	//   ....[179]....
        /*03a8*/ 	.word	0xffffffff


	//   ....[180]....
        /*03ac*/ 	.word	0xffffffff


	//   ....[181]....
        /*03b0*/ 	.word	0xffffffff


	//   ....[182]....
        /*03b4*/ 	.word	0xffffffff


	//   ....[183]....
        /*03b8*/ 	.word	0xffffffff


	//   ....[184]....
        /*03bc*/ 	.word	0xffffffff


	//   ....[185]....
        /*03c0*/ 	.word	0xffffffff


	//   ....[186]....
        /*03c4*/ 	.word	0xffffffff


	//   ....[187]....
        /*03c8*/ 	.word	0xffffffff


	//   ....[188]....
        /*03cc*/ 	.word	0xffffffff


	//   ....[189]....
        /*03d0*/ 	.word	0xffffffff


	//   ....[190]....
        /*03d4*/ 	.word	0xffffffff


	//   ....[191]....
        /*03d8*/ 	.word	0xffffffff


	//   ....[192]....
        /*03dc*/ 	.word	0xffffffff


	//   ....[193]....
        /*03e0*/ 	.word	0xffffffff


	//   ....[194]....
        /*03e4*/ 	.word	0xffffffff


	//   ....[195]....
        /*03e8*/ 	.word	0xffffffff


	//   ....[196]....
        /*03ec*/ 	.word	0xffffffff


	//   ....[197]....
        /*03f0*/ 	.word	0xffffffff


	//   ....[198]....
        /*03f4*/ 	.word	0xffffffff


	//   ....[199]....
        /*03f8*/ 	.word	0xffffffff


	//   ....[200]....
        /*03fc*/ 	.word	0xffffffff


	//   ....[201]....
        /*0400*/ 	.word	0xffffffff


	//   ....[202]....
        /*0404*/ 	.word	0xffffffff


	//   ....[203]....
        /*0408*/ 	.word	0xffffffff


	//   ....[204]....
        /*040c*/ 	.word	0xffffffff


	//   ....[205]....
        /*0410*/ 	.word	0xffffffff


	//   ....[206]....
        /*0414*/ 	.word	0xffffffff


	//   ....[207]....
        /*0418*/ 	.word	0xffffffff


	//   ....[208]....
        /*041c*/ 	.word	0xffffffff


	//   ....[209]....
        /*0420*/ 	.word	0xffffffff


	//   ....[210]....
        /*0424*/ 	.word	0xffffffff


	//   ....[211]....
        /*0428*/ 	.word	0xffffffff


	//   ....[212]....
        /*042c*/ 	.word	0xffffffff


	//   ....[213]....
        /*0430*/ 	.word	0xffffffff


	//   ....[214]....
        /*0434*/ 	.word	0xffffffff


	//   ....[215]....
        /*0438*/ 	.word	0xffffffff


	//   ....[216]....
        /*043c*/ 	.word	0xffffffff


	//   ....[217]....
        /*0440*/ 	.word	0xffffffff


	//   ....[218]....
        /*0444*/ 	.word	0xffffffff


	//   ....[219]....
        /*0448*/ 	.word	0xffffffff


	//   ....[220]....
        /*044c*/ 	.word	0xffffffff


	//   ....[221]....
        /*0450*/ 	.word	0xffffffff


	//   ....[222]....
        /*0454*/ 	.word	0xffffffff


	//   ....[223]....
        /*0458*/ 	.word	0xffffffff


	//   ....[224]....
        /*045c*/ 	.word	0xffffffff


	//   ....[225]....
        /*0460*/ 	.word	0xffffffff


	//   ....[226]....
        /*0464*/ 	.word	0xffffffff


	//   ....[227]....
        /*0468*/ 	.word	0xffffffff


	//   ....[228]....
        /*046c*/ 	.word	0xffffffff


	//   ....[229]....
        /*0470*/ 	.word	0x0500002f


	//   ....[230]....
        /*0474*/ 	.word	0x0500002f


	//   ....[231]....
        /*0478*/ 	.word	0x0500002f


	//   ....[232]....
        /*047c*/ 	.word	0x0500002f


	//   ....[233]....
        /*0480*/ 	.word	0x0500002f


	//----- nvinfo : EIATTR_COOP_GROUP_INSTR_OFFSETS
	.align		4
.L_432:
        /*0484*/ 	.byte	0x04, 0x28
        /*0486*/ 	.short	(.L_434 - .L_433)


	//   ....[0]....
.L_433:
        /*0488*/ 	.word	0x00000e40


	//   ....[1]....
        /*048c*/ 	.word	0x00001890


	//   ....[2]....
        /*0490*/ 	.word	0x00002ad0


	//   ....[3]....
        /*0494*/ 	.word	0x00002af0


	//   ....[4]....
        /*0498*/ 	.word	0x00002b10


	//   ....[5]....
        /*049c*/ 	.word	0x00002b30


	//   ....[6]....
        /*04a0*/ 	.word	0x00002b50


	//   ....[7]....
        /*04a4*/ 	.word	0x00003000


	//   ....[8]....
        /*04a8*/ 	.word	0x00003010


	//   ....[9]....
        /*04ac*/ 	.word	0x00003030


	//   ....[10]....
        /*04b0*/ 	.word	0x00003050


	//   ....[11]....
        /*04b4*/ 	.word	0x000030a0


	//   ....[12]....
        /*04b8*/ 	.word	0x000030d0


	//   ....[13]....
        /*04bc*/ 	.word	0x00003120


	//   ....[14]....
        /*04c0*/ 	.word	0x00003160


	//   ....[15]....
        /*04c4*/ 	.word	0x00003250


	//   ....[16]....
        /*04c8*/ 	.word	0x00003280


	//   ....[17]....
        /*04cc*/ 	.word	0x00003290


	//   ....[18]....
        /*04d0*/ 	.word	0x000032b0


	//   ....[19]....
        /*04d4*/ 	.word	0x000032f0


	//   ....[20]....
        /*04d8*/ 	.word	0x00003320


	//   ....[21]....
        /*04dc*/ 	.word	0x00003360


	//   ....[22]....
        /*04e0*/ 	.word	0x00003380


	//   ....[23]....
        /*04e4*/ 	.word	0x000033a0


	//   ....[24]....
        /*04e8*/ 	.word	0x00003490


	//   ....[25]....
        /*04ec*/ 	.word	0x000034c0


	//   ....[26]....
        /*04f0*/ 	.word	0x000034d0


	//   ....[27]....
        /*04f4*/ 	.word	0x000034f0


	//   ....[28]....
        /*04f8*/ 	.word	0x00003530


	//   ....[29]....
        /*04fc*/ 	.word	0x00003560


	//   ....[30]....
        /*0500*/ 	.word	0x000035a0


	//   ....[31]....
        /*0504*/ 	.word	0x000035c0


	//   ....[32]....
        /*0508*/ 	.word	0x000035e0


	//   ....[33]....
        /*050c*/ 	.word	0x000036d0


	//   ....[34]....
        /*0510*/ 	.word	0x00003700


	//   ....[35]....
        /*0514*/ 	.word	0x00003710


	//   ....[36]....
        /*0518*/ 	.word	0x00003730


	//   ....[37]....
        /*051c*/ 	.word	0x00003770


	//   ....[38]....
        /*0520*/ 	.word	0x000037a0


	//   ....[39]....
        /*0524*/ 	.word	0x000037e0


	//   ....[40]....
        /*0528*/ 	.word	0x00003800


	//   ....[41]....
        /*052c*/ 	.word	0x00003820


	//   ....[42]....
        /*0530*/ 	.word	0x00003930


	//   ....[43]....
        /*0534*/ 	.word	0x00003960


	//   ....[44]....
        /*0538*/ 	.word	0x00003970


	//   ....[45]....
        /*053c*/ 	.word	0x00003990


	//   ....[46]....
        /*0540*/ 	.word	0x000039d0


	//   ....[47]....
        /*0544*/ 	.word	0x00003a00


	//   ....[48]....
        /*0548*/ 	.word	0x00003a40


	//   ....[49]....
        /*054c*/ 	.word	0x00003a60


	//   ....[50]....
        /*0550*/ 	.word	0x00003a80


	//   ....[51]....
        /*0554*/ 	.word	0x00003b90


	//   ....[52]....
        /*0558*/ 	.word	0x00003bc0


	//   ....[53]....
        /*055c*/ 	.word	0x00003bd0


	//   ....[54]....
        /*0560*/ 	.word	0x00003bf0


	//   ....[55]....
        /*0564*/ 	.word	0x00003c30


	//   ....[56]....
        /*0568*/ 	.word	0x00003c60


	//   ....[57]....
        /*056c*/ 	.word	0x00003ca0


	//   ....[58]....
        /*0570*/ 	.word	0x00003cc0


	//   ....[59]....
        /*0574*/ 	.word	0x00003ce0


	//   ....[60]....
        /*0578*/ 	.word	0x00003df0


	//   ....[61]....
        /*057c*/ 	.word	0x00003e20


	//   ....[62]....
        /*0580*/ 	.word	0x00003e30


	//   ....[63]....
        /*0584*/ 	.word	0x00003e50


	//   ....[64]....
        /*0588*/ 	.word	0x00003e90


	//   ....[65]....
        /*058c*/ 	.word	0x00003ec0


	//   ....[66]....
        /*0590*/ 	.word	0x00003f00


	//   ....[67]....
        /*0594*/ 	.word	0x00003f20


	//   ....[68]....
        /*0598*/ 	.word	0x00003f40


	//   ....[69]....
        /*059c*/ 	.word	0x00004050


	//   ....[70]....
        /*05a0*/ 	.word	0x00004080


	//   ....[71]....
        /*05a4*/ 	.word	0x00004090


	//   ....[72]....
        /*05a8*/ 	.word	0x000040b0


	//   ....[73]....
        /*05ac*/ 	.word	0x000040f0


	//   ....[74]....
        /*05b0*/ 	.word	0x00004120


	//   ....[75]....
        /*05b4*/ 	.word	0x00004160


	//   ....[76]....
        /*05b8*/ 	.word	0x00004180


	//   ....[77]....
        /*05bc*/ 	.word	0x000041a0


	//   ....[78]....
        /*05c0*/ 	.word	0x000042b0


	//   ....[79]....
        /*05c4*/ 	.word	0x00004300


	//   ....[80]....
        /*05c8*/ 	.word	0x00004310


	//   ....[81]....
        /*05cc*/ 	.word	0x00004330


	//   ....[82]....
        /*05d0*/ 	.word	0x00004370


	//   ....[83]....
        /*05d4*/ 	.word	0x000043a0


	//   ....[84]....
        /*05d8*/ 	.word	0x000043e0


	//   ....[85]....
        /*05dc*/ 	.word	0x00004400


	//   ....[86]....
        /*05e0*/ 	.word	0x00004420


	//   ....[87]....
        /*05e4*/ 	.word	0x00004510


	//   ....[88]....
        /*05e8*/ 	.word	0x00004560


	//   ....[89]....
        /*05ec*/ 	.word	0x00004570


	//   ....[90]....
        /*05f0*/ 	.word	0x000045a0


	//   ....[91]....
        /*05f4*/ 	.word	0x000045c0


	//   ....[92]....
        /*05f8*/ 	.word	0x00004610


	//   ....[93]....
        /*05fc*/ 	.word	0x00004630


	//   ....[94]....
        /*0600*/ 	.word	0x00004670


	//   ....[95]....
        /*0604*/ 	.word	0x00004690


	//   ....[96]....
        /*0608*/ 	.word	0x00004770


	//   ....[97]....
        /*060c*/ 	.word	0x000047c0


	//   ....[98]....
        /*0610*/ 	.word	0x000047d0


	//   ....[99]....
        /*0614*/ 	.word	0x00004820


	//   ....[100]....
        /*0618*/ 	.word	0x00004850


	//   ....[101]....
        /*061c*/ 	.word	0x00004880


	//   ....[102]....
        /*0620*/ 	.word	0x000048b0


	//   ....[103]....
        /*0624*/ 	.word	0x000048e0


	//   ....[104]....
        /*0628*/ 	.word	0x00004910


	//   ....[105]....
        /*062c*/ 	.word	0x000049d0


	//   ....[106]....
        /*0630*/ 	.word	0x00004a20


	//   ....[107]....
        /*0634*/ 	.word	0x00004a30


	//   ....[108]....
        /*0638*/ 	.word	0x00004a80


	//   ....[109]....
        /*063c*/ 	.word	0x00004ab0


	//   ....[110]....
        /*0640*/ 	.word	0x00004ae0


	//   ....[111]....
        /*0644*/ 	.word	0x00004b10


	//   ....[112]....
        /*0648*/ 	.word	0x00004b40


	//   ....[113]....
        /*064c*/ 	.word	0x00004b70


	//   ....[114]....
        /*0650*/ 	.word	0x00004c60


	//   ....[115]....
        /*0654*/ 	.word	0x00004c80


	//   ....[116]....
        /*0658*/ 	.word	0x00004c90


	//   ....[117]....
        /*065c*/ 	.word	0x00004ce0


	//   ....[118]....
        /*0660*/ 	.word	0x00004d10


	//   ....[119]....
        /*0664*/ 	.word	0x00004d40


	//   ....[120]....
        /*0668*/ 	.word	0x00004d70


	//   ....[121]....
        /*066c*/ 	.word	0x00004da0


	//   ....[122]....
        /*0670*/ 	.word	0x00004dd0


	//   ....[123]....
        /*0674*/ 	.word	0x00004ec0


	//   ....[124]....
        /*0678*/ 	.word	0x00004f00


	//   ....[125]....
        /*067c*/ 	.word	0x00004f10


	//   ....[126]....
        /*0680*/ 	.word	0x00004f60


	//   ....[127]....
        /*0684*/ 	.word	0x00004f90


	//   ....[128]....
        /*0688*/ 	.word	0x00004fc0


	//   ....[129]....
        /*068c*/ 	.word	0x00004ff0


	//   ....[130]....
        /*0690*/ 	.word	0x00005020


	//   ....[131]....
        /*0694*/ 	.word	0x00005050


	//   ....[132]....
        /*0698*/ 	.word	0x00005140


	//   ....[133]....
        /*069c*/ 	.word	0x00005170


	//   ....[134]....
        /*06a0*/ 	.word	0x00005180


	//   ....[135]....
        /*06a4*/ 	.word	0x000051d0


	//   ....[136]....
        /*06a8*/ 	.word	0x00005200


	//   ....[137]....
        /*06ac*/ 	.word	0x00005230


	//   ....[138]....
        /*06b0*/ 	.word	0x00005260


	//   ....[139]....
        /*06b4*/ 	.word	0x00005290


	//   ....[140]....
        /*06b8*/ 	.word	0x000052c0


	//   ....[141]....
        /*06bc*/ 	.word	0x000053e0


	//   ....[142]....
        /*06c0*/ 	.word	0x000053f0


	//   ....[143]....
        /*06c4*/ 	.word	0x00005440


	//   ....[144]....
        /*06c8*/ 	.word	0x00005470


	//   ....[145]....
        /*06cc*/ 	.word	0x000054a0


	//   ....[146]....
        /*06d0*/ 	.word	0x000054d0


	//   ....[147]....
        /*06d4*/ 	.word	0x00005500


	//   ....[148]....
        /*06d8*/ 	.word	0x00005530


	//   ....[149]....
        /*06dc*/ 	.word	0x00005560


	//   ....[150]....
        /*06e0*/ 	.word	0x00005600


	//   ....[151]....
        /*06e4*/ 	.word	0x00005620


	//   ....[152]....
        /*06e8*/ 	.word	0x00005630


	//   ....[153]....
        /*06ec*/ 	.word	0x00005680


	//   ....[154]....
        /*06f0*/ 	.word	0x000056b0


	//   ....[155]....
        /*06f4*/ 	.word	0x000056e0


	//   ....[156]....
        /*06f8*/ 	.word	0x00005710


	//   ....[157]....
        /*06fc*/ 	.word	0x00005740


	//   ....[158]....
        /*0700*/ 	.word	0x00005770


	//   ....[159]....
        /*0704*/ 	.word	0x000058a0


	//   ....[160]....
        /*0708*/ 	.word	0x00005d40


	//   ....[161]....
        /*070c*/ 	.word	0x00006070


	//   ....[162]....
        /*0710*/ 	.word	0x00006130


	//   ....[163]....
        /*0714*/ 	.word	0x000061f0


	//   ....[164]....
        /*0718*/ 	.word	0x000062b0


	//   ....[165]....
        /*071c*/ 	.word	0x00006370


	//   ....[166]....
        /*0720*/ 	.word	0x00006430


	//   ....[167]....
        /*0724*/ 	.word	0x000064f0


	//   ....[168]....
        /*0728*/ 	.word	0x000065b0


	//   ....[169]....
        /*072c*/ 	.word	0x00006670


	//   ....[170]....
        /*0730*/ 	.word	0x00006730


	//   ....[171]....
        /*0734*/ 	.word	0x000067f0


	//   ....[172]....
        /*0738*/ 	.word	0x000068b0


	//   ....[173]....
        /*073c*/ 	.word	0x00006970


	//   ....[174]....
        /*0740*/ 	.word	0x00006a30


	//   ....[175]....
        /*0744*/ 	.word	0x00006af0


	//   ....[176]....
        /*0748*/ 	.word	0x00006bb0


	//   ....[177]....
        /*074c*/ 	.word	0x00006c70


	//   ....[178]....
        /*0750*/ 	.word	0x00006e60


	//   ....[179]....
        /*0754*/ 	.word	0x00006f90


	//   ....[180]....
        /*0758*/ 	.word	0x000070c0


	//   ....[181]....
        /*075c*/ 	.word	0x000071f0


	//   ....[182]....
        /*0760*/ 	.word	0x00007320


	//   ....[183]....
        /*0764*/ 	.word	0x00007450


	//   ....[184]....
        /*0768*/ 	.word	0x00007580


	//   ....[185]....
        /*076c*/ 	.word	0x000076b0


	//   ....[186]....
        /*0770*/ 	.word	0x000077e0


	//   ....[187]....
        /*0774*/ 	.word	0x00007910


	//   ....[188]....
        /*0778*/ 	.word	0x00007a40


	//   ....[189]....
        /*077c*/ 	.word	0x00007b60


	//   ....[190]....
        /*0780*/ 	.word	0x00007c70


	//   ....[191]....
        /*0784*/ 	.word	0x00007d80


	//   ....[192]....
        /*0788*/ 	.word	0x00007e90


	//   ....[193]....
        /*078c*/ 	.word	0x00007fa0


	//   ....[194]....
        /*0790*/ 	.word	0x000080b0


	//   ....[195]....
        /*0794*/ 	.word	0x00008eb0


	//   ....[196]....
        /*0798*/ 	.word	0x00008f40


	//   ....[197]....
        /*079c*/ 	.word	0x00008fc0


	//   ....[198]....
        /*07a0*/ 	.word	0x00009050


	//   ....[199]....
        /*07a4*/ 	.word	0x000090d0


	//   ....[200]....
        /*07a8*/ 	.word	0x00009160


	//   ....[201]....
        /*07ac*/ 	.word	0x000091e0


	//   ....[202]....
        /*07b0*/ 	.word	0x00009270


	//   ....[203]....
        /*07b4*/ 	.word	0x000092f0


	//   ....[204]....
        /*07b8*/ 	.word	0x00009380


	//   ....[205]....
        /*07bc*/ 	.word	0x00009400


	//   ....[206]....
        /*07c0*/ 	.word	0x00009490


	//   ....[207]....
        /*07c4*/ 	.word	0x00009510


	//   ....[208]....
        /*07c8*/ 	.word	0x000095a0


	//   ....[209]....
        /*07cc*/ 	.word	0x00009620


	//   ....[210]....
        /*07d0*/ 	.word	0x000096b0


	//   ....[211]....
        /*07d4*/ 	.word	0x00009730


	//   ....[212]....
        /*07d8*/ 	.word	0x00009890


	//   ....[213]....
        /*07dc*/ 	.word	0x00009960


	//   ....[214]....
        /*07e0*/ 	.word	0x00009a10


	//   ....[215]....
        /*07e4*/ 	.word	0x00009ad0


	//   ....[216]....
        /*07e8*/ 	.word	0x00009b80


	//   ....[217]....
        /*07ec*/ 	.word	0x00009c40


	//   ....[218]....
        /*07f0*/ 	.word	0x00009cf0


	//   ....[219]....
        /*07f4*/ 	.word	0x00009db0


	//   ....[220]....
        /*07f8*/ 	.word	0x00009e60


	//   ....[221]....
        /*07fc*/ 	.word	0x00009f20


	//   ....[222]....
        /*0800*/ 	.word	0x00009fd0


	//   ....[223]....
        /*0804*/ 	.word	0x0000a090


	//   ....[224]....
        /*0808*/ 	.word	0x0000a140


	//   ....[225]....
        /*080c*/ 	.word	0x0000a200


	//   ....[226]....
        /*0810*/ 	.word	0x0000a2a0


	//   ....[227]....
        /*0814*/ 	.word	0x0000a360


	//   ....[228]....
        /*0818*/ 	.word	0x0000a400


	//   ....[229]....
        /*081c*/ 	.word	0x0000a470


	//   ....[230]....
        /*0820*/ 	.word	0x0000a4e0


	//   ....[231]....
        /*0824*/ 	.word	0x0000a550


	//   ....[232]....
        /*0828*/ 	.word	0x0000a5c0


	//   ....[233]....
        /*082c*/ 	.word	0x0000a630


	//----- nvinfo : EIATTR_VRC_CTA_INIT_COUNT
	.align		4
.L_434:
        /*0830*/ 	.byte	0x02, 0x4a
	.zero		1
	.zero		1


	//----- nvinfo : EIATTR_EXIT_INSTR_OFFSETS
	.align		4
        /*0834*/ 	.byte	0x04, 0x1c
        /*0836*/ 	.short	(.L_436 - .L_435)


	//   ....[0]....
.L_435:
        /*0838*/ 	.word	0x00002570


	//   ....[1]....
        /*083c*/ 	.word	0x000028d0


	//   ....[2]....
        /*0840*/ 	.word	0x000028f0


	//   ....[3]....
        /*0844*/ 	.word	0x00009740


	//   ....[4]....
        /*0848*/ 	.word	0x0000a410


	//----- nvinfo : EIATTR_MAX_THREADS
	.align		4
.L_436:
        /*084c*/ 	.byte	0x04, 0x05
        /*084e*/ 	.short	(.L_438 - .L_437)
.L_437:
        /*0850*/ 	.word	0x00000180
        /*0854*/ 	.word	0x00000001
        /*0858*/ 	.word	0x00000001


	//----- nvinfo : EIATTR_CRS_STACK_SIZE
	.align		4
.L_438:
        /*085c*/ 	.byte	0x04, 0x1e
        /*085e*/ 	.short	(.L_440 - .L_439)
.L_439:
        /*0860*/ 	.word	0x00000000


	//----- nvinfo : EIATTR_CBANK_PARAM_SIZE
	.align		4
.L_440:
        /*0864*/ 	.byte	0x03, 0x19
        /*0866*/ 	.short	0x004d


	//----- nvinfo : EIATTR_PARAM_CBANK
	.align		4
        /*0868*/ 	.byte	0x04, 0x0a
        /*086a*/ 	.short	(.L_442 - .L_441)
	.align		4
.L_441:
        /*086c*/ 	.word	index@(.nv.constant0._ZN3cub18CUB_300001_SM_10006detail10radix_sort29DeviceRadixSortOnesweepKernelINS1_5radix10policy_hubIiiyE10Policy1000ELNS0_9SortOrderE0EiiyiiNS1_21identity_decomposer_tEEEvPT5_SB_PT3_PKSC_PT1_PKSG_PT2_PKSK_T4_iiT6_)
        /*0870*/ 	.short	0x0380
        /*0872*/ 	.short	0x004d


	//----- nvinfo : EIATTR_SW_WAR
	.align		4
.L_442:
        /*0874*/ 	.byte	0x04, 0x36
        /*0876*/ 	.short	(.L_444 - .L_443)
.L_443:
        /*0878*/ 	.word	0x00000008
.L_444:


//--------------------- .nv.info._ZN3cub18CUB_300001_SM_10006detail10radix_sort33DeviceRadixSortExclusiveSumKernelINS1_5radix10policy_hubIiiyE10Policy1000EyEEvPT0_ --------------------------
	.section	.nv.info._ZN3cub18CUB_300001_SM_10006detail10radix_sort33DeviceRadixSortExclusiveSumKernelINS1_5radix10policy_hubIiiyE10Policy1000EyEEvPT0_,"",@"SHT_CUDA_INFO"
	.sectionflags	@""
	.align	4


	//----- nvinfo : EIATTR_CUDA_API_VERSION
	.align		4
        /*0000*/ 	.byte	0x04, 0x37
        /*0002*/ 	.short	(.L_446 - .L_445)
.L_445:
        /*0004*/ 	.word	0x00000082


	//----- nvinfo : EIATTR_KPARAM_INFO
	.align		4
.L_446:
        /*0008*/ 	.byte	0x04, 0x17
        /*000a*/ 	.short	(.L_448 - .L_447)
.L_447:
        /*000c*/ 	.word	0x00000000
        /*0010*/ 	.short	0x0000
        /*0012*/ 	.short	0x0000
        /*0014*/ 	.byte	0x00, 0xf5, 0x21, 0x00


	//----- nvinfo : EIATTR_SPARSE_MMA_MASK
	.align		4
.L_448:
        /*0018*/ 	.byte	0x03, 0x50
        /*001a*/ 	.short	0x0000


	//----- nvinfo : EIATTR_MAXREG_COUNT
	.align		4
        /*001c*/ 	.byte	0x03, 0x1b
        /*001e*/ 	.short	0x00ff


	//----- nvinfo : EIATTR_NUM_BARRIERS
	.align		4
        /*0020*/ 	.byte	0x02, 0x4c
        /*0022*/ 	.byte	0x01
	.zero		1


	//----- nvinfo : EIATTR_MERCURY_ISA_VERSION
	.align		4
        /*0024*/ 	.byte	0x03, 0x5f
        /*0026*/ 	.short	0x0101


	//----- nvinfo : EIATTR_COOP_GROUP_MASK_REGIDS
	.align		4
        /*0028*/ 	.byte	0x04, 0x29
        /*002a*/ 	.short	(.L_450 - .L_449)


	//   ....[0]....
.L_449:
        /*002c*/ 	.word	0xffffffff


	//   ....[1]....
        /*0030*/ 	.word	0xffffffff


	//   ....[2]....
        /*0034*/ 	.word	0xffffffff


	//   ....[3]....
        /*0038*/ 	.word	0xffffffff


	//   ....[4]....
        /*003c*/ 	.word	0xffffffff


	//   ....[5]....
        /*0040*/ 	.word	0xffffffff


	//   ....[6]....
        /*0044*/ 	.word	0xffffffff


	//   ....[7]....
        /*0048*/ 	.word	0xffffffff


	//   ....[8]....
        /*004c*/ 	.word	0xffffffff


	//   ....[9]....
        /*0050*/ 	.word	0xffffffff


	//   ....[10]....
        /*0054*/ 	.word	0x05000015


	//   ....[11]....
        /*0058*/ 	.word	0x05000015


	//   ....[12]....
        /*005c*/ 	.word	0x05000015


	//   ....[13]....
        /*0060*/ 	.word	0x05000015


	//   ....[14]....
        /*0064*/ 	.word	0x05000015


	//   ....[15]....
        /*0068*/ 	.word	0x05000015


	//   ....[16]....
        /*006c*/ 	.word	0x05000015


	//   ....[17]....
        /*0070*/ 	.word	0x05000015


	//   ....[18]....
        /*0074*/ 	.word	0x05000015


	//   ....[19]....
        /*0078*/ 	.word	0x05000015


	//----- nvinfo : EIATTR_COOP_GROUP_INSTR_OFFSETS
	.align		4
.L_450:
        /*007c*/ 	.byte	0x04, 0x28
        /*007e*/ 	.short	(.L_452 - .L_451)


	//   ....[0]....
.L_451:
        /*0080*/ 	.word	0x00000250


	//   ....[1]....
        /*0084*/ 	.word	0x00000260


	//   ....[2]....
        /*0088*/ 	.word	0x000002a0


	//   ....[3]....
        /*008c*/ 	.word	0x000002c0


	//   ....[4]....
        /*0090*/ 	.word	0x00000310


	//   ....[5]....
        /*0094*/ 	.word	0x00000320


	//   ....[6]....
        /*0098*/ 	.word	0x00000360


	//   ....[7]....
        /*009c*/ 	.word	0x00000380


	//   ....[8]....
        /*00a0*/ 	.word	0x000003d0


	//   ....[9]....
        /*00a4*/ 	.word	0x000003e0


	//   ....[10]....
        /*00a8*/ 	.word	0x00000660


	//   ....[11]....
        /*00ac*/ 	.word	0x000006b0


	//   ....[12]....
        /*00b0*/ 	.word	0x00000740


	//   ....[13]....
        /*00b4*/ 	.word	0x00000790


	//   ....[14]....
        /*00b8*/ 	.word	0x00000820


	//   ....[15]....
        /*00bc*/ 	.word	0x00000870


	//   ....[16]....
        /*00c0*/ 	.word	0x00000900


	//   ....[17]....
        /*00c4*/ 	.word	0x00000950


	//   ....[18]....
        /*00c8*/ 	.word	0x000009e0


	//   ....[19]....
        /*00cc*/ 	.word	0x00000a30


	//----- nvinfo : EIATTR_VRC_CTA_INIT_COUNT
	.align		4
.L_452:
        /*00d0*/ 	.byte	0x02, 0x4a
	.zero		1
	.zero		1


	//----- nvinfo : EIATTR_EXIT_INSTR_OFFSETS
	.align		4
        /*00d4*/ 	.byte	0x04, 0x1c
        /*00d6*/ 	.short	(.L_454 - .L_453)


	//   ....[0]....
.L_453:
        /*00d8*/ 	.word	0x000005d0


	//   ....[1]....
        /*00dc*/ 	.word	0x00000600


	//----- nvinfo : EIATTR_CRS_STACK_SIZE
	.align		4
.L_454:
        /*00e0*/ 	.byte	0x04, 0x1e
        /*00e2*/ 	.short	(.L_456 - .L_455)
.L_455:
        /*00e4*/ 	.word	0x00000000


	//----- nvinfo : EIATTR_CBANK_PARAM_SIZE
	.align		4
.L_456:
        /*00e8*/ 	.byte	0x03, 0x19
        /*00ea*/ 	.short	0x0008


	//----- nvinfo : EIATTR_PARAM_CBANK
	.align		4
        /*00ec*/ 	.byte	0x04, 0x0a
        /*00ee*/ 	.short	(.L_458 - .L_457)
	.align		4
.L_457:
        /*00f0*/ 	.word	index@(.nv.constant0._ZN3cub18CUB_300001_SM_10006detail10radix_sort33DeviceRadixSortExclusiveSumKernelINS1_5radix10policy_hubIiiyE10Policy1000EyEEvPT0_)
        /*00f4*/ 	.short	0x0380
        /*00f6*/ 	.short	0x0008


	//----- nvinfo : EIATTR_SW_WAR
	.align		4
.L_458:
        /*00f8*/ 	.byte	0x04, 0x36
        /*00fa*/ 	.short	(.L_460 - .L_459)
.L_459:
        /*00fc*/ 	.word	0x00000008
.L_460:


//--------------------- .nv.info._ZN3cub18CUB_300001_SM_10006detail10radix_sort30DeviceRadixSortHistogramKernelINS1_5radix10policy_hubIiiyE10Policy1000ELNS0_9SortOrderE0EiyNS1_21identity_decomposer_tEEEvPT2_PKT1_SA_iiT3_ --------------------------
	.section	.nv.info._ZN3cub18CUB_300001_SM_10006detail10radix_sort30DeviceRadixSortHistogramKernelINS1_5radix10policy_hubIiiyE10Policy1000ELNS0_9SortOrderE0EiyNS1_21identity_decomposer_tEEEvPT2_PKT1_SA_iiT3_,"",@"SHT_CUDA_INFO"
	.sectionflags	@""
	.align	4


	//----- nvinfo : EIATTR_CUDA_API_VERSION
	.align		4
        /*0000*/ 	.byte	0x04, 0x37
        /*0002*/ 	.short	(.L_462 - .L_461)
.L_461:
        /*0004*/ 	.word	0x00000082


	//----- nvinfo : EIATTR_KPARAM_INFO
	.align		4
.L_462:
        /*0008*/ 	.byte	0x04, 0x17
        /*000a*/ 	.short	(.L_464 - .L_463)
.L_463:
        /*000c*/ 	.word	0x00000000
        /*0010*/ 	.short	0x0005
        /*0012*/ 	.short	0x0020
        /*0014*/ 	.byte	0x00, 0xf0, 0x05, 0x00


	//----- nvinfo : EIATTR_KPARAM_INFO
	.align		4
.L_464:
        /*0018*/ 	.byte	0x04, 0x17
        /*001a*/ 	.short	(.L_466 - .L_465)
.L_465:
        /*001c*/ 	.word	0x00000000
        /*0020*/ 	.short	0x0004
        /*0022*/ 	.short	0x001c
        /*0024*/ 	.byte	0x00, 0xf0, 0x11, 0x00


	//----- nvinfo : EIATTR_KPARAM_INFO
	.align		4
.L_466:
        /*0028*/ 	.byte	0x04, 0x17
        /*002a*/ 	.short	(.L_468 - .L_467)
.L_467:
        /*002c*/ 	.word	0x00000000
        /*0030*/ 	.short	0x0003
        /*0032*/ 	.short	0x0018
        /*0034*/ 	.byte	0x00, 0xf0, 0x11, 0x00


	//----- nvinfo : EIATTR_KPARAM_INFO
	.align		4
.L_468:
        /*0038*/ 	.byte	0x04, 0x17
        /*003a*/ 	.short	(.L_470 - .L_469)
.L_469:
        /*003c*/ 	.word	0x00000000
        /*0040*/ 	.short	0x0002
        /*0042*/ 	.short	0x0010
        /*0044*/ 	.byte	0x00, 0xf0, 0x21, 0x00


	//----- nvinfo : EIATTR_KPARAM_INFO
	.align		4
.L_470:
        /*0048*/ 	.byte	0x04, 0x17
        /*004a*/ 	.short	(.L_472 - .L_471)
.L_471:
        /*004c*/ 	.word	0x00000000
        /*0050*/ 	.short	0x0001
        /*0052*/ 	.short	0x0008
        /*0054*/ 	.byte	0x00, 0xf5, 0x21, 0x00


	//----- nvinfo : EIATTR_KPARAM_INFO
	.align		4
.L_472:
        /*0058*/ 	.byte	0x04, 0x17
        /*005a*/ 	.short	(.L_474 - .L_473)
.L_473:
        /*005c*/ 	.word	0x00000000
        /*0060*/ 	.short	0x0000
        /*0062*/ 	.short	0x0000
        /*0064*/ 	.byte	0x00, 0xf5, 0x21, 0x00


	//----- nvinfo : EIATTR_SPARSE_MMA_MASK
	.align		4
.L_474:
        /*0068*/ 	.byte	0x03, 0x50
        /*006a*/ 	.short	0x0000


	//----- nvinfo : EIATTR_MAXREG_COUNT
	.align		4
        /*006c*/ 	.byte	0x03, 0x1b
        /*006e*/ 	.short	0x00ff


	//----- nvinfo : EIATTR_NUM_BARRIERS
	.align		4
        /*0070*/ 	.byte	0x02, 0x4c
        /*0072*/ 	.byte	0x01
	.zero		1


	//----- nvinfo : EIATTR_MERCURY_ISA_VERSION
	.align		4
        /*0074*/ 	.byte	0x03, 0x5f
        /*0076*/ 	.short	0x0101


	//----- nvinfo : EIATTR_VRC_CTA_INIT_COUNT
	.align		4
        /*0078*/ 	.byte	0x02, 0x4a
	.zero		1
	.zero		1


	//----- nvinfo : EIATTR_EXIT_INSTR_OFFSETS
	.align		4
        /*007c*/ 	.byte	0x04, 0x1c
        /*007e*/ 	.short	(.L_476 - .L_475)


	//   ....[0]....
.L_475:
        /*0080*/ 	.word	0x00000040


	//   ....[1]....
        /*0084*/ 	.word	0x00002ee0


	//----- nvinfo : EIATTR_MAX_THREADS
	.align		4
.L_476:
        /*0088*/ 	.byte	0x04, 0x05
        /*008a*/ 	.short	(.L_478 - .L_477)
.L_477:
        /*008c*/ 	.word	0x00000080
        /*0090*/ 	.word	0x00000001
        /*0094*/ 	.word	0x00000001


	//----- nvinfo : EIATTR_CRS_STACK_SIZE
	.align		4
.L_478:
        /*0098*/ 	.byte	0x04, 0x1e
        /*009a*/ 	.short	(.L_480 - .L_479)
.L_479:
        /*009c*/ 	.word	0x00000000


	//----- nvinfo : EIATTR_CBANK_PARAM_SIZE
	.align		4
.L_480:
        /*00a0*/ 	.byte	0x03, 0x19
        /*00a2*/ 	.short	0x0021


	//----- nvinfo : EIATTR_PARAM_CBANK
	.align		4
        /*00a4*/ 	.byte	0x04, 0x0a
        /*00a6*/ 	.short	(.L_482 - .L_481)
	.align		4
.L_481:
        /*00a8*/ 	.word	index@(.nv.constant0._ZN3cub18CUB_300001_SM_10006detail10radix_sort30DeviceRadixSortHistogramKernelINS1_5radix10policy_hubIiiyE10Policy1000ELNS0_9SortOrderE0EiyNS1_21identity_decomposer_tEEEvPT2_PKT1_SA_iiT3_)
        /*00ac*/ 	.short	0x0380
        /*00ae*/ 	.short	0x0021


	//----- nvinfo : EIATTR_SW_WAR
	.align		4
.L_482:
        /*00b0*/ 	.byte	0x04, 0x36
        /*00b2*/ 	.short	(.L_484 - .L_483)
.L_483:
        /*00b4*/ 	.word	0x00000008
.L_484:


//--------------------- .nv.info._ZN3cub18CUB_300001_SM_10006detail10radix_sort31DeviceRadixSortSingleTileKernelINS1_5radix10policy_hubIiiyE10Policy1000ELNS0_9SortOrderE0EiiyNS1_21identity_decomposer_tEEEvPKT1_PSA_PKT2_PSE_T3_iiT4_ --------------------------
	.section	.nv.info._ZN3cub18CUB_300001_SM_10006detail10radix_sort31DeviceRadixSortSingleTileKernelINS1_5radix10policy_hubIiiyE10Policy1000ELNS0_9SortOrderE0EiiyNS1_21identity_decomposer_tEEEvPKT1_PSA_PKT2_PSE_T3_iiT4_,"",@"SHT_CUDA_INFO"
	.sectionflags	@""
	.align	4


	//----- nvinfo : EIATTR_CUDA_API_VERSION
	.align		4
        /*0000*/ 	.byte	0x04, 0x37
        /*0002*/ 	.short	(.L_486 - .L_485)
.L_485:
        /*0004*/ 	.word	0x00000082


	//----- nvinfo : EIATTR_KPARAM_INFO
	.align		4
.L_486:
        /*0008*/ 	.byte	0x04, 0x17
        /*000a*/ 	.short	(.L_488 - .L_487)
.L_487:
        /*000c*/ 	.word	0x00000000
        /*0010*/ 	.short	0x0007
        /*0012*/ 	.short	0x0030
        /*0014*/ 	.byte	0x00, 0xf0, 0x05, 0x00


	//----- nvinfo : EIATTR_KPARAM_INFO
	.align		4
.L_488:
        /*0018*/ 	.byte	0x04, 0x17
        /*001a*/ 	.short	(.L_490 - .L_489)
.L_489:
        /*001c*/ 	.word	0x00000000
        /*0020*/ 	.short	0x0006
        /*0022*/ 	.short	0x002c
        /*0024*/ 	.byte	0x00, 0xf0, 0x11, 0x00


	//----- nvinfo : EIATTR_KPARAM_INFO
	.align		4
.L_490:
        /*0028*/ 	.byte	0x04, 0x17
        /*002a*/ 	.short	(.L_492 - .L_491)
.L_491:
        /*002c*/ 	.word	0x00000000
        /*0030*/ 	.short	0x0005
        /*0032*/ 	.short	0x0028
        /*0034*/ 	.byte	0x00, 0xf0, 0x11, 0x00


	//----- nvinfo : EIATTR_KPARAM_INFO
	.align		4
.L_492:
        /*0038*/ 	.byte	0x04, 0x17
        /*003a*/ 	.short	(.L_494 - .L_493)
.L_493:
        /*003c*/ 	.word	0x00000000
        /*0040*/ 	.short	0x0004
        /*0042*/ 	.short	0x0020
        /*0044*/ 	.byte	0x00, 0xf0, 0x21, 0x00


	//----- nvinfo : EIATTR_KPARAM_INFO
	.align		4
.L_494:
        /*0048*/ 	.byte	0x04, 0x17
        /*004a*/ 	.short	(.L_496 - .L_495)
.L_495:
        /*004c*/ 	.word	0x00000000
        /*0050*/ 	.short	0x0003
        /*0052*/ 	.short	0x0018
        /*0054*/ 	.byte	0x00, 0xf5, 0x21, 0x00


	//----- nvinfo : EIATTR_KPARAM_INFO
	.align		4
.L_496:
        /*0058*/ 	.byte	0x04, 0x17
        /*005a*/ 	.short	(.L_498 - .L_497)
.L_497:
        /*005c*/ 	.word	0x00000000
        /*0060*/ 	.short	0x0002
        /*0062*/ 	.short	0x0010
        /*0064*/ 	.byte	0x00, 0xf5, 0x21, 0x00


	//----- nvinfo : EIATTR_KPARAM_INFO
	.align		4
.L_498:
        /*0068*/ 	.byte	0x04, 0x17
        /*006a*/ 	.short	(.L_500 - .L_499)
.L_499:
        /*006c*/ 	.word	0x00000000
        /*0070*/ 	.short	0x0001
        /*0072*/ 	.short	0x0008
        /*0074*/ 	.byte	0x00, 0xf5, 0x21, 0x00


	//----- nvinfo : EIATTR_KPARAM_INFO
	.align		4
.L_500:
        /*0078*/ 	.byte	0x04, 0x17
        /*007a*/ 	.short	(.L_502 - .L_501)
.L_501:
        /*007c*/ 	.word	0x00000000
        /*0080*/ 	.short	0x0000
        /*0082*/ 	.short	0x0000
        /*0084*/ 	.byte	0x00, 0xf5, 0x21, 0x00


	//----- nvinfo : EIATTR_SPARSE_MMA_MASK
	.align		4
.L_502:
        /*0088*/ 	.byte	0x03, 0x50
        /*008a*/ 	.short	0x0000


	//----- nvinfo : EIATTR_MAXREG_COUNT
	.align		4
        /*008c*/ 	.byte	0x03, 0x1b
        /*008e*/ 	.short	0x00ff


	//----- nvinfo : EIATTR_NUM_BARRIERS
	.align		4
        /*0090*/ 	.byte	0x02, 0x4c
        /*0092*/ 	.byte	0x01
	.zero		1


	//----- nvinfo : EIATTR_MERCURY_ISA_VERSION
	.align		4
        /*0094*/ 	.byte	0x03, 0x5f
        /*0096*/ 	.short	0x0101


	//----- nvinfo : EIATTR_COOP_GROUP_MASK_REGIDS
	.align		4
        /*0098*/ 	.byte	0x04, 0x29
        /*009a*/ 	.short	(.L_504 - .L_503)


	//   ....[0]....
.L_503:
        /*009c*/ 	.word	0xffffffff


	//   ....[1]....
        /*00a0*/ 	.word	0xffffffff


	//   ....[2]....
        /*00a4*/ 	.word	0xffffffff


	//   ....[3]....
        /*00a8*/ 	.word	0xffffffff


	//   ....[4]....
        /*00ac*/ 	.word	0xffffffff


	//----- nvinfo : EIATTR_COOP_GROUP_INSTR_OFFSETS
	.align		4
.L_504:
        /*00b0*/ 	.byte	0x04, 0x28
        /*00b2*/ 	.short	(.L_506 - .L_505)


	//   ....[0]....
.L_505:
        /*00b4*/ 	.word	0x00001e20


	//   ....[1]....
        /*00b8*/ 	.word	0x00001e40


	//   ....[2]....
        /*00bc*/ 	.word	0x00001e60


	//   ....[3]....
        /*00c0*/ 	.word	0x00001e80


	//   ....[4]....
        /*00c4*/ 	.word	0x00001ea0


	//----- nvinfo : EIATTR_VRC_CTA_INIT_COUNT
	.align		4
.L_506:
        /*00c8*/ 	.byte	0x02, 0x4a
	.zero		1
	.zero		1


	//----- nvinfo : EIATTR_EXIT_INSTR_OFFSETS
	.align		4
        /*00cc*/ 	.byte	0x04, 0x1c
        /*00ce*/ 	.short	(.L_508 - .L_507)


	//   ....[0]....
.L_507:
        /*00d0*/ 	.word	0x00003bf0


	//   ....[1]....
        /*00d4*/ 	.word	0x00003c40


	//----- nvinfo : EIATTR_MAX_THREADS
	.align		4
.L_508:
        /*00d8*/ 	.byte	0x04, 0x05
        /*00da*/ 	.short	(.L_510 - .L_509)
.L_509:
        /*00dc*/ 	.word	0x00000100
        /*00e0*/ 	.word	0x00000001
        /*00e4*/ 	.word	0x00000001


	//----- nvinfo : EIATTR_CBANK_PARAM_SIZE
	.align		4
.L_510:
        /*00e8*/ 	.byte	0x03, 0x19
        /*00ea*/ 	.short	0x0031


	//----- nvinfo : EIATTR_PARAM_CBANK
	.align		4
        /*00ec*/ 	.byte	0x04, 0x0a
        /*00ee*/ 	.short	(.L_512 - .L_511)
	.align		4
.L_511:
        /*00f0*/ 	.word	index@(.nv.constant0._ZN3cub18CUB_300001_SM_10006detail10radix_sort31DeviceRadixSortSingleTileKernelINS1_5radix10policy_hubIiiyE10Policy1000ELNS0_9SortOrderE0EiiyNS1_21identity_decomposer_tEEEvPKT1_PSA_PKT2_PSE_T3_iiT4_)
        /*00f4*/ 	.short	0x0380
        /*00f6*/ 	.short	0x0031


	//----- nvinfo : EIATTR_SW_WAR
	.align		4
.L_512:
        /*00f8*/ 	.byte	0x04, 0x36
        /*00fa*/ 	.short	(.L_514 - .L_513)
.L_513:
        /*00fc*/ 	.word	0x00000008
.L_514:


//--------------------- .nv.info._ZN3cub18CUB_300001_SM_10006detail10radix_sort29DeviceRadixSortOnesweepKernelINS1_5radix10policy_hubIxxyE10Policy1000ELNS0_9SortOrderE0ExxyiiNS1_21identity_decomposer_tEEEvPT5_SB_PT3_PKSC_PT1_PKSG_PT2_PKSK_T4_iiT6_ --------------------------
	.section	.nv.info._ZN3cub18CUB_300001_SM_10006detail10radix_sort29DeviceRadixSortOnesweepKernelINS1_5radix10policy_hubIxxyE10Policy1000ELNS0_9SortOrderE0ExxyiiNS1_21identity_decomposer_tEEEvPT5_SB_PT3_PKSC_PT1_PKSG_PT2_PKSK_T4_iiT6_,"",@"SHT_CUDA_INFO"
	.sectionflags	@""
	.align	4


	//----- nvinfo : EIATTR_CUDA_API_VERSION
	.align		4
        /*0000*/ 	.byte	0x04, 0x37
        /*0002*/ 	.short	(.L_516 - .L_515)
.L_515:
        /*0004*/ 	.word	0x00000082


	//----- nvinfo : EIATTR_KPARAM_INFO
	.align		4
.L_516:
        /*0008*/ 	.byte	0x04, 0x17
        /*000a*/ 	.short	(.L_518 - .L_517)
.L_517:
        /*000c*/ 	.word	0x00000000
        /*0010*/ 	.short	0x000b
        /*0012*/ 	.short	0x004c
        /*0014*/ 	.byte	0x00, 0xf0, 0x05, 0x00


	//----- nvinfo : EIATTR_KPARAM_INFO
	.align		4
.L_518:
        /*0018*/ 	.byte	0x04, 0x17
        /*001a*/ 	.short	(.L_520 - .L_519)
.L_519:
        /*001c*/ 	.word	0x00000000
        /*0020*/ 	.short	0x000a
        /*0022*/ 	.short	0x0048
        /*0024*/ 	.byte	0x00, 0xf0, 0x11, 0x00


	//----- nvinfo : EIATTR_KPARAM_INFO
	.align		4
.L_520:
        /*0028*/ 	.byte	0x04, 0x17
        /*002a*/ 	.short	(.L_522 - .L_521)
.L_521:
        /*002c*/ 	.word	0x00000000
        /*0030*/ 	.short	0x0009
        /*0032*/ 	.short	0x0044
        /*0034*/ 	.byte	0x00, 0xf0, 0x11, 0x00


	//----- nvinfo : EIATTR_KPARAM_INFO
	.align		4
.L_522:
        /*0038*/ 	.byte	0x04, 0x17
        /*003a*/ 	.short	(.L_524 - .L_523)
.L_523:
        /*003c*/ 	.word	0x00000000
        /*0040*/ 	.short	0x0008
        /*0042*/ 	.short	0x0040
        /*0044*/ 	.byte	0x00, 0xf0, 0x11, 0x00


	//----- nvinfo : EIATTR_KPARAM_INFO
	.align		4
.L_524:
        /*0048*/ 	.byte	0x04, 0x17
        /*004a*/ 	.short	(.L_526 - .L_525)
.L_525:
        /*004c*/ 	.word	0x00000000
        /*0050*/ 	.short	0x0007
        /*0052*/ 	.short	0x0038
        /*0054*/ 	.byte	0x00, 0xf5, 0x21, 0x00


	//----- nvinfo : EIATTR_KPARAM_INFO
	.align		4
.L_526:
        /*0058*/ 	.byte	0x04, 0x17
        /*005a*/ 	.short	(.L_528 - .L_527)
.L_527:
        /*005c*/ 	.word	0x00000000
        /*0060*/ 	.short	0x0006
        /*0062*/ 	.short	0x0030
        /*0064*/ 	.byte	0x00, 0xf5, 0x21, 0x00


	//----- nvinfo : EIATTR_KPARAM_INFO
	.align		4
.L_528:
        /*0068*/ 	.byte	0x04, 0x17
        /*006a*/ 	.short	(.L_530 - .L_529)
.L_529:
        /*006c*/ 	.word	0x00000000
        /*0070*/ 	.short	0x0005
        /*0072*/ 	.short	0x0028
        /*0074*/ 	.byte	0x00, 0xf5, 0x21, 0x00


	//----- nvinfo : EIATTR_KPARAM_INFO
	.align		4
.L_530:
        /*0078*/ 	.byte	0x04, 0x17
        /*007a*/ 	.short	(.L_532 - .L_531)
.L_531:
        /*007c*/ 	.word	0x00000000
        /*0080*/ 	.short	0x0004
        /*0082*/ 	.short	0x0020
        /*0084*/ 	.byte	0x00, 0xf5, 0x21, 0x00


	//----- nvinfo : EIATTR_KPARAM_INFO
	.align		4
.L_532:
        /*0088*/ 	.byte	0x04, 0x17
        /*008a*/ 	.short	(.L_534 - .L_533)
.L_533:
        /*008c*/ 	.word	0x00000000
        /*0090*/ 	.short	0x0003
        /*0092*/ 	.short	0x0018
        /*0094*/ 	.byte	0x00, 0xf5, 0x21, 0x00


	//----- nvinfo : EIATTR_KPARAM_INFO
	.align		4
.L_534:
        /*0098*/ 	.byte	0x04, 0x17
        /*009a*/ 	.short	(.L_536 - .L_535)
.L_535:
        /*009c*/ 	.word	0x00000000
        /*00a0*/ 	.short	0x0002
        /*00a2*/ 	.short	0x0010
        /*00a4*/ 	.byte	0x00, 0xf5, 0x21, 0x00


	//----- nvinfo : EIATTR_KPARAM_INFO
	.align		4
.L_536:
        /*00a8*/ 	.byte	0x04, 0x17
        /*00aa*/ 	.short	(.L_538 - .L_537)
.L_537:
        /*00ac*/ 	.word	0x00000000
        /*00b0*/ 	.short	0x0001
        /*00b2*/ 	.short	0x0008
        /*00b4*/ 	.byte	0x00, 0xf5, 0x21, 0x00


	//----- nvinfo : EIATTR_KPARAM_INFO
	.align		4
.L_538:
        /*00b8*/ 	.byte	0x04, 0x17
        /*00ba*/ 	.short	(.L_540 - .L_539)
.L_539:
        /*00bc*/ 	.word	0x00000000
        /*00c0*/ 	.short	0x0000
        /*00c2*/ 	.short	0x0000
        /*00c4*/ 	.byte	0x00, 0xf5, 0x21, 0x00


	//----- nvinfo : EIATTR_SPARSE_MMA_MASK
	.align		4
.L_540:
        /*00c8*/ 	.byte	0x03, 0x50
        /*00ca*/ 	.short	0x0000


	//----- nvinfo : EIATTR_MAXREG_COUNT
	.align		4
        /*00cc*/ 	.byte	0x03, 0x1b
        /*00ce*/ 	.short	0x00a8


	//----- nvinfo : EIATTR_NUM_BARRIERS
	.align		4
        /*00d0*/ 	.byte	0x02, 0x4c
        /*00d2*/ 	.byte	0x01
	.zero		1


	//----- nvinfo : EIATTR_ANNOTATIONS
	.align		4
        /*00d4*/ 	.byte	0x04, 0x55
        /*00d6*/ 	.short	(.L_542 - .L_541)


	//   ....[0]....
.L_541:
        /*00d8*/ 	.word	0x00000001
        /*00dc*/ 	.byte	0xa0, 0x10, 0x00, 0x00, 0x01, 0x00, 0x00, 0x00, 0xf0, 0x22, 0x00, 0x00, 0x01, 0x00, 0x00, 0x00
        /*00ec*/ 	.byte	0x20, 0x24, 0x00, 0x00, 0x01, 0x00, 0x00, 0x00, 0x40, 0x24, 0x00, 0x00, 0x01, 0x00, 0x00, 0x00
        /*00fc*/ 	.byte	0x60, 0x24, 0x00, 0x00, 0x01, 0x00, 0x00, 0x00, 0x50, 0x25, 0x00, 0x00, 0x01, 0x00, 0x00, 0x00
        /*010c*/ 	.byte	0x60, 0x25, 0x00, 0x00, 0x01, 0x00, 0x00, 0x00, 0x70, 0x25, 0x00, 0x00, 0x01, 0x00, 0x00, 0x00
        /*011c*/ 	.byte	0x10, 0x27, 0x00, 0x00, 0x01, 0x00, 0x00, 0x00, 0x20, 0x27, 0x00, 0x00, 0x01, 0x00, 0x00, 0x00
        /*012c*/ 	.byte	0x80, 0x46, 0x00, 0x00


	//----- nvinfo : EIATTR_MERCURY_ISA_VERSION
	.align		4
.L_542:
        /*0130*/ 	.byte	0x03, 0x5f
        /*0132*/ 	.short	0x0101


	//----- nvinfo : EIATTR_COOP_GROUP_MASK_REGIDS
	.align		4
        /*0134*/ 	.byte	0x04, 0x29
        /*0136*/ 	.short	(.L_544 - .L_543)


	//   ....[0]....
.L_543:
        /*0138*/ 	.word	0xffffffff


	//   ....[1]....
        /*013c*/ 	.word	0x05000000


	//   ....[2]....
        /*0140*/ 	.word	0xffffffff


	//   ....[3]....
        /*0144*/ 	.word	0xffffffff


	//   ....[4]....
        /*0148*/ 	.word	0xffffffff


	//   ....[5]....
        /*014c*/ 	.word	0xffffffff


	//   ....[6]....
        /*0150*/ 	.word	0xffffffff


	//   ....[7]....
        /*0154*/ 	.word	0xffffffff


	//   ....[8]....
        /*0158*/ 	.word	0xffffffff


	//   ....[9]....
        /*015c*/ 	.word	0xffffffff


	//   ....[10]....
        /*0160*/ 	.word	0xffffffff


	//   ....[11]....
        /*0164*/ 	.word	0xffffffff


	//   ....[12]....
        /*0168*/ 	.word	0xffffffff


	//   ....[13]....
        /*016c*/ 	.word	0xffffffff


	//   ....[14]....
        /*0170*/ 	.word	0xffffffff


	//   ....[15]....
        /*0174*/ 	.word	0xffffffff


	//   ....[16]....
        /*0178*/ 	.word	0xffffffff


	//   ....[17]....
        /*017c*/ 	.word	0xffffffff


	//   ....[18]....
        /*0180*/ 	.word	0xffffffff


	//   ....[19]....
        /*0184*/ 	.word	0xffffffff


	//   ....[20]....
        /*0188*/ 	.word	0xffffffff


	//   ....[21]....
        /*018c*/ 	.word	0xffffffff


	//   ....[22]....
        /*0190*/ 	.word	0xffffffff


	//   ....[23]....
        /*0194*/ 	.word	0xffffffff


	//   ....[24]....
        /*0198*/ 	.word	0xffffffff


	//   ....[25]....
        /*019c*/ 	.word	0xffffffff


	//   ....[26]....
        /*01a0*/ 	.word	0xffffffff


	//   ....[27]....
        /*01a4*/ 	.word	0xffffffff


	//   ....[28]....
        /*01a8*/ 	.word	0xffffffff


	//   ....[29]....
        /*01ac*/ 	.word	0xffffffff


	//   ....[30]....
        /*01b0*/ 	.word	0xffffffff


	//   ....[31]....
        /*01b4*/ 	.word	0xffffffff


	//   ....[32]....
        /*01b8*/ 	.word	0xffffffff


	//   ....[33]....
        /*01bc*/ 	.word	0xffffffff


	//   ....[34]....
        /*01c0*/ 	.word	0xffffffff


	//   ....[35]....
        /*01c4*/ 	.word	0xffffffff


	//   ....[36]....
        /*01c8*/ 	.word	0xffffffff


	//   ....[37]....
        /*01cc*/ 	.word	0xffffffff


	//   ....[38]....
        /*01d0*/ 	.word	0xffffffff


	//   ....[39]....
        /*01d4*/ 	.word	0xffffffff


	//   ....[40]....
        /*01d8*/ 	.word	0xffffffff


	//   ....[41]....
        /*01dc*/ 	.word	0xffffffff


	//   ....[42]....
        /*01e0*/ 	.word	0xffffffff


	//   ....[43]....
        /*01e4*/ 	.word	0xffffffff


	//   ....[44]....
        /*01e8*/ 	.word	0xffffffff


	//   ....[45]....
        /*01ec*/ 	.word	0xffffffff


	//   ....[46]....
        /*01f0*/ 	.word	0xffffffff


	//   ....[47]....
        /*01f4*/ 	.word	0xffffffff


	//   ....[48]....
        /*01f8*/ 	.word	0xffffffff


	//   ....[49]....
        /*01fc*/ 	.word	0xffffffff


	//   ....[50]....
        /*0200*/ 	.word	0xffffffff


	//   ....[51]....
        /*0204*/ 	.word	0xffffffff


	//   ....[52]....
        /*0208*/ 	.word	0xffffffff


	//   ....[53]....
        /*020c*/ 	.word	0xffffffff


	//   ....[54]....
        /*0210*/ 	.word	0xffffffff


	//   ....[55]....
        /*0214*/ 	.word	0xffffffff


	//   ....[56]....
        /*0218*/ 	.word	0xffffffff


	//   ....[57]....
        /*021c*/ 	.word	0xffffffff


	//   ....[58]....
        /*0220*/ 	.word	0xffffffff


	//   ....[59]....
        /*0224*/ 	.word	0xffffffff


	//   ....[60]....
        /*0228*/ 	.word	0xffffffff


	//   ....[61]....
        /*022c*/ 	.word	0xffffffff


	//   ....[62]....
        /*0230*/ 	.word	0xffffffff


	//   ....[63]....
        /*0234*/ 	.word	0xffffffff


	//   ....[64]....
        /*0238*/ 	.word	0xffffffff


	//   ....[65]....
        /*023c*/ 	.word	0xffffffff


	//   ....[66]....
        /*0240*/ 	.word	0xffffffff


	//   ....[67]....
        /*0244*/ 	.word	0xffffffff


	//   ....[68]....
        /*0248*/ 	.word	0xffffffff


	//   ....[69]....
        /*024c*/ 	.word	0xffffffff


	//   ....[70]....
        /*0250*/ 	.word	0xffffffff


	//   ....[71]....
        /*0254*/ 	.word	0xffffffff


	//   ....[72]....
        /*0258*/ 	.word	0xffffffff


	//   ....[73]....
        /*025c*/ 	.word	0xffffffff


	//   ....[74]....
        /*0260*/ 	.word	0xffffffff


	//   ....[75]....
        /*0264*/ 	.word	0xffffffff


	//   ....[76]....
        /*0268*/ 	.word	0xffffffff


	//   ....[77]....
        /*026c*/ 	.word	0xffffffff


	//   ....[78]....
        /*0270*/ 	.word	0xffffffff


	//   ....[79]....
        /*0274*/ 	.word	0xffffffff


	//   ....[80]....
        /*0278*/ 	.word	0xffffffff


	//   ....[81]....
        /*027c*/ 	.word	0xffffffff


	//   ....[82]....
        /*0280*/ 	.word	0xffffffff


	//   ....[83]....
        /*0284*/ 	.word	0xffffffff


	//   ....[84]....
        /*0288*/ 	.word	0xffffffff


	//   ....[85]....
        /*028c*/ 	.word	0xffffffff


	//   ....[86]....
        /*0290*/ 	.word	0xffffffff


	//   ....[87]....
        /*0294*/ 	.word	0xffffffff


	//   ....[88]....
        /*0298*/ 	.word	0xffffffff


	//   ....[89]....
        /*029c*/ 	.word	0xffffffff


	//   ....[90]....
        /*02a0*/ 	.word	0xffffffff


	//   ....[91]....
        /*02a4*/ 	.word	0xffffffff


	//   ....[92]....
        /*02a8*/ 	.word	0xffffffff


	//   ....[93]....
        /*02ac*/ 	.word	0xffffffff


	//   ....[94]....
        /*02b0*/ 	.word	0xffffffff


	//   ....[95]....
        /*02b4*/ 	.word	0xffffffff


	//   ....[96]....
        /*02b8*/ 	.word	0xffffffff


	//   ....[97]....
        /*02bc*/ 	.word	0xffffffff


	//   ....[98]....
        /*02c0*/ 	.word	0xffffffff


	//   ....[99]....
        /*02c4*/ 	.word	0xffffffff


	//   ....[100]....
        /*02c8*/ 	.word	0xffffffff


	//   ....[101]....
        /*02cc*/ 	.word	0xffffffff


	//   ....[102]....
        /*02d0*/ 	.word	0xffffffff


	//   ....[103]....
        /*02d4*/ 	.word	0xffffffff


	//   ....[104]....
        /*02d8*/ 	.word	0xffffffff


	//   ....[105]....
        /*02dc*/ 	.word	0xffffffff


	//   ....[106]....
        /*02e0*/ 	.word	0xffffffff


	//   ....[107]....
        /*02e4*/ 	.word	0xffffffff


	//   ....[108]....
        /*02e8*/ 	.word	0xffffffff


	//   ....[109]....
        /*02ec*/ 	.word	0xffffffff


	//   ....[110]....
        /*02f0*/ 	.word	0xffffffff


	//   ....[111]....
        /*02f4*/ 	.word	0xffffffff


	//   ....[112]....
        /*02f8*/ 	.word	0xffffffff


	//   ....[113]....
        /*02fc*/ 	.word	0xffffffff


	//   ....[114]....
        /*0300*/ 	.word	0xffffffff


	//   ....[115]....
        /*0304*/ 	.word	0x05000004


	//   ....[116]....
        /*0308*/ 	.word	0xffffffff


	//   ....[117]....
        /*030c*/ 	.word	0xffffffff


	//   ....[118]....
        /*0310*/ 	.word	0xffffffff


	//   ....[119]....
        /*0314*/ 	.word	0xffffffff


	//   ....[120]....
        /*0318*/ 	.word	0xffffffff


	//   ....[121]....
        /*031c*/ 	.word	0xffffffff


	//   ....[122]....
        /*0320*/ 	.word	0xffffffff


	//   ....[123]....
        /*0324*/ 	.word	0xffffffff


	//   ....[124]....
        /*0328*/ 	.word	0xffffffff


	//   ....[125]....
        /*032c*/ 	.word	0xffffffff


	//   ....[126]....
        /*0330*/ 	.word	0xffffffff


	//   ....[127]....
        /*0334*/ 	.word	0xffffffff


	//   ....[128]....
        /*0338*/ 	.word	0xffffffff


	//   ....[129]....
        /*033c*/ 	.word	0xffffffff


	//   ....[130]....
        /*0340*/ 	.word	0xffffffff


	//   ....[131]....
        /*0344*/ 	.word	0xffffffff


	//   ....[132]....
        /*0348*/ 	.word	0xffffffff


	//   ....[133]....
        /*034c*/ 	.word	0xffffffff


	//   ....[134]....
        /*0350*/ 	.word	0xffffffff


	//   ....[135]....
        /*0354*/ 	.word	0xffffffff


	//   ....[136]....
        /*0358*/ 	.word	0xffffffff


	//   ....[137]....
        /*035c*/ 	.word	0xffffffff


	//   ....[138]....
        /*0360*/ 	.word	0xffffffff


	//   ....[139]....
        /*0364*/ 	.word	0xffffffff


	//   ....[140]....
        /*0368*/ 	.word	0xffffffff


	//   ....[141]....
        /*036c*/ 	.word	0xffffffff


	//   ....[142]....
        /*0370*/ 	.word	0xffffffff


	//   ....[143]....
        /*0374*/ 	.word	0xffffffff


	//   ....[144]....
        /*0378*/ 	.word	0xffffffff


	//   ....[145]....
        /*037c*/ 	.word	0xffffffff


	//   ....[146]....
        /*0380*/ 	.word	0xffffffff


	//   ....[147]....
        /*0384*/ 	.word	0xffffffff


	//   ....[148]....
        /*0388*/ 	.word	0xffffffff


	//   ....[149]....
        /*038c*/ 	.word	0xffffffff


	//   ....[150]....
        /*0390*/ 	.word	0xffffffff


	//   ....[151]....
        /*0394*/ 	.word	0xffffffff


	//   ....[152]....
        /*0398*/ 	.word	0xffffffff


	//   ....[153]....
        /*039c*/ 	.word	0xffffffff


	//   ....[154]....
        /*03a0*/ 	.word	0xffffffff


	//   ....[155]....
        /*03a4*/ 	.word	0xffffffff


	//   ....[156]....
        /*03a8*/ 	.word	0xffffffff


	//   ....[157]....
        /*03ac*/ 	.word	0xffffffff


	//   ....[158]....
        /*03b0*/ 	.word	0xffffffff


	//   ....[159]....
        /*03b4*/ 	.word	0xffffffff


	//   ....[160]....
        /*03b8*/ 	.word	0xffffffff


	//   ....[161]....
        /*03bc*/ 	.word	0xffffffff


	//   ....[162]....
        /*03c0*/ 	.word	0xffffffff


	//   ....[163]....
        /*03c4*/ 	.word	0xffffffff


	//   ....[164]....
        /*03c8*/ 	.word	0x05000049


	//   ....[165]....
        /*03cc*/ 	.word	0x05000049


	//   ....[166]....
        /*03d0*/ 	.word	0x05000049


	//   ....[167]....
        /*03d4*/ 	.word	0x05000049


	//   ....[168]....
        /*03d8*/ 	.word	0x05000049


	//----- nvinfo : EIATTR_COOP_GROUP_INSTR_OFFSETS
	.align		4
.L_544:
        /*03dc*/ 	.byte	0x04, 0x28
        /*03de*/ 	.short	(.L_546 - .L_545)


	//   ....[0]....
.L_545:
        /*03e0*/ 	.word	0x00000df0


	//   ....[1]....
        /*03e4*/ 	.word	0x00001620


	//   ....[2]....
        /*03e8*/ 	.word	0x000024c0


	//   ....[3]....
        /*03ec*/ 	.word	0x000024e0


	//   ....[4]....
        /*03f0*/ 	.word	0x00002500


	//   ....[5]....
        /*03f4*/ 	.word	0x00002520


	//   ....[6]....
        /*03f8*/ 	.word	0x00002540


	//   ....[7]....
        /*03fc*/ 	.word	0x00002a40


	//   ....[8]....
        /*0400*/ 	.word	0x00002a50


	//   ....[9]....
        /*0404*/ 	.word	0x00002a70


	//   ....[10]....
        /*0408*/ 	.word	0x00002a90


	//   ....[11]....
        /*040c*/ 	.word	0x00002ae0


	//   ....[12]....
        /*0410*/ 	.word	0x00002b20


	//   ....[13]....
        /*0414*/ 	.word	0x00002b60


	//   ....[14]....
        /*0418*/ 	.word	0x00002b80


	//   ....[15]....
        /*041c*/ 	.word	0x00002c80


	//   ....[16]....
        /*0420*/ 	.word	0x00002cb0


	//   ....[17]....
        /*0424*/ 	.word	0x00002cc0


	//   ....[18]....
        /*0428*/ 	.word	0x00002cf0


	//   ....[19]....
        /*042c*/ 	.word	0x00002d10


	//   ....[20]....
        /*0430*/ 	.word	0x00002d60


	//   ....[21]....
        /*0434*/ 	.word	0x00002d80


	//   ....[22]....
        /*0438*/ 	.word	0x00002dc0


	//   ....[23]....
        /*043c*/ 	.word	0x00002de0


	//   ....[24]....
        /*0440*/ 	.word	0x00002ee0


	//   ....[25]....
        /*0444*/ 	.word	0x00002f10


	//   ....[26]....
        /*0448*/ 	.word	0x00002f20


	//   ....[27]....
        /*044c*/ 	.word	0x00002f70


	//   ....[28]....
        /*0450*/ 	.word	0x00002fa0


	//   ....[29]....
        /*0454*/ 	.word	0x00002fd0


	//   ....[30]....
        /*0458*/ 	.word	0x00003000


	//   ....[31]....
        /*045c*/ 	.word	0x00003030


	//   ....[32]....
        /*0460*/ 	.word	0x00003060


	//   ....[33]....
        /*0464*/ 	.word	0x00003140


	//   ....[34]....
        /*0468*/ 	.word	0x00003170


	//   ....[35]....
        /*046c*/ 	.word	0x00003180


	//   ....[36]....
        /*0470*/ 	.word	0x000031d0


	//   ....[37]....
        /*0474*/ 	.word	0x00003200


	//   ....[38]....
        /*0478*/ 	.word	0x00003230


	//   ....[39]....
        /*047c*/ 	.word	0x00003260


	//   ....[40]....
        /*0480*/ 	.word	0x00003290


	//   ....[41]....
        /*0484*/ 	.word	0x000032c0


	//   ....[42]....
        /*0488*/ 	.word	0x000033b0


	//   ....[43]....
        /*048c*/ 	.word	0x000033e0


	//   ....[44]....
        /*0490*/ 	.word	0x000033f0


	//   ....[45]....
        /*0494*/ 	.word	0x00003440


	//   ....[46]....
        /*0498*/ 	.word	0x00003470


	//   ....[47]....
        /*049c*/ 	.word	0x000034a0


	//   ....[48]....
        /*04a0*/ 	.word	0x000034d0


	//   ....[49]....
        /*04a4*/ 	.word	0x00003500


	//   ....[50]....
        /*04a8*/ 	.word	0x00003530


	//   ....[51]....
        /*04ac*/ 	.word	0x00003620


	//   ....[52]....
        /*04b0*/ 	.word	0x00003650


	//   ....[53]....
        /*04b4*/ 	.word	0x00003660


	//   ....[54]....
        /*04b8*/ 	.word	0x000036b0


	//   ....[55]....
        /*04bc*/ 	.word	0x000036e0


	//   ....[56]....
        /*04c0*/ 	.word	0x00003710


	//   ....[57]....
        /*04c4*/ 	.word	0x00003740


	//   ....[58]....
        /*04c8*/ 	.word	0x00003770


	//   ....[59]....
        /*04cc*/ 	.word	0x000037a0


	//   ....[60]....
        /*04d0*/ 	.word	0x00003870


	//   ....[61]....
        /*04d4*/ 	.word	0x000038a0


	//   ....[62]....
        /*04d8*/ 	.word	0x000038b0


	//   ....[63]....
        /*04dc*/ 	.word	0x00003900


	//   ....[64]....
        /*04e0*/ 	.word	0x00003930


	//   ....[65]....
        /*04e4*/ 	.word	0x00003960


	//   ....[66]....
        /*04e8*/ 	.word	0x00003990


	//   ....[67]....
        /*04ec*/ 	.word	0x000039c0


	//   ....[68]....
        /*04f0*/ 	.word	0x000039f0


	//   ....[69]....
        /*04f4*/ 	.word	0x00003ac0


	//   ....[70]....
        /*04f8*/ 	.word	0x00003af0


	//   ....[71]....
        /*04fc*/ 	.word	0x00003b00


	//   ....[72]....
        /*0500*/ 	.word	0x00003b50


	//   ....[73]....
        /*0504*/ 	.word	0x00003b80


	//   ....[74]....
        /*0508*/ 	.word	0x00003bb0


	//   ....[75]....
        /*050c*/ 	.word	0x00003be0


	//   ....[76]....
        /*0510*/ 	.word	0x00003c10


	//   ....[77]....
        /*0514*/ 	.word	0x00003c40


	//   ....[78]....
        /*0518*/ 	.word	0x00003d20


	//   ....[79]....
        /*051c*/ 	.word	0x00003d30


	//   ....[80]....
        /*0520*/ 	.word	0x00003d80


	//   ....[81]....
        /*0524*/ 	.word	0x00003db0


	//   ....[82]....
        /*0528*/ 	.word	0x00003de0


	//   ....[83]....
        /*052c*/ 	.word	0x00003e10


	//   ....[84]....
        /*0530*/ 	.word	0x00003e40


	//   ....[85]....
        /*0534*/ 	.word	0x00003e70


	//   ....[86]....
        /*0538*/ 	.word	0x00003ec0


	//   ....[87]....
        /*053c*/ 	.word	0x00003f60


	//   ....[88]....
        /*0540*/ 	.word	0x00003fa0


	//   ....[89]....
        /*0544*/ 	.word	0x00003fb0


	//   ....[90]....
        /*0548*/ 	.word	0x00004000


	//   ....[91]....
        /*054c*/ 	.word	0x00004030


	//   ....[92]....
        /*0550*/ 	.word	0x00004060


	//   ....[93]....
        /*0554*/ 	.word	0x00004090


	//   ....[94]....
        /*0558*/ 	.word	0x000040c0


	//   ....[95]....
        /*055c*/ 	.word	0x000040f0


	//   ....[96]....
        /*0560*/ 	.word	0x000041e0


	//   ....[97]....
        /*0564*/ 	.word	0x00004220


	//   ....[98]....
        /*0568*/ 	.word	0x00004230


	//   ....[99]....
        /*056c*/ 	.word	0x00004280


	//   ....[100]....
        /*0570*/ 	.word	0x000042b0


	//   ....[101]....
        /*0574*/ 	.word	0x000042e0


	//   ....[102]....
        /*0578*/ 	.word	0x00004310


	//   ....[103]....
        /*057c*/ 	.word	0x00004340


	//   ....[104]....
        /*0580*/ 	.word	0x00004370


	//   ....[105]....
        /*0584*/ 	.word	0x00004450


	//   ....[106]....
        /*0588*/ 	.word	0x00004480


	//   ....[107]....
        /*058c*/ 	.word	0x00004490


	//   ....[108]....
        /*0590*/ 	.word	0x000044e0


	//   ....[109]....
        /*0594*/ 	.word	0x00004510


	//   ....[110]....
        /*0598*/ 	.word	0x00004540


	//   ....[111]....
        /*059c*/ 	.word	0x00004570


	//   ....[112]....
        /*05a0*/ 	.word	0x000045a0


	//   ....[113]....
        /*05a4*/ 	.word	0x000045d0


	//   ....[114]....
        /*05a8*/ 	.word	0x00004740


	//   ....[115]....
        /*05ac*/ 	.word	0x00004b20


	//   ....[116]....
        /*05b0*/ 	.word	0x00004e00


	//   ....[117]....
        /*05b4*/ 	.word	0x00004ed0


	//   ....[118]....
        /*05b8*/ 	.word	0x00004fa0


	//   ....[119]....
        /*05bc*/ 	.word	0x00005070


	//   ....[120]....
        /*05c0*/ 	.word	0x00005140


	//   ....[121]....
        /*05c4*/ 	.word	0x00005210


	//   ....[122]....
        /*05c8*/ 	.word	0x000052e0


	//   ....[123]....
        /*05cc*/ 	.word	0x000053b0


	//   ....[124]....
        /*05d0*/ 	.word	0x00005480


	//   ....[125]....
        /*05d4*/ 	.word	0x00005550


	//   ....[126]....
        /*05d8*/ 	.word	0x00005620


	//   ....[127]....
        /*05dc*/ 	.word	0x000056e0


	//   ....[128]....
        /*05e0*/ 	.word	0x000058e0


	//   ....[129]....
        /*05e4*/ 	.word	0x00005a10


	//   ....[130]....
        /*05e8*/ 	.word	0x00005b40


	//   ....[131]....
        /*05ec*/ 	.word	0x00005c70


	//   ....[132]....
        /*05f0*/ 	.word	0x00005da0


	//   ....[133]....
        /*05f4*/ 	.word	0x00005ed0


	//   ....[134]....
        /*05f8*/ 	.word	0x00005ff0


	//   ....[135]....
        /*05fc*/ 	.word	0x00006100


	//   ....[136]....
        /*0600*/ 	.word	0x00006210


	//   ....[137]....
        /*0604*/ 	.word	0x00006320


	//   ....[138]....
        /*0608*/ 	.word	0x00006430


	//   ....[139]....
        /*060c*/ 	.word	0x00006540


	//   ....[140]....
        /*0610*/ 	.word	0x00006cb0


	//   ....[141]....
        /*0614*/ 	.word	0x00006d40


	//   ....[142]....
        /*0618*/ 	.word	0x00006dd0


	//   ....[143]....
        /*061c*/ 	.word	0x00006e60


	//   ....[144]....
        /*0620*/ 	.word	0x00006ef0


	//   ....[145]....
        /*0624*/ 	.word	0x00006f70


	//   ....[146]....
        /*0628*/ 	.word	0x00007010


	//   ....[147]....
        /*062c*/ 	.word	0x000070a0


	//   ....[148]....
        /*0630*/ 	.word	0x00007130


	//   ....[149]....
        /*0634*/ 	.word	0x000071b0


	//   ....[150]....
        /*0638*/ 	.word	0x00007240


	//   ....[151]....
        /*063c*/ 	.word	0x000072c0


	//   ....[152]....
        /*0640*/ 	.word	0x00007410


	//   ....[153]....
        /*0644*/ 	.word	0x000074c0


	//   ....[154]....
        /*0648*/ 	.word	0x00007570


	//   ....[155]....
        /*064c*/ 	.word	0x00007640


	//   ....[156]....
        /*0650*/ 	.word	0x000076f0


	//   ....[157]....
        /*0654*/ 	.word	0x000077a0


	//   ....[158]....
        /*0658*/ 	.word	0x00007860


	//   ....[159]....
        /*065c*/ 	.word	0x00007910


	//   ....[160]....
        /*0660*/ 	.word	0x000079c0


	//   ....[161]....
        /*0664*/ 	.word	0x00007a70


	//   ....[162]....
        /*0668*/ 	.word	0x00007b30


	//   ....[163]....
        /*066c*/ 	.word	0x00007bd0


	//   ....[164]....
        /*0670*/ 	.word	0x00007c40


	//   ....[165]....
        /*0674*/ 	.word	0x00007cb0


	//   ....[166]....
        /*0678*/ 	.word	0x00007d20


	//   ....[167]....
        /*067c*/ 	.word	0x00007d90


	//   ....[168]....
        /*0680*/ 	.word	0x00007e00


	//----- nvinfo : EIATTR_VRC_CTA_INIT_COUNT
	.align		4
.L_546:
        /*0684*/ 	.byte	0x02, 0x4a
	.zero		1
	.zero		1


	//----- nvinfo : EIATTR_EXIT_INSTR_OFFSETS
	.align		4
        /*0688*/ 	.byte	0x04, 0x1c
        /*068a*/ 	.short	(.L_548 - .L_547)


	//   ....[0]....
.L_547:
        /*068c*/ 	.word	0x00001ff0


	//   ....[1]....
        /*0690*/ 	.word	0x00002270


	//   ....[2]....
        /*0694*/ 	.word	0x00002290


	//   ....[3]....
        /*0698*/ 	.word	0x000072d0


	//   ....[4]....
        /*069c*/ 	.word	0x00007be0


	//----- nvinfo : EIATTR_MAX_THREADS
	.align		4
.L_548:
        /*06a0*/ 	.byte	0x04, 0x05
        /*06a2*/ 	.short	(.L_550 - .L_549)
.L_549:
        /*06a4*/ 	.word	0x00000180
        /*06a8*/ 	.word	0x00000001
        /*06ac*/ 	.word	0x00000001


	//----- nvinfo : EIATTR_CRS_STACK_SIZE
	.align		4
.L_550:
        /*06b0*/ 	.byte	0x04, 0x1e
        /*06b2*/ 	.short	(.L_552 - .L_551)
.L_551:
        /*06b4*/ 	.word	0x00000000


	//----- nvinfo : EIATTR_CBANK_PARAM_SIZE
	.align		4
.L_552:
        /*06b8*/ 	.byte	0x03, 0x19
        /*06ba*/ 	.short	0x004d


	//----- nvinfo : EIATTR_PARAM_CBANK
	.align		4
        /*06bc*/ 	.byte	0x04, 0x0a
        /*06be*/ 	.short	(.L_554 - .L_553)
	.align		4
.L_553:
        /*06c0*/ 	.word	index@(.nv.constant0._ZN3cub18CUB_300001_SM_10006detail10radix_sort29DeviceRadixSortOnesweepKernelINS1_5radix10policy_hubIxxyE10Policy1000ELNS0_9SortOrderE0ExxyiiNS1_21identity_decomposer_tEEEvPT5_SB_PT3_PKSC_PT1_PKSG_PT2_PKSK_T4_iiT6_)
        /*06c4*/ 	.short	0x0380
        /*06c6*/ 	.short	0x004d


	//----- nvinfo : EIATTR_SW_WAR
	.align		4
.L_554:
        /*06c8*/ 	.byte	0x04, 0x36
        /*06ca*/ 	.short	(.L_556 - .L_555)
.L_555:
        /*06cc*/ 	.word	0x00000008
.L_556:


//--------------------- .nv.info._ZN3cub18CUB_300001_SM_10006detail10radix_sort33DeviceRadixSortExclusiveSumKernelINS1_5radix10policy_hubIxxyE10Policy1000EyEEvPT0_ --------------------------
	.section	.nv.info._ZN3cub18CUB_300001_SM_10006detail10radix_sort33DeviceRadixSortExclusiveSumKernelINS1_5radix10policy_hubIxxyE10Policy1000EyEEvPT0_,"",@"SHT_CUDA_INFO"
	.sectionflags	@""
	.align	4


	//----- nvinfo : EIATTR_CUDA_API_VERSION
	.align		4
        /*0000*/ 	.byte	0x04, 0x37
        /*0002*/ 	.short	(.L_558 - .L_557)
.L_557:
        /*0004*/ 	.word	0x00000082


	//----- nvinfo : EIATTR_KPARAM_INFO
	.align		4
.L_558:
        /*0008*/ 	.byte	0x04, 0x17
        /*000a*/ 	.short	(.L_560 - .L_559)
.L_559:
        /*000c*/ 	.word	0x00000000
        /*0010*/ 	.short	0x0000
        /*0012*/ 	.short	0x0000
        /*0014*/ 	.byte	0x00, 0xf5, 0x21, 0x00


	//----- nvinfo : EIATTR_SPARSE_MMA_MASK
	.align		4
.L_560:
        /*0018*/ 	.byte	0x03, 0x50
        /*001a*/ 	.short	0x0000


	//----- nvinfo : EIATTR_MAXREG_COUNT
	.align		4
        /*001c*/ 	.byte	0x03, 0x1b
        /*001e*/ 	.short	0x00ff


	//----- nvinfo : EIATTR_NUM_BARRIERS
	.align		4
        /*0020*/ 	.byte	0x02, 0x4c
        /*0022*/ 	.byte	0x01
	.zero		1


	//----- nvinfo : EIATTR_MERCURY_ISA_VERSION
	.align		4
        /*0024*/ 	.byte	0x03, 0x5f
        /*0026*/ 	.short	0x0101


	//----- nvinfo : EIATTR_COOP_GROUP_MASK_REGIDS
	.align		4
        /*0028*/ 	.byte	0x04, 0x29
        /*002a*/ 	.short	(.L_562 - .L_561)


	//   ....[0]....
.L_561:
        /*002c*/ 	.word	0xffffffff


	//   ....[1]....
        /*0030*/ 	.word	0xffffffff


	//   ....[2]....
        /*0034*/ 	.word	0xffffffff


	//   ....[3]....
        /*0038*/ 	.word	0xffffffff


	//   ....[4]....
        /*003c*/ 	.word	0xffffffff


	//   ....[5]....
        /*0040*/ 	.word	0xffffffff


	//   ....[6]....
        /*0044*/ 	.word	0xffffffff


	//   ....[7]....
        /*0048*/ 	.word	0xffffffff


	//   ....[8]....
        /*004c*/ 	.word	0xffffffff


	//   ....[9]....
        /*0050*/ 	.word	0xffffffff


	//   ....[10]....
        /*0054*/ 	.word	0x05000015


	//   ....[11]....
        /*0058*/ 	.word	0x05000015


	//   ....[12]....
        /*005c*/ 	.word	0x05000015


	//   ....[13]....
        /*0060*/ 	.word	0x05000015


	//   ....[14]....
        /*0064*/ 	.word	0x05000015


	//   ....[15]....
        /*0068*/ 	.word	0x05000015


	//   ....[16]....
        /*006c*/ 	.word	0x05000015


	//   ....[17]....
        /*0070*/ 	.word	0x05000015


	//   ....[18]....
        /*0074*/ 	.word	0x05000015


	//   ....[19]....
        /*0078*/ 	.word	0x05000015


	//----- nvinfo : EIATTR_COOP_GROUP_INSTR_OFFSETS
	.align		4
.L_562:
        /*007c*/ 	.byte	0x04, 0x28
        /*007e*/ 	.short	(.L_564 - .L_563)


	//   ....[0]....
.L_563:
        /*0080*/ 	.word	0x00000250


	//   ....[1]....
        /*0084*/ 	.word	0x00000260


	//   ....[2]....
        /*0088*/ 	.word	0x000002a0


	//   ....[3]....
        /*008c*/ 	.word	0x000002c0


	//   ....[4]....
        /*0090*/ 	.word	0x00000310


	//   ....[5]....
        /*0094*/ 	.word	0x00000320


	//   ....[6]....
        /*0098*/ 	.word	0x00000360


	//   ....[7]....
        /*009c*/ 	.word	0x00000380


	//   ....[8]....
        /*00a0*/ 	.word	0x000003d0


	//   ....[9]....
        /*00a4*/ 	.word	0x000003e0


	//   ....[10]....
        /*00a8*/ 	.word	0x00000660


	//   ....[11]....
        /*00ac*/ 	.word	0x000006b0


	//   ....[12]....
        /*00b0*/ 	.word	0x00000740


	//   ....[13]....
        /*00b4*/ 	.word	0x00000790


	//   ....[14]....
        /*00b8*/ 	.word	0x00000820


	//   ....[15]....
        /*00bc*/ 	.word	0x00000870


	//   ....[16]....
        /*00c0*/ 	.word	0x00000900


	//   ....[17]....
        /*00c4*/ 	.word	0x00000950


	//   ....[18]....
        /*00c8*/ 	.word	0x000009e0


	//   ....[19]....
        /*00cc*/ 	.word	0x00000a30


	//----- nvinfo : EIATTR_VRC_CTA_INIT_COUNT
	.align		4
.L_564:
        /*00d0*/ 	.byte	0x02, 0x4a
	.zero		1
	.zero		1


	//----- nvinfo : EIATTR_EXIT_INSTR_OFFSETS
	.align		4
        /*00d4*/ 	.byte	0x04, 0x1c
        /*00d6*/ 	.short	(.L_566 - .L_565)


	//   ....[0]....
.L_565:
        /*00d8*/ 	.word	0x000005d0


	//   ....[1]....
        /*00dc*/ 	.word	0x00000600


	//----- nvinfo : EIATTR_CRS_STACK_SIZE
	.align		4
.L_566:
        /*00e0*/ 	.byte	0x04, 0x1e
        /*00e2*/ 	.short	(.L_568 - .L_567)
.L_567:
        /*00e4*/ 	.word	0x00000000


	//----- nvinfo : EIATTR_CBANK_PARAM_SIZE
	.align		4
.L_568:
        /*00e8*/ 	.byte	0x03, 0x19
        /*00ea*/ 	.short	0x0008


	//----- nvinfo : EIATTR_PARAM_CBANK
	.align		4
        /*00ec*/ 	.byte	0x04, 0x0a
        /*00ee*/ 	.short	(.L_570 - .L_569)
	.align		4
.L_569:
        /*00f0*/ 	.word	index@(.nv.constant0._ZN3cub18CUB_300001_SM_10006detail10radix_sort33DeviceRadixSortExclusiveSumKernelINS1_5radix10policy_hubIxxyE10Policy1000EyEEvPT0_)
        /*00f4*/ 	.short	0x0380
        /*00f6*/ 	.short	0x0008


	//----- nvinfo : EIATTR_SW_WAR
	.align		4
.L_570:
        /*00f8*/ 	.byte	0x04, 0x36
        /*00fa*/ 	.short	(.L_572 - .L_571)
.L_571:
        /*00fc*/ 	.word	0x00000008
.L_572:


//--------------------- .nv.info._ZN3cub18CUB_300001_SM_10006detail10radix_sort30DeviceRadixSortHistogramKernelINS1_5radix10policy_hubIxxyE10Policy1000ELNS0_9SortOrderE0ExyNS1_21identity_decomposer_tEEEvPT2_PKT1_SA_iiT3_ --------------------------
	.section	.nv.info._ZN3cub18CUB_300001_SM_10006detail10radix_sort30DeviceRadixSortHistogramKernelINS1_5radix10policy_hubIxxyE10Policy1000ELNS0_9SortOrderE0ExyNS1_21identity_decomposer_tEEEvPT2_PKT1_SA_iiT3_,"",@"SHT_CUDA_INFO"
	.sectionflags	@""
	.align	4


	//----- nvinfo : EIATTR_CUDA_API_VERSION
	.align		4
        /*0000*/ 	.byte	0x04, 0x37
        /*0002*/ 	.short	(.L_574 - .L_573)
.L_573:
        /*0004*/ 	.word	0x00000082


	//----- nvinfo : EIATTR_KPARAM_INFO
	.align		4
.L_574:
        /*0008*/ 	.byte	0x04, 0x17
        /*000a*/ 	.short	(.L_576 - .L_575)
.L_575:
        /*000c*/ 	.word	0x00000000
        /*0010*/ 	.short	0x0005
        /*0012*/ 	.short	0x0020
        /*0014*/ 	.byte	0x00, 0xf0, 0x05, 0x00


	//----- nvinfo : EIATTR_KPARAM_INFO
	.align		4
.L_576:
        /*0018*/ 	.byte	0x04, 0x17
        /*001a*/ 	.short	(.L_578 - .L_577)
.L_577:
        /*001c*/ 	.word	0x00000000
        /*0020*/ 	.short	0x0004
        /*0022*/ 	.short	0x001c
        /*0024*/ 	.byte	0x00, 0xf0, 0x11, 0x00


	//----- nvinfo : EIATTR_KPARAM_INFO
	.align		4
.L_578:
        /*0028*/ 	.byte	0x04, 0x17
        /*002a*/ 	.short	(.L_580 - .L_579)
.L_579:
        /*002c*/ 	.word	0x00000000
        /*0030*/ 	.short	0x0003
        /*0032*/ 	.short	0x0018
        /*0034*/ 	.byte	0x00, 0xf0, 0x11, 0x00


	//----- nvinfo : EIATTR_KPARAM_INFO
	.align		4
.L_580:
        /*0038*/ 	.byte	0x04, 0x17
        /*003a*/ 	.short	(.L_582 - .L_581)
.L_581:
        /*003c*/ 	.word	0x00000000
        /*0040*/ 	.short	0x0002
        /*0042*/ 	.short	0x0010
        /*0044*/ 	.byte	0x00, 0xf0, 0x21, 0x00


	//----- nvinfo : EIATTR_KPARAM_INFO
	.align		4
.L_582:
        /*0048*/ 	.byte	0x04, 0x17
        /*004a*/ 	.short	(.L_584 - .L_583)
.L_583:
        /*004c*/ 	.word	0x00000000
        /*0050*/ 	.short	0x0001
        /*0052*/ 	.short	0x0008
        /*0054*/ 	.byte	0x00, 0xf5, 0x21, 0x00


	//----- nvinfo : EIATTR_KPARAM_INFO
	.align		4
.L_584:
        /*0058*/ 	.byte	0x04, 0x17
        /*005a*/ 	.short	(.L_586 - .L_585)
.L_585:
        /*005c*/ 	.word	0x00000000
        /*0060*/ 	.short	0x0000
        /*0062*/ 	.short	0x0000
        /*0064*/ 	.byte	0x00, 0xf5, 0x21, 0x00


	//----- nvinfo : EIATTR_SPARSE_MMA_MASK
	.align		4
.L_586:
        /*0068*/ 	.byte	0x03, 0x50
        /*006a*/ 	.short	0x0000


	//----- nvinfo : EIATTR_MAXREG_COUNT
	.align		4
        /*006c*/ 	.byte	0x03, 0x1b
        /*006e*/ 	.short	0x00ff


	//----- nvinfo : EIATTR_NUM_BARRIERS
	.align		4
        /*0070*/ 	.byte	0x02, 0x4c
        /*0072*/ 	.byte	0x01
	.zero		1


	//----- nvinfo : EIATTR_MERCURY_ISA_VERSION
	.align		4
        /*0074*/ 	.byte	0x03, 0x5f
        /*0076*/ 	.short	0x0101


	//----- nvinfo : EIATTR_VRC_CTA_INIT_COUNT
	.align		4
        /*0078*/ 	.byte	0x02, 0x4a
	.zero		1
	.zero		1


	//----- nvinfo : EIATTR_EXIT_INSTR_OFFSETS
	.align		4
        /*007c*/ 	.byte	0x04, 0x1c
        /*007e*/ 	.short	(.L_588 - .L_587)


	//   ....[0]....
.L_587:
        /*0080*/ 	.word	0x00000040


	//   ....[1]....
        /*0084*/ 	.word	0x000030c0


	//----- nvinfo : EIATTR_MAX_THREADS
	.align		4
.L_588:
        /*0088*/ 	.byte	0x04, 0x05
        /*008a*/ 	.short	(.L_590 - .L_589)
.L_589:
        /*008c*/ 	.word	0x00000080
        /*0090*/ 	.word	0x00000001
        /*0094*/ 	.word	0x00000001


	//----- nvinfo : EIATTR_CRS_STACK_SIZE
	.align		4
.L_590:
        /*0098*/ 	.byte	0x04, 0x1e
        /*009a*/ 	.short	(.L_592 - .L_591)
.L_591:
        /*009c*/ 	.word	0x00000000


	//----- nvinfo : EIATTR_CBANK_PARAM_SIZE
	.align		4
.L_592:
        /*00a0*/ 	.byte	0x03, 0x19
        /*00a2*/ 	.short	0x0021


	//----- nvinfo : EIATTR_PARAM_CBANK
	.align		4
        /*00a4*/ 	.byte	0x04, 0x0a
        /*00a6*/ 	.short	(.L_594 - .L_593)
	.align		4
.L_593:
        /*00a8*/ 	.word	index@(.nv.constant0._ZN3cub18CUB_300001_SM_10006detail10radix_sort30DeviceRadixSortHistogramKernelINS1_5radix10policy_hubIxxyE10Policy1000ELNS0_9SortOrderE0ExyNS1_21identity_decomposer_tEEEvPT2_PKT1_SA_iiT3_)
        /*00ac*/ 	.short	0x0380
        /*00ae*/ 	.short	0x0021


	//----- nvinfo : EIATTR_SW_WAR
	.align		4
.L_594:
        /*00b0*/ 	.byte	0x04, 0x36
        /*00b2*/ 	.short	(.L_596 - .L_595)
.L_595:
        /*00b4*/ 	.word	0x00000008
.L_596:


//--------------------- .nv.info._ZN3cub18CUB_300001_SM_10006detail10radix_sort31DeviceRadixSortSingleTileKernelINS1_5radix10policy_hubIxxyE10Policy1000ELNS0_9SortOrderE0ExxyNS1_21identity_decomposer_tEEEvPKT1_PSA_PKT2_PSE_T3_iiT4_ --------------------------
	.section	.nv.info._ZN3cub18CUB_300001_SM_10006detail10radix_sort31DeviceRadixSortSingleTileKernelINS1_5radix10policy_hubIxxyE10Policy1000ELNS0_9SortOrderE0ExxyNS1_21identity_decomposer_tEEEvPKT1_PSA_PKT2_PSE_T3_iiT4_,"",@"SHT_CUDA_INFO"
	.sectionflags	@""
	.align	4


	//----- nvinfo : EIATTR_CUDA_API_VERSION
	.align		4
        /*0000*/ 	.byte	0x04, 0x37
        /*0002*/ 	.short	(.L_598 - .L_597)
.L_597:
        /*0004*/ 	.word	0x00000082


	//----- nvinfo : EIATTR_KPARAM_INFO
	.align		4
.L_598:
        /*0008*/ 	.byte	0x04, 0x17
        /*000a*/ 	.short	(.L_600 - .L_599)
.L_599:
        /*000c*/ 	.word	0x00000000
        /*0010*/ 	.short	0x0007
        /*0012*/ 	.short	0x0030
        /*0014*/ 	.byte	0x00, 0xf0, 0x05, 0x00


	//----- nvinfo : EIATTR_KPARAM_INFO
	.align		4
.L_600:
        /*0018*/ 	.byte	0x04, 0x17
        /*001a*/ 	.short	(.L_602 - .L_601)
.L_601:
        /*001c*/ 	.word	0x00000000
        /*0020*/ 	.short	0x0006
        /*0022*/ 	.short	0x002c
        /*0024*/ 	.byte	0x00, 0xf0, 0x11, 0x00


	//----- nvinfo : EIATTR_KPARAM_INFO
	.align		4
.L_602:
        /*0028*/ 	.byte	0x04, 0x17
        /*002a*/ 	.short	(.L_604 - .L_603)
.L_603:
        /*002c*/ 	.word	0x00000000
        /*0030*/ 	.short	0x0005
        /*0032*/ 	.short	0x0028
        /*0034*/ 	.byte	0x00, 0xf0, 0x11, 0x00


	//----- nvinfo : EIATTR_KPARAM_INFO
	.align		4
.L_604:
        /*0038*/ 	.byte	0x04, 0x17
        /*003a*/ 	.short	(.L_606 - .L_605)
.L_605:
        /*003c*/ 	.word	0x00000000
        /*0040*/ 	.short	0x0004
        /*0042*/ 	.short	0x0020
        /*0044*/ 	.byte	0x00, 0xf0, 0x21, 0x00


	//----- nvinfo : EIATTR_KPARAM_INFO
	.align		4
.L_606:
        /*0048*/ 	.byte	0x04, 0x17
        /*004a*/ 	.short	(.L_608 - .L_607)
.L_607:
        /*004c*/ 	.word	0x00000000
        /*0050*/ 	.short	0x0003
        /*0052*/ 	.short	0x0018
        /*0054*/ 	.byte	0x00, 0xf5, 0x21, 0x00


	//----- nvinfo : EIATTR_KPARAM_INFO
	.align		4
.L_608:
        /*0058*/ 	.byte	0x04, 0x17
        /*005a*/ 	.short	(.L_610 - .L_609)
.L_609:
        /*005c*/ 	.word	0x00000000
        /*0060*/ 	.short	0x0002
        /*0062*/ 	.short	0x0010
        /*0064*/ 	.byte	0x00, 0xf5, 0x21, 0x00


	//----- nvinfo : EIATTR_KPARAM_INFO
	.align		4
.L_610:
        /*0068*/ 	.byte	0x04, 0x17
        /*006a*/ 	.short	(.L_612 - .L_611)
.L_611:
        /*006c*/ 	.word	0x00000000
        /*0070*/ 	.short	0x0001
        /*0072*/ 	.short	0x0008
        /*0074*/ 	.byte	0x00, 0xf5, 0x21, 0x00


	//----- nvinfo : EIATTR_KPARAM_INFO
	.align		4
.L_612:
        /*0078*/ 	.byte	0x04, 0x17
        /*007a*/ 	.short	(.L_614 - .L_613)
.L_613:
        /*007c*/ 	.word	0x00000000
        /*0080*/ 	.short	0x0000
        /*0082*/ 	.short	0x0000
        /*0084*/ 	.byte	0x00, 0xf5, 0x21, 0x00


	//----- nvinfo : EIATTR_SPARSE_MMA_MASK
	.align		4
.L_614:
        /*0088*/ 	.byte	0x03, 0x50
        /*008a*/ 	.short	0x0000


	//----- nvinfo : EIATTR_MAXREG_COUNT
	.align		4
        /*008c*/ 	.byte	0x03, 0x1b
        /*008e*/ 	.short	0x00ff


	//----- nvinfo : EIATTR_NUM_BARRIERS
	.align		4
        /*0090*/ 	.byte	0x02, 0x4c
        /*0092*/ 	.byte	0x01
	.zero		1


	//----- nvinfo : EIATTR_MERCURY_ISA_VERSION
	.align		4
        /*0094*/ 	.byte	0x03, 0x5f
        /*0096*/ 	.short	0x0101


	//----- nvinfo : EIATTR_COOP_GROUP_MASK_REGIDS
	.align		4
        /*0098*/ 	.byte	0x04, 0x29
        /*009a*/ 	.short	(.L_616 - .L_615)


	//   ....[0]....
.L_615:
        /*009c*/ 	.word	0xffffffff


	//   ....[1]....
        /*00a0*/ 	.word	0xffffffff


	//   ....[2]....
        /*00a4*/ 	.word	0xffffffff


	//   ....[3]....
        /*00a8*/ 	.word	0xffffffff


	//   ....[4]....
        /*00ac*/ 	.word	0xffffffff


	//----- nvinfo : EIATTR_COOP_GROUP_INSTR_OFFSETS
	.align		4
.L_616:
        /*00b0*/ 	.byte	0x04, 0x28
        /*00b2*/ 	.short	(.L_618 - .L_617)


	//   ....[0]....
.L_617:
        /*00b4*/ 	.word	0x000013e0


	//   ....[1]....
        /*00b8*/ 	.word	0x00001400


	//   ....[2]....
        /*00bc*/ 	.word	0x00001420


	//   ....[3]....
        /*00c0*/ 	.word	0x00001440


	//   ....[4]....
        /*00c4*/ 	.word	0x00001460


	//----- nvinfo : EIATTR_VRC_CTA_INIT_COUNT
	.align		4
.L_618:
        /*00c8*/ 	.byte	0x02, 0x4a
	.zero		1
	.zero		1


	//----- nvinfo : EIATTR_EXIT_INSTR_OFFSETS
	.align		4
        /*00cc*/ 	.byte	0x04, 0x1c
        /*00ce*/ 	.short	(.L_620 - .L_619)


	//   ....[0]....
.L_619:
        /*00d0*/ 	.word	0x00002670


	//   ....[1]....
        /*00d4*/ 	.word	0x000026c0


	//----- nvinfo : EIATTR_MAX_THREADS
	.align		4
.L_620:
        /*00d8*/ 	.byte	0x04, 0x05
        /*00da*/ 	.short	(.L_622 - .L_621)
.L_621:
        /*00dc*/ 	.word	0x00000100
        /*00e0*/ 	.word	0x00000001
        /*00e4*/ 	.word	0x00000001


	//----- nvinfo : EIATTR_CBANK_PARAM_SIZE
	.align		4
.L_622:
        /*00e8*/ 	.byte	0x03, 0x19
        /*00ea*/ 	.short	0x0031


	//----- nvinfo : EIATTR_PARAM_CBANK
	.align		4
        /*00ec*/ 	.byte	0x04, 0x0a
        /*00ee*/ 	.short	(.L_624 - .L_623)
	.align		4
.L_623:
        /*00f0*/ 	.word	index@(.nv.constant0._ZN3cub18CUB_300001_SM_10006detail10radix_sort31DeviceRadixSortSingleTileKernelINS1_5radix10policy_hubIxxyE10Policy1000ELNS0_9SortOrderE0ExxyNS1_21identity_decomposer_tEEEvPKT1_PSA_PKT2_PSE_T3_iiT4_)
        /*00f4*/ 	.short	0x0380
        /*00f6*/ 	.short	0x0031


	//----- nvinfo : EIATTR_SW_WAR
	.align		4
.L_624:
        /*00f8*/ 	.byte	0x04, 0x36
        /*00fa*/ 	.short	(.L_626 - .L_625)
.L_625:
        /*00fc*/ 	.word	0x00000008
.L_626:


//--------------------- .nv.info._ZN3cub18CUB_300001_SM_10006detail10radix_sort29DeviceRadixSortOnesweepKernelINS1_5radix10policy_hubIxiyE10Policy1000ELNS0_9SortOrderE0ExiyiiNS1_21identity_decomposer_tEEEvPT5_SB_PT3_PKSC_PT1_PKSG_PT2_PKSK_T4_iiT6_ --------------------------
	.section	.nv.info._ZN3cub18CUB_300001_SM_10006detail10radix_sort29DeviceRadixSortOnesweepKernelINS1_5radix10policy_hubIxiyE10Policy1000ELNS0_9SortOrderE0ExiyiiNS1_21identity_decomposer_tEEEvPT5_SB_PT3_PKSC_PT1_PKSG_PT2_PKSK_T4_iiT6_,"",@"SHT_CUDA_INFO"
	.sectionflags	@""
	.align	4


	//----- nvinfo : EIATTR_CUDA_API_VERSION
	.align		4
        /*0000*/ 	.byte	0x04, 0x37
        /*0002*/ 	.short	(.L_628 - .L_627)
.L_627:
        /*0004*/ 	.word	0x00000082


	//----- nvinfo : EIATTR_KPARAM_INFO
	.align		4
.L_628:
        /*0008*/ 	.byte	0x04, 0x17
        /*000a*/ 	.short	(.L_630 - .L_629)
.L_629:
        /*000c*/ 	.word	0x00000000
        /*0010*/ 	.short	0x000b
        /*0012*/ 	.short	0x004c
        /*0014*/ 	.byte	0x00, 0xf0, 0x05, 0x00


	//----- nvinfo : EIATTR_KPARAM_INFO
	.align		4
.L_630:
        /*0018*/ 	.byte	0x04, 0x17
        /*001a*/ 	.short	(.L_632 - .L_631)
.L_631:
        /*001c*/ 	.word	0x00000000
        /*0020*/ 	.short	0x000a
        /*0022*/ 	.short	0x0048
        /*0024*/ 	.byte	0x00, 0xf0, 0x11, 0x00


	//----- nvinfo : EIATTR_KPARAM_INFO
	.align		4
.L_632:
        /*0028*/ 	.byte	0x04, 0x17
        /*002a*/ 	.short	(.L_634 - .L_633)
.L_633:
        /*002c*/ 	.word	0x00000000
        /*0030*/ 	.short	0x0009
        /*0032*/ 	.short	0x0044
        /*0034*/ 	.byte	0x00, 0xf0, 0x11, 0x00


	//----- nvinfo : EIATTR_KPARAM_INFO
	.align		4
.L_634:
        /*0038*/ 	.byte	0x04, 0x17
        /*003a*/ 	.short	(.L_636 - .L_635)
.L_635:
        /*003c*/ 	.word	0x00000000
        /*0040*/ 	.short	0x0008
        /*0042*/ 	.short	0x0040
        /*0044*/ 	.byte	0x00, 0xf0, 0x11, 0x00


	//----- nvinfo : EIATTR_KPARAM_INFO
	.align		4
.L_636:
        /*0048*/ 	.byte	0x04, 0x17
        /*004a*/ 	.short	(.L_638 - .L_637)
.L_637:
        /*004c*/ 	.word	0x00000000
        /*0050*/ 	.short	0x0007
        /*0052*/ 	.short	0x0038
        /*0054*/ 	.byte	0x00, 0xf5, 0x21, 0x00


	//----- nvinfo : EIATTR_KPARAM_INFO
	.align		4
.L_638:
        /*0058*/ 	.byte	0x04, 0x17
        /*005a*/ 	.short	(.L_640 - .L_639)
.L_639:
        /*005c*/ 	.word	0x00000000
        /*0060*/ 	.short	0x0006
        /*0062*/ 	.short	0x0030
        /*0064*/ 	.byte	0x00, 0xf5, 0x21, 0x00


	//----- nvinfo : EIATTR_KPARAM_INFO
	.align		4
.L_640:
        /*0068*/ 	.byte	0x04, 0x17
        /*006a*/ 	.short	(.L_642 - .L_641)
.L_641:
        /*006c*/ 	.word	0x00000000
        /*0070*/ 	.short	0x0005
        /*0072*/ 	.short	0x0028
        /*0074*/ 	.byte	0x00, 0xf5, 0x21, 0x00


	//----- nvinfo : EIATTR_KPARAM_INFO
	.align		4
.L_642:
        /*0078*/ 	.byte	0x04, 0x17
        /*007a*/ 	.short	(.L_644 - .L_643)
.L_643:
        /*007c*/ 	.word	0x00000000
        /*0080*/ 	.short	0x0004
        /*0082*/ 	.short	0x0020
        /*0084*/ 	.byte	0x00, 0xf5, 0x21, 0x00


	//----- nvinfo : EIATTR_KPARAM_INFO
	.align		4
.L_644:
        /*0088*/ 	.byte	0x04, 0x17
        /*008a*/ 	.short	(.L_646 - .L_645)
.L_645:
        /*008c*/ 	.word	0x00000000
        /*0090*/ 	.short	0x0003
        /*0092*/ 	.short	0x0018
        /*0094*/ 	.byte	0x00, 0xf5, 0x21, 0x00


	//----- nvinfo : EIATTR_KPARAM_INFO
	.align		4
.L_646:
        /*0098*/ 	.byte	0x04, 0x17
        /*009a*/ 	.short	(.L_648 - .L_647)
.L_647:
        /*009c*/ 	.word	0x00000000
        /*00a0*/ 	.short	0x0002
        /*00a2*/ 	.short	0x0010
        /*00a4*/ 	.byte	0x00, 0xf5, 0x21, 0x00


	//----- nvinfo : EIATTR_KPARAM_INFO
	.align		4
.L_648:
        /*00a8*/ 	.byte	0x04, 0x17
        /*00aa*/ 	.short	(.L_650 - .L_649)
.L_649:
        /*00ac*/ 	.word	0x00000000
        /*00b0*/ 	.short	0x0001
        /*00b2*/ 	.short	0x0008
        /*00b4*/ 	.byte	0x00, 0xf5, 0x21, 0x00


	//----- nvinfo : EIATTR_KPARAM_INFO
	.align		4
.L_650:
        /*00b8*/ 	.byte	0x04, 0x17
        /*00ba*/ 	.short	(.L_652 - .L_651)
.L_651:
        /*00bc*/ 	.word	0x00000000
        /*00c0*/ 	.short	0x0000
        /*00c2*/ 	.short	0x0000
        /*00c4*/ 	.byte	0x00, 0xf5, 0x21, 0x00


	//----- nvinfo : EIATTR_SPARSE_MMA_MASK
	.align		4
.L_652:
        /*00c8*/ 	.byte	0x03, 0x50
        /*00ca*/ 	.short	0x0000


	//----- nvinfo : EIATTR_MAXREG_COUNT
	.align		4
        /*00cc*/ 	.byte	0x03, 0x1b
        /*00ce*/ 	.short	0x00a8


	//----- nvinfo : EIATTR_NUM_BARRIERS
	.align		4
        /*00d0*/ 	.byte	0x02, 0x4c
        /*00d2*/ 	.byte	0x01
	.zero		1


	//----- nvinfo : EIATTR_MERCURY_ISA_VERSION
	.align		4
        /*00d4*/ 	.byte	0x03, 0x5f
        /*00d6*/ 	.short	0x0101


	//----- nvinfo : EIATTR_COOP_GROUP_MASK_REGIDS
	.align		4
        /*00d8*/ 	.byte	0x04, 0x29
        /*00da*/ 	.short	(.L_654 - .L_653)


	//   ....[0]....
.L_653:
        /*00dc*/ 	.word	0xffffffff


	//   ....[1]....
        /*00e0*/ 	.word	0x0500000a


	//   ....[2]....
        /*00e4*/ 	.word	0xffffffff


	//   ....[3]....
        /*00e8*/ 	.word	0xffffffff


	//   ....[4]....
        /*00ec*/ 	.word	0xffffffff


	//   ....[5]....
        /*00f0*/ 	.word	0xffffffff


	//   ....[6]....
        /*00f4*/ 	.word	0xffffffff


	//   ....[7]....
        /*00f8*/ 	.word	0xffffffff


	//   ....[8]....
        /*00fc*/ 	.word	0xffffffff


	//   ....[9]....
        /*0100*/ 	.word	0xffffffff


	//   ....[10]....
        /*0104*/ 	.word	0xffffffff


	//   ....[11]....
        /*0108*/ 	.word	0xffffffff


	//   ....[12]....
        /*010c*/ 	.word	0xffffffff


	//   ....[13]....
        /*0110*/ 	.word	0xffffffff


	//   ....[14]....
        /*0114*/ 	.word	0xffffffff


	//   ....[15]....
        /*0118*/ 	.word	0xffffffff


	//   ....[16]....
        /*011c*/ 	.word	0xffffffff


	//   ....[17]....
        /*0120*/ 	.word	0xffffffff


	//   ....[18]....
        /*0124*/ 	.word	0xffffffff


	//   ....[19]....
        /*0128*/ 	.word	0xffffffff


	//   ....[20]....
        /*012c*/ 	.word	0xffffffff


	//   ....[21]....
        /*0130*/ 	.word	0xffffffff


	//   ....[22]....
        /*0134*/ 	.word	0xffffffff


	//   ....[23]....
        /*0138*/ 	.word	0xffffffff


	//   ....[24]....
        /*013c*/ 	.word	0xffffffff


	//   ....[25]....
        /*0140*/ 	.word	0xffffffff


	//   ....[26]....
        /*0144*/ 	.word	0xffffffff


	//   ....[27]....
        /*0148*/ 	.word	0xffffffff


	//   ....[28]....
        /*014c*/ 	.word	0xffffffff


	//   ....[29]....
        /*0150*/ 	.word	0xffffffff


	//   ....[30]....
        /*0154*/ 	.word	0xffffffff


	//   ....[31]....
        /*0158*/ 	.word	0xffffffff


	//   ....[32]....
        /*015c*/ 	.word	0xffffffff


	//   ....[33]....
        /*0160*/ 	.word	0xffffffff


	//   ....[34]....
        /*0164*/ 	.word	0xffffffff


	//   ....[35]....
        /*0168*/ 	.word	0xffffffff


	//   ....[36]....
        /*016c*/ 	.word	0xffffffff


	//   ....[37]....
        /*0170*/ 	.word	0xffffffff


	//   ....[38]....
        /*0174*/ 	.word	0xffffffff


	//   ....[39]....
        /*0178*/ 	.word	0xffffffff


	//   ....[40]....
        /*017c*/ 	.word	0xffffffff


	//   ....[41]....
        /*0180*/ 	.word	0xffffffff


	//   ....[42]....
        /*0184*/ 	.word	0xffffffff


	//   ....[43]....
        /*0188*/ 	.word	0xffffffff


	//   ....[44]....
        /*018c*/ 	.word	0xffffffff


	//   ....[45]....
        /*0190*/ 	.word	0xffffffff


	//   ....[46]....
        /*0194*/ 	.word	0xffffffff


	//   ....[47]....
        /*0198*/ 	.word	0xffffffff


	//   ....[48]....
        /*019c*/ 	.word	0xffffffff


	//   ....[49]....
        /*01a0*/ 	.word	0xffffffff


	//   ....[50]....
        /*01a4*/ 	.word	0xffffffff


	//   ....[51]....
        /*01a8*/ 	.word	0xffffffff


	//   ....[52]....
        /*01ac*/ 	.word	0xffffffff


	//   ....[53]....
        /*01b0*/ 	.word	0xffffffff


	//   ....[54]....
        /*01b4*/ 	.word	0xffffffff


	//   ....[55]....
        /*01b8*/ 	.word	0xffffffff


	//   ....[56]....
        /*01bc*/ 	.word	0xffffffff


	//   ....[57]....
        /*01c0*/ 	.word	0xffffffff


	//   ....[58]....
        /*01c4*/ 	.word	0xffffffff


	//   ....[59]....
        /*01c8*/ 	.word	0xffffffff


	//   ....[60]....
        /*01cc*/ 	.word	0xffffffff


	//   ....[61]....
        /*01d0*/ 	.word	0xffffffff


	//   ....[62]....
        /*01d4*/ 	.word	0xffffffff


	//   ....[63]....
        /*01d8*/ 	.word	0xffffffff


	//   ....[64]....
        /*01dc*/ 	.word	0xffffffff


	//   ....[65]....
        /*01e0*/ 	.word	0xffffffff


	//   ....[66]....
        /*01e4*/ 	.word	0xffffffff


	//   ....[67]....
        /*01e8*/ 	.word	0xffffffff


	//   ....[68]....
        /*01ec*/ 	.word	0xffffffff


	//   ....[69]....
        /*01f0*/ 	.word	0xffffffff


	//   ....[70]....
        /*01f4*/ 	.word	0xffffffff


	//   ....[71]....
        /*01f8*/ 	.word	0xffffffff


	//   ....[72]....
        /*01fc*/ 	.word	0xffffffff


	//   ....[73]....
        /*0200*/ 	.word	0xffffffff


	//   ....[74]....
        /*0204*/ 	.word	0xffffffff


	//   ....[75]....
        /*0208*/ 	.word	0xffffffff


	//   ....[76]....
        /*020c*/ 	.word	0xffffffff


	//   ....[77]....
        /*0210*/ 	.word	0xffffffff


	//   ....[78]....
        /*0214*/ 	.word	0xffffffff


	//   ....[79]....
        /*0218*/ 	.word	0xffffffff


	//   ....[80]....
        /*021c*/ 	.word	0xffffffff


	//   ....[81]....
        /*0220*/ 	.word	0xffffffff


	//   ....[82]....
        /*0224*/ 	.word	0xffffffff


	//   ....[83]....
        /*0228*/ 	.word	0xffffffff


	//   ....[84]....
        /*022c*/ 	.word	0xffffffff


	//   ....[85]....
        /*0230*/ 	.word	0xffffffff


	//   ....[86]....
        /*0234*/ 	.word	0xffffffff


	//   ....[87]....
        /*0238*/ 	.word	0xffffffff


	//   ....[88]....
        /*023c*/ 	.word	0xffffffff


	//   ....[89]....
        /*0240*/ 	.word	0xffffffff


	//   ....[90]....
        /*0244*/ 	.word	0xffffffff


	//   ....[91]....
        /*0248*/ 	.word	0xffffffff


	//   ....[92]....
        /*024c*/ 	.word	0xffffffff


	//   ....[93]....
        /*0250*/ 	.word	0xffffffff


	//   ....[94]....
        /*0254*/ 	.word	0xffffffff


	//   ....[95]....
        /*0258*/ 	.word	0xffffffff


	//   ....[96]....
        /*025c*/ 	.word	0xffffffff


	//   ....[97]....
        /*0260*/ 	.word	0xffffffff


	//   ....[98]....
        /*0264*/ 	.word	0xffffffff


	//   ....[99]....
        /*0268*/ 	.word	0xffffffff


	//   ....[100]....
        /*026c*/ 	.word	0xffffffff


	//   ....[101]....
        /*0270*/ 	.word	0xffffffff


	//   ....[102]....
        /*0274*/ 	.word	0xffffffff


	//   ....[103]....
        /*0278*/ 	.word	0xffffffff


	//   ....[104]....
        /*027c*/ 	.word	0xffffffff


	//   ....[105]....
        /*0280*/ 	.word	0xffffffff


	//   ....[106]....
        /*0284*/ 	.word	0xffffffff


	//   ....[107]....
        /*0288*/ 	.word	0xffffffff


	//   ....[108]....
        /*028c*/ 	.word	0xffffffff


	//   ....[109]....
        /*0290*/ 	.word	0xffffffff


	//   ....[110]....
        /*0294*/ 	.word	0xffffffff


	//   ....[111]....
        /*0298*/ 	.word	0xffffffff


	//   ....[112]....
        /*029c*/ 	.word	0xffffffff


	//   ....[113]....
        /*02a0*/ 	.word	0xffffffff


	//   ....[114]....
        /*02a4*/ 	.word	0xffffffff


	//   ....[115]....
        /*02a8*/ 	.word	0xffffffff


	//   ....[116]....
        /*02ac*/ 	.word	0xffffffff


	//   ....[117]....
        /*02b0*/ 	.word	0xffffffff


	//   ....[118]....
        /*02b4*/ 	.word	0xffffffff


	//   ....[119]....
        /*02b8*/ 	.word	0xffffffff


	//   ....[120]....
        /*02bc*/ 	.word	0xffffffff


	//   ....[121]....
        /*02c0*/ 	.word	0xffffffff


	//   ....[122]....
        /*02c4*/ 	.word	0xffffffff


	//   ....[123]....
        /*02c8*/ 	.word	0xffffffff


	//   ....[124]....
        /*02cc*/ 	.word	0xffffffff


	//   ....[125]....
        /*02d0*/ 	.word	0xffffffff


	//   ....[126]....
        /*02d4*/ 	.word	0xffffffff


	//   ....[127]....
        /*02d8*/ 	.word	0xffffffff


	//   ....[128]....
        /*02dc*/ 	.word	0xffffffff


	//   ....[129]....
        /*02e0*/ 	.word	0xffffffff


	//   ....[130]....
        /*02e4*/ 	.word	0xffffffff


	//   ....[131]....
        /*02e8*/ 	.word	0xffffffff


	//   ....[132]....
        /*02ec*/ 	.word	0xffffffff


	//   ....[133]....
        /*02f0*/ 	.word	0xffffffff


	//   ....[134]....
        /*02f4*/ 	.word	0xffffffff


	//   ....[135]....
        /*02f8*/ 	.word	0xffffffff


	//   ....[136]....
        /*02fc*/ 	.word	0xffffffff


	//   ....[137]....
        /*0300*/ 	.word	0xffffffff


	//   ....[138]....
        /*0304*/ 	.word	0xffffffff


	//   ....[139]....
        /*0308*/ 	.word	0xffffffff


	//   ....[140]....
        /*030c*/ 	.word	0xffffffff


	//   ....[141]....
        /*0310*/ 	.word	0xffffffff


	//   ....[142]....
        /*0314*/ 	.word	0x05000022


	//   ....[143]....
        /*0318*/ 	.word	0xffffffff


	//   ....[144]....
        /*031c*/ 	.word	0xffffffff


	//   ....[145]....
        /*0320*/ 	.word	0xffffffff


	//   ....[146]....
        /*0324*/ 	.word	0xffffffff


	//   ....[147]....
        /*0328*/ 	.word	0xffffffff


	//   ....[148]....
        /*032c*/ 	.word	0xffffffff


	//   ....[149]....
        /*0330*/ 	.word	0xffffffff


	//   ....[150]....
        /*0334*/ 	.word	0xffffffff


	//   ....[151]....
        /*0338*/ 	.word	0xffffffff


	//   ....[152]....
        /*033c*/ 	.word	0xffffffff


	//   ....[153]....
        /*0340*/ 	.word	0xffffffff


	//   ....[154]....
        /*0344*/ 	.word	0xffffffff


	//   ....[155]....
        /*0348*/ 	.word	0xffffffff


	//   ....[156]....
        /*034c*/ 	.word	0xffffffff


	//   ....[157]....
        /*0350*/ 	.word	0xffffffff


	//   ....[158]....
        /*0354*/ 	.word	0xffffffff


	//   ....[159]....
        /*0358*/ 	.word	0xffffffff


	//   ....[160]....
        /*035c*/ 	.word	0xffffffff


	//   ....[161]....
        /*0360*/ 	.word	0xffffffff


	//   ....[162]....
        /*0364*/ 	.word	0xffffffff


	//   ....[163]....
        /*0368*/ 	.word	0xffffffff


	//   ....[164]....
        /*036c*/ 	.word	0xffffffff


	//   ....[165]....
        /*0370*/ 	.word	0xffffffff


	//   ....[166]....
        /*0374*/ 	.word	0xffffffff


	//   ....[167]....
        /*0378*/ 	.word	0xffffffff


	//   ....[168]....
        /*037c*/ 	.word	0xffffffff


	//   ....[169]....
        /*0380*/ 	.word	0xffffffff


	//   ....[170]....
        /*0384*/ 	.word	0xffffffff


	//   ....[171]....
        /*0388*/ 	.word	0xffffffff


	//   ....[172]....
        /*038c*/ 	.word	0xffffffff


	//   ....[173]....
        /*0390*/ 	.word	0xffffffff


	//   ....[174]....
        /*0394*/ 	.word	0xffffffff


	//   ....[175]....
        /*0398*/ 	.word	0xffffffff


	//   ....[176]....
        /*039c*/ 	.word	0xffffffff


	//   ....[177]....
        /*03a0*/ 	.word	0xffffffff


	//   ....[178]....
        /*03a4*/ 	.word	0xffffffff


	//   ....[179]....
        /*03a8*/ 	.word	0xffffffff


	//   ....[180]....
        /*03ac*/ 	.word	0xffffffff


	//   ....[181]....
        /*03b0*/ 	.word	0xffffffff


	//   ....[182]....
        /*03b4*/ 	.word	0xffffffff


	//   ....[183]....
        /*03b8*/ 	.word	0xffffffff


	//   ....[184]....
        /*03bc*/ 	.word	0xffffffff


	//   ....[185]....
        /*03c0*/ 	.word	0xffffffff


	//   ....[186]....
        /*03c4*/ 	.word	0xffffffff


	//   ....[187]....
        /*03c8*/ 	.word	0xffffffff


	//   ....[188]....
        /*03cc*/ 	.word	0xffffffff


	//   ....[189]....
        /*03d0*/ 	.word	0xffffffff


	//   ....[190]....
        /*03d4*/ 	.word	0xffffffff


	//   ....[191]....
        /*03d8*/ 	.word	0xffffffff


	//   ....[192]....
        /*03dc*/ 	.word	0xffffffff


	//   ....[193]....
        /*03e0*/ 	.word	0xffffffff


	//   ....[194]....
        /*03e4*/ 	.word	0xffffffff


	//   ....[195]....
        /*03e8*/ 	.word	0xffffffff


	//   ....[196]....
        /*03ec*/ 	.word	0xffffffff


	//   ....[197]....
        /*03f0*/ 	.word	0xffffffff


	//   ....[198]....
        /*03f4*/ 	.word	0xffffffff


	//   ....[199]....
        /*03f8*/ 	.word	0xffffffff


	//   ....[200]....
        /*03fc*/ 	.word	0xffffffff


	//   ....[201]....
        /*0400*/ 	.word	0xffffffff


	//   ....[202]....
        /*0404*/ 	.word	0xffffffff


	//   ....[203]....
        /*0408*/ 	.word	0x0500005a


	//   ....[204]....
        /*040c*/ 	.word	0x0500005a


	//   ....[205]....
        /*0410*/ 	.word	0x0500005a


	//   ....[206]....
        /*0414*/ 	.word	0x0500005a


	//   ....[207]....
        /*0418*/ 	.word	0x0500005a


	//----- nvinfo : EIATTR_COOP_GROUP_INSTR_OFFSETS
	.align		4
.L_654:
        /*041c*/ 	.byte	0x04, 0x28
        /*041e*/ 	.short	(.L_656 - .L_655)


	//   ....[0]....
.L_655:
        /*0420*/ 	.word	0x00000ec0


	//   ....[1]....
        /*0424*/ 	.word	0x00001850


	//   ....[2]....
        /*0428*/ 	.word	0x000028f0


	//   ....[3]....
        /*042c*/ 	.word	0x00002910


	//   ....[4]....
        /*0430*/ 	.word	0x00002930


	//   ....[5]....
        /*0434*/ 	.word	0x00002950


	//   ....[6]....
        /*0438*/ 	.word	0x00002970


	//   ....[7]....
        /*043c*/ 	.word	0x00002e40


	//   ....[8]....
        /*0440*/ 	.word	0x00002e50


	//   ....[9]....
        /*0444*/ 	.word	0x00002e70


	//   ....[10]....
        /*0448*/ 	.word	0x00002e90


	//   ....[11]....
        /*044c*/ 	.word	0x00002ee0


	//   ....[12]....
        /*0450*/ 	.word	0x00002f10


	//   ....[13]....
        /*0454*/ 	.word	0x00002f50


	//   ....[14]....
        /*0458*/ 	.word	0x00002f70


	//   ....[15]....
        /*045c*/ 	.word	0x00003060


	//   ....[16]....
        /*0460*/ 	.word	0x000030a0


	//   ....[17]....
        /*0464*/ 	.word	0x000030b0


	//   ....[18]....
        /*0468*/ 	.word	0x000030d0


	//   ....[19]....
        /*046c*/ 	.word	0x00003110


	//   ....[20]....
        /*0470*/ 	.word	0x00003140


	//   ....[21]....
        /*0474*/ 	.word	0x00003180


	//   ....[22]....
        /*0478*/ 	.word	0x000031a0


	//   ....[23]....
        /*047c*/ 	.word	0x000031c0


	//   ....[24]....
        /*0480*/ 	.word	0x000032c0


	//   ....[25]....
        /*0484*/ 	.word	0x000032e0


	//   ....[26]....
        /*0488*/ 	.word	0x000032f0


	//   ....[27]....
        /*048c*/ 	.word	0x00003310


	//   ....[28]....
        /*0490*/ 	.word	0x00003350


	//   ....[29]....
        /*0494*/ 	.word	0x00003380


	//   ....[30]....
        /*0498*/ 	.word	0x000033c0


	//   ....[31]....
        /*049c*/ 	.word	0x000033e0


	//   ....[32]....
        /*04a0*/ 	.word	0x00003400


	//   ....[33]....
        /*04a4*/ 	.word	0x00003500


	//   ....[34]....
        /*04a8*/ 	.word	0x00003540


	//   ....[35]....
        /*04ac*/ 	.word	0x00003550


	//   ....[36]....
        /*04b0*/ 	.word	0x00003570


	//   ....[37]....
        /*04b4*/ 	.word	0x000035b0


	//   ....[38]....
        /*04b8*/ 	.word	0x000035e0


	//   ....[39]....
        /*04bc*/ 	.word	0x00003620


	//   ....[40]....
        /*04c0*/ 	.word	0x00003640


	//   ....[41]....
        /*04c4*/ 	.word	0x00003660


	//   ....[42]....
        /*04c8*/ 	.word	0x00003760


	//   ....[43]....
        /*04cc*/ 	.word	0x000037b0


	//   ....[44]....
        /*04d0*/ 	.word	0x000037c0


	//   ....[45]....
        /*04d4*/ 	.word	0x000037f0


	//   ....[46]....
        /*04d8*/ 	.word	0x00003820


	//   ....[47]....
        /*04dc*/ 	.word	0x00003870


	//   ....[48]....
        /*04e0*/ 	.word	0x00003880


	//   ....[49]....
        /*04e4*/ 	.word	0x000038c0


	//   ....[50]....
        /*04e8*/ 	.word	0x000038f0


	//   ....[51]....
        /*04ec*/ 	.word	0x000039c0


	//   ....[52]....
        /*04f0*/ 	.word	0x000039f0


	//   ....[53]....
        /*04f4*/ 	.word	0x00003a00


	//   ....[54]....
        /*04f8*/ 	.word	0x00003a50


	//   ....[55]....
        /*04fc*/ 	.word	0x00003a80


	//   ....[56]....
        /*0500*/ 	.word	0x00003ab0


	//   ....[57]....
        /*0504*/ 	.word	0x00003ae0


	//   ....[58]....
        /*0508*/ 	.word	0x00003b10


	//   ....[59]....
        /*050c*/ 	.word	0x00003b40


	//   ....[60]....
        /*0510*/ 	.word	0x00003c20


	//   ....[61]....
        /*0514*/ 	.word	0x00003c70


	//   ....[62]....
        /*0518*/ 	.word	0x00003c80


	//   ....[63]....
        /*051c*/ 	.word	0x00003cd0


	//   ....[64]....
        /*0520*/ 	.word	0x00003d00


	//   ....[65]....
        /*0524*/ 	.word	0x00003d30


	//   ....[66]....
        /*0528*/ 	.word	0x00003d60


	//   ....[67]....
        /*052c*/ 	.word	0x00003d90


	//   ....[68]....
        /*0530*/ 	.word	0x00003dc0


	//   ....[69]....
        /*0534*/ 	.word	0x00003e90


	//   ....[70]....
        /*0538*/ 	.word	0x00003eb0


	//   ....[71]....
        /*053c*/ 	.word	0x00003ec0


	//   ....[72]....
        /*0540*/ 	.word	0x00003f10


	//   ....[73]....
        /*0544*/ 	.word	0x00003f40


	//   ....[74]....
        /*0548*/ 	.word	0x00003f70


	//   ....[75]....
        /*054c*/ 	.word	0x00003fa0


	//   ....[76]....
        /*0550*/ 	.word	0x00003fd0


	//   ....[77]....
        /*0554*/ 	.word	0x00004000


	//   ....[78]....
        /*0558*/ 	.word	0x00004120


	//   ....[79]....
        /*055c*/ 	.word	0x00004130


	//   ....[80]....
        /*0560*/ 	.word	0x00004140


	//   ....[81]....
        /*0564*/ 	.word	0x00004190


	//   ....[82]....
        /*0568*/ 	.word	0x000041c0


	//   ....[83]....
        /*056c*/ 	.word	0x000041f0


	//   ....[84]....
        /*0570*/ 	.word	0x00004220


	//   ....[85]....
        /*0574*/ 	.word	0x00004250


	//   ....[86]....
        /*0578*/ 	.word	0x00004280


	//   ....[87]....
        /*057c*/ 	.word	0x00004390


	//   ....[88]....
        /*0580*/ 	.word	0x000043b0


	//   ....[89]....
        /*0584*/ 	.word	0x000043c0


	//   ....[90]....
        /*0588*/ 	.word	0x00004410


	//   ....[91]....
        /*058c*/ 	.word	0x00004440


	//   ....[92]....
        /*0590*/ 	.word	0x00004470


	//   ....[93]....
        /*0594*/ 	.word	0x000044a0


	//   ....[94]....
        /*0598*/ 	.word	0x000044d0


	//   ....[95]....
        /*059c*/ 	.word	0x00004500


	//   ....[96]....
        /*05a0*/ 	.word	0x00004610


	//   ....[97]....
        /*05a4*/ 	.word	0x00004640


	//   ....[98]....
        /*05a8*/ 	.word	0x00004650


	//   ....[99]....
        /*05ac*/ 	.word	0x000046a0


	//   ....[100]....
        /*05b0*/ 	.word	0x000046d0


	//   ....[101]....
        /*05b4*/ 	.word	0x00004700


	//   ....[102]....
        /*05b8*/ 	.word	0x00004730


	//   ....[103]....
        /*05bc*/ 	.word	0x00004760


	//   ....[104]....
        /*05c0*/ 	.word	0x00004790


	//   ....[105]....
        /*05c4*/ 	.word	0x00004880


	//   ....[106]....
        /*05c8*/ 	.word	0x000048e0


	//   ....[107]....
        /*05cc*/ 	.word	0x000048f0


	//   ....[108]....
        /*05d0*/ 	.word	0x00004940


	//   ....[109]....
        /*05d4*/ 	.word	0x00004970


	//   ....[110]....
        /*05d8*/ 	.word	0x000049a0


	//   ....[111]....
        /*05dc*/ 	.word	0x000049d0


	//   ....[112]....
        /*05e0*/ 	.word	0x00004a00


	//   ....[113]....
        /*05e4*/ 	.word	0x00004a30


	//   ....[114]....
        /*05e8*/ 	.word	0x00004b00


	//   ....[115]....
        /*05ec*/ 	.word	0x00004b60


	//   ....[116]....
        /*05f0*/ 	.word	0x00004b70


	//   ....[117]....
        /*05f4*/ 	.word	0x00004bd0


	//   ....[118]....
        /*05f8*/ 	.word	0x00004c00


	//   ....[119]....
        /*05fc*/ 	.word	0x00004c30


	//   ....[120]....
        /*0600*/ 	.word	0x00004c60


	//   ....[121]....
        /*0604*/ 	.word	0x00004c90


	//   ....[122]....
        /*0608*/ 	.word	0x00004cc0


	//   ....[123]....
        /*060c*/ 	.word	0x00004d80


	//   ....[124]....
        /*0610*/ 	.word	0x00004da0


	//   ....[125]....
        /*0614*/ 	.word	0x00004db0


	//   ....[126]....
        /*0618*/ 	.word	0x00004e00


	//   ....[127]....
        /*061c*/ 	.word	0x00004e40


	//   ....[128]....
        /*0620*/ 	.word	0x00004e70


	//   ....[129]....
        /*0624*/ 	.word	0x00004ea0


	//   ....[130]....
        /*0628*/ 	.word	0x00004ed0


	//   ....[131]....
        /*062c*/ 	.word	0x00004f00


	//   ....[132]....
        /*0630*/ 	.word	0x00004fc0


	//   ....[133]....
        /*0634*/ 	.word	0x00005010


	//   ....[134]....
        /*0638*/ 	.word	0x00005030


	//   ....[135]....
        /*063c*/ 	.word	0x00005060


	//   ....[136]....
        /*0640*/ 	.word	0x00005080


	//   ....[137]....
        /*0644*/ 	.word	0x000050e0


	//   ....[138]....
        /*0648*/ 	.word	0x00005110


	//   ....[139]....
        /*064c*/ 	.word	0x00005140


	//   ....[140]....
        /*0650*/ 	.word	0x00005170


	//   ....[141]....
        /*0654*/ 	.word	0x000052b0


	//   ....[142]....
        /*0658*/ 	.word	0x00005760


	//   ....[143]....
        /*065c*/ 	.word	0x00005a50


	//   ....[144]....
        /*0660*/ 	.word	0x00005b20


	//   ....[145]....
        /*0664*/ 	.word	0x00005bf0


	//   ....[146]....
        /*0668*/ 	.word	0x00005cc0


	//   ....[147]....
        /*066c*/ 	.word	0x00005d90


	//   ....[148]....
        /*0670*/ 	.word	0x00005e60


	//   ....[149]....
        /*0674*/ 	.word	0x00005f30


	//   ....[150]....
        /*0678*/ 	.word	0x00006000


	//   ....[151]....
        /*067c*/ 	.word	0x000060d0


	//   ....[152]....
        /*0680*/ 	.word	0x000061a0


	//   ....[153]....
        /*0684*/ 	.word	0x00006270


	//   ....[154]....
        /*0688*/ 	.word	0x00006340


	//   ....[155]....
        /*068c*/ 	.word	0x00006410


	//   ....[156]....
        /*0690*/ 	.word	0x000064e0


	//   ....[157]....
        /*0694*/ 	.word	0x000065a0


	//   ....[158]....
        /*0698*/ 	.word	0x000067a0


	//   ....[159]....
        /*069c*/ 	.word	0x000068d0


	//   ....[160]....
        /*06a0*/ 	.word	0x00006a00


	//   ....[161]....
        /*06a4*/ 	.word	0x00006b30


	//   ....[162]....
        /*06a8*/ 	.word	0x00006c60


	//   ....[163]....
        /*06ac*/ 	.word	0x00006d90


	//   ....[164]....
        /*06b0*/ 	.word	0x00006ec0


	//   ....[165]....
        /*06b4*/ 	.word	0x00006ff0


	//   ....[166]....
        /*06b8*/ 	.word	0x00007120


	//   ....[167]....
        /*06bc*/ 	.word	0x00007240


	//   ....[168]....
        /*06c0*/ 	.word	0x00007350


	//   ....[169]....
        /*06c4*/ 	.word	0x00007460


	//   ....[170]....
        /*06c8*/ 	.word	0x00007570


	//   ....[171]....
        /*06cc*/ 	.word	0x00007680


	//   ....[172]....
        /*06d0*/ 	.word	0x00007790


	//   ....[173]....
        /*06d4*/ 	.word	0x000081f0


	//   ....[174]....
        /*06d8*/ 	.word	0x00008270


	//   ....[175]....
        /*06dc*/ 	.word	0x00008300


	//   ....[176]....
        /*06e0*/ 	.word	0x00008380


	//   ....[177]....
        /*06e4*/ 	.word	0x00008410


	//   ....[178]....
        /*06e8*/ 	.word	0x00008490


	//   ....[179]....
        /*06ec*/ 	.word	0x00008520


	//   ....[180]....
        /*06f0*/ 	.word	0x000085a0


	//   ....[181]....
        /*06f4*/ 	.word	0x00008630


	//   ....[182]....
        /*06f8*/ 	.word	0x000086b0


	//   ....[183]....
        /*06fc*/ 	.word	0x00008740


	//   ....[184]....
        /*0700*/ 	.word	0x000087c0


	//   ....[185]....
        /*0704*/ 	.word	0x00008850


	//   ....[186]....
        /*0708*/ 	.word	0x000088e0


	//   ....[187]....
        /*070c*/ 	.word	0x00008960


	//   ....[188]....
        /*0710*/ 	.word	0x00008b50


	//   ....[189]....
        /*0714*/ 	.word	0x00008c50


	//   ....[190]....
        /*0718*/ 	.word	0x00008d50


	//   ....[191]....
        /*071c*/ 	.word	0x00008e50


	//   ....[192]....
        /*0720*/ 	.word	0x00008f50


	//   ....[193]....
        /*0724*/ 	.word	0x00009050


	//   ....[194]....
        /*0728*/ 	.word	0x00009150


	//   ....[195]....
        /*072c*/ 	.word	0x00009250


	//   ....[196]....
        /*0730*/ 	.word	0x00009340


	//   ....[197]....
        /*0734*/ 	.word	0x00009420


	//   ....[198]....
        /*0738*/ 	.word	0x00009500


	//   ....[199]....
        /*073c*/ 	.word	0x000095e0


	//   ....[200]....
        /*0740*/ 	.word	0x000096c0


	//   ....[201]....
        /*0744*/ 	.word	0x000097b0


	//   ....[202]....
        /*0748*/ 	.word	0x00009850


	//   ....[203]....
        /*074c*/ 	.word	0x000098c0


	//   ....[204]....
        /*0750*/ 	.word	0x00009930


	//   ....[205]....
        /*0754*/ 	.word	0x000099a0


	//   ....[206]....
        /*0758*/ 	.word	0x00009a10


	//   ....[207]....
        /*075c*/ 	.word	0x00009a80


	//----- nvinfo : EIATTR_VRC_CTA_INIT_COUNT
	.align		4
.L_656:
        /*0760*/ 	.byte	0x02, 0x4a
	.zero		1
	.zero		1


	//----- nvinfo : EIATTR_EXIT_INSTR_OFFSETS
	.align		4
        /*0764*/ 	.byte	0x04, 0x1c
        /*0766*/ 	.short	(.L_658 - .L_657)


	//   ....[0]....
.L_657:
        /*0768*/ 	.word	0x000023d0


	//   ....[1]....
        /*076c*/ 	.word	0x000026e0


	//   ....[2]....
        /*0770*/ 	.word	0x00002700


	//   ....[3]....
        /*0774*/ 	.word	0x00008970


	//   ....[4]....
        /*0778*/ 	.word	0x00009860


	//----- nvinfo : EIATTR_MAX_THREADS
	.align		4
.L_658:
        /*077c*/ 	.byte	0x04, 0x05
        /*077e*/ 	.short	(.L_660 - .L_659)
.L_659:
        /*0780*/ 	.word	0x00000180
        /*0784*/ 	.word	0x00000001
        /*0788*/ 	.word	0x00000001


	//----- nvinfo : EIATTR_CRS_STACK_SIZE
	.align		4
.L_660:
        /*078c*/ 	.byte	0x04, 0x1e
        /*078e*/ 	.short	(.L_662 - .L_661)
.L_661:
        /*0790*/ 	.word	0x00000000


	//----- nvinfo : EIATTR_CBANK_PARAM_SIZE
	.align		4
.L_662:
        /*0794*/ 	.byte	0x03, 0x19
        /*0796*/ 	.short	0x004d


	//----- nvinfo : EIATTR_PARAM_CBANK
	.align		4
        /*0798*/ 	.byte	0x04, 0x0a
        /*079a*/ 	.short	(.L_664 - .L_663)
	.align		4
.L_663:
        /*079c*/ 	.word	index@(.nv.constant0._ZN3cub18CUB_300001_SM_10006detail10radix_sort29DeviceRadixSortOnesweepKernelINS1_5radix10policy_hubIxiyE10Policy1000ELNS0_9SortOrderE0ExiyiiNS1_21identity_decomposer_tEEEvPT5_SB_PT3_PKSC_PT1_PKSG_PT2_PKSK_T4_iiT6_)
        /*07a0*/ 	.short	0x0380
        /*07a2*/ 	.short	0x004d


	//----- nvinfo : EIATTR_SW_WAR
	.align		4
.L_664:
        /*07a4*/ 	.byte	0x04, 0x36
        /*07a6*/ 	.short	(.L_666 - .L_665)
.L_665:
        /*07a8*/ 	.word	0x00000008
.L_666:


//--------------------- .nv.info._ZN3cub18CUB_300001_SM_10006detail10radix_sort33DeviceRadixSortExclusiveSumKernelINS1_5radix10policy_hubIxiyE10Policy1000EyEEvPT0_ --------------------------
	.section	.nv.info._ZN3cub18CUB_300001_SM_10006detail10radix_sort33DeviceRadixSortExclusiveSumKernelINS1_5radix10policy_hubIxiyE10Policy1000EyEEvPT0_,"",@"SHT_CUDA_INFO"
	.sectionflags	@""
	.align	4


	//----- nvinfo : EIATTR_CUDA_API_VERSION
	.align		4
        /*0000*/ 	.byte	0x04, 0x37
        /*0002*/ 	.short	(.L_668 - .L_667)
.L_667:
        /*0004*/ 	.word	0x00000082


	//----- nvinfo : EIATTR_KPARAM_INFO
	.align		4
.L_668:
        /*0008*/ 	.byte	0x04, 0x17
        /*000a*/ 	.short	(.L_670 - .L_669)
.L_669:
        /*000c*/ 	.word	0x00000000
        /*0010*/ 	.short	0x0000
        /*0012*/ 	.short	0x0000
        /*0014*/ 	.byte	0x00, 0xf5, 0x21, 0x00


	//----- nvinfo : EIATTR_SPARSE_MMA_MASK
	.align		4
.L_670:
        /*0018*/ 	.byte	0x03, 0x50
        /*001a*/ 	.short	0x0000


	//----- nvinfo : EIATTR_MAXREG_COUNT
	.align		4
        /*001c*/ 	.byte	0x03, 0x1b
        /*001e*/ 	.short	0x00ff


	//----- nvinfo : EIATTR_NUM_BARRIERS
	.align		4
        /*0020*/ 	.byte	0x02, 0x4c
        /*0022*/ 	.byte	0x01
	.zero		1


	//----- nvinfo : EIATTR_MERCURY_ISA_VERSION
	.align		4
        /*0024*/ 	.byte	0x03, 0x5f
        /*0026*/ 	.short	0x0101


	//----- nvinfo : EIATTR_COOP_GROUP_MASK_REGIDS
	.align		4
        /*0028*/ 	.byte	0x04, 0x29
        /*002a*/ 	.short	(.L_672 - .L_671)


	//   ....[0]....
.L_671:
        /*002c*/ 	.word	0xffffffff


	//   ....[1]....
        /*0030*/ 	.word	0xffffffff


	//   ....[2]....
        /*0034*/ 	.word	0xffffffff


	//   ....[3]....
        /*0038*/ 	.word	0xffffffff


	//   ....[4]....
        /*003c*/ 	.word	0xffffffff


	//   ....[5]....
        /*0040*/ 	.word	0xffffffff


	//   ....[6]....
        /*0044*/ 	.word	0xffffffff


	//   ....[7]....
        /*0048*/ 	.word	0xffffffff


	//   ....[8]....
        /*004c*/ 	.word	0xffffffff


	//   ....[9]....
        /*0050*/ 	.word	0xffffffff


	//   ....[10]....
        /*0054*/ 	.word	0x05000015


	//   ....[11]....
        /*0058*/ 	.word	0x05000015


	//   ....[12]....
        /*005c*/ 	.word	0x05000015


	//   ....[13]....
        /*0060*/ 	.word	0x05000015


	//   ....[14]....
        /*0064*/ 	.word	0x05000015


	//   ....[15]....
        /*0068*/ 	.word	0x05000015


	//   ....[16]....
        /*006c*/ 	.word	0x05000015


	//   ....[17]....
        /*0070*/ 	.word	0x05000015


	//   ....[18]....
        /*0074*/ 	.word	0x05000015


	//   ....[19]....
        /*0078*/ 	.word	0x05000015


	//----- nvinfo : EIATTR_COOP_GROUP_INSTR_OFFSETS
	.align		4
.L_672:
        /*007c*/ 	.byte	0x04, 0x28
        /*007e*/ 	.short	(.L_674 - .L_673)


	//   ....[0]....
.L_673:
        /*0080*/ 	.word	0x00000250


	//   ....[1]....
        /*0084*/ 	.word	0x00000260


	//   ....[2]....
        /*0088*/ 	.word	0x000002a0


	//   ....[3]....
        /*008c*/ 	.word	0x000002c0


	//   ....[4]....
        /*0090*/ 	.word	0x00000310


	//   ....[5]....
        /*0094*/ 	.word	0x00000320


	//   ....[6]....
        /*0098*/ 	.word	0x00000360


	//   ....[7]....
        /*009c*/ 	.word	0x00000380


	//   ....[8]....
        /*00a0*/ 	.word	0x000003d0


	//   ....[9]....
        /*00a4*/ 	.word	0x000003e0


	//   ....[10]....
        /*00a8*/ 	.word	0x00000660


	//   ....[11]....
        /*00ac*/ 	.word	0x000006b0


	//   ....[12]....
        /*00b0*/ 	.word	0x00000740


	//   ....[13]....
        /*00b4*/ 	.word	0x00000790


	//   ....[14]....
        /*00b8*/ 	.word	0x00000820


	//   ....[15]....
        /*00bc*/ 	.word	0x00000870


	//   ....[16]....
        /*00c0*/ 	.word	0x00000900


	//   ....[17]....
        /*00c4*/ 	.word	0x00000950


	//   ....[18]....
        /*00c8*/ 	.word	0x000009e0


	//   ....[19]....
        /*00cc*/ 	.word	0x00000a30


	//----- nvinfo : EIATTR_VRC_CTA_INIT_COUNT
	.align		4
.L_674:
        /*00d0*/ 	.byte	0x02, 0x4a
	.zero		1
	.zero		1


	//----- nvinfo : EIATTR_EXIT_INSTR_OFFSETS
	.align		4
        /*00d4*/ 	.byte	0x04, 0x1c
        /*00d6*/ 	.short	(.L_676 - .L_675)


	//   ....[0]....
.L_675:
        /*00d8*/ 	.word	0x000005d0


	//   ....[1]....
        /*00dc*/ 	.word	0x00000600


	//----- nvinfo : EIATTR_CRS_STACK_SIZE
	.align		4
.L_676:
        /*00e0*/ 	.byte	0x04, 0x1e
        /*00e2*/ 	.short	(.L_678 - .L_677)
.L_677:
        /*00e4*/ 	.word	0x00000000


	//----- nvinfo : EIATTR_CBANK_PARAM_SIZE
	.align		4
.L_678:
        /*00e8*/ 	.byte	0x03, 0x19
        /*00ea*/ 	.short	0x0008


	//----- nvinfo : EIATTR_PARAM_CBANK
	.align		4
        /*00ec*/ 	.byte	0x04, 0x0a
        /*00ee*/ 	.short	(.L_680 - .L_679)
	.align		4
.L_679:
        /*00f0*/ 	.word	index@(.nv.constant0._ZN3cub18CUB_300001_SM_10006detail10radix_sort33DeviceRadixSortExclusiveSumKernelINS1_5radix10policy_hubIxiyE10Policy1000EyEEvPT0_)
        /*00f4*/ 	.short	0x0380
        /*00f6*/ 	.short	0x0008


	//----- nvinfo : EIATTR_SW_WAR
	.align		4
.L_680:
        /*00f8*/ 	.byte	0x04, 0x36
        /*00fa*/ 	.short	(.L_682 - .L_681)
.L_681:
        /*00fc*/ 	.word	0x00000008
.L_682:


//--------------------- .nv.info._ZN3cub18CUB_300001_SM_10006detail10radix_sort30DeviceRadixSortHistogramKernelINS1_5radix10policy_hubIxiyE10Policy1000ELNS0_9SortOrderE0ExyNS1_21identity_decomposer_tEEEvPT2_PKT1_SA_iiT3_ --------------------------
	.section	.nv.info._ZN3cub18CUB_300001_SM_10006detail10radix_sort30DeviceRadixSortHistogramKernelINS1_5radix10policy_hubIxiyE10Policy1000ELNS0_9SortOrderE0ExyNS1_21identity_decomposer_tEEEvPT2_PKT1_SA_iiT3_,"",@"SHT_CUDA_INFO"
	.sectionflags	@""
	.align	4


	//----- nvinfo : EIATTR_CUDA_API_VERSION
	.align		4
        /*0000*/ 	.byte	0x04, 0x37
        /*0002*/ 	.short	(.L_684 - .L_683)
.L_683:
        /*0004*/ 	.word	0x00000082


	//----- nvinfo : EIATTR_KPARAM_INFO
	.align		4
.L_684:
        /*0008*/ 	.byte	0x04, 0x17
        /*000a*/ 	.short	(.L_686 - .L_685)
.L_685:
        /*000c*/ 	.word	0x00000000
        /*0010*/ 	.short	0x0005
        /*0012*/ 	.short	0x0020
        /*0014*/ 	.byte	0x00, 0xf0, 0x05, 0x00


	//----- nvinfo : EIATTR_KPARAM_INFO
	.align		4
.L_686:
        /*0018*/ 	.byte	0x04, 0x17
        /*001a*/ 	.short	(.L_688 - .L_687)
.L_687:
        /*001c*/ 	.word	0x00000000
        /*0020*/ 	.short	0x0004
        /*0022*/ 	.short	0x001c
        /*0024*/ 	.byte	0x00, 0xf0, 0x11, 0x00


	//----- nvinfo : EIATTR_KPARAM_INFO
	.align		4
.L_688:
        /*0028*/ 	.byte	0x04, 0x17
        /*002a*/ 	.short	(.L_690 - .L_689)
.L_689:
        /*002c*/ 	.word	0x00000000
        /*0030*/ 	.short	0x0003
        /*0032*/ 	.short	0x0018
        /*0034*/ 	.byte	0x00, 0xf0, 0x11, 0x00


	//----- nvinfo : EIATTR_KPARAM_INFO
	.align		4
.L_690:
        /*0038*/ 	.byte	0x04, 0x17
        /*003a*/ 	.short	(.L_692 - .L_691)
.L_691:
        /*003c*/ 	.word	0x00000000
        /*0040*/ 	.short	0x0002
        /*0042*/ 	.short	0x0010
        /*0044*/ 	.byte	0x00, 0xf0, 0x21, 0x00


	//----- nvinfo : EIATTR_KPARAM_INFO
	.align		4
.L_692:
        /*0048*/ 	.byte	0x04, 0x17
        /*004a*/ 	.short	(.L_694 - .L_693)
.L_693:
        /*004c*/ 	.word	0x00000000
        /*0050*/ 	.short	0x0001
        /*0052*/ 	.short	0x0008
        /*0054*/ 	.byte	0x00, 0xf5, 0x21, 0x00


	//----- nvinfo : EIATTR_KPARAM_INFO
	.align		4
.L_694:
        /*0058*/ 	.byte	0x04, 0x17
        /*005a*/ 	.short	(.L_696 - .L_695)
.L_695:
        /*005c*/ 	.word	0x00000000
        /*0060*/ 	.short	0x0000
        /*0062*/ 	.short	0x0000
        /*0064*/ 	.byte	0x00, 0xf5, 0x21, 0x00


	//----- nvinfo : EIATTR_SPARSE_MMA_MASK
	.align		4
.L_696:
        /*0068*/ 	.byte	0x03, 0x50
        /*006a*/ 	.short	0x0000


	//----- nvinfo : EIATTR_MAXREG_COUNT
	.align		4
        /*006c*/ 	.byte	0x03, 0x1b
        /*006e*/ 	.short	0x00ff


	//----- nvinfo : EIATTR_NUM_BARRIERS
	.align		4
        /*0070*/ 	.byte	0x02, 0x4c
        /*0072*/ 	.byte	0x01
	.zero		1


	//----- nvinfo : EIATTR_MERCURY_ISA_VERSION
	.align		4
        /*0074*/ 	.byte	0x03, 0x5f
        /*0076*/ 	.short	0x0101


	//----- nvinfo : EIATTR_VRC_CTA_INIT_COUNT
	.align		4
        /*0078*/ 	.byte	0x02, 0x4a
	.zero		1
	.zero		1


	//----- nvinfo : EIATTR_EXIT_INSTR_OFFSETS
	.align		4
        /*007c*/ 	.byte	0x04, 0x1c
        /*007e*/ 	.short	(.L_698 - .L_697)


	//   ....[0]....
.L_697:
        /*0080*/ 	.word	0x00000040


	//   ....[1]....
        /*0084*/ 	.word	0x000030c0


	//----- nvinfo : EIATTR_MAX_THREADS
	.align		4
.L_698:
        /*0088*/ 	.byte	0x04, 0x05
        /*008a*/ 	.short	(.L_700 - .L_699)
.L_699:
        /*008c*/ 	.word	0x00000080
        /*0090*/ 	.word	0x00000001
        /*0094*/ 	.word	0x00000001


	//----- nvinfo : EIATTR_CRS_STACK_SIZE
	.align		4
.L_700:
        /*0098*/ 	.byte	0x04, 0x1e
        /*009a*/ 	.short	(.L_702 - .L_701)
.L_701:
        /*009c*/ 	.word	0x00000000


	//----- nvinfo : EIATTR_CBANK_PARAM_SIZE
	.align		4
.L_702:
        /*00a0*/ 	.byte	0x03, 0x19
        /*00a2*/ 	.short	0x0021


	//----- nvinfo : EIATTR_PARAM_CBANK
	.align		4
        /*00a4*/ 	.byte	0x04, 0x0a
        /*00a6*/ 	.short	(.L_704 - .L_703)
	.align		4
.L_703:
        /*00a8*/ 	.word	index@(.nv.constant0._ZN3cub18CUB_300001_SM_10006detail10radix_sort30DeviceRadixSortHistogramKernelINS1_5radix10policy_hubIxiyE10Policy1000ELNS0_9SortOrderE0ExyNS1_21identity_decomposer_tEEEvPT2_PKT1_SA_iiT3_)
        /*00ac*/ 	.short	0x0380
        /*00ae*/ 	.short	0x0021


	//----- nvinfo : EIATTR_SW_WAR
	.align		4
.L_704:
        /*00b0*/ 	.byte	0x04, 0x36
        /*00b2*/ 	.short	(.L_706 - .L_705)
.L_705:
        /*00b4*/ 	.word	0x00000008
.L_706:


//--------------------- .nv.info._ZN3cub18CUB_300001_SM_10006detail10radix_sort31DeviceRadixSortSingleTileKernelINS1_5radix10policy_hubIxiyE10Policy1000ELNS0_9SortOrderE0ExiyNS1_21identity_decomposer_tEEEvPKT1_PSA_PKT2_PSE_T3_iiT4_ --------------------------
	.section	.nv.info._ZN3cub18CUB_300001_SM_10006detail10radix_sort31DeviceRadixSortSingleTileKernelINS1_5radix10policy_hubIxiyE10Policy1000ELNS0_9SortOrderE0ExiyNS1_21identity_decomposer_tEEEvPKT1_PSA_PKT2_PSE_T3_iiT4_,"",@"SHT_CUDA_INFO"
	.sectionflags	@""
	.align	4


	//----- nvinfo : EIATTR_CUDA_API_VERSION
	.align		4
        /*0000*/ 	.byte	0x04, 0x37
        /*0002*/ 	.short	(.L_708 - .L_707)
.L_707:
        /*0004*/ 	.word	0x00000082


	//----- nvinfo : EIATTR_KPARAM_INFO
	.align		4
.L_708:
        /*0008*/ 	.byte	0x04, 0x17
        /*000a*/ 	.short	(.L_710 - .L_709)
.L_709:
        /*000c*/ 	.word	0x00000000
        /*0010*/ 	.short	0x0007
        /*0012*/ 	.short	0x0030
        /*0014*/ 	.byte	0x00, 0xf0, 0x05, 0x00


	//----- nvinfo : EIATTR_KPARAM_INFO
	.align		4
.L_710:
        /*0018*/ 	.byte	0x04, 0x17
        /*001a*/ 	.short	(.L_712 - .L_711)
.L_711:
        /*001c*/ 	.word	0x00000000
        /*0020*/ 	.short	0x0006
        /*0022*/ 	.short	0x002c
        /*0024*/ 	.byte	0x00, 0xf0, 0x11, 0x00


	//----- nvinfo : EIATTR_KPARAM_INFO
	.align		4
.L_712:
        /*0028*/ 	.byte	0x04, 0x17
        /*002a*/ 	.short	(.L_714 - .L_713)
.L_713:
        /*002c*/ 	.word	0x00000000
        /*0030*/ 	.short	0x0005
        /*0032*/ 	.short	0x0028
        /*0034*/ 	.byte	0x00, 0xf0, 0x11, 0x00


	//----- nvinfo : EIATTR_KPARAM_INFO
	.align		4
.L_714:
        /*0038*/ 	.byte	0x04, 0x17
        /*003a*/ 	.short	(.L_716 - .L_715)
.L_715:
        /*003c*/ 	.word	0x00000000
        /*0040*/ 	.short	0x0004
        /*0042*/ 	.short	0x0020
        /*0044*/ 	.byte	0x00, 0xf0, 0x21, 0x00


	//----- nvinfo : EIATTR_KPARAM_INFO
	.align		4
.L_716:
        /*0048*/ 	.byte	0x04, 0x17
        /*004a*/ 	.short	(.L_718 - .L_717)
.L_717:
        /*004c*/ 	.word	0x00000000
        /*0050*/ 	.short	0x0003
        /*0052*/ 	.short	0x0018
        /*0054*/ 	.byte	0x00, 0xf5, 0x21, 0x00


	//----- nvinfo : EIATTR_KPARAM_INFO
	.align		4
.L_718:
        /*0058*/ 	.byte	0x04, 0x17
        /*005a*/ 	.short	(.L_720 - .L_719)
.L_719:
        /*005c*/ 	.word	0x00000000
        /*0060*/ 	.short	0x0002
        /*0062*/ 	.short	0x0010
        /*0064*/ 	.byte	0x00, 0xf5, 0x21, 0x00


	//----- nvinfo : EIATTR_KPARAM_INFO
	.align		4
.L_720:
        /*0068*/ 	.byte	0x04, 0x17
        /*006a*/ 	.short	(.L_722 - .L_721)
.L_721:
        /*006c*/ 	.word	0x00000000
        /*0070*/ 	.short	0x0001
        /*0072*/ 	.short	0x0008
        /*0074*/ 	.byte	0x00, 0xf5, 0x21, 0x00


	//----- nvinfo : EIATTR_KPARAM_INFO
	.align		4
.L_722:
        /*0078*/ 	.byte	0x04, 0x17
        /*007a*/ 	.short	(.L_724 - .L_723)
.L_723:
        /*007c*/ 	.word	0x00000000
        /*0080*/ 	.short	0x0000
        /*0082*/ 	.short	0x0000
        /*0084*/ 	.byte	0x00, 0xf5, 0x21, 0x00


	//----- nvinfo : EIATTR_SPARSE_MMA_MASK
	.align		4
.L_724:
        /*0088*/ 	.byte	0x03, 0x50
        /*008a*/ 	.short	0x0000


	//----- nvinfo : EIATTR_MAXREG_COUNT
	.align		4
        /*008c*/ 	.byte	0x03, 0x1b
        /*008e*/ 	.short	0x00ff


	//----- nvinfo : EIATTR_NUM_BARRIERS
	.align		4
        /*0090*/ 	.byte	0x02, 0x4c
        /*0092*/ 	.byte	0x01
	.zero		1


	//----- nvinfo : EIATTR_MERCURY_ISA_VERSION
	.align		4
        /*0094*/ 	.byte	0x03, 0x5f
        /*0096*/ 	.short	0x0101


	//----- nvinfo : EIATTR_COOP_GROUP_MASK_REGIDS
	.align		4
        /*0098*/ 	.byte	0x04, 0x29
        /*009a*/ 	.short	(.L_726 - .L_725)


	//   ....[0]....
.L_725:
        /*009c*/ 	.word	0xffffffff


	//   ....[1]....
        /*00a0*/ 	.word	0xffffffff


	//   ....[2]....
        /*00a4*/ 	.word	0xffffffff


	//   ....[3]....
        /*00a8*/ 	.word	0xffffffff


	//   ....[4]....
        /*00ac*/ 	.word	0xffffffff


	//----- nvinfo : EIATTR_COOP_GROUP_INSTR_OFFSETS
	.align		4
.L_726:
        /*00b0*/ 	.byte	0x04, 0x28
        /*00b2*/ 	.short	(.L_728 - .L_727)


	//   ....[0]....
.L_727:
        /*00b4*/ 	.word	0x00001350


	//   ....[1]....
        /*00b8*/ 	.word	0x00001370


	//   ....[2]....
        /*00bc*/ 	.word	0x00001390


	//   ....[3]....
        /*00c0*/ 	.word	0x000013b0


	//   ....[4]....
        /*00c4*/ 	.word	0x000013d0


	//----- nvinfo : EIATTR_VRC_CTA_INIT_COUNT
	.align		4
.L_728:
        /*00c8*/ 	.byte	0x02, 0x4a
	.zero		1
	.zero		1


	//----- nvinfo : EIATTR_EXIT_INSTR_OFFSETS
	.align		4
        /*00cc*/ 	.byte	0x04, 0x1c
        /*00ce*/ 	.short	(.L_730 - .L_729)


	//   ....[0]....
.L_729:
        /*00d0*/ 	.word	0x000026e0


	//   ....[1]....
        /*00d4*/ 	.word	0x00002730


	//----- nvinfo : EIATTR_MAX_THREADS
	.align		4
.L_730:
        /*00d8*/ 	.byte	0x04, 0x05
        /*00da*/ 	.short	(.L_732 - .L_731)
.L_731:
        /*00dc*/ 	.word	0x00000100
        /*00e0*/ 	.word	0x00000001
        /*00e4*/ 	.word	0x00000001


	//----- nvinfo : EIATTR_CBANK_PARAM_SIZE
	.align		4
.L_732:
        /*00e8*/ 	.byte	0x03, 0x19
        /*00ea*/ 	.short	0x0031


	//----- nvinfo : EIATTR_PARAM_CBANK
	.align		4
        /*00ec*/ 	.byte	0x04, 0x0a
        /*00ee*/ 	.short	(.L_734 - .L_733)
	.align		4
.L_733:
        /*00f0*/ 	.word	index@(.nv.constant0._ZN3cub18CUB_300001_SM_10006detail10radix_sort31DeviceRadixSortSingleTileKernelINS1_5radix10policy_hubIxiyE10Policy1000ELNS0_9SortOrderE0ExiyNS1_21identity_decomposer_tEEEvPKT1_PSA_PKT2_PSE_T3_iiT4_)
        /*00f4*/ 	.short	0x0380
        /*00f6*/ 	.short	0x0031


	//----- nvinfo : EIATTR_SW_WAR
	.align		4
.L_734:
        /*00f8*/ 	.byte	0x04, 0x36
        /*00fa*/ 	.short	(.L_736 - .L_735)
.L_735:
        /*00fc*/ 	.word	0x00000008
.L_736:


//--------------------- .nv.info._ZN3cub18CUB_300001_SM_10006detail6reduce28DeviceReduceSingleTileKernelINS2_10policy_hubIiyN4cuda3std3__44plusIiEEE10Policy1000EPiSC_iS9_iiNS7_10__identityEEEvT0_T1_T2_T3_T4_T6_ --------------------------
	.section	.nv.info._ZN3cub18CUB_300001_SM_10006detail6reduce28DeviceReduceSingleTileKernelINS2_10policy_hubIiyN4cuda3std3__44plusIiEEE10Policy1000EPiSC_iS9_iiNS7_10__identityEEEvT0_T1_T2_T3_T4_T6_,"",@"SHT_CUDA_INFO"
	.sectionflags	@""
	.align	4


	//----- nvinfo : EIATTR_CUDA_API_VERSION
	.align		4
        /*0000*/ 	.byte	0x04, 0x37
        /*0002*/ 	.short	(.L_738 - .L_737)
.L_737:
        /*0004*/ 	.word	0x00000082


	//----- nvinfo : EIATTR_KPARAM_INFO
	.align		4
.L_738:
        /*0008*/ 	.byte	0x04, 0x17
        /*000a*/ 	.short	(.L_740 - .L_739)
.L_739:
        /*000c*/ 	.word	0x00000000
        /*0010*/ 	.short	0x0005
        /*0012*/ 	.short	0x001c
        /*0014*/ 	.byte	0x00, 0xf0, 0x05, 0x00


	//----- nvinfo : EIATTR_KPARAM_INFO
	.align		4
.L_740:
        /*0018*/ 	.byte	0x04, 0x17
        /*001a*/ 	.short	(.L_742 - .L_741)
.L_741:
        /*001c*/ 	.word	0x00000000
        /*0020*/ 	.short	0x0004
        /*0022*/ 	.short	0x0018
        /*0024*/ 	.byte	0x00, 0xf0, 0x11, 0x00


	//----- nvinfo : EIATTR_KPARAM_INFO
	.align		4
.L_742:
        /*0028*/ 	.byte	0x04, 0x17
        /*002a*/ 	.short	(.L_744 - .L_743)
.L_743:
        /*002c*/ 	.word	0x00000000
        /*0030*/ 	.short	0x0003
        /*0032*/ 	.short	0x0014
        /*0034*/ 	.byte	0x00, 0xf0, 0x05, 0x00


	//----- nvinfo : EIATTR_KPARAM_INFO
	.align		4
.L_744:
        /*0038*/ 	.byte	0x04, 0x17
        /*003a*/ 	.short	(.L_746 - .L_745)
.L_745:
        /*003c*/ 	.word	0x00000000
        /*0040*/ 	.short	0x0002
        /*0042*/ 	.short	0x0010
        /*0044*/ 	.byte	0x00, 0xf0, 0x11, 0x00


	//----- nvinfo : EIATTR_KPARAM_INFO
	.align		4
.L_746:
        /*0048*/ 	.byte	0x04, 0x17
        /*004a*/ 	.short	(.L_748 - .L_747)
.L_747:
        /*004c*/ 	.word	0x00000000
        /*0050*/ 	.short	0x0001
        /*0052*/ 	.short	0x0008
        /*0054*/ 	.byte	0x00, 0xf5, 0x21, 0x00


	//----- nvinfo : EIATTR_KPARAM_INFO
	.align		4
.L_748:
        /*0058*/ 	.byte	0x04, 0x17
        /*005a*/ 	.short	(.L_750 - .L_749)
.L_749:
        /*005c*/ 	.word	0x00000000
        /*0060*/ 	.short	0x0000
        /*0062*/ 	.short	0x0000
        /*0064*/ 	.byte	0x00, 0xf5, 0x21, 0x00


	//----- nvinfo : EIATTR_SPARSE_MMA_MASK
	.align		4
.L_750:
        /*0068*/ 	.byte	0x03, 0x50
        /*006a*/ 	.short	0x0000


	//----- nvinfo : EIATTR_MAXREG_COUNT
	.align		4
        /*006c*/ 	.byte	0x03, 0x1b
        /*006e*/ 	.short	0x00ff


	//----- nvinfo : EIATTR_NUM_BARRIERS
	.align		4
        /*0070*/ 	.byte	0x02, 0x4c
        /*0072*/ 	.byte	0x01
	.zero		1


	//----- nvinfo : EIATTR_MERCURY_ISA_VERSION
	.align		4
        /*0074*/ 	.byte	0x03, 0x5f
        /*0076*/ 	.short	0x0101


	//----- nvinfo : EIATTR_COOP_GROUP_MASK_REGIDS
	.align		4
        /*0078*/ 	.byte	0x04, 0x29
        /*007a*/ 	.short	(.L_752 - .L_751)


	//   ....[0]....
.L_751:
        /*007c*/ 	.word	0xffffffff


	//   ....[1]....
        /*0080*/ 	.word	0xffffffff


	//   ....[2]....
        /*0084*/ 	.word	0xffffffff


	//   ....[3]....
        /*0088*/ 	.word	0xffffffff


	//   ....[4]....
        /*008c*/ 	.word	0xffffffff


	//   ....[5]....
        /*0090*/ 	.word	0xffffffff


	//   ....[6]....
        /*0094*/ 	.word	0xffffffff


	//   ....[7]....
        /*0098*/ 	.word	0xffffffff


	//   ....[8]....
        /*009c*/ 	.word	0xffffffff


	//   ....[9]....
        /*00a0*/ 	.word	0xffffffff


	//   ....[10]....
        /*00a4*/ 	.word	0xffffffff


	//   ....[11]....
        /*00a8*/ 	.word	0xffffffff


	//   ....[12]....
        /*00ac*/ 	.word	0xffffffff


	//   ....[13]....
        /*00b0*/ 	.word	0xffffffff


	//   ....[14]....
        /*00b4*/ 	.word	0xffffffff


	//   ....[15]....
        /*00b8*/ 	.word	0xffffffff


	//   ....[16]....
        /*00bc*/ 	.word	0xffffffff


	//   ....[17]....
        /*00c0*/ 	.word	0xffffffff


	//   ....[18]....
        /*00c4*/ 	.word	0xffffffff


	//   ....[19]....
        /*00c8*/ 	.word	0xffffffff


	//   ....[20]....
        /*00cc*/ 	.word	0xffffffff


	//   ....[21]....
        /*00d0*/ 	.word	0xffffffff


	//   ....[22]....
        /*00d4*/ 	.word	0xffffffff


	//   ....[23]....
        /*00d8*/ 	.word	0xffffffff


	//   ....[24]....
        /*00dc*/ 	.word	0xffffffff


	//   ....[25]....
        /*00e0*/ 	.word	0xffffffff


	//   ....[26]....
        /*00e4*/ 	.word	0xffffffff


	//   ....[27]....
        /*00e8*/ 	.word	0xffffffff


	//   ....[28]....
        /*00ec*/ 	.word	0xffffffff


	//   ....[29]....
        /*00f0*/ 	.word	0xffffffff


	//----- nvinfo : EIATTR_COOP_GROUP_INSTR_OFFSETS
	.align		4
.L_752:
        /*00f4*/ 	.byte	0x04, 0x28
        /*00f6*/ 	.short	(.L_754 - .L_753)


	//   ....[0]....
.L_753:
        /*00f8*/ 	.word	0x00000890


	//   ....[1]....
        /*00fc*/ 	.word	0x000008f0


	//   ....[2]....
        /*0100*/ 	.word	0x00000940


	//   ....[3]....
        /*0104*/ 	.word	0x000009b0


	//   ....[4]....
        /*0108*/ 	.word	0x00000a10


	//   ....[5]....
        /*010c*/ 	.word	0x00000ba0


	//   ....[6]....
        /*0110*/ 	.word	0x00000c40


	//   ....[7]....
        /*0114*/ 	.word	0x00000cc0


	//   ....[8]....
        /*0118*/ 	.word	0x00000d20


	//   ....[9]....
        /*011c*/ 	.word	0x00000d60


	//   ....[10]....
        /*0120*/ 	.word	0x000019d0


	//   ....[11]....
        /*0124*/ 	.word	0x00001a30


	//   ....[12]....
        /*0128*/ 	.word	0x00001a90


	//   ....[13]....
        /*012c*/ 	.word	0x00001af0


	//   ....[14]....
        /*0130*/ 	.word	0x00001b50


	//   ....[15]....
        /*0134*/ 	.word	0x000023f0


	//   ....[16]....
        /*0138*/ 	.word	0x00002450


	//   ....[17]....
        /*013c*/ 	.word	0x000024a0


	//   ....[18]....
        /*0140*/ 	.word	0x00002510


	//   ....[19]....
        /*0144*/ 	.word	0x00002570


	//   ....[20]....
        /*0148*/ 	.word	0x00002700


	//   ....[21]....
        /*014c*/ 	.word	0x00002790


	//   ....[22]....
        /*0150*/ 	.word	0x000027e0


	//   ....[23]....
        /*0154*/ 	.word	0x00002850


	//   ....[24]....
        /*0158*/ 	.word	0x000028c0


	//   ....[25]....
        /*015c*/ 	.word	0x000036a0


	//   ....[26]....
        /*0160*/ 	.word	0x00003700


	//   ....[27]....
        /*0164*/ 	.word	0x00003760


	//   ....[28]....
        /*0168*/ 	.word	0x000037c0


	//   ....[29]....
        /*016c*/ 	.word	0x00003820


	//----- nvinfo : EIATTR_VRC_CTA_INIT_COUNT
	.align		4
.L_754:
        /*0170*/ 	.byte	0x02, 0x4a
	.zero		1
	.zero		1


	//----- nvinfo : EIATTR_EXIT_INSTR_OFFSETS
	.align		4
        /*0174*/ 	.byte	0x04, 0x1c
        /*0176*/ 	.short	(.L_756 - .L_755)


	//   ....[0]....
.L_755:
        /*0178*/ 	.word	0x00000080


	//   ....[1]....
        /*017c*/ 	.word	0x000000c0


	//   ....[2]....
        /*0180*/ 	.word	0x00003940


	//   ....[3]....
        /*0184*/ 	.word	0x00003990


	//----- nvinfo : EIATTR_MAX_THREADS
	.align		4
.L_756:
        /*0188*/ 	.byte	0x04, 0x05
        /*018a*/ 	.short	(.L_758 - .L_757)
.L_757:
        /*018c*/ 	.word	0x00000100
        /*0190*/ 	.word	0x00000001
        /*0194*/ 	.word	0x00000001


	//----- nvinfo : EIATTR_CRS_STACK_SIZE
	.align		4
.L_758:
        /*0198*/ 	.byte	0x04, 0x1e
        /*019a*/ 	.short	(.L_760 - .L_759)
.L_759:
        /*019c*/ 	.word	0x00000000


	//----- nvinfo : EIATTR_CBANK_PARAM_SIZE
	.align		4
.L_760:
        /*01a0*/ 	.byte	0x03, 0x19
        /*01a2*/ 	.short	0x001d


	//----- nvinfo : EIATTR_PARAM_CBANK
	.align		4
        /*01a4*/ 	.byte	0x04, 0x0a
        /*01a6*/ 	.short	(.L_762 - .L_761)
	.align		4
.L_761:
        /*01a8*/ 	.word	index@(.nv.constant0._ZN3cub18CUB_300001_SM_10006detail6reduce28DeviceReduceSingleTileKernelINS2_10policy_hubIiyN4cuda3std3__44plusIiEEE10Policy1000EPiSC_iS9_iiNS7_10__identityEEEvT0_T1_T2_T3_T4_T6_)
        /*01ac*/ 	.short	0x0380
        /*01ae*/ 	.short	0x001d


	//----- nvinfo : EIATTR_SW_WAR
	.align		4
.L_762:
        /*01b0*/ 	.byte	0x04, 0x36
        /*01b2*/ 	.short	(.L_764 - .L_763)
.L_763:
        /*01b4*/ 	.word	0x00000008
.L_764:


//--------------------- .nv.info._ZN3cub18CUB_300001_SM_10006detail6reduce18DeviceReduceKernelINS2_10policy_hubIiyN4cuda3std3__44plusIiEEE10Policy1000EPiyS9_iNS7_10__identityEEEvT0_PT3_T1_NS0_13GridEvenShareISH_EET2_T4_ --------------------------
	.section	.nv.info._ZN3cub18CUB_300001_SM_10006detail6reduce18DeviceReduceKernelINS2_10policy_hubIiyN4cuda3std3__44plusIiEEE10Policy1000EPiyS9_iNS7_10__identityEEEvT0_PT3_T1_NS0_13GridEvenShareISH_EET2_T4_,"",@"SHT_CUDA_INFO"
	.sectionflags	@""
	.align	4


	//----- nvinfo : EIATTR_CUDA_API_VERSION
	.align		4
        /*0000*/ 	.byte	0x04, 0x37
        /*0002*/ 	.short	(.L_766 - .L_765)
.L_765:
        /*0004*/ 	.word	0x00000082


	//----- nvinfo : EIATTR_KPARAM_INFO
	.align		4
.L_766:
        /*0008*/ 	.byte	0x04, 0x17
        /*000a*/ 	.short	(.L_768 - .L_767)
.L_767:
        /*000c*/ 	.word	0x00000000
        /*0010*/ 	.short	0x0005
        /*0012*/ 	.short	0x0061
        /*0014*/ 	.byte	0x00, 0xf0, 0x05, 0x00


	//----- nvinfo : EIATTR_KPARAM_INFO
	.align		4
.L_768:
        /*0018*/ 	.byte	0x04, 0x17
        /*001a*/ 	.short	(.L_770 - .L_769)
.L_769:
        /*001c*/ 	.word	0x00000000
        /*0020*/ 	.short	0x0004
        /*0022*/ 	.short	0x0060
        /*0024*/ 	.byte	0x00, 0xf0, 0x05, 0x00


	//----- nvinfo : EIATTR_KPARAM_INFO
	.align		4
.L_770:
        /*0028*/ 	.byte	0x04, 0x17
        /*002a*/ 	.short	(.L_772 - .L_771)
.L_771:
        /*002c*/ 	.word	0x00000000
        /*0030*/ 	.short	0x0003
        /*0032*/ 	.short	0x0018
        /*0034*/ 	.byte	0x00, 0xf0, 0x21, 0x01


	//----- nvinfo : EIATTR_KPARAM_INFO
	.align		4
.L_772:
        /*0038*/ 	.byte	0x04, 0x17
        /*003a*/ 	.short	(.L_774 - .L_773)
.L_773:
        /*003c*/ 	.word	0x00000000
        /*0040*/ 	.short	0x0002
        /*0042*/ 	.short	0x0010
        /*0044*/ 	.byte	0x00, 0xf0, 0x21, 0x00


	//----- nvinfo : EIATTR_KPARAM_INFO
	.align		4
.L_774:
        /*0048*/ 	.byte	0x04, 0x17
        /*004a*/ 	.short	(.L_776 - .L_775)
.L_775:
        /*004c*/ 	.word	0x00000000
        /*0050*/ 	.short	0x0001
        /*0052*/ 	.short	0x0008
        /*0054*/ 	.byte	0x00, 0xf5, 0x21, 0x00


	//----- nvinfo : EIATTR_KPARAM_INFO
	.align		4
.L_776:
        /*0058*/ 	.byte	0x04, 0x17
        /*005a*/ 	.short	(.L_778 - .L_777)
.L_777:
        /*005c*/ 	.word	0x00000000
        /*0060*/ 	.short	0x0000
        /*0062*/ 	.short	0x0000
        /*0064*/ 	.byte	0x00, 0xf5, 0x21, 0x00


	//----- nvinfo : EIATTR_SPARSE_MMA_MASK
	.align		4
.L_778:
        /*0068*/ 	.byte	0x03, 0x50
        /*006a*/ 	.short	0x0000


	//----- nvinfo : EIATTR_MAXREG_COUNT
	.align		4
        /*006c*/ 	.byte	0x03, 0x1b
        /*006e*/ 	.short	0x00ff


	//----- nvinfo : EIATTR_NUM_BARRIERS
	.align		4
        /*0070*/ 	.byte	0x02, 0x4c
        /*0072*/ 	.byte	0x01
	.zero		1


	//----- nvinfo : EIATTR_MERCURY_ISA_VERSION
	.align		4
        /*0074*/ 	.byte	0x03, 0x5f
        /*0076*/ 	.short	0x0101


	//----- nvinfo : EIATTR_COOP_GROUP_MASK_REGIDS
	.align		4
        /*0078*/ 	.byte	0x04, 0x29
        /*007a*/ 	.short	(.L_780 - .L_779)


	//   ....[0]....
.L_779:
        /*007c*/ 	.word	0xffffffff


	//   ....[1]....
        /*0080*/ 	.word	0xffffffff


	//   ....[2]....
        /*0084*/ 	.word	0xffffffff


	//   ....[3]....
        /*0088*/ 	.word	0xffffffff


	//   ....[4]....
        /*008c*/ 	.word	0xffffffff


	//   ....[5]....
        /*0090*/ 	.word	0xffffffff


	//   ....[6]....
        /*0094*/ 	.word	0xffffffff


	//   ....[7]....
        /*0098*/ 	.word	0xffffffff


	//   ....[8]....
        /*009c*/ 	.word	0xffffffff


	//   ....[9]....
        /*00a0*/ 	.word	0xffffffff


	//   ....[10]....
        /*00a4*/ 	.word	0xffffffff


	//   ....[11]....
        /*00a8*/ 	.word	0xffffffff


	//   ....[12]....
        /*00ac*/ 	.word	0xffffffff


	//   ....[13]....
        /*00b0*/ 	.word	0xffffffff


	//   ....[14]....
        /*00b4*/ 	.word	0xffffffff


	//   ....[15]....
        /*00b8*/ 	.word	0xffffffff


	//   ....[16]....
        /*00bc*/ 	.word	0xffffffff


	//   ....[17]....
        /*00c0*/ 	.word	0xffffffff


	//   ....[18]....
        /*00c4*/ 	.word	0xffffffff


	//   ....[19]....
        /*00c8*/ 	.word	0xffffffff


	//   ....[20]....
        /*00cc*/ 	.word	0xffffffff


	//   ....[21]....
        /*00d0*/ 	.word	0xffffffff


	//   ....[22]....
        /*00d4*/ 	.word	0xffffffff


	//   ....[23]....
        /*00d8*/ 	.word	0xffffffff


	//   ....[24]....
        /*00dc*/ 	.word	0xffffffff


	//   ....[25]....
        /*00e0*/ 	.word	0xffffffff


	//   ....[26]....
        /*00e4*/ 	.word	0xffffffff


	//   ....[27]....
        /*00e8*/ 	.word	0xffffffff


	//   ....[28]....
        /*00ec*/ 	.word	0xffffffff


	//   ....[29]....
        /*00f0*/ 	.word	0xffffffff


	//----- nvinfo : EIATTR_COOP_GROUP_INSTR_OFFSETS
	.align		4
.L_780:
        /*00f4*/ 	.byte	0x04, 0x28
        /*00f6*/ 	.short	(.L_782 - .L_781)


	//   ....[0]....
.L_781:
        /*00f8*/ 	.word	0x00000a40


	//   ....[1]....
        /*00fc*/ 	.word	0x00000aa0


	//   ....[2]....
        /*0100*/ 	.word	0x00000b00


	//   ....[3]....
        /*0104*/ 	.word	0x00000b60


	//   ....[4]....
        /*0108*/ 	.word	0x00000bc0


	//   ....[5]....
        /*010c*/ 	.word	0x00000d50


	//   ....[6]....
        /*0110*/ 	.word	0x00000e00


	//   ....[7]....
        /*0114*/ 	.word	0x00000e80


	//   ....[8]....
        /*0118*/ 	.word	0x00000ed0


	//   ....[9]....
        /*011c*/ 	.word	0x00000f10


	//   ....[10]....
        /*0120*/ 	.word	0x00001cd0


	//   ....[11]....
        /*0124*/ 	.word	0x00001d30


	//   ....[12]....
        /*0128*/ 	.word	0x00001d90


	//   ....[13]....
        /*012c*/ 	.word	0x00001df0


	//   ....[14]....
        /*0130*/ 	.word	0x00001e50


	//   ....[15]....
        /*0134*/ 	.word	0x00002910


	//   ....[16]....
        /*0138*/ 	.word	0x00002970


	//   ....[17]....
        /*013c*/ 	.word	0x000029d0


	//   ....[18]....
        /*0140*/ 	.word	0x00002a30


	//   ....[19]....
        /*0144*/ 	.word	0x00002a90


	//   ....[20]....
        /*0148*/ 	.word	0x00002c20


	//   ....[21]....
        /*014c*/ 	.word	0x00002cd0


	//   ....[22]....
        /*0150*/ 	.word	0x00002d20


	//   ....[23]....
        /*0154*/ 	.word	0x00002d80


	//   ....[24]....
        /*0158*/ 	.word	0x00002dd0


	//   ....[25]....
        /*015c*/ 	.word	0x00003d40


	//   ....[26]....
        /*0160*/ 	.word	0x00003db0


	//   ....[27]....
        /*0164*/ 	.word	0x00003e20


	//   ....[28]....
        /*0168*/ 	.word	0x00003e90


	//   ....[29]....
        /*016c*/ 	.word	0x00003ed0


	//----- nvinfo : EIATTR_VRC_CTA_INIT_COUNT
	.align		4
.L_782:
        /*0170*/ 	.byte	0x02, 0x4a
	.zero		1
	.zero		1


	//----- nvinfo : EIATTR_EXIT_INSTR_OFFSETS
	.align		4
        /*0174*/ 	.byte	0x04, 0x1c
        /*0176*/ 	.short	(.L_784 - .L_783)


	//   ....[0]....
.L_783:
        /*0178*/ 	.word	0x00003ff0


	//   ....[1]....
        /*017c*/ 	.word	0x00004050


	//----- nvinfo : EIATTR_MAX_THREADS
	.align		4
.L_784:
        /*0180*/ 	.byte	0x04, 0x05
        /*0182*/ 	.short	(.L_786 - .L_785)
.L_785:
        /*0184*/ 	.word	0x00000100
        /*0188*/ 	.word	0x00000001
        /*018c*/ 	.word	0x00000001


	//----- nvinfo : EIATTR_CRS_STACK_SIZE
	.align		4
.L_786:
        /*0190*/ 	.byte	0x04, 0x1e
        /*0192*/ 	.short	(.L_788 - .L_787)
.L_787:
        /*0194*/ 	.word	0x00000000


	//----- nvinfo : EIATTR_CBANK_PARAM_SIZE
	.align		4
.L_788:
        /*0198*/ 	.byte	0x03, 0x19
        /*019a*/ 	.short	0x0062


	//----- nvinfo : EIATTR_PARAM_CBANK
	.align		4
        /*019c*/ 	.byte	0x04, 0x0a
        /*019e*/ 	.short	(.L_790 - .L_789)
	.align		4
.L_789:
        /*01a0*/ 	.word	index@(.nv.constant0._ZN3cub18CUB_300001_SM_10006detail6reduce18DeviceReduceKernelINS2_10policy_hubIiyN4cuda3std3__44plusIiEEE10Policy1000EPiyS9_iNS7_10__identityEEEvT0_PT3_T1_NS0_13GridEvenShareISH_EET2_T4_)
        /*01a4*/ 	.short	0x0380
        /*01a6*/ 	.short	0x0062


	//----- nvinfo : EIATTR_SW_WAR
	.align		4
.L_790:
        /*01a8*/ 	.byte	0x04, 0x36
        /*01aa*/ 	.short	(.L_792 - .L_791)
.L_791:
        /*01ac*/ 	.word	0x00000008
.L_792:


//--------------------- .nv.info._ZN3cub18CUB_300001_SM_10006detail6reduce28DeviceReduceSingleTileKernelINS2_10policy_hubIiyN4cuda3std3__44plusIiEEE10Policy1000EPiSC_yS9_iiNS7_10__identityEEEvT0_T1_T2_T3_T4_T6_ --------------------------
	.section	.nv.info._ZN3cub18CUB_300001_SM_10006detail6reduce28DeviceReduceSingleTileKernelINS2_10policy_hubIiyN4cuda3std3__44plusIiEEE10Policy1000EPiSC_yS9_iiNS7_10__identityEEEvT0_T1_T2_T3_T4_T6_,"",@"SHT_CUDA_INFO"
	.sectionflags	@""
	.align	4


	//----- nvinfo : EIATTR_CUDA_API_VERSION
	.align		4
        /*0000*/ 	.byte	0x04, 0x37
        /*0002*/ 	.short	(.L_794 - .L_793)
.L_793:
        /*0004*/ 	.word	0x00000082


	//----- nvinfo : EIATTR_KPARAM_INFO
	.align		4
.L_794:
        /*0008*/ 	.byte	0x04, 0x17
        /*000a*/ 	.short	(.L_796 - .L_795)
.L_795:
        /*000c*/ 	.word	0x00000000
        /*0010*/ 	.short	0x0005
        /*0012*/ 	.short	0x0020
        /*0014*/ 	.byte	0x00, 0xf0, 0x05, 0x00


	//----- nvinfo : EIATTR_KPARAM_INFO
	.align		4
.L_796:
        /*0018*/ 	.byte	0x04, 0x17
        /*001a*/ 	.short	(.L_798 - .L_797)
.L_797:
        /*001c*/ 	.word	0x00000000
        /*0020*/ 	.short	0x0004
        /*0022*/ 	.short	0x001c
        /*0024*/ 	.byte	0x00, 0xf0, 0x11, 0x00


	//----- nvinfo : EIATTR_KPARAM_INFO
	.align		4
.L_798:
        /*0028*/ 	.byte	0x04, 0x17
        /*002a*/ 	.short	(.L_800 - .L_799)
.L_799:
        /*002c*/ 	.word	0x00000000
        /*0030*/ 	.short	0x0003
        /*0032*/ 	.short	0x0018
        /*0034*/ 	.byte	0x00, 0xf0, 0x05, 0x00


	//----- nvinfo : EIATTR_KPARAM_INFO
	.align		4
.L_800:
        /*0038*/ 	.byte	0x04, 0x17
        /*003a*/ 	.short	(.L_802 - .L_801)
.L_801:
        /*003c*/ 	.word	0x00000000
        /*0040*/ 	.short	0x0002
        /*0042*/ 	.short	0x0010
        /*0044*/ 	.byte	0x00, 0xf0, 0x21, 0x00


	//----- nvinfo : EIATTR_KPARAM_INFO
	.align		4
.L_802:
        /*0048*/ 	.byte	0x04, 0x17
        /*004a*/ 	.short	(.L_804 - .L_803)
.L_803:
        /*004c*/ 	.word	0x00000000
        /*0050*/ 	.short	0x0001
        /*0052*/ 	.short	0x0008
        /*0054*/ 	.byte	0x00, 0xf5, 0x21, 0x00


	//----- nvinfo : EIATTR_KPARAM_INFO
	.align		4
.L_804:
        /*0058*/ 	.byte	0x04, 0x17
        /*005a*/ 	.short	(.L_806 - .L_805)
.L_805:
        /*005c*/ 	.word	0x00000000
        /*0060*/ 	.short	0x0000
        /*0062*/ 	.short	0x0000
        /*0064*/ 	.byte	0x00, 0xf5, 0x21, 0x00


	//----- nvinfo : EIATTR_SPARSE_MMA_MASK
	.align		4
.L_806:
        /*0068*/ 	.byte	0x03, 0x50
        /*006a*/ 	.short	0x0000


	//----- nvinfo : EIATTR_MAXREG_COUNT
	.align		4
        /*006c*/ 	.byte	0x03, 0x1b
        /*006e*/ 	.short	0x00ff


	//----- nvinfo : EIATTR_NUM_BARRIERS
	.align		4
        /*0070*/ 	.byte	0x02, 0x4c
        /*0072*/ 	.byte	0x01
	.zero		1


	//----- nvinfo : EIATTR_MERCURY_ISA_VERSION
	.align		4
        /*0074*/ 	.byte	0x03, 0x5f
        /*0076*/ 	.short	0x0101


	//----- nvinfo : EIATTR_COOP_GROUP_MASK_REGIDS
	.align		4
        /*0078*/ 	.byte	0x04, 0x29
        /*007a*/ 	.short	(.L_808 - .L_807)


	//   ....[0]....
.L_807:
        /*007c*/ 	.word	0xffffffff


	//   ....[1]....
        /*0080*/ 	.word	0xffffffff


	//   ....[2]....
        /*0084*/ 	.word	0xffffffff


	//   ....[3]....
        /*0088*/ 	.word	0xffffffff


	//   ....[4]....
        /*008c*/ 	.word	0xffffffff


	//   ....[5]....
        /*0090*/ 	.word	0xffffffff


	//   ....[6]....
        /*0094*/ 	.word	0xffffffff


	//   ....[7]....
        /*0098*/ 	.word	0xffffffff


	//   ....[8]....
        /*009c*/ 	.word	0xffffffff


	//   ....[9]....
        /*00a0*/ 	.word	0xffffffff


	//   ....[10]....
        /*00a4*/ 	.word	0xffffffff


	//   ....[11]....
        /*00a8*/ 	.word	0xffffffff


	//   ....[12]....
        /*00ac*/ 	.word	0xffffffff


	//   ....[13]....
        /*00b0*/ 	.word	0xffffffff


	//   ....[14]....
        /*00b4*/ 	.word	0xffffffff


	//   ....[15]....
        /*00b8*/ 	.word	0xffffffff


	//   ....[16]....
        /*00bc*/ 	.word	0xffffffff


	//   ....[17]....
        /*00c0*/ 	.word	0xffffffff


	//   ....[18]....
        /*00c4*/ 	.word	0xffffffff


	//   ....[19]....
        /*00c8*/ 	.word	0xffffffff


	//   ....[20]....
        /*00cc*/ 	.word	0xffffffff


	//   ....[21]....
        /*00d0*/ 	.word	0xffffffff


	//   ....[22]....
        /*00d4*/ 	.word	0xffffffff


	//   ....[23]....
        /*00d8*/ 	.word	0xffffffff


	//   ....[24]....
        /*00dc*/ 	.word	0xffffffff


	//   ....[25]....
        /*00e0*/ 	.word	0xffffffff


	//   ....[26]....
        /*00e4*/ 	.word	0xffffffff


	//   ....[27]....
        /*00e8*/ 	.word	0xffffffff


	//   ....[28]....
        /*00ec*/ 	.word	0xffffffff


	//   ....[29]....
        /*00f0*/ 	.word	0xffffffff


	//----- nvinfo : EIATTR_COOP_GROUP_INSTR_OFFSETS
	.align		4
.L_808:
        /*00f4*/ 	.byte	0x04, 0x28
        /*00f6*/ 	.short	(.L_810 - .L_809)


	//   ....[0]....
.L_809:
        /*00f8*/ 	.word	0x000008e0


	//   ....[1]....
        /*00fc*/ 	.word	0x00000940


	//   ....[2]....
        /*0100*/ 	.word	0x00000990


	//   ....[3]....
        /*0104*/ 	.word	0x00000a00


	//   ....[4]....
        /*0108*/ 	.word	0x00000a60


	//   ....[5]....
        /*010c*/ 	.word	0x00000bf0


	//   ....[6]....
        /*0110*/ 	.word	0x00000c90


	//   ....[7]....
        /*0114*/ 	.word	0x00000d10


	//   ....[8]....
        /*0118*/ 	.word	0x00000d70


	//   ....[9]....
        /*011c*/ 	.word	0x00000db0


	//   ....[10]....
        /*0120*/ 	.word	0x00001a60


	//   ....[11]....
        /*0124*/ 	.word	0x00001ac0


	//   ....[12]....
        /*0128*/ 	.word	0x00001b20


	//   ....[13]....
        /*012c*/ 	.word	0x00001b80


	//   ....[14]....
        /*0130*/ 	.word	0x00001be0


	//   ....[15]....
        /*0134*/ 	.word	0x000024a0


	//   ....[16]....
        /*0138*/ 	.word	0x00002500


	//   ....[17]....
        /*013c*/ 	.word	0x00002550


	//   ....[18]....
        /*0140*/ 	.word	0x000025c0


	//   ....[19]....
        /*0144*/ 	.word	0x00002620


	//   ....[20]....
        /*0148*/ 	.word	0x000027b0


	//   ....[21]....
        /*014c*/ 	.word	0x00002840


	//   ....[22]....
        /*0150*/ 	.word	0x00002890


	//   ....[23]....
        /*0154*/ 	.word	0x00002900


	//   ....[24]....
        /*0158*/ 	.word	0x00002970


	//   ....[25]....
        /*015c*/ 	.word	0x00003780


	//   ....[26]....
        /*0160*/ 	.word	0x000037e0


	//   ....[27]....
        /*0164*/ 	.word	0x00003830


	//   ....[28]....
        /*0168*/ 	.word	0x00003880


	//   ....[29]....
        /*016c*/ 	.word	0x000038e0


	//----- nvinfo : EIATTR_VRC_CTA_INIT_COUNT
	.align		4
.L_810:
        /*0170*/ 	.byte	0x02, 0x4a
	.zero		1
	.zero		1


	//----- nvinfo : EIATTR_EXIT_INSTR_OFFSETS
	.align		4
        /*0174*/ 	.byte	0x04, 0x1c
        /*0176*/ 	.short	(.L_812 - .L_811)


	//   ....[0]....
.L_811:
        /*0178*/ 	.word	0x000000a0


	//   ....[1]....
        /*017c*/ 	.word	0x000000e0


	//   ....[2]....
        /*0180*/ 	.word	0x00003a10


	//   ....[3]....
        /*0184*/ 	.word	0x00003a60


	//----- nvinfo : EIATTR_MAX_THREADS
	.align		4
.L_812:
        /*0188*/ 	.byte	0x04, 0x05
        /*018a*/ 	.short	(.L_814 - .L_813)
.L_813:
        /*018c*/ 	.word	0x00000100
        /*0190*/ 	.word	0x00000001
        /*0194*/ 	.word	0x00000001


	//----- nvinfo : EIATTR_CRS_STACK_SIZE
	.align		4
.L_814:
        /*0198*/ 	.byte	0x04, 0x1e
        /*019a*/ 	.short	(.L_816 - .L_815)
.L_815:
        /*019c*/ 	.word	0x00000000


	//----- nvinfo : EIATTR_CBANK_PARAM_SIZE
	.align		4
.L_816:
        /*01a0*/ 	.byte	0x03, 0x19
        /*01a2*/ 	.short	0x0021


	//----- nvinfo : EIATTR_PARAM_CBANK
	.align		4
        /*01a4*/ 	.byte	0x04, 0x0a
        /*01a6*/ 	.short	(.L_818 - .L_817)
	.align		4
.L_817:
        /*01a8*/ 	.word	index@(.nv.constant0._ZN3cub18CUB_300001_SM_10006detail6reduce28DeviceReduceSingleTileKernelINS2_10policy_hubIiyN4cuda3std3__44plusIiEEE10Policy1000EPiSC_yS9_iiNS7_10__identityEEEvT0_T1_T2_T3_T4_T6_)
        /*01ac*/ 	.short	0x0380
        /*01ae*/ 	.short	0x0021


	//----- nvinfo : EIATTR_SW_WAR
	.align		4
.L_818:
        /*01b0*/ 	.byte	0x04, 0x36
        /*01b2*/ 	.short	(.L_820 - .L_819)
.L_819:
        /*01b4*/ 	.word	0x00000008
.L_820:


//--------------------- .nv.info._ZN3cub18CUB_300001_SM_10006detail6reduce28DeviceReduceSingleTileKernelINS2_10policy_hubIijN4cuda3std3__44plusIiEEE10Policy1000EPiSC_iS9_iiNS7_10__identityEEEvT0_T1_T2_T3_T4_T6_ --------------------------
	.section	.nv.info._ZN3cub18CUB_300001_SM_10006detail6reduce28DeviceReduceSingleTileKernelINS2_10policy_hubIijN4cuda3std3__44plusIiEEE10Policy1000EPiSC_iS9_iiNS7_10__identityEEEvT0_T1_T2_T3_T4_T6_,"",@"SHT_CUDA_INFO"
	.sectionflags	@""
	.align	4


	//----- nvinfo : EIATTR_CUDA_API_VERSION
	.align		4
        /*0000*/ 	.byte	0x04, 0x37
        /*0002*/ 	.short	(.L_822 - .L_821)
.L_821:
        /*0004*/ 	.word	0x00000082


	//----- nvinfo : EIATTR_KPARAM_INFO
	.align		4
.L_822:
        /*0008*/ 	.byte	0x04, 0x17
        /*000a*/ 	.short	(.L_824 - .L_823)
.L_823:
        /*000c*/ 	.word	0x00000000
        /*0010*/ 	.short	0x0005
        /*0012*/ 	.short	0x001c
        /*0014*/ 	.byte	0x00, 0xf0, 0x05, 0x00


	//----- nvinfo : EIATTR_KPARAM_INFO
	.align		4
.L_824:
        /*0018*/ 	.byte	0x04, 0x17
        /*001a*/ 	.short	(.L_826 - .L_825)
.L_825:
        /*001c*/ 	.word	0x00000000
        /*0020*/ 	.short	0x0004
        /*0022*/ 	.short	0x0018
        /*0024*/ 	.byte	0x00, 0xf0, 0x11, 0x00


	//----- nvinfo : EIATTR_KPARAM_INFO
	.align		4
.L_826:
        /*0028*/ 	.byte	0x04, 0x17
        /*002a*/ 	.short	(.L_828 - .L_827)
.L_827:
        /*002c*/ 	.word	0x00000000
        /*0030*/ 	.short	0x0003
        /*0032*/ 	.short	0x0014
        /*0034*/ 	.byte	0x00, 0xf0, 0x05, 0x00


	//----- nvinfo : EIATTR_KPARAM_INFO
	.align		4
.L_828:
        /*0038*/ 	.byte	0x04, 0x17
        /*003a*/ 	.short	(.L_830 - .L_829)
.L_829:
        /*003c*/ 	.word	0x00000000
        /*0040*/ 	.short	0x0002
        /*0042*/ 	.short	0x0010
        /*0044*/ 	.byte	0x00, 0xf0, 0x11, 0x00


	//----- nvinfo : EIATTR_KPARAM_INFO
	.align		4
.L_830:
        /*0048*/ 	.byte	0x04, 0x17
        /*004a*/ 	.short	(.L_832 - .L_831)
.L_831:
        /*004c*/ 	.word	0x00000000
        /*0050*/ 	.short	0x0001
        /*0052*/ 	.short	0x0008
        /*0054*/ 	.byte	0x00, 0xf5, 0x21, 0x00


	//----- nvinfo : EIATTR_KPARAM_INFO
	.align		4
.L_832:
        /*0058*/ 	.byte	0x04, 0x17
        /*005a*/ 	.short	(.L_834 - .L_833)
.L_833:
        /*005c*/ 	.word	0x00000000
        /*0060*/ 	.short	0x0000
        /*0062*/ 	.short	0x0000
        /*0064*/ 	.byte	0x00, 0xf5, 0x21, 0x00


	//----- nvinfo : EIATTR_SPARSE_MMA_MASK
	.align		4
.L_834:
        /*0068*/ 	.byte	0x03, 0x50
        /*006a*/ 	.short	0x0000


	//----- nvinfo : EIATTR_MAXREG_COUNT
	.align		4
        /*006c*/ 	.byte	0x03, 0x1b
        /*006e*/ 	.short	0x00ff


	//----- nvinfo : EIATTR_NUM_BARRIERS
	.align		4
        /*0070*/ 	.byte	0x02, 0x4c
        /*0072*/ 	.byte	0x01
	.zero		1


	//----- nvinfo : EIATTR_MERCURY_ISA_VERSION
	.align		4
        /*0074*/ 	.byte	0x03, 0x5f
        /*0076*/ 	.short	0x0101


	//----- nvinfo : EIATTR_COOP_GROUP_MASK_REGIDS
	.align		4
        /*0078*/ 	.byte	0x04, 0x29
        /*007a*/ 	.short	(.L_836 - .L_835)


	//   ....[0]....
.L_835:
        /*007c*/ 	.word	0xffffffff


	//   ....[1]....
        /*0080*/ 	.word	0xffffffff


	//   ....[2]....
        /*0084*/ 	.word	0xffffffff


	//   ....[3]....
        /*0088*/ 	.word	0xffffffff


	//   ....[4]....
        /*008c*/ 	.word	0xffffffff


	//   ....[5]....
        /*0090*/ 	.word	0xffffffff


	//   ....[6]....
        /*0094*/ 	.word	0xffffffff


	//   ....[7]....
        /*0098*/ 	.word	0xffffffff


	//   ....[8]....
        /*009c*/ 	.word	0xffffffff


	//   ....[9]....
        /*00a0*/ 	.word	0xffffffff


	//   ....[10]....
        /*00a4*/ 	.word	0xffffffff


	//   ....[11]....
        /*00a8*/ 	.word	0xffffffff


	//   ....[12]....
        /*00ac*/ 	.word	0xffffffff


	//   ....[13]....
        /*00b0*/ 	.word	0xffffffff


	//   ....[14]....
        /*00b4*/ 	.word	0xffffffff


	//   ....[15]....
        /*00b8*/ 	.word	0xffffffff


	//   ....[16]....
        /*00bc*/ 	.word	0xffffffff


	//   ....[17]....
        /*00c0*/ 	.word	0xffffffff


	//   ....[18]....
        /*00c4*/ 	.word	0xffffffff


	//   ....[19]....
        /*00c8*/ 	.word	0xffffffff


	//   ....[20]....
        /*00cc*/ 	.word	0xffffffff


	//   ....[21]....
        /*00d0*/ 	.word	0xffffffff


	//   ....[22]....
        /*00d4*/ 	.word	0xffffffff


	//   ....[23]....
        /*00d8*/ 	.word	0xffffffff


	//   ....[24]....
        /*00dc*/ 	.word	0xffffffff


	//   ....[25]....
        /*00e0*/ 	.word	0xffffffff


	//   ....[26]....
        /*00e4*/ 	.word	0xffffffff


	//   ....[27]....
        /*00e8*/ 	.word	0xffffffff


	//   ....[28]....
        /*00ec*/ 	.word	0xffffffff


	//   ....[29]....
        /*00f0*/ 	.word	0xffffffff


	//----- nvinfo : EIATTR_COOP_GROUP_INSTR_OFFSETS
	.align		4
.L_836:
        /*00f4*/ 	.byte	0x04, 0x28
        /*00f6*/ 	.short	(.L_838 - .L_837)


	//   ....[0]....
.L_837:
        /*00f8*/ 	.word	0x00000890


	//   ....[1]....
        /*00fc*/ 	.word	0x000008f0


	//   ....[2]....
        /*0100*/ 	.word	0x00000940


	//   ....[3]....
        /*0104*/ 	.word	0x000009b0


	//   ....[4]....
        /*0108*/ 	.word	0x00000a10


	//   ....[5]....
        /*010c*/ 	.word	0x00000ba0


	//   ....[6]....
        /*0110*/ 	.word	0x00000c40


	//   ....[7]....
        /*0114*/ 	.word	0x00000cc0


	//   ....[8]....
        /*0118*/ 	.word	0x00000d20


	//   ....[9]....
        /*011c*/ 	.word	0x00000d60


	//   ....[10]....
        /*0120*/ 	.word	0x000019d0


	//   ....[11]....
        /*0124*/ 	.word	0x00001a30


	//   ....[12]....
        /*0128*/ 	.word	0x00001a90


	//   ....[13]....
        /*012c*/ 	.word	0x00001af0


	//   ....[14]....
        /*0130*/ 	.word	0x00001b50


	//   ....[15]....
        /*0134*/ 	.word	0x000023f0


	//   ....[16]....
        /*0138*/ 	.word	0x00002450


	//   ....[17]....
        /*013c*/ 	.word	0x000024a0


	//   ....[18]....
        /*0140*/ 	.word	0x00002510


	//   ....[19]....
        /*0144*/ 	.word	0x00002570


	//   ....[20]....
        /*0148*/ 	.word	0x00002700


	//   ....[21]....
        /*014c*/ 	.word	0x00002790


	//   ....[22]....
        /*0150*/ 	.word	0x000027e0


	//   ....[23]....
        /*0154*/ 	.word	0x00002850


	//   ....[24]....
        /*0158*/ 	.word	0x000028c0


	//   ....[25]....
        /*015c*/ 	.word	0x000036a0


	//   ....[26]....
        /*0160*/ 	.word	0x00003700


	//   ....[27]....
        /*0164*/ 	.word	0x00003760


	//   ....[28]....
        /*0168*/ 	.word	0x000037c0


	//   ....[29]....
        /*016c*/ 	.word	0x00003820


	//----- nvinfo : EIATTR_VRC_CTA_INIT_COUNT
	.align		4
.L_838:
        /*0170*/ 	.byte	0x02, 0x4a
	.zero		1
	.zero		1


	//----- nvinfo : EIATTR_EXIT_INSTR_OFFSETS
	.align		4
        /*0174*/ 	.byte	0x04, 0x1c
        /*0176*/ 	.short	(.L_840 - .L_839)


	//   ....[0]....
.L_839:
        /*0178*/ 	.word	0x00000080


	//   ....[1]....
        /*017c*/ 	.word	0x000000c0


	//   ....[2]....
        /*0180*/ 	.word	0x00003940


	//   ....[3]....
        /*0184*/ 	.word	0x00003990


	//----- nvinfo : EIATTR_MAX_THREADS
	.align		4
.L_840:
        /*0188*/ 	.byte	0x04, 0x05
        /*018a*/ 	.short	(.L_842 - .L_841)
.L_841:
        /*018c*/ 	.word	0x00000100
        /*0190*/ 	.word	0x00000001
        /*0194*/ 	.word	0x00000001


	//----- nvinfo : EIATTR_CRS_STACK_SIZE
	.align		4
.L_842:
        /*0198*/ 	.byte	0x04, 0x1e
        /*019a*/ 	.short	(.L_844 - .L_843)
.L_843:
        /*019c*/ 	.word	0x00000000


	//----- nvinfo : EIATTR_CBANK_PARAM_SIZE
	.align		4
.L_844:
        /*01a0*/ 	.byte	0x03, 0x19
        /*01a2*/ 	.short	0x001d


	//----- nvinfo : EIATTR_PARAM_CBANK
	.align		4
        /*01a4*/ 	.byte	0x04, 0x0a
        /*01a6*/ 	.short	(.L_846 - .L_845)
	.align		4
.L_845:
        /*01a8*/ 	.word	index@(.nv.constant0._ZN3cub18CUB_300001_SM_10006detail6reduce28DeviceReduceSingleTileKernelINS2_10policy_hubIijN4cuda3std3__44plusIiEEE10Policy1000EPiSC_iS9_iiNS7_10__identityEEEvT0_T1_T2_T3_T4_T6_)
        /*01ac*/ 	.short	0x0380
        /*01ae*/ 	.short	0x001d


	//----- nvinfo : EIATTR_SW_WAR
	.align		4
.L_846:
        /*01b0*/ 	.byte	0x04, 0x36
        /*01b2*/ 	.short	(.L_848 - .L_847)
.L_847:
        /*01b4*/ 	.word	0x00000008
.L_848:


//--------------------- .nv.info._ZN3cub18CUB_300001_SM_10006detail6reduce18DeviceReduceKernelINS2_10policy_hubIijN4cuda3std3__44plusIiEEE10Policy1000EPijS9_iNS7_10__identityEEEvT0_PT3_T1_NS0_13GridEvenShareISH_EET2_T4_ --------------------------
	.section	.nv.info._ZN3cub18CUB_300001_SM_10006detail6reduce18DeviceReduceKernelINS2_10policy_hubIijN4cuda3std3__44plusIiEEE10Policy1000EPijS9_iNS7_10__identityEEEvT0_PT3_T1_NS0_13GridEvenShareISH_EET2_T4_,"",@"SHT_CUDA_INFO"
	.sectionflags	@""
	.align	4


	//----- nvinfo : EIATTR_CUDA_API_VERSION
	.align		4
        /*0000*/ 	.byte	0x04, 0x37
        /*0002*/ 	.short	(.L_850 - .L_849)
.L_849:
        /*0004*/ 	.word	0x00000082


	//----- nvinfo : EIATTR_KPARAM_INFO
	.align		4
.L_850:
        /*0008*/ 	.byte	0x04, 0x17
        /*000a*/ 	.short	(.L_852 - .L_851)
.L_851:
        /*000c*/ 	.word	0x00000000
        /*0010*/ 	.short	0x0005
        /*0012*/ 	.short	0x003d
        /*0014*/ 	.byte	0x00, 0xf0, 0x05, 0x00


	//----- nvinfo : EIATTR_KPARAM_INFO
	.align		4
.L_852:
        /*0018*/ 	.byte	0x04, 0x17
        /*001a*/ 	.short	(.L_854 - .L_853)
.L_853:
        /*001c*/ 	.word	0x00000000
        /*0020*/ 	.short	0x0004
        /*0022*/ 	.short	0x003c
        /*0024*/ 	.byte	0x00, 0xf0, 0x05, 0x00


	//----- nvinfo : EIATTR_KPARAM_INFO
	.align		4
.L_854:
        /*0028*/ 	.byte	0x04, 0x17
        /*002a*/ 	.short	(.L_856 - .L_855)
.L_855:
        /*002c*/ 	.word	0x00000000
        /*0030*/ 	.short	0x0003
        /*0032*/ 	.short	0x0014
        /*0034*/ 	.byte	0x00, 0xf0, 0xa1, 0x00


	//----- nvinfo : EIATTR_KPARAM_INFO
	.align		4
.L_856:
        /*0038*/ 	.byte	0x04, 0x17
        /*003a*/ 	.short	(.L_858 - .L_857)
.L_857:
        /*003c*/ 	.word	0x00000000
        /*0040*/ 	.short	0x0002
        /*0042*/ 	.short	0x0010
        /*0044*/ 	.byte	0x00, 0xf0, 0x11, 0x00


	//----- nvinfo : EIATTR_KPARAM_INFO
	.align		4
.L_858:
        /*0048*/ 	.byte	0x04, 0x17
        /*004a*/ 	.short	(.L_860 - .L_859)
.L_859:
        /*004c*/ 	.word	0x00000000
        /*0050*/ 	.short	0x0001
        /*0052*/ 	.short	0x0008
        /*0054*/ 	.byte	0x00, 0xf5, 0x21, 0x00


	//----- nvinfo : EIATTR_KPARAM_INFO
	.align		4
.L_860:
        /*0058*/ 	.byte	0x04, 0x17
        /*005a*/ 	.short	(.L_862 - .L_861)
.L_861:
        /*005c*/ 	.word	0x00000000
        /*0060*/ 	.short	0x0000
        /*0062*/ 	.short	0x0000
        /*0064*/ 	.byte	0x00, 0xf5, 0x21, 0x00


	//----- nvinfo : EIATTR_SPARSE_MMA_MASK
	.align		4
.L_862:
        /*0068*/ 	.byte	0x03, 0x50
        /*006a*/ 	.short	0x0000


	//----- nvinfo : EIATTR_MAXREG_COUNT
	.align		4
        /*006c*/ 	.byte	0x03, 0x1b
        /*006e*/ 	.short	0x00ff


	//----- nvinfo : EIATTR_NUM_BARRIERS
	.align		4
        /*0070*/ 	.byte	0x02, 0x4c
        /*0072*/ 	.byte	0x01
	.zero		1


	//----- nvinfo : EIATTR_MERCURY_ISA_VERSION
	.align		4
        /*0074*/ 	.byte	0x03, 0x5f
        /*0076*/ 	.short	0x0101


	//----- nvinfo : EIATTR_COOP_GROUP_MASK_REGIDS
	.align		4
        /*0078*/ 	.byte	0x04, 0x29
        /*007a*/ 	.short	(.L_864 - .L_863)


	//   ....[0]....
.L_863:
        /*007c*/ 	.word	0xffffffff


	//   ....[1]....
        /*0080*/ 	.word	0xffffffff


	//   ....[2]....
        /*0084*/ 	.word	0xffffffff


	//   ....[3]....
        /*0088*/ 	.word	0xffffffff


	//   ....[4]....
        /*008c*/ 	.word	0xffffffff


	//   ....[5]....
        /*0090*/ 	.word	0xffffffff


	//   ....[6]....
        /*0094*/ 	.word	0xffffffff


	//   ....[7]....
        /*0098*/ 	.word	0xffffffff


	//   ....[8]....
        /*009c*/ 	.word	0xffffffff


	//   ....[9]....
        /*00a0*/ 	.word	0xffffffff


	//   ....[10]....
        /*00a4*/ 	.word	0xffffffff


	//   ....[11]....
        /*00a8*/ 	.word	0xffffffff


	//   ....[12]....
        /*00ac*/ 	.word	0xffffffff


	//   ....[13]....
        /*00b0*/ 	.word	0xffffffff


	//   ....[14]....
        /*00b4*/ 	.word	0xffffffff


	//   ....[15]....
        /*00b8*/ 	.word	0xffffffff


	//   ....[16]....
        /*00bc*/ 	.word	0xffffffff


	//   ....[17]....
        /*00c0*/ 	.word	0xffffffff


	//   ....[18]....
        /*00c4*/ 	.word	0xffffffff


	//   ....[19]....
        /*00c8*/ 	.word	0xffffffff


	//   ....[20]....
        /*00cc*/ 	.word	0xffffffff


	//   ....[21]....
        /*00d0*/ 	.word	0xffffffff


	//   ....[22]....
        /*00d4*/ 	.word	0xffffffff


	//   ....[23]....
        /*00d8*/ 	.word	0xffffffff


	//   ....[24]....
        /*00dc*/ 	.word	0xffffffff


	//   ....[25]....
        /*00e0*/ 	.word	0xffffffff


	//   ....[26]....
        /*00e4*/ 	.word	0xffffffff


	//   ....[27]....
        /*00e8*/ 	.word	0xffffffff


	//   ....[28]....
        /*00ec*/ 	.word	0xffffffff


	//   ....[29]....
        /*00f0*/ 	.word	0xffffffff


	//----- nvinfo : EIATTR_COOP_GROUP_INSTR_OFFSETS
	.align		4
.L_864:
        /*00f4*/ 	.byte	0x04, 0x28
        /*00f6*/ 	.short	(.L_866 - .L_865)


	//   ....[0]....
.L_865:
        /*00f8*/ 	.word	0x000004d0


	//   ....[1]....
        /*00fc*/ 	.word	0x00000530


	//   ....[2]....
        /*0100*/ 	.word	0x00000580


	//   ....[3]....
        /*0104*/ 	.word	0x000005f0


	//   ....[4]....
        /*0108*/ 	.word	0x00000650


	//   ....[5]....
        /*010c*/ 	.word	0x000007e0


	//   ....[6]....
        /*0110*/ 	.word	0x00000880


	//   ....[7]....
        /*0114*/ 	.word	0x00000900


	//   ....[8]....
        /*0118*/ 	.word	0x00000960


	//   ....[9]....
        /*011c*/ 	.word	0x000009a0


	//   ....[10]....
        /*0120*/ 	.word	0x00001250


	//   ....[11]....
        /*0124*/ 	.word	0x000012b0


	//   ....[12]....
        /*0128*/ 	.word	0x00001310


	//   ....[13]....
        /*012c*/ 	.word	0x00001370


	//   ....[14]....
        /*0130*/ 	.word	0x000013d0


	//   ....[15]....
        /*0134*/ 	.word	0x00001920


	//   ....[16]....
        /*0138*/ 	.word	0x00001980


	//   ....[17]....
        /*013c*/ 	.word	0x000019e0


	//   ....[18]....
        /*0140*/ 	.word	0x00001a40


	//   ....[19]....
        /*0144*/ 	.word	0x00001aa0


	//   ....[20]....
        /*0148*/ 	.word	0x00001c30


	//   ....[21]....
        /*014c*/ 	.word	0x00001cc0


	//   ....[22]....
        /*0150*/ 	.word	0x00001d30


	//   ....[23]....
        /*0154*/ 	.word	0x00001d80


	//   ....[24]....
        /*0158*/ 	.word	0x00001dd0


	//   ....[25]....
        /*015c*/ 	.word	0x00002860


	//   ....[26]....
        /*0160*/ 	.word	0x000028c0


	//   ....[27]....
        /*0164*/ 	.word	0x00002920


	//   ....[28]....
        /*0168*/ 	.word	0x00002980


	//   ....[29]....
        /*016c*/ 	.word	0x000029e0


	//----- nvinfo : EIATTR_VRC_CTA_INIT_COUNT
	.align		4
.L_866:
        /*0170*/ 	.byte	0x02, 0x4a
	.zero		1
	.zero		1


	//----- nvinfo : EIATTR_EXIT_INSTR_OFFSETS
	.align		4
        /*0174*/ 	.byte	0x04, 0x1c
        /*0176*/ 	.short	(.L_868 - .L_867)


	//   ....[0]....
.L_867:
        /*0178*/ 	.word	0x00002b00


	//   ....[1]....
        /*017c*/ 	.word	0x00002b40


	//----- nvinfo : EIATTR_MAX_THREADS
	.align		4
.L_868:
        /*0180*/ 	.byte	0x04, 0x05
        /*0182*/ 	.short	(.L_870 - .L_869)
.L_869:
        /*0184*/ 	.word	0x00000100
        /*0188*/ 	.word	0x00000001
        /*018c*/ 	.word	0x00000001


	//----- nvinfo : EIATTR_CRS_STACK_SIZE
	.align		4
.L_870:
        /*0190*/ 	.byte	0x04, 0x1e
        /*0192*/ 	.short	(.L_872 - .L_871)
.L_871:
        /*0194*/ 	.word	0x00000000


	//----- nvinfo : EIATTR_CBANK_PARAM_SIZE
	.align		4
.L_872:
        /*0198*/ 	.byte	0x03, 0x19
        /*019a*/ 	.short	0x003e


	//----- nvinfo : EIATTR_PARAM_CBANK
	.align		4
        /*019c*/ 	.byte	0x04, 0x0a
        /*019e*/ 	.short	(.L_874 - .L_873)
	.align		4
.L_873:
        /*01a0*/ 	.word	index@(.nv.constant0._ZN3cub18CUB_300001_SM_10006detail6reduce18DeviceReduceKernelINS2_10policy_hubIijN4cuda3std3__44plusIiEEE10Policy1000EPijS9_iNS7_10__identityEEEvT0_PT3_T1_NS0_13GridEvenShareISH_EET2_T4_)
        /*01a4*/ 	.short	0x0380
        /*01a6*/ 	.short	0x003e


	//----- nvinfo : EIATTR_SW_WAR
	.align		4
.L_874:
        /*01a8*/ 	.byte	0x04, 0x36
        /*01aa*/ 	.short	(.L_876 - .L_875)
.L_875:
        /*01ac*/ 	.word	0x00000008
.L_876:


//--------------------- .nv.info._ZN3cub18CUB_300001_SM_10006detail6reduce28DeviceReduceSingleTileKernelINS2_10policy_hubIijN4cuda3std3__44plusIiEEE10Policy1000EPiSC_jS9_iiNS7_10__identityEEEvT0_T1_T2_T3_T4_T6_ --------------------------
	.section	.nv.info._ZN3cub18CUB_300001_SM_10006detail6reduce28DeviceReduceSingleTileKernelINS2_10policy_hubIijN4cuda3std3__44plusIiEEE10Policy1000EPiSC_jS9_iiNS7_10__identityEEEvT0_T1_T2_T3_T4_T6_,"",@"SHT_CUDA_INFO"
	.sectionflags	@""
	.align	4


	//----- nvinfo : EIATTR_CUDA_API_VERSION
	.align		4
        /*0000*/ 	.byte	0x04, 0x37
        /*0002*/ 	.short	(.L_878 - .L_877)
.L_877:
        /*0004*/ 	.word	0x00000082


	//----- nvinfo : EIATTR_KPARAM_INFO
	.align		4
.L_878:
        /*0008*/ 	.byte	0x04, 0x17
        /*000a*/ 	.short	(.L_880 - .L_879)
.L_879:
        /*000c*/ 	.word	0x00000000
        /*0010*/ 	.short	0x0005
        /*0012*/ 	.short	0x001c
        /*0014*/ 	.byte	0x00, 0xf0, 0x05, 0x00


	//----- nvinfo : EIATTR_KPARAM_INFO
	.align		4
.L_880:
        /*0018*/ 	.byte	0x04, 0x17
        /*001a*/ 	.short	(.L_882 - .L_881)
.L_881:
        /*001c*/ 	.word	0x00000000
        /*0020*/ 	.short	0x0004
        /*0022*/ 	.short	0x0018
        /*0024*/ 	.byte	0x00, 0xf0, 0x11, 0x00


	//----- nvinfo : EIATTR_KPARAM_INFO
	.align		4
.L_882:
        /*0028*/ 	.byte	0x04, 0x17
        /*002a*/ 	.short	(.L_884 - .L_883)
.L_883:
        /*002c*/ 	.word	0x00000000
        /*0030*/ 	.short	0x0003
        /*0032*/ 	.short	0x0014
        /*0034*/ 	.byte	0x00, 0xf0, 0x05, 0x00


	//----- nvinfo : EIATTR_KPARAM_INFO
	.align		4
.L_884:
        /*0038*/ 	.byte	0x04, 0x17
        /*003a*/ 	.short	(.L_886 - .L_885)
.L_885:
        /*003c*/ 	.word	0x00000000
        /*0040*/ 	.short	0x0002
        /*0042*/ 	.short	0x0010
        /*0044*/ 	.byte	0x00, 0xf0, 0x11, 0x00


	//----- nvinfo : EIATTR_KPARAM_INFO
	.align		4
.L_886:
        /*0048*/ 	.byte	0x04, 0x17
        /*004a*/ 	.short	(.L_888 - .L_887)
.L_887:
        /*004c*/ 	.word	0x00000000
        /*0050*/ 	.short	0x0001
        /*0052*/ 	.short	0x0008
        /*0054*/ 	.byte	0x00, 0xf5, 0x21, 0x00


	//----- nvinfo : EIATTR_KPARAM_INFO
	.align		4
.L_888:
        /*0058*/ 	.byte	0x04, 0x17
        /*005a*/ 	.short	(.L_890 - .L_889)
.L_889:
        /*005c*/ 	.word	0x00000000
        /*0060*/ 	.short	0x0000
        /*0062*/ 	.short	0x0000
        /*0064*/ 	.byte	0x00, 0xf5, 0x21, 0x00


	//----- nvinfo : EIATTR_SPARSE_MMA_MASK
	.align		4
.L_890:
        /*0068*/ 	.byte	0x03, 0x50
        /*006a*/ 	.short	0x0000


	//----- nvinfo : EIATTR_MAXREG_COUNT
	.align		4
        /*006c*/ 	.byte	0x03, 0x1b
        /*006e*/ 	.short	0x00ff


	//----- nvinfo : EIATTR_NUM_BARRIERS
	.align		4
        /*0070*/ 	.byte	0x02, 0x4c
        /*0072*/ 	.byte	0x01
	.zero		1


	//----- nvinfo : EIATTR_MERCURY_ISA_VERSION
	.align		4
        /*0074*/ 	.byte	0x03, 0x5f
        /*0076*/ 	.short	0x0101


	//----- nvinfo : EIATTR_COOP_GROUP_MASK_REGIDS
	.align		4
        /*0078*/ 	.byte	0x04, 0x29
        /*007a*/ 	.short	(.L_892 - .L_891)


	//   ....[0]....
.L_891:
        /*007c*/ 	.word	0xffffffff


	//   ....[1]....
        /*0080*/ 	.word	0xffffffff


	//   ....[2]....
        /*0084*/ 	.word	0xffffffff


	//   ....[3]....
        /*0088*/ 	.word	0xffffffff


	//   ....[4]....
        /*008c*/ 	.word	0xffffffff


	//   ....[5]....
        /*0090*/ 	.word	0xffffffff


	//   ....[6]....
        /*0094*/ 	.word	0xffffffff


	//   ....[7]....
        /*0098*/ 	.word	0xffffffff


	//   ....[8]....
        /*009c*/ 	.word	0xffffffff


	//   ....[9]....
        /*00a0*/ 	.word	0xffffffff


	//   ....[10]....
        /*00a4*/ 	.word	0xffffffff


	//   ....[11]....
        /*00a8*/ 	.word	0xffffffff


	//   ....[12]....
        /*00ac*/ 	.word	0xffffffff


	//   ....[13]....
        /*00b0*/ 	.word	0xffffffff


	//   ....[14]....
        /*00b4*/ 	.word	0xffffffff


	//   ....[15]....
        /*00b8*/ 	.word	0xffffffff


	//   ....[16]....
        /*00bc*/ 	.word	0xffffffff


	//   ....[17]....
        /*00c0*/ 	.word	0xffffffff


	//   ....[18]....
        /*00c4*/ 	.word	0xffffffff


	//   ....[19]....
        /*00c8*/ 	.word	0xffffffff


	//   ....[20]....
        /*00cc*/ 	.word	0xffffffff


	//   ....[21]....
        /*00d0*/ 	.word	0xffffffff


	//   ....[22]....
        /*00d4*/ 	.word	0xffffffff


	//   ....[23]....
        /*00d8*/ 	.word	0xffffffff


	//   ....[24]....
        /*00dc*/ 	.word	0xffffffff


	//   ....[25]....
        /*00e0*/ 	.word	0xffffffff


	//   ....[26]....
        /*00e4*/ 	.word	0xffffffff


	//   ....[27]....
        /*00e8*/ 	.word	0xffffffff


	//   ....[28]....
        /*00ec*/ 	.word	0xffffffff


	//   ....[29]....
        /*00f0*/ 	.word	0xffffffff


	//----- nvinfo : EIATTR_COOP_GROUP_INSTR_OFFSETS
	.align		4
.L_892:
        /*00f4*/ 	.byte	0x04, 0x28
        /*00f6*/ 	.short	(.L_894 - .L_893)


	//   ....[0]....
.L_893:
        /*00f8*/ 	.word	0x00000840


	//   ....[1]....
        /*00fc*/ 	.word	0x000008a0


	//   ....[2]....
        /*0100*/ 	.word	0x00000900


	//   ....[3]....
        /*0104*/ 	.word	0x00000960


	//   ....[4]....
        /*0108*/ 	.word	0x000009c0


	//   ....[5]....
        /*010c*/ 	.word	0x00000b50


	//   ....[6]....
        /*0110*/ 	.word	0x00000bf0


	//   ....[7]....
        /*0114*/ 	.word	0x00000c60


	//   ....[8]....
        /*0118*/ 	.word	0x00000ca0


	//   ....[9]....
        /*011c*/ 	.word	0x00000cf0


	//   ....[10]....
        /*0120*/ 	.word	0x00001510


	//   ....[11]....
        /*0124*/ 	.word	0x00001570


	//   ....[12]....
        /*0128*/ 	.word	0x000015d0


	//   ....[13]....
        /*012c*/ 	.word	0x00001630


	//   ....[14]....
        /*0130*/ 	.word	0x00001690


	//   ....[15]....
        /*0134*/ 	.word	0x00001ee0


	//   ....[16]....
        /*0138*/ 	.word	0x00001f40


	//   ....[17]....
        /*013c*/ 	.word	0x00001fa0


	//   ....[18]....
        /*0140*/ 	.word	0x00002000


	//   ....[19]....
        /*0144*/ 	.word	0x00002060


	//   ....[20]....
        /*0148*/ 	.word	0x000021f0


	//   ....[21]....
        /*014c*/ 	.word	0x00002280


	//   ....[22]....
        /*0150*/ 	.word	0x000022d0


	//   ....[23]....
        /*0154*/ 	.word	0x00002350


	//   ....[24]....
        /*0158*/ 	.word	0x000023b0


	//   ....[25]....
        /*015c*/ 	.word	0x00002d30


	//   ....[26]....
        /*0160*/ 	.word	0x00002d90


	//   ....[27]....
        /*0164*/ 	.word	0x00002df0


	//   ....[28]....
        /*0168*/ 	.word	0x00002e50


	//   ....[29]....
        /*016c*/ 	.word	0x00002eb0


	//----- nvinfo : EIATTR_VRC_CTA_INIT_COUNT
	.align		4
.L_894:
        /*0170*/ 	.byte	0x02, 0x4a
	.zero		1
	.zero		1


	//----- nvinfo : EIATTR_EXIT_INSTR_OFFSETS
	.align		4
        /*0174*/ 	.byte	0x04, 0x1c
        /*0176*/ 	.short	(.L_896 - .L_895)


	//   ....[0]....
.L_895:
        /*0178*/ 	.word	0x00000080


	//   ....[1]....
        /*017c*/ 	.word	0x000000c0


	//   ....[2]....
        /*0180*/ 	.word	0x00002fd0


	//   ....[3]....
        /*0184*/ 	.word	0x00003020


	//----- nvinfo : EIATTR_MAX_THREADS
	.align		4
.L_896:
        /*0188*/ 	.byte	0x04, 0x05
        /*018a*/ 	.short	(.L_898 - .L_897)
.L_897:
        /*018c*/ 	.word	0x00000100
        /*0190*/ 	.word	0x00000001
        /*0194*/ 	.word	0x00000001


	//----- nvinfo : EIATTR_CRS_STACK_SIZE
	.align		4
.L_898:
        /*0198*/ 	.byte	0x04, 0x1e
        /*019a*/ 	.short	(.L_900 - .L_899)
.L_899:
        /*019c*/ 	.word	0x00000000


	//----- nvinfo : EIATTR_CBANK_PARAM_SIZE
	.align		4
.L_900:
        /*01a0*/ 	.byte	0x03, 0x19
        /*01a2*/ 	.short	0x001d


	//----- nvinfo : EIATTR_PARAM_CBANK
	.align		4
        /*01a4*/ 	.byte	0x04, 0x0a
        /*01a6*/ 	.short	(.L_902 - .L_901)
	.align		4
.L_901:
        /*01a8*/ 	.word	index@(.nv.constant0._ZN3cub18CUB_300001_SM_10006detail6reduce28DeviceReduceSingleTileKernelINS2_10policy_hubIijN4cuda3std3__44plusIiEEE10Policy1000EPiSC_jS9_iiNS7_10__identityEEEvT0_T1_T2_T3_T4_T6_)
        /*01ac*/ 	.short	0x0380
        /*01ae*/ 	.short	0x001d


	//----- nvinfo : EIATTR_SW_WAR
	.align		4
.L_902:
        /*01b0*/ 	.byte	0x04, 0x36
        /*01b2*/ 	.short	(.L_904 - .L_903)
.L_903:
        /*01b4*/ 	.word	0x00000008
.L_904:


//--------------------- .nv.info._ZN3cub18CUB_300001_SM_10006detail6reduce28DeviceReduceSingleTileKernelINS2_10policy_hubIfyN4cuda3__47maximumIfEEE10Policy1000EPfSB_iS8_ffNS5_3std3__410__identityEEEvT0_T1_T2_T3_T4_T6_ --------------------------
	.section	.nv.info._ZN3cub18CUB_300001_SM_10006detail6reduce28DeviceReduceSingleTileKernelINS2_10policy_hubIfyN4cuda3__47maximumIfEEE10Policy1000EPfSB_iS8_ffNS5_3std3__410__identityEEEvT0_T1_T2_T3_T4_T6_,"",@"SHT_CUDA_INFO"
	.sectionflags	@""
	.align	4


	//----- nvinfo : EIATTR_CUDA_API_VERSION
	.align		4
        /*0000*/ 	.byte	0x04, 0x37
        /*0002*/ 	.short	(.L_906 - .L_905)
.L_905:
        /*0004*/ 	.word	0x00000082


	//----- nvinfo : EIATTR_KPARAM_INFO
	.align		4
.L_906:
        /*0008*/ 	.byte	0x04, 0x17
        /*000a*/ 	.short	(.L_908 - .L_907)
.L_907:
        /*000c*/ 	.word	0x00000000
        /*0010*/ 	.short	0x0005
        /*0012*/ 	.short	0x001c
        /*0014*/ 	.byte	0x00, 0xf0, 0x05, 0x00


	//----- nvinfo : EIATTR_KPARAM_INFO
	.align		4
.L_908:
        /*0018*/ 	.byte	0x04, 0x17
        /*001a*/ 	.short	(.L_910 - .L_909)
.L_909:
        /*001c*/ 	.word	0x00000000
        /*0020*/ 	.short	0x0004
        /*0022*/ 	.short	0x0018
        /*0024*/ 	.byte	0x00, 0xf0, 0x11, 0x00


	//----- nvinfo : EIATTR_KPARAM_INFO
	.align		4
.L_910:
        /*0028*/ 	.byte	0x04, 0x17
        /*002a*/ 	.short	(.L_912 - .L_911)
.L_911:
        /*002c*/ 	.word	0x00000000
        /*0030*/ 	.short	0x0003
        /*0032*/ 	.short	0x0014
        /*0034*/ 	.byte	0x00, 0xf0, 0x05, 0x00


	//----- nvinfo : EIATTR_KPARAM_INFO
	.align		4
.L_912:
        /*0038*/ 	.byte	0x04, 0x17
        /*003a*/ 	.short	(.L_914 - .L_913)
.L_913:
        /*003c*/ 	.word	0x00000000
        /*0040*/ 	.short	0x0002
        /*0042*/ 	.short	0x0010
        /*0044*/ 	.byte	0x00, 0xf0, 0x11, 0x00


	//----- nvinfo : EIATTR_KPARAM_INFO
	.align		4
.L_914:
        /*0048*/ 	.byte	0x04, 0x17
        /*004a*/ 	.short	(.L_916 - .L_915)
.L_915:
        /*004c*/ 	.word	0x00000000
        /*0050*/ 	.short	0x0001
        /*0052*/ 	.short	0x0008
        /*0054*/ 	.byte	0x00, 0xf5, 0x21, 0x00


	//----- nvinfo : EIATTR_KPARAM_INFO
	.align		4
.L_916:
        /*0058*/ 	.byte	0x04, 0x17
        /*005a*/ 	.short	(.L_918 - .L_917)
.L_917:
        /*005c*/ 	.word	0x00000000
        /*0060*/ 	.short	0x0000
        /*0062*/ 	.short	0x0000
        /*0064*/ 	.byte	0x00, 0xf5, 0x21, 0x00


	//----- nvinfo : EIATTR_SPARSE_MMA_MASK
	.align		4
.L_918:
        /*0068*/ 	.byte	0x03, 0x50
        /*006a*/ 	.short	0x0000


	//----- nvinfo : EIATTR_MAXREG_COUNT
	.align		4
        /*006c*/ 	.byte	0x03, 0x1b
        /*006e*/ 	.short	0x00ff


	//----- nvinfo : EIATTR_NUM_BARRIERS
	.align		4
        /*0070*/ 	.byte	0x02, 0x4c
        /*0072*/ 	.byte	0x01
	.zero		1


	//----- nvinfo : EIATTR_MERCURY_ISA_VERSION
	.align		4
        /*0074*/ 	.byte	0x03, 0x5f
        /*0076*/ 	.short	0x0101


	//----- nvinfo : EIATTR_COOP_GROUP_MASK_REGIDS
	.align		4
        /*0078*/ 	.byte	0x04, 0x29
        /*007a*/ 	.short	(.L_920 - .L_919)


	//   ....[0]....
.L_919:
        /*007c*/ 	.word	0xffffffff


	//   ....[1]....
        /*0080*/ 	.word	0xffffffff


	//   ....[2]....
        /*0084*/ 	.word	0xffffffff


	//   ....[3]....
        /*0088*/ 	.word	0xffffffff


	//   ....[4]....
        /*008c*/ 	.word	0xffffffff


	//   ....[5]....
        /*0090*/ 	.word	0xffffffff


	//   ....[6]....
        /*0094*/ 	.word	0xffffffff


	//   ....[7]....
        /*0098*/ 	.word	0xffffffff


	//   ....[8]....
        /*009c*/ 	.word	0xffffffff


	//   ....[9]....
        /*00a0*/ 	.word	0xffffffff


	//   ....[10]....
        /*00a4*/ 	.word	0xffffffff


	//   ....[11]....
        /*00a8*/ 	.word	0xffffffff


	//   ....[12]....
        /*00ac*/ 	.word	0xffffffff


	//   ....[13]....
        /*00b0*/ 	.word	0xffffffff


	//   ....[14]....
        /*00b4*/ 	.word	0xffffffff


	//   ....[15]....
        /*00b8*/ 	.word	0xffffffff


	//   ....[16]....
        /*00bc*/ 	.word	0xffffffff


	//   ....[17]....
        /*00c0*/ 	.word	0xffffffff


	//   ....[18]....
        /*00c4*/ 	.word	0xffffffff


	//   ....[19]....
        /*00c8*/ 	.word	0xffffffff


	//   ....[20]....
        /*00cc*/ 	.word	0xffffffff


	//   ....[21]....
        /*00d0*/ 	.word	0xffffffff


	//   ....[22]....
        /*00d4*/ 	.word	0xffffffff


	//   ....[23]....
        /*00d8*/ 	.word	0xffffffff


	//   ....[24]....
        /*00dc*/ 	.word	0xffffffff


	//   ....[25]....
        /*00e0*/ 	.word	0xffffffff


	//   ....[26]....
        /*00e4*/ 	.word	0xffffffff


	//   ....[27]....
        /*00e8*/ 	.word	0xffffffff


	//   ....[28]....
        /*00ec*/ 	.word	0xffffffff


	//   ....[29]....
        /*00f0*/ 	.word	0xffffffff


	//----- nvinfo : EIATTR_COOP_GROUP_INSTR_OFFSETS
	.align		4
.L_920:
        /*00f4*/ 	.byte	0x04, 0x28
        /*00f6*/ 	.short	(.L_922 - .L_921)


	//   ....[0]....
.L_921:
        /*00f8*/ 	.word	0x00000b50


	//   ....[1]....
        /*00fc*/ 	.word	0x00000bc0


	//   ....[2]....
        /*0100*/ 	.word	0x00000c40


	//   ....[3]....
        /*0104*/ 	.word	0x00000ca0


	//   ....[4]....
        /*0108*/ 	.word	0x00000ce0


	//   ....[5]....
        /*010c*/ 	.word	0x00000f20


	//   ....[6]....
        /*0110*/ 	.word	0x00000f90


	//   ....[7]....
        /*0114*/ 	.word	0x00000fe0


	//   ....[8]....
        /*0118*/ 	.word	0x00001040


	//   ....[9]....
        /*011c*/ 	.word	0x000010b0


	//   ....[10]....
        /*0120*/ 	.word	0x000022f0


	//   ....[11]....
        /*0124*/ 	.word	0x00002380


	//   ....[12]....
        /*0128*/ 	.word	0x000023e0


	//   ....[13]....
        /*012c*/ 	.word	0x00002430


	//   ....[14]....
        /*0130*/ 	.word	0x00002470


	//   ....[15]....
        /*0134*/ 	.word	0x00003080


	//   ....[16]....
        /*0138*/ 	.word	0x000030f0


	//   ....[17]....
        /*013c*/ 	.word	0x00003170


	//   ....[18]....
        /*0140*/ 	.word	0x000031d0


	//   ....[19]....
        /*0144*/ 	.word	0x00003210


	//   ....[20]....
        /*0148*/ 	.word	0x00003450


	//   ....[21]....
        /*014c*/ 	.word	0x000034c0


	//   ....[22]....
        /*0150*/ 	.word	0x00003510


	//   ....[23]....
        /*0154*/ 	.word	0x00003570


	//   ....[24]....
        /*0158*/ 	.word	0x000035f0


	//   ....[25]....
        /*015c*/ 	.word	0x000049a0


	//   ....[26]....
        /*0160*/ 	.word	0x00004a30


	//   ....[27]....
        /*0164*/ 	.word	0x00004a90


	//   ....[28]....
        /*0168*/ 	.word	0x00004ae0


	//   ....[29]....
        /*016c*/ 	.word	0x00004b20


	//----- nvinfo : EIATTR_VRC_CTA_INIT_COUNT
	.align		4
.L_922:
        /*0170*/ 	.byte	0x02, 0x4a
	.zero		1
	.zero		1


	//----- nvinfo : EIATTR_EXIT_INSTR_OFFSETS
	.align		4
        /*0174*/ 	.byte	0x04, 0x1c
        /*0176*/ 	.short	(.L_924 - .L_923)


	//   ....[0]....
.L_923:
        /*0178*/ 	.word	0x00000080


	//   ....[1]....
        /*017c*/ 	.word	0x000000c0


	//   ....[2]....
        /*0180*/ 	.word	0x00004cf0


	//   ....[3]....
        /*0184*/ 	.word	0x00004d50


	//----- nvinfo : EIATTR_MAX_THREADS
	.align		4
.L_924:
        /*0188*/ 	.byte	0x04, 0x05
        /*018a*/ 	.short	(.L_926 - .L_925)
.L_925:
        /*018c*/ 	.word	0x00000100
        /*0190*/ 	.word	0x00000001
        /*0194*/ 	.word	0x00000001


	//----- nvinfo : EIATTR_CRS_STACK_SIZE
	.align		4
.L_926:
        /*0198*/ 	.byte	0x04, 0x1e
        /*019a*/ 	.short	(.L_928 - .L_927)
.L_927:
        /*019c*/ 	.word	0x00000000


	//----- nvinfo : EIATTR_CBANK_PARAM_SIZE
	.align		4
.L_928:
        /*01a0*/ 	.byte	0x03, 0x19
        /*01a2*/ 	.short	0x001d


	//----- nvinfo : EIATTR_PARAM_CBANK
	.align		4
        /*01a4*/ 	.byte	0x04, 0x0a
        /*01a6*/ 	.short	(.L_930 - .L_929)
	.align		4
.L_929:
        /*01a8*/ 	.word	index@(.nv.constant0._ZN3cub18CUB_300001_SM_10006detail6reduce28DeviceReduceSingleTileKernelINS2_10policy_hubIfyN4cuda3__47maximumIfEEE10Policy1000EPfSB_iS8_ffNS5_3std3__410__identityEEEvT0_T1_T2_T3_T4_T6_)
        /*01ac*/ 	.short	0x0380
        /*01ae*/ 	.short	0x001d


	//----- nvinfo : EIATTR_SW_WAR
	.align		4
.L_930:
        /*01b0*/ 	.byte	0x04, 0x36
        /*01b2*/ 	.short	(.L_932 - .L_931)
.L_931:
        /*01b4*/ 	.word	0x00000008
.L_932:


//--------------------- .nv.info._ZN3cub18CUB_300001_SM_10006detail6reduce18DeviceReduceKernelINS2_10policy_hubIfyN4cuda3__47maximumIfEEE10Policy1000EPfyS8_fNS5_3std3__410__identityEEEvT0_PT3_T1_NS0_13GridEvenShareISI_EET2_T4_ --------------------------
	.section	.nv.info._ZN3cub18CUB_300001_SM_10006detail6reduce18DeviceReduceKernelINS2_10policy_hubIfyN4cuda3__47maximumIfEEE10Policy1000EPfyS8_fNS5_3std3__410__identityEEEvT0_PT3_T1_NS0_13GridEvenShareISI_EET2_T4_,"",@"SHT_CUDA_INFO"
	.sectionflags	@""
	.align	4


	//----- nvinfo : EIATTR_CUDA_API_VERSION
	.align		4
        /*0000*/ 	.byte	0x04, 0x37
        /*0002*/ 	.short	(.L_934 - .L_933)
.L_933:
        /*0004*/ 	.word	0x00000082


	//----- nvinfo : EIATTR_KPARAM_INFO
	.align		4
.L_934:
        /*0008*/ 	.byte	0x04, 0x17
        /*000a*/ 	.short	(.L_936 - .L_935)
.L_935:
        /*000c*/ 	.word	0x00000000
        /*0010*/ 	.short	0x0005
        /*0012*/ 	.short	0x0061
        /*0014*/ 	.byte	0x00, 0xf0, 0x05, 0x00


	//----- nvinfo : EIATTR_KPARAM_INFO
	.align		4
.L_936:
        /*0018*/ 	.byte	0x04, 0x17
        /*001a*/ 	.short	(.L_938 - .L_937)
.L_937:
        /*001c*/ 	.word	0x00000000
        /*0020*/ 	.short	0x0004
        /*0022*/ 	.short	0x0060
        /*0024*/ 	.byte	0x00, 0xf0, 0x05, 0x00


	//----- nvinfo : EIATTR_KPARAM_INFO
	.align		4
.L_938:
        /*0028*/ 	.byte	0x04, 0x17
        /*002a*/ 	.short	(.L_940 - .L_939)
.L_939:
        /*002c*/ 	.word	0x00000000
        /*0030*/ 	.short	0x0003
        /*0032*/ 	.short	0x0018
        /*0034*/ 	.byte	0x00, 0xf0, 0x21, 0x01


	//----- nvinfo : EIATTR_KPARAM_INFO
	.align		4
.L_940:
        /*0038*/ 	.byte	0x04, 0x17
        /*003a*/ 	.short	(.L_942 - .L_941)
.L_941:
        /*003c*/ 	.word	0x00000000
        /*0040*/ 	.short	0x0002
        /*0042*/ 	.short	0x0010
        /*0044*/ 	.byte	0x00, 0xf0, 0x21, 0x00


	//----- nvinfo : EIATTR_KPARAM_INFO
	.align		4
.L_942:
        /*0048*/ 	.byte	0x04, 0x17
        /*004a*/ 	.short	(.L_944 - .L_943)
.L_943:
        /*004c*/ 	.word	0x00000000
        /*0050*/ 	.short	0x0001
        /*0052*/ 	.short	0x0008
        /*0054*/ 	.byte	0x00, 0xf5, 0x21, 0x00


	//----- nvinfo : EIATTR_KPARAM_INFO
	.align		4
.L_944:
        /*0058*/ 	.byte	0x04, 0x17
        /*005a*/ 	.short	(.L_946 - .L_945)
.L_945:
        /*005c*/ 	.word	0x00000000
        /*0060*/ 	.short	0x0000
        /*0062*/ 	.short	0x0000
        /*0064*/ 	.byte	0x00, 0xf5, 0x21, 0x00


	//----- nvinfo : EIATTR_SPARSE_MMA_MASK
	.align		4
.L_946:
        /*0068*/ 	.byte	0x03, 0x50
        /*006a*/ 	.short	0x0000


	//----- nvinfo : EIATTR_MAXREG_COUNT
	.align		4
        /*006c*/ 	.byte	0x03, 0x1b
        /*006e*/ 	.short	0x00ff


	//----- nvinfo : EIATTR_NUM_BARRIERS
	.align		4
        /*0070*/ 	.byte	0x02, 0x4c
        /*0072*/ 	.byte	0x01
	.zero		1


	//----- nvinfo : EIATTR_MERCURY_ISA_VERSION
	.align		4
        /*0074*/ 	.byte	0x03, 0x5f
        /*0076*/ 	.short	0x0101


	//----- nvinfo : EIATTR_COOP_GROUP_MASK_REGIDS
	.align		4
        /*0078*/ 	.byte	0x04, 0x29
        /*007a*/ 	.short	(.L_948 - .L_947)


	//   ....[0]....
.L_947:
        /*007c*/ 	.word	0xffffffff


	//   ....[1]....
        /*0080*/ 	.word	0xffffffff


	//   ....[2]....
        /*0084*/ 	.word	0xffffffff


	//   ....[3]....
        /*0088*/ 	.word	0xffffffff


	//   ....[4]....
        /*008c*/ 	.word	0xffffffff


	//   ....[5]....
        /*0090*/ 	.word	0xffffffff


	//   ....[6]....
        /*0094*/ 	.word	0xffffffff


	//   ....[7]....
        /*0098*/ 	.word	0xffffffff


	//   ....[8]....
        /*009c*/ 	.word	0xffffffff


	//   ....[9]....
        /*00a0*/ 	.word	0xffffffff


	//   ....[10]....
        /*00a4*/ 	.word	0xffffffff


	//   ....[11]....
        /*00a8*/ 	.word	0xffffffff


	//   ....[12]....
        /*00ac*/ 	.word	0xffffffff


	//   ....[13]....
        /*00b0*/ 	.word	0xffffffff


	//   ....[14]....
        /*00b4*/ 	.word	0xffffffff


	//   ....[15]....
        /*00b8*/ 	.word	0xffffffff


	//   ....[16]....
        /*00bc*/ 	.word	0xffffffff


	//   ....[17]....
        /*00c0*/ 	.word	0xffffffff


	//   ....[18]....
        /*00c4*/ 	.word	0xffffffff


	//   ....[19]....
        /*00c8*/ 	.word	0xffffffff


	//   ....[20]....
        /*00cc*/ 	.word	0xffffffff


	//   ....[21]....
        /*00d0*/ 	.word	0xffffffff


	//   ....[22]....
        /*00d4*/ 	.word	0xffffffff


	//   ....[23]....
        /*00d8*/ 	.word	0xffffffff


	//   ....[24]....
        /*00dc*/ 	.word	0xffffffff


	//   ....[25]....
        /*00e0*/ 	.word	0xffffffff


	//   ....[26]....
        /*00e4*/ 	.word	0xffffffff


	//   ....[27]....
        /*00e8*/ 	.word	0xffffffff


	//   ....[28]....
        /*00ec*/ 	.word	0xffffffff


	//   ....[29]....
        /*00f0*/ 	.word	0xffffffff


	//----- nvinfo : EIATTR_COOP_GROUP_INSTR_OFFSETS
	.align		4
.L_948:
        /*00f4*/ 	.byte	0x04, 0x28
        /*00f6*/ 	.short	(.L_950 - .L_949)


	//   ....[0]....
.L_949:
        /*00f8*/ 	.word	0x00000cf0


	//   ....[1]....
        /*00fc*/ 	.word	0x00000d60


	//   ....[2]....
        /*0100*/ 	.word	0x00000de0


	//   ....[3]....
        /*0104*/ 	.word	0x00000e40


	//   ....[4]....
        /*0108*/ 	.word	0x00000e80


	//   ....[5]....
        /*010c*/ 	.word	0x000010c0


	//   ....[6]....
        /*0110*/ 	.word	0x00001130


	//   ....[7]....
        /*0114*/ 	.word	0x00001180


	//   ....[8]....
        /*0118*/ 	.word	0x000011e0


	//   ....[9]....
        /*011c*/ 	.word	0x00001250


	//   ....[10]....
        /*0120*/ 	.word	0x00002610


	//   ....[11]....
        /*0124*/ 	.word	0x000026b0


	//   ....[12]....
        /*0128*/ 	.word	0x00002710


	//   ....[13]....
        /*012c*/ 	.word	0x00002760


	//   ....[14]....
        /*0130*/ 	.word	0x000027a0


	//   ....[15]....
        /*0134*/ 	.word	0x000035c0


	//   ....[16]....
        /*0138*/ 	.word	0x00003630


	//   ....[17]....
        /*013c*/ 	.word	0x000036b0


	//   ....[18]....
        /*0140*/ 	.word	0x00003710


	//   ....[19]....
        /*0144*/ 	.word	0x00003750


	//   ....[20]....
        /*0148*/ 	.word	0x00003990


	//   ....[21]....
        /*014c*/ 	.word	0x00003a00


	//   ....[22]....
        /*0150*/ 	.word	0x00003a50


	//   ....[23]....
        /*0154*/ 	.word	0x00003ab0


	//   ....[24]....
        /*0158*/ 	.word	0x00003b20


	//   ....[25]....
        /*015c*/ 	.word	0x000050c0


	//   ....[26]....
        /*0160*/ 	.word	0x00005150


	//   ....[27]....
        /*0164*/ 	.word	0x000051b0


	//   ....[28]....
        /*0168*/ 	.word	0x00005200


	//   ....[29]....
        /*016c*/ 	.word	0x00005240


	//----- nvinfo : EIATTR_VRC_CTA_INIT_COUNT
	.align		4
.L_950:
        /*0170*/ 	.byte	0x02, 0x4a
	.zero		1
	.zero		1


	//----- nvinfo : EIATTR_EXIT_INSTR_OFFSETS
	.align		4
        /*0174*/ 	.byte	0x04, 0x1c
        /*0176*/ 	.short	(.L_952 - .L_951)


	//   ....[0]....
.L_951:
        /*0178*/ 	.word	0x00005410


	//   ....[1]....
        /*017c*/ 	.word	0x00005470


	//----- nvinfo : EIATTR_MAX_THREADS
	.align		4
.L_952:
        /*0180*/ 	.byte	0x04, 0x05
        /*0182*/ 	.short	(.L_954 - .L_953)
.L_953:
        /*0184*/ 	.word	0x00000100
        /*0188*/ 	.word	0x00000001
        /*018c*/ 	.word	0x00000001


	//----- nvinfo : EIATTR_CRS_STACK_SIZE
	.align		4
.L_954:
        /*0190*/ 	.byte	0x04, 0x1e
        /*0192*/ 	.short	(.L_956 - .L_955)
.L_955:
        /*0194*/ 	.word	0x00000000


	//----- nvinfo : EIATTR_CBANK_PARAM_SIZE
	.align		4
.L_956:
        /*0198*/ 	.byte	0x03, 0x19
        /*019a*/ 	.short	0x0062


	//----- nvinfo : EIATTR_PARAM_CBANK
	.align		4
        /*019c*/ 	.byte	0x04, 0x0a
        /*019e*/ 	.short	(.L_958 - .L_957)
	.align		4
.L_957:
        /*01a0*/ 	.word	index@(.nv.constant0._ZN3cub18CUB_300001_SM_10006detail6reduce18DeviceReduceKernelINS2_10policy_hubIfyN4cuda3__47maximumIfEEE10Policy1000EPfyS8_fNS5_3std3__410__identityEEEvT0_PT3_T1_NS0_13GridEvenShareISI_EET2_T4_)
        /*01a4*/ 	.short	0x0380
        /*01a6*/ 	.short	0x0062


	//----- nvinfo : EIATTR_SW_WAR
	.align		4
.L_958:
        /*01a8*/ 	.byte	0x04, 0x36
        /*01aa*/ 	.short	(.L_960 - .L_959)
.L_959:
        /*01ac*/ 	.word	0x00000008
.L_960:


//--------------------- .nv.info._ZN3cub18CUB_300001_SM_10006detail6reduce28DeviceReduceSingleTileKernelINS2_10policy_hubIfyN4cuda3__47maximumIfEEE10Policy1000EPfSB_yS8_ffNS5_3std3__410__identityEEEvT0_T1_T2_T3_T4_T6_ --------------------------
	.section	.nv.info._ZN3cub18CUB_300001_SM_10006detail6reduce28DeviceReduceSingleTileKernelINS2_10policy_hubIfyN4cuda3__47maximumIfEEE10Policy1000EPfSB_yS8_ffNS5_3std3__410__identityEEEvT0_T1_T2_T3_T4_T6_,"",@"SHT_CUDA_INFO"
	.sectionflags	@""
	.align	4


	//----- nvinfo : EIATTR_CUDA_API_VERSION
	.align		4
        /*0000*/ 	.byte	0x04, 0x37
        /*0002*/ 	.short	(.L_962 - .L_961)
.L_961:
        /*0004*/ 	.word	0x00000082


	//----- nvinfo : EIATTR_KPARAM_INFO
	.align		4
.L_962:
        /*0008*/ 	.byte	0x04, 0x17
        /*000a*/ 	.short	(.L_964 - .L_963)
.L_963:
        /*000c*/ 	.word	0x00000000
        /*0010*/ 	.short	0x0005
        /*0012*/ 	.short	0x0020
        /*0014*/ 	.byte	0x00, 0xf0, 0x05, 0x00


	//----- nvinfo : EIATTR_KPARAM_INFO
	.align		4
.L_964:
        /*0018*/ 	.byte	0x04, 0x17
        /*001a*/ 	.short	(.L_966 - .L_965)
.L_965:
        /*001c*/ 	.word	0x00000000
        /*0020*/ 	.short	0x0004
        /*0022*/ 	.short	0x001c
        /*0024*/ 	.byte	0x00, 0xf0, 0x11, 0x00


	//----- nvinfo : EIATTR_KPARAM_INFO
	.align		4
.L_966:
        /*0028*/ 	.byte	0x04, 0x17
        /*002a*/ 	.short	(.L_968 - .L_967)
.L_967:
        /*002c*/ 	.word	0x00000000
        /*0030*/ 	.short	0x0003
        /*0032*/ 	.short	0x0018
        /*0034*/ 	.byte	0x00, 0xf0, 0x05, 0x00


	//----- nvinfo : EIATTR_KPARAM_INFO
	.align		4
.L_968:
        /*0038*/ 	.byte	0x04, 0x17
        /*003a*/ 	.short	(.L_970 - .L_969)
.L_969:
        /*003c*/ 	.word	0x00000000
        /*0040*/ 	.short	0x0002
        /*0042*/ 	.short	0x0010
        /*0044*/ 	.byte	0x00, 0xf0, 0x21, 0x00


	//----- nvinfo : EIATTR_KPARAM_INFO
	.align		4
.L_970:
        /*0048*/ 	.byte	0x04, 0x17
        /*004a*/ 	.short	(.L_972 - .L_971)
.L_971:
        /*004c*/ 	.word	0x00000000
        /*0050*/ 	.short	0x0001
        /*0052*/ 	.short	0x0008
        /*0054*/ 	.byte	0x00, 0xf5, 0x21, 0x00


	//----- nvinfo : EIATTR_KPARAM_INFO
	.align		4
.L_972:
        /*0058*/ 	.byte	0x04, 0x17
        /*005a*/ 	.short	(.L_974 - .L_973)
.L_973:
        /*005c*/ 	.word	0x00000000
        /*0060*/ 	.short	0x0000
        /*0062*/ 	.short	0x0000
        /*0064*/ 	.byte	0x00, 0xf5, 0x21, 0x00


	//----- nvinfo : EIATTR_SPARSE_MMA_MASK
	.align		4
.L_974:
        /*0068*/ 	.byte	0x03, 0x50
        /*006a*/ 	.short	0x0000


	//----- nvinfo : EIATTR_MAXREG_COUNT
	.align		4
        /*006c*/ 	.byte	0x03, 0x1b
        /*006e*/ 	.short	0x00ff


	//----- nvinfo : EIATTR_NUM_BARRIERS
	.align		4
        /*0070*/ 	.byte	0x02, 0x4c
        /*0072*/ 	.byte	0x01
	.zero		1


	//----- nvinfo : EIATTR_MERCURY_ISA_VERSION
	.align		4
        /*0074*/ 	.byte	0x03, 0x5f
        /*0076*/ 	.short	0x0101


	//----- nvinfo : EIATTR_COOP_GROUP_MASK_REGIDS
	.align		4
        /*0078*/ 	.byte	0x04, 0x29
        /*007a*/ 	.short	(.L_976 - .L_975)


	//   ....[0]....
.L_975:
        /*007c*/ 	.word	0xffffffff


	//   ....[1]....
        /*0080*/ 	.word	0xffffffff


	//   ....[2]....
        /*0084*/ 	.word	0xffffffff


	//   ....[3]....
        /*0088*/ 	.word	0xffffffff


	//   ....[4]....
        /*008c*/ 	.word	0xffffffff


	//   ....[5]....
        /*0090*/ 	.word	0xffffffff


	//   ....[6]....
        /*0094*/ 	.word	0xffffffff


	//   ....[7]....
        /*0098*/ 	.word	0xffffffff


	//   ....[8]....
        /*009c*/ 	.word	0xffffffff


	//   ....[9]....
        /*00a0*/ 	.word	0xffffffff


	//   ....[10]....
        /*00a4*/ 	.word	0xffffffff


	//   ....[11]....
        /*00a8*/ 	.word	0xffffffff


	//   ....[12]....
        /*00ac*/ 	.word	0xffffffff


	//   ....[13]....
        /*00b0*/ 	.word	0xffffffff


	//   ....[14]....
        /*00b4*/ 	.word	0xffffffff


	//   ....[15]....
        /*00b8*/ 	.word	0xffffffff


	//   ....[16]....
        /*00bc*/ 	.word	0xffffffff


	//   ....[17]....
        /*00c0*/ 	.word	0xffffffff


	//   ....[18]....
        /*00c4*/ 	.word	0xffffffff


	//   ....[19]....
        /*00c8*/ 	.word	0xffffffff


	//   ....[20]....
        /*00cc*/ 	.word	0xffffffff


	//   ....[21]....
        /*00d0*/ 	.word	0xffffffff


	//   ....[22]....
        /*00d4*/ 	.word	0xffffffff


	//   ....[23]....
        /*00d8*/ 	.word	0xffffffff


	//   ....[24]....
        /*00dc*/ 	.word	0xffffffff


	//   ....[25]....
        /*00e0*/ 	.word	0xffffffff


	//   ....[26]....
        /*00e4*/ 	.word	0xffffffff


	//   ....[27]....
        /*00e8*/ 	.word	0xffffffff


	//   ....[28]....
        /*00ec*/ 	.word	0xffffffff


	//   ....[29]....
        /*00f0*/ 	.word	0xffffffff


	//----- nvinfo : EIATTR_COOP_GROUP_INSTR_OFFSETS
	.align		4
.L_976:
        /*00f4*/ 	.byte	0x04, 0x28
        /*00f6*/ 	.short	(.L_978 - .L_977)


	//   ....[0]....
.L_977:
        /*00f8*/ 	.word	0x00000b80


	//   ....[1]....
        /*00fc*/ 	.word	0x00000bf0


	//   ....[2]....
        /*0100*/ 	.word	0x00000c70


	//   ....[3]....
        /*0104*/ 	.word	0x00000cd0


	//   ....[4]....
        /*0108*/ 	.word	0x00000d00


	//   ....[5]....
        /*010c*/ 	.word	0x00000f50


	//   ....[6]....
        /*0110*/ 	.word	0x00000ff0


	//   ....[7]....
        /*0114*/ 	.word	0x00001050


	//   ....[8]....
        /*0118*/ 	.word	0x000010a0


	//   ....[9]....
        /*011c*/ 	.word	0x000010f0


	//   ....[10]....
        /*0120*/ 	.word	0x00002340


	//   ....[11]....
        /*0124*/ 	.word	0x000023d0


	//   ....[12]....
        /*0128*/ 	.word	0x00002430


	//   ....[13]....
        /*012c*/ 	.word	0x00002480


	//   ....[14]....
        /*0130*/ 	.word	0x000024b0


	//   ....[15]....
        /*0134*/ 	.word	0x000030e0


	//   ....[16]....
        /*0138*/ 	.word	0x00003150


	//   ....[17]....
        /*013c*/ 	.word	0x000031d0


	//   ....[18]....
        /*0140*/ 	.word	0x00003230


	//   ....[19]....
        /*0144*/ 	.word	0x00003260


	//   ....[20]....
        /*0148*/ 	.word	0x000034b0


	//   ....[21]....
        /*014c*/ 	.word	0x00003540


	//   ....[22]....
        /*0150*/ 	.word	0x00003590


	//   ....[23]....
        /*0154*/ 	.word	0x000035f0


	//   ....[24]....
        /*0158*/ 	.word	0x00003650


	//   ....[25]....
        /*015c*/ 	.word	0x00004a10


	//   ....[26]....
        /*0160*/ 	.word	0x00004aa0


	//   ....[27]....
        /*0164*/ 	.word	0x00004b00


	//   ....[28]....
        /*0168*/ 	.word	0x00004b50


	//   ....[29]....
        /*016c*/ 	.word	0x00004b80


	//----- nvinfo : EIATTR_VRC_CTA_INIT_COUNT
	.align		4
.L_978:
        /*0170*/ 	.byte	0x02, 0x4a
	.zero		1
	.zero		1


	//----- nvinfo : EIATTR_EXIT_INSTR_OFFSETS
	.align		4
        /*0174*/ 	.byte	0x04, 0x1c
        /*0176*/ 	.short	(.L_980 - .L_979)


	//   ....[0]....
.L_979:
        /*0178*/ 	.word	0x000000a0


	//   ....[1]....
        /*017c*/ 	.word	0x000000e0


	//   ....[2]....
        /*0180*/ 	.word	0x00004d60


	//   ....[3]....
        /*0184*/ 	.word	0x00004dc0


	//----- nvinfo : EIATTR_MAX_THREADS
	.align		4
.L_980:
        /*0188*/ 	.byte	0x04, 0x05
        /*018a*/ 	.short	(.L_982 - .L_981)
.L_981:
        /*018c*/ 	.word	0x00000100
        /*0190*/ 	.word	0x00000001
        /*0194*/ 	.word	0x00000001


	//----- nvinfo : EIATTR_CRS_STACK_SIZE
	.align		4
.L_982:
        /*0198*/ 	.byte	0x04, 0x1e
        /*019a*/ 	.short	(.L_984 - .L_983)
.L_983:
        /*019c*/ 	.word	0x00000000


	//----- nvinfo : EIATTR_CBANK_PARAM_SIZE
	.align		4
.L_984:
        /*01a0*/ 	.byte	0x03, 0x19
        /*01a2*/ 	.short	0x0021


	//----- nvinfo : EIATTR_PARAM_CBANK
	.align		4
        /*01a4*/ 	.byte	0x04, 0x0a
        /*01a6*/ 	.short	(.L_986 - .L_985)
	.align		4
.L_985:
        /*01a8*/ 	.word	index@(.nv.constant0._ZN3cub18CUB_300001_SM_10006detail6reduce28DeviceReduceSingleTileKernelINS2_10policy_hubIfyN4cuda3__47maximumIfEEE10Policy1000EPfSB_yS8_ffNS5_3std3__410__identityEEEvT0_T1_T2_T3_T4_T6_)
        /*01ac*/ 	.short	0x0380
        /*01ae*/ 	.short	0x0021


	//----- nvinfo : EIATTR_SW_WAR
	.align		4
.L_986:
        /*01b0*/ 	.byte	0x04, 0x36
        /*01b2*/ 	.short	(.L_988 - .L_987)
.L_987:
        /*01b4*/ 	.word	0x00000008
.L_988:


//--------------------- .nv.info._ZN3cub18CUB_300001_SM_10006detail6reduce28DeviceReduceSingleTileKernelINS2_10policy_hubIfjN4cuda3__47maximumIfEEE10Policy1000EPfSB_iS8_ffNS5_3std3__410__identityEEEvT0_T1_T2_T3_T4_T6_ --------------------------
	.section	.nv.info._ZN3cub18CUB_300001_SM_10006detail6reduce28DeviceReduceSingleTileKernelINS2_10policy_hubIfjN4cuda3__47maximumIfEEE10Policy1000EPfSB_iS8_ffNS5_3std3__410__identityEEEvT0_T1_T2_T3_T4_T6_,"",@"SHT_CUDA_INFO"
	.sectionflags	@""
	.align	4


	//----- nvinfo : EIATTR_CUDA_API_VERSION
	.align		4
        /*0000*/ 	.byte	0x04, 0x37
        /*0002*/ 	.short	(.L_990 - .L_989)
.L_989:
        /*0004*/ 	.word	0x00000082


	//----- nvinfo : EIATTR_KPARAM_INFO
	.align		4
.L_990:
        /*0008*/ 	.byte	0x04, 0x17
        /*000a*/ 	.short	(.L_992 - .L_991)
.L_991:
        /*000c*/ 	.word	0x00000000
        /*0010*/ 	.short	0x0005
        /*0012*/ 	.short	0x001c
        /*0014*/ 	.byte	0x00, 0xf0, 0x05, 0x00


	//----- nvinfo : EIATTR_KPARAM_INFO
	.align		4
.L_992:
        /*0018*/ 	.byte	0x04, 0x17
        /*001a*/ 	.short	(.L_994 - .L_993)
.L_993:
        /*001c*/ 	.word	0x00000000
        /*0020*/ 	.short	0x0004
        /*0022*/ 	.short	0x0018
        /*0024*/ 	.byte	0x00, 0xf0, 0x11, 0x00


	//----- nvinfo : EIATTR_KPARAM_INFO
	.align		4
.L_994:
        /*0028*/ 	.byte	0x04, 0x17
        /*002a*/ 	.short	(.L_996 - .L_995)
.L_995:
        /*002c*/ 	.word	0x00000000
        /*0030*/ 	.short	0x0003
        /*0032*/ 	.short	0x0014
        /*0034*/ 	.byte	0x00, 0xf0, 0x05, 0x00


	//----- nvinfo : EIATTR_KPARAM_INFO
	.align		4
.L_996:
        /*0038*/ 	.byte	0x04, 0x17
        /*003a*/ 	.short	(.L_998 - .L_997)
.L_997:
        /*003c*/ 	.word	0x00000000
        /*0040*/ 	.short	0x0002
        /*0042*/ 	.short	0x0010
        /*0044*/ 	.byte	0x00, 0xf0, 0x11, 0x00


	//----- nvinfo : EIATTR_KPARAM_INFO
	.align		4
.L_998:
        /*0048*/ 	.byte	0x04, 0x17
        /*004a*/ 	.short	(.L_1000 - .L_999)
.L_999:
        /*004c*/ 	.word	0x00000000
        /*0050*/ 	.short	0x0001
        /*0052*/ 	.short	0x0008
        /*0054*/ 	.byte	0x00, 0xf5, 0x21, 0x00


	//----- nvinfo : EIATTR_KPARAM_INFO
	.align		4
.L_1000:
        /*0058*/ 	.byte	0x04, 0x17
        /*005a*/ 	.short	(.L_1002 - .L_1001)
.L_1001:
        /*005c*/ 	.word	0x00000000
        /*0060*/ 	.short	0x0000
        /*0062*/ 	.short	0x0000
        /*0064*/ 	.byte	0x00, 0xf5, 0x21, 0x00


	//----- nvinfo : EIATTR_SPARSE_MMA_MASK
	.align		4
.L_1002:
        /*0068*/ 	.byte	0x03, 0x50
        /*006a*/ 	.short	0x0000


	//----- nvinfo : EIATTR_MAXREG_COUNT
	.align		4
        /*006c*/ 	.byte	0x03, 0x1b
        /*006e*/ 	.short	0x00ff


	//----- nvinfo : EIATTR_NUM_BARRIERS
	.align		4
        /*0070*/ 	.byte	0x02, 0x4c
        /*0072*/ 	.byte	0x01
	.zero		1


	//----- nvinfo : EIATTR_MERCURY_ISA_VERSION
	.align		4
        /*0074*/ 	.byte	0x03, 0x5f
        /*0076*/ 	.short	0x0101


	//----- nvinfo : EIATTR_COOP_GROUP_MASK_REGIDS
	.align		4
        /*0078*/ 	.byte	0x04, 0x29
        /*007a*/ 	.short	(.L_1004 - .L_1003)


	//   ....[0]....
.L_1003:
        /*007c*/ 	.word	0xffffffff


	//   ....[1]....
        /*0080*/ 	.word	0xffffffff


	//   ....[2]....
        /*0084*/ 	.word	0xffffffff


	//   ....[3]....
        /*0088*/ 	.word	0xffffffff


	//   ....[4]....
        /*008c*/ 	.word	0xffffffff


	//   ....[5]....
        /*0090*/ 	.word	0xffffffff


	//   ....[6]....
        /*0094*/ 	.word	0xffffffff


	//   ....[7]....
        /*0098*/ 	.word	0xffffffff


	//   ....[8]....
        /*009c*/ 	.word	0xffffffff


	//   ....[9]....
        /*00a0*/ 	.word	0xffffffff


	//   ....[10]....
        /*00a4*/ 	.word	0xffffffff


	//   ....[11]....
        /*00a8*/ 	.word	0xffffffff


	//   ....[12]....
        /*00ac*/ 	.word	0xffffffff


	//   ....[13]....
        /*00b0*/ 	.word	0xffffffff


	//   ....[14]....
        /*00b4*/ 	.word	0xffffffff


	//   ....[15]....
        /*00b8*/ 	.word	0xffffffff


	//   ....[16]....
        /*00bc*/ 	.word	0xffffffff


	//   ....[17]....
        /*00c0*/ 	.word	0xffffffff


	//   ....[18]....
        /*00c4*/ 	.word	0xffffffff


	//   ....[19]....
        /*00c8*/ 	.word	0xffffffff


	//   ....[20]....
        /*00cc*/ 	.word	0xffffffff


	//   ....[21]....
        /*00d0*/ 	.word	0xffffffff


	//   ....[22]....
        /*00d4*/ 	.word	0xffffffff


	//   ....[23]....
        /*00d8*/ 	.word	0xffffffff


	//   ....[24]....
        /*00dc*/ 	.word	0xffffffff


	//   ....[25]....
        /*00e0*/ 	.word	0xffffffff


	//   ....[26]....
        /*00e4*/ 	.word	0xffffffff


	//   ....[27]....
        /*00e8*/ 	.word	0xffffffff


	//   ....[28]....
        /*00ec*/ 	.word	0xffffffff


	//   ....[29]....
        /*00f0*/ 	.word	0xffffffff


	//----- nvinfo : EIATTR_COOP_GROUP_INSTR_OFFSETS
	.align		4
.L_1004:
        /*00f4*/ 	.byte	0x04, 0x28
        /*00f6*/ 	.short	(.L_1006 - .L_1005)


	//   ....[0]....
.L_1005:
        /*00f8*/ 	.word	0x00000b50


	//   ....[1]....
        /*00fc*/ 	.word	0x00000bc0


	//   ....[2]....
        /*0100*/ 	.word	0x00000c40


	//   ....[3]....
        /*0104*/ 	.word	0x00000ca0


	//   ....[4]....
        /*0108*/ 	.word	0x00000ce0


	//   ....[5]....
        /*010c*/ 	.word	0x00000f20


	//   ....[6]....
        /*0110*/ 	.word	0x00000f90


	//   ....[7]....
        /*0114*/ 	.word	0x00000fe0


	//   ....[8]....
        /*0118*/ 	.word	0x00001040


	//   ....[9]....
        /*011c*/ 	.word	0x000010b0


	//   ....[10]....
        /*0120*/ 	.word	0x000022f0


	//   ....[11]....
        /*0124*/ 	.word	0x00002380


	//   ....[12]....
        /*0128*/ 	.word	0x000023e0


	//   ....[13]....
        /*012c*/ 	.word	0x00002430


	//   ....[14]....
        /*0130*/ 	.word	0x00002470


	//   ....[15]....
        /*0134*/ 	.word	0x00003080


	//   ....[16]....
        /*0138*/ 	.word	0x000030f0


	//   ....[17]....
        /*013c*/ 	.word	0x00003170


	//   ....[18]....
        /*0140*/ 	.word	0x000031d0


	//   ....[19]....
        /*0144*/ 	.word	0x00003210


	//   ....[20]....
        /*0148*/ 	.word	0x00003450


	//   ....[21]....
        /*014c*/ 	.word	0x000034c0


	//   ....[22]....
        /*0150*/ 	.word	0x00003510


	//   ....[23]....
        /*0154*/ 	.word	0x00003570


	//   ....[24]....
        /*0158*/ 	.word	0x000035f0


	//   ....[25]....
        /*015c*/ 	.word	0x000049a0


	//   ....[26]....
        /*0160*/ 	.word	0x00004a30


	//   ....[27]....
        /*0164*/ 	.word	0x00004a90


	//   ....[28]....
        /*0168*/ 	.word	0x00004ae0


	//   ....[29]....
        /*016c*/ 	.word	0x00004b20


	//----- nvinfo : EIATTR_VRC_CTA_INIT_COUNT
	.align		4
.L_1006:
        /*0170*/ 	.byte	0x02, 0x4a
	.zero		1
	.zero		1


	//----- nvinfo : EIATTR_EXIT_INSTR_OFFSETS
	.align		4
        /*0174*/ 	.byte	0x04, 0x1c
        /*0176*/ 	.short	(.L_1008 - .L_1007)


	//   ....[0]....
.L_1007:
        /*0178*/ 	.word	0x00000080


	//   ....[1]....
        /*017c*/ 	.word	0x000000c0


	//   ....[2]....
        /*0180*/ 	.word	0x00004cf0


	//   ....[3]....
        /*0184*/ 	.word	0x00004d50


	//----- nvinfo : EIATTR_MAX_THREADS
	.align		4
.L_1008:
        /*0188*/ 	.byte	0x04, 0x05
        /*018a*/ 	.short	(.L_1010 - .L_1009)
.L_1009:
        /*018c*/ 	.word	0x00000100
        /*0190*/ 	.word	0x00000001
        /*0194*/ 	.word	0x00000001


	//----- nvinfo : EIATTR_CRS_STACK_SIZE
	.align		4
.L_1010:
        /*0198*/ 	.byte	0x04, 0x1e
        /*019a*/ 	.short	(.L_1012 - .L_1011)
.L_1011:
        /*019c*/ 	.word	0x00000000


	//----- nvinfo : EIATTR_CBANK_PARAM_SIZE
	.align		4
.L_1012:
        /*01a0*/ 	.byte	0x03, 0x19
        /*01a2*/ 	.short	0x001d


	//----- nvinfo : EIATTR_PARAM_CBANK
	.align		4
        /*01a4*/ 	.byte	0x04, 0x0a
        /*01a6*/ 	.short	(.L_1014 - .L_1013)
	.align		4
.L_1013:
        /*01a8*/ 	.word	index@(.nv.constant0._ZN3cub18CUB_300001_SM_10006detail6reduce28DeviceReduceSingleTileKernelINS2_10policy_hubIfjN4cuda3__47maximumIfEEE10Policy1000EPfSB_iS8_ffNS5_3std3__410__identityEEEvT0_T1_T2_T3_T4_T6_)
        /*01ac*/ 	.short	0x0380
        /*01ae*/ 	.short	0x001d


	//----- nvinfo : EIATTR_SW_WAR
	.align		4
.L_1014:
        /*01b0*/ 	.byte	0x04, 0x36
        /*01b2*/ 	.short	(.L_1016 - .L_1015)
.L_1015:
        /*01b4*/ 	.word	0x00000008
.L_1016:


//--------------------- .nv.info._ZN3cub18CUB_300001_SM_10006detail6reduce18DeviceReduceKernelINS2_10policy_hubIfjN4cuda3__47maximumIfEEE10Policy1000EPfjS8_fNS5_3std3__410__identityEEEvT0_PT3_T1_NS0_13GridEvenShareISI_EET2_T4_ --------------------------
	.section	.nv.info._ZN3cub18CUB_300001_SM_10006detail6reduce18DeviceReduceKernelINS2_10policy_hubIfjN4cuda3__47maximumIfEEE10Policy1000EPfjS8_fNS5_3std3__410__identityEEEvT0_PT3_T1_NS0_13GridEvenShareISI_EET2_T4_,"",@"SHT_CUDA_INFO"
	.sectionflags	@""
	.align	4


	//----- nvinfo : EIATTR_CUDA_API_VERSION
	.align		4
        /*0000*/ 	.byte	0x04, 0x37
        /*0002*/ 	.short	(.L_1018 - .L_1017)
.L_1017:
        /*0004*/ 	.word	0x00000082


	//----- nvinfo : EIATTR_KPARAM_INFO
	.align		4
.L_1018:
        /*0008*/ 	.byte	0x04, 0x17
        /*000a*/ 	.short	(.L_1020 - .L_1019)
.L_1019:
        /*000c*/ 	.word	0x00000000
        /*0010*/ 	.short	0x0005
        /*0012*/ 	.short	0x003d
        /*0014*/ 	.byte	0x00, 0xf0, 0x05, 0x00


	//----- nvinfo : EIATTR_KPARAM_INFO
	.align		4
.L_1020:
        /*0018*/ 	.byte	0x04, 0x17
        /*001a*/ 	.short	(.L_1022 - .L_1021)
.L_1021:
        /*001c*/ 	.word	0x00000000
        /*0020*/ 	.short	0x0004
        /*0022*/ 	.short	0x003c
        /*0024*/ 	.byte	0x00, 0xf0, 0x05, 0x00


	//----- nvinfo : EIATTR_KPARAM_INFO
	.align		4
.L_1022:
        /*0028*/ 	.byte	0x04, 0x17
        /*002a*/ 	.short	(.L_1024 - .L_1023)
.L_1023:
        /*002c*/ 	.word	0x00000000
        /*0030*/ 	.short	0x0003
        /*0032*/ 	.short	0x0014
        /*0034*/ 	.byte	0x00, 0xf0, 0xa1, 0x00


	//----- nvinfo : EIATTR_KPARAM_INFO
	.align		4
.L_1024:
        /*0038*/ 	.byte	0x04, 0x17
        /*003a*/ 	.short	(.L_1026 - .L_1025)
.L_1025:
        /*003c*/ 	.word	0x00000000
        /*0040*/ 	.short	0x0002
        /*0042*/ 	.short	0x0010
        /*0044*/ 	.byte	0x00, 0xf0, 0x11, 0x00


	//----- nvinfo : EIATTR_KPARAM_INFO
	.align		4
.L_1026:
        /*0048*/ 	.byte	0x04, 0x17
        /*004a*/ 	.short	(.L_1028 - .L_1027)
.L_1027:
        /*004c*/ 	.word	0x00000000
        /*0050*/ 	.short	0x0001
        /*0052*/ 	.short	0x0008
        /*0054*/ 	.byte	0x00, 0xf5, 0x21, 0x00


	//----- nvinfo : EIATTR_KPARAM_INFO
	.align		4
.L_1028:
        /*0058*/ 	.byte	0x04, 0x17
        /*005a*/ 	.short	(.L_1030 - .L_1029)
.L_1029:
        /*005c*/ 	.word	0x00000000
        /*0060*/ 	.short	0x0000
        /*0062*/ 	.short	0x0000
        /*0064*/ 	.byte	0x00, 0xf5, 0x21, 0x00


	//----- nvinfo : EIATTR_SPARSE_MMA_MASK
	.align		4
.L_1030:
        /*0068*/ 	.byte	0x03, 0x50
        /*006a*/ 	.short	0x0000


	//----- nvinfo : EIATTR_MAXREG_COUNT
	.align		4
        /*006c*/ 	.byte	0x03, 0x1b
        /*006e*/ 	.short	0x00ff


	//----- nvinfo : EIATTR_NUM_BARRIERS
	.align		4
        /*0070*/ 	.byte	0x02, 0x4c
        /*0072*/ 	.byte	0x01
	.zero		1


	//----- nvinfo : EIATTR_MERCURY_ISA_VERSION
	.align		4
        /*0074*/ 	.byte	0x03, 0x5f
        /*0076*/ 	.short	0x0101


	//----- nvinfo : EIATTR_COOP_GROUP_MASK_REGIDS
	.align		4
        /*0078*/ 	.byte	0x04, 0x29
        /*007a*/ 	.short	(.L_1032 - .L_1031)


	//   ....[0]....
.L_1031:
        /*007c*/ 	.word	0xffffffff


	//   ....[1]....
        /*0080*/ 	.word	0xffffffff


	//   ....[2]....
        /*0084*/ 	.word	0xffffffff


	//   ....[3]....
        /*0088*/ 	.word	0xffffffff


	//   ....[4]....
        /*008c*/ 	.word	0xffffffff


	//   ....[5]....
        /*0090*/ 	.word	0xffffffff


	//   ....[6]....
        /*0094*/ 	.word	0xffffffff


	//   ....[7]....
        /*0098*/ 	.word	0xffffffff


	//   ....[8]....
        /*009c*/ 	.word	0xffffffff


	//   ....[9]....
        /*00a0*/ 	.word	0xffffffff


	//   ....[10]....
        /*00a4*/ 	.word	0xffffffff


	//   ....[11]....
        /*00a8*/ 	.word	0xffffffff


	//   ....[12]....
        /*00ac*/ 	.word	0xffffffff


	//   ....[13]....
        /*00b0*/ 	.word	0xffffffff


	//   ....[14]....
        /*00b4*/ 	.word	0xffffffff


	//   ....[15]....
        /*00b8*/ 	.word	0xffffffff


	//   ....[16]....
        /*00bc*/ 	.word	0xffffffff


	//   ....[17]....
        /*00c0*/ 	.word	0xffffffff


	//   ....[18]....
        /*00c4*/ 	.word	0xffffffff


	//   ....[19]....
        /*00c8*/ 	.word	0xffffffff


	//   ....[20]....
        /*00cc*/ 	.word	0xffffffff


	//   ....[21]....
        /*00d0*/ 	.word	0xffffffff


	//   ....[22]....
        /*00d4*/ 	.word	0xffffffff


	//   ....[23]....
        /*00d8*/ 	.word	0xffffffff


	//   ....[24]....
        /*00dc*/ 	.word	0xffffffff


	//   ....[25]....
        /*00e0*/ 	.word	0xffffffff


	//   ....[26]....
        /*00e4*/ 	.word	0xffffffff


	//   ....[27]....
        /*00e8*/ 	.word	0xffffffff


	//   ....[28]....
        /*00ec*/ 	.word	0xffffffff


	//   ....[29]....
        /*00f0*/ 	.word	0xffffffff


	//----- nvinfo : EIATTR_COOP_GROUP_INSTR_OFFSETS
	.align		4
.L_1032:
        /*00f4*/ 	.byte	0x04, 0x28
        /*00f6*/ 	.short	(.L_1034 - .L_1033)


	//   ....[0]....
.L_1033:
        /*00f8*/ 	.word	0x00000550


	//   ....[1]....
        /*00fc*/ 	.word	0x000005c0


	//   ....[2]....
        /*0100*/ 	.word	0x00000640


	//   ....[3]....
        /*0104*/ 	.word	0x000006a0


	//   ....[4]....
        /*0108*/ 	.word	0x000006e0


	//   ....[5]....
        /*010c*/ 	.word	0x00000920


	//   ....[6]....
        /*0110*/ 	.word	0x00000990


	//   ....[7]....
        /*0114*/ 	.word	0x000009e0


	//   ....[8]....
        /*0118*/ 	.word	0x00000a40


	//   ....[9]....
        /*011c*/ 	.word	0x00000ac0


	//   ....[10]....
        /*0120*/ 	.word	0x00001760


	//   ....[11]....
        /*0124*/ 	.word	0x000017f0


	//   ....[12]....
        /*0128*/ 	.word	0x00001850


	//   ....[13]....
        /*012c*/ 	.word	0x000018a0


	//   ....[14]....
        /*0130*/ 	.word	0x000018e0


	//   ....[15]....
        /*0134*/ 	.word	0x00001f60


	//   ....[16]....
        /*0138*/ 	.word	0x00001fd0


	//   ....[17]....
        /*013c*/ 	.word	0x00002050


	//   ....[18]....
        /*0140*/ 	.word	0x000020b0


	//   ....[19]....
        /*0144*/ 	.word	0x000020f0


	//   ....[20]....
        /*0148*/ 	.word	0x00002330


	//   ....[21]....
        /*014c*/ 	.word	0x000023a0


	//   ....[22]....
        /*0150*/ 	.word	0x000023f0


	//   ....[23]....
        /*0154*/ 	.word	0x00002450


	//   ....[24]....
        /*0158*/ 	.word	0x000024d0


	//   ....[25]....
        /*015c*/ 	.word	0x000032f0


	//   ....[26]....
        /*0160*/ 	.word	0x00003380


	//   ....[27]....
        /*0164*/ 	.word	0x000033e0


	//   ....[28]....
        /*0168*/ 	.word	0x00003430


	//   ....[29]....
        /*016c*/ 	.word	0x00003470


	//----- nvinfo : EIATTR_VRC_CTA_INIT_COUNT
	.align		4
.L_1034:
        /*0170*/ 	.byte	0x02, 0x4a
	.zero		1
	.zero		1


	//----- nvinfo : EIATTR_EXIT_INSTR_OFFSETS
	.align		4
        /*0174*/ 	.byte	0x04, 0x1c
        /*0176*/ 	.short	(.L_1036 - .L_1035)


	//   ....[0]....
.L_1035:
        /*0178*/ 	.word	0x00003640


	//   ....[1]....
        /*017c*/ 	.word	0x00003680


	//----- nvinfo : EIATTR_MAX_THREADS
	.align		4
.L_1036:
        /*0180*/ 	.byte	0x04, 0x05
        /*0182*/ 	.short	(.L_1038 - .L_1037)
.L_1037:
        /*0184*/ 	.word	0x00000100
        /*0188*/ 	.word	0x00000001
        /*018c*/ 	.word	0x00000001


	//----- nvinfo : EIATTR_CRS_STACK_SIZE
	.align		4
.L_1038:
        /*0190*/ 	.byte	0x04, 0x1e
        /*0192*/ 	.short	(.L_1040 - .L_1039)
.L_1039:
        /*0194*/ 	.word	0x00000000


	//----- nvinfo : EIATTR_CBANK_PARAM_SIZE
	.align		4
.L_1040:
        /*0198*/ 	.byte	0x03, 0x19
        /*019a*/ 	.short	0x003e


	//----- nvinfo : EIATTR_PARAM_CBANK
	.align		4
        /*019c*/ 	.byte	0x04, 0x0a
        /*019e*/ 	.short	(.L_1042 - .L_1041)
	.align		4
.L_1041:
        /*01a0*/ 	.word	index@(.nv.constant0._ZN3cub18CUB_300001_SM_10006detail6reduce18DeviceReduceKernelINS2_10policy_hubIfjN4cuda3__47maximumIfEEE10Policy1000EPfjS8_fNS5_3std3__410__identityEEEvT0_PT3_T1_NS0_13GridEvenShareISI_EET2_T4_)
        /*01a4*/ 	.short	0x0380
        /*01a6*/ 	.short	0x003e


	//----- nvinfo : EIATTR_SW_WAR
	.align		4
.L_1042:
        /*01a8*/ 	.byte	0x04, 0x36
        /*01aa*/ 	.short	(.L_1044 - .L_1043)
.L_1043:
        /*01ac*/ 	.word	0x00000008
.L_1044:


//--------------------- .nv.info._ZN3cub18CUB_300001_SM_10006detail6reduce28DeviceReduceSingleTileKernelINS2_10policy_hubIfjN4cuda3__47maximumIfEEE10Policy1000EPfSB_jS8_ffNS5_3std3__410__identityEEEvT0_T1_T2_T3_T4_T6_ --------------------------
	.section	.nv.info._ZN3cub18CUB_300001_SM_10006detail6reduce28DeviceReduceSingleTileKernelINS2_10policy_hubIfjN4cuda3__47maximumIfEEE10Policy1000EPfSB_jS8_ffNS5_3std3__410__identityEEEvT0_T1_T2_T3_T4_T6_,"",@"SHT_CUDA_INFO"
	.sectionflags	@""
	.align	4


	//----- nvinfo : EIATTR_CUDA_API_VERSION
	.align		4
        /*0000*/ 	.byte	0x04, 0x37
        /*0002*/ 	.short	(.L_1046 - .L_1045)
.L_1045:
        /*0004*/ 	.word	0x00000082


	//----- nvinfo : EIATTR_KPARAM_INFO
	.align		4
.L_1046:
        /*0008*/ 	.byte	0x04, 0x17
        /*000a*/ 	.short	(.L_1048 - .L_1047)
.L_1047:
        /*000c*/ 	.word	0x00000000
        /*0010*/ 	.short	0x0005
        /*0012*/ 	.short	0x001c
        /*0014*/ 	.byte	0x00, 0xf0, 0x05, 0x00


	//----- nvinfo : EIATTR_KPARAM_INFO
	.align		4
.L_1048:
        /*0018*/ 	.byte	0x04, 0x17
        /*001a*/ 	.short	(.L_1050 - .L_1049)
.L_1049:
        /*001c*/ 	.word	0x00000000
        /*0020*/ 	.short	0x0004
        /*0022*/ 	.short	0x0018
        /*0024*/ 	.byte	0x00, 0xf0, 0x11, 0x00


	//----- nvinfo : EIATTR_KPARAM_INFO
	.align		4
.L_1050:
        /*0028*/ 	.byte	0x04, 0x17
        /*002a*/ 	.short	(.L_1052 - .L_1051)
.L_1051:
        /*002c*/ 	.word	0x00000000
        /*0030*/ 	.short	0x0003
        /*0032*/ 	.short	0x0014
        /*0034*/ 	.byte	0x00, 0xf0, 0x05, 0x00


	//----- nvinfo : EIATTR_KPARAM_INFO
	.align		4
.L_1052:
        /*0038*/ 	.byte	0x04, 0x17
        /*003a*/ 	.short	(.L_1054 - .L_1053)
.L_1053:
        /*003c*/ 	.word	0x00000000
        /*0040*/ 	.short	0x0002
        /*0042*/ 	.short	0x0010
        /*0044*/ 	.byte	0x00, 0xf0, 0x11, 0x00


	//----- nvinfo : EIATTR_KPARAM_INFO
	.align		4
.L_1054:
        /*0048*/ 	.byte	0x04, 0x17
        /*004a*/ 	.short	(.L_1056 - .L_1055)
.L_1055:
        /*004c*/ 	.word	0x00000000
        /*0050*/ 	.short	0x0001
        /*0052*/ 	.short	0x0008
        /*0054*/ 	.byte	0x00, 0xf5, 0x21, 0x00


	//----- nvinfo : EIATTR_KPARAM_INFO
	.align		4
.L_1056:
        /*0058*/ 	.byte	0x04, 0x17
        /*005a*/ 	.short	(.L_1058 - .L_1057)
.L_1057:
        /*005c*/ 	.word	0x00000000
        /*0060*/ 	.short	0x0000
        /*0062*/ 	.short	0x0000
        /*0064*/ 	.byte	0x00, 0xf5, 0x21, 0x00


	//----- nvinfo : EIATTR_SPARSE_MMA_MASK
	.align		4
.L_1058:
        /*0068*/ 	.byte	0x03, 0x50
        /*006a*/ 	.short	0x0000


	//----- nvinfo : EIATTR_MAXREG_COUNT
	.align		4
        /*006c*/ 	.byte	0x03, 0x1b
        /*006e*/ 	.short	0x00ff


	//----- nvinfo : EIATTR_NUM_BARRIERS
	.align		4
        /*0070*/ 	.byte	0x02, 0x4c
        /*0072*/ 	.byte	0x01
	.zero		1


	//----- nvinfo : EIATTR_MERCURY_ISA_VERSION
	.align		4
        /*0074*/ 	.byte	0x03, 0x5f
        /*0076*/ 	.short	0x0101


	//----- nvinfo : EIATTR_COOP_GROUP_MASK_REGIDS
	.align		4
        /*0078*/ 	.byte	0x04, 0x29
        /*007a*/ 	.short	(.L_1060 - .L_1059)


	//   ....[0]....
.L_1059:
        /*007c*/ 	.word	0xffffffff


	//   ....[1]....
        /*0080*/ 	.word	0xffffffff


	//   ....[2]....
        /*0084*/ 	.word	0xffffffff


	//   ....[3]....
        /*0088*/ 	.word	0xffffffff


	//   ....[4]....
        /*008c*/ 	.word	0xffffffff


	//   ....[5]....
        /*0090*/ 	.word	0xffffffff


	//   ....[6]....
        /*0094*/ 	.word	0xffffffff


	//   ....[7]....
        /*0098*/ 	.word	0xffffffff


	//   ....[8]....
        /*009c*/ 	.word	0xffffffff


	//   ....[9]....
        /*00a0*/ 	.word	0xffffffff


	//   ....[10]....
        /*00a4*/ 	.word	0xffffffff


	//   ....[11]....
        /*00a8*/ 	.word	0xffffffff


	//   ....[12]....
        /*00ac*/ 	.word	0xffffffff


	//   ....[13]....
        /*00b0*/ 	.word	0xffffffff


	//   ....[14]....
        /*00b4*/ 	.word	0xffffffff


	//   ....[15]....
        /*00b8*/ 	.word	0xffffffff


	//   ....[16]....
        /*00bc*/ 	.word	0xffffffff


	//   ....[17]....
        /*00c0*/ 	.word	0xffffffff


	//   ....[18]....
        /*00c4*/ 	.word	0xffffffff


	//   ....[19]....
        /*00c8*/ 	.word	0xffffffff


	//   ....[20]....
        /*00cc*/ 	.word	0xffffffff


	//   ....[21]....
        /*00d0*/ 	.word	0xffffffff


	//   ....[22]....
        /*00d4*/ 	.word	0xffffffff


	//   ....[23]....
        /*00d8*/ 	.word	0xffffffff


	//   ....[24]....
        /*00dc*/ 	.word	0xffffffff


	//   ....[25]....
        /*00e0*/ 	.word	0xffffffff


	//   ....[26]....
        /*00e4*/ 	.word	0xffffffff


	//   ....[27]....
        /*00e8*/ 	.word	0xffffffff


	//   ....[28]....
        /*00ec*/ 	.word	0xffffffff


	//   ....[29]....
        /*00f0*/ 	.word	0xffffffff


	//----- nvinfo : EIATTR_COOP_GROUP_INSTR_OFFSETS
	.align		4
.L_1060:
        /*00f4*/ 	.byte	0x04, 0x28
        /*00f6*/ 	.short	(.L_1062 - .L_1061)


	//   ....[0]....
.L_1061:
        /*00f8*/ 	.word	0x00000ad0


	//   ....[1]....
        /*00fc*/ 	.word	0x00000b40


	//   ....[2]....
        /*0100*/ 	.word	0x00000bc0


	//   ....[3]....
        /*0104*/ 	.word	0x00000c20


	//   ....[4]....
        /*0108*/ 	.word	0x00000c60


	//   ....[5]....
        /*010c*/ 	.word	0x00000ea0


	//   ....[6]....
        /*0110*/ 	.word	0x00000f10


	//   ....[7]....
        /*0114*/ 	.word	0x00000f60


	//   ....[8]....
        /*0118*/ 	.word	0x00000fc0


	//   ....[9]....
        /*011c*/ 	.word	0x00001030


	//   ....[10]....
        /*0120*/ 	.word	0x00001bf0


	//   ....[11]....
        /*0124*/ 	.word	0x00001c80


	//   ....[12]....
        /*0128*/ 	.word	0x00001ce0


	//   ....[13]....
        /*012c*/ 	.word	0x00001d30


	//   ....[14]....
        /*0130*/ 	.word	0x00001d70


	//   ....[15]....
        /*0134*/ 	.word	0x00002900


	//   ....[16]....
        /*0138*/ 	.word	0x00002970


	//   ....[17]....
        /*013c*/ 	.word	0x000029f0


	//   ....[18]....
        /*0140*/ 	.word	0x00002a50


	//   ....[19]....
        /*0144*/ 	.word	0x00002a90


	//   ....[20]....
        /*0148*/ 	.word	0x00002cd0


	//   ....[21]....
        /*014c*/ 	.word	0x00002d40


	//   ....[22]....
        /*0150*/ 	.word	0x00002d90


	//   ....[23]....
        /*0154*/ 	.word	0x00002df0


	//   ....[24]....
        /*0158*/ 	.word	0x00002e70


	//   ....[25]....
        /*015c*/ 	.word	0x00003bc0


	//   ....[26]....
        /*0160*/ 	.word	0x00003c50


	//   ....[27]....
        /*0164*/ 	.word	0x00003cb0


	//   ....[28]....
        /*0168*/ 	.word	0x00003d00


	//   ....[29]....
        /*016c*/ 	.word	0x00003d40


	//----- nvinfo : EIATTR_VRC_CTA_INIT_COUNT
	.align		4
.L_1062:
        /*0170*/ 	.byte	0x02, 0x4a
	.zero		1
	.zero		1


	//----- nvinfo : EIATTR_EXIT_INSTR_OFFSETS
	.align		4
        /*0174*/ 	.byte	0x04, 0x1c
        /*0176*/ 	.short	(.L_1064 - .L_1063)


	//   ....[0]....
.L_1063:
        /*0178*/ 	.word	0x00000080


	//   ....[1]....
        /*017c*/ 	.word	0x000000c0


	//   ....[2]....
        /*0180*/ 	.word	0x00003f10


	//   ....[3]....
        /*0184*/ 	.word	0x00003f70


	//----- nvinfo : EIATTR_MAX_THREADS
	.align		4
.L_1064:
        /*0188*/ 	.byte	0x04, 0x05
        /*018a*/ 	.short	(.L_1066 - .L_1065)
.L_1065:
        /*018c*/ 	.word	0x00000100
        /*0190*/ 	.word	0x00000001
        /*0194*/ 	.word	0x00000001


	//----- nvinfo : EIATTR_CRS_STACK_SIZE
	.align		4
.L_1066:
        /*0198*/ 	.byte	0x04, 0x1e
        /*019a*/ 	.short	(.L_1068 - .L_1067)
.L_1067:
        /*019c*/ 	.word	0x00000000


	//----- nvinfo : EIATTR_CBANK_PARAM_SIZE
	.align		4
.L_1068:
        /*01a0*/ 	.byte	0x03, 0x19
        /*01a2*/ 	.short	0x001d


	//----- nvinfo : EIATTR_PARAM_CBANK
	.align		4
        /*01a4*/ 	.byte	0x04, 0x0a
        /*01a6*/ 	.short	(.L_1070 - .L_1069)
	.align		4
.L_1069:
        /*01a8*/ 	.word	index@(.nv.constant0._ZN3cub18CUB_300001_SM_10006detail6reduce28DeviceReduceSingleTileKernelINS2_10policy_hubIfjN4cuda3__47maximumIfEEE10Policy1000EPfSB_jS8_ffNS5_3std3__410__identityEEEvT0_T1_T2_T3_T4_T6_)
        /*01ac*/ 	.short	0x0380
        /*01ae*/ 	.short	0x001d


	//----- nvinfo : EIATTR_SW_WAR
	.align		4
.L_1070:
        /*01b0*/ 	.byte	0x04, 0x36
        /*01b2*/ 	.short	(.L_1072 - .L_1071)
.L_1071:
        /*01b4*/ 	.word	0x00000008
.L_1072:


//--------------------- .nv.info._ZN3cub18CUB_300001_SM_10006detail6reduce28DeviceReduceSingleTileKernelINS2_10policy_hubIfyN4cuda3__47minimumIfEEE10Policy1000EPfSB_iS8_ffNS5_3std3__410__identityEEEvT0_T1_T2_T3_T4_T6_ --------------------------
	.section	.nv.info._ZN3cub18CUB_300001_SM_10006detail6reduce28DeviceReduceSingleTileKernelINS2_10policy_hubIfyN4cuda3__47minimumIfEEE10Policy1000EPfSB_iS8_ffNS5_3std3__410__identityEEEvT0_T1_T2_T3_T4_T6_,"",@"SHT_CUDA_INFO"
	.sectionflags	@""
	.align	4


	//----- nvinfo : EIATTR_CUDA_API_VERSION
	.align		4
        /*0000*/ 	.byte	0x04, 0x37
        /*0002*/ 	.short	(.L_1074 - .L_1073)
.L_1073:
        /*0004*/ 	.word	0x00000082


	//----- nvinfo : EIATTR_KPARAM_INFO
	.align		4
.L_1074:
        /*0008*/ 	.byte	0x04, 0x17
        /*000a*/ 	.short	(.L_1076 - .L_1075)
.L_1075:
        /*000c*/ 	.word	0x00000000
        /*0010*/ 	.short	0x0005
        /*0012*/ 	.short	0x001c
        /*0014*/ 	.byte	0x00, 0xf0, 0x05, 0x00


	//----- nvinfo : EIATTR_KPARAM_INFO
	.align		4
.L_1076:
        /*0018*/ 	.byte	0x04, 0x17
        /*001a*/ 	.short	(.L_1078 - .L_1077)
.L_1077:
        /*001c*/ 	.word	0x00000000
        /*0020*/ 	.short	0x0004
        /*0022*/ 	.short	0x0018
        /*0024*/ 	.byte	0x00, 0xf0, 0x11, 0x00


	//----- nvinfo : EIATTR_KPARAM_INFO
	.align		4
.L_1078:
        /*0028*/ 	.byte	0x04, 0x17
        /*002a*/ 	.short	(.L_1080 - .L_1079)
.L_1079:
        /*002c*/ 	.word	0x00000000
        /*0030*/ 	.short	0x0003
        /*0032*/ 	.short	0x0014
        /*0034*/ 	.byte	0x00, 0xf0, 0x05, 0x00


	//----- nvinfo : EIATTR_KPARAM_INFO
	.align		4
.L_1080:
        /*0038*/ 	.byte	0x04, 0x17
        /*003a*/ 	.short	(.L_1082 - .L_1081)
.L_1081:
        /*003c*/ 	.word	0x00000000
        /*0040*/ 	.short	0x0002
        /*0042*/ 	.short	0x0010
        /*0044*/ 	.byte	0x00, 0xf0, 0x11, 0x00


	//----- nvinfo : EIATTR_KPARAM_INFO
	.align		4
.L_1082:
        /*0048*/ 	.byte	0x04, 0x17
        /*004a*/ 	.short	(.L_1084 - .L_1083)
.L_1083:
        /*004c*/ 	.word	0x00000000
        /*0050*/ 	.short	0x0001
        /*0052*/ 	.short	0x0008
        /*0054*/ 	.byte	0x00, 0xf5, 0x21, 0x00


	//----- nvinfo : EIATTR_KPARAM_INFO
	.align		4
.L_1084:
        /*0058*/ 	.byte	0x04, 0x17
        /*005a*/ 	.short	(.L_1086 - .L_1085)
.L_1085:
        /*005c*/ 	.word	0x00000000
        /*0060*/ 	.short	0x0000
        /*0062*/ 	.short	0x0000
        /*0064*/ 	.byte	0x00, 0xf5, 0x21, 0x00


	//----- nvinfo : EIATTR_SPARSE_MMA_MASK
	.align		4
.L_1086:
        /*0068*/ 	.byte	0x03, 0x50
        /*006a*/ 	.short	0x0000


	//----- nvinfo : EIATTR_MAXREG_COUNT
	.align		4
        /*006c*/ 	.byte	0x03, 0x1b
        /*006e*/ 	.short	0x00ff


	//----- nvinfo : EIATTR_NUM_BARRIERS
	.align		4
        /*0070*/ 	.byte	0x02, 0x4c
        /*0072*/ 	.byte	0x01
	.zero		1


	//----- nvinfo : EIATTR_MERCURY_ISA_VERSION
	.align		4
        /*0074*/ 	.byte	0x03, 0x5f
        /*0076*/ 	.short	0x0101


	//----- nvinfo : EIATTR_COOP_GROUP_MASK_REGIDS
	.align		4
        /*0078*/ 	.byte	0x04, 0x29
        /*007a*/ 	.short	(.L_1088 - .L_1087)


	//   ....[0]....
.L_1087:
        /*007c*/ 	.word	0xffffffff


	//   ....[1]....
        /*0080*/ 	.word	0xffffffff


	//   ....[2]....
        /*0084*/ 	.word	0xffffffff


	//   ....[3]....
        /*0088*/ 	.word	0xffffffff


	//   ....[4]....
        /*008c*/ 	.word	0xffffffff


	//   ....[5]....
        /*0090*/ 	.word	0xffffffff


	//   ....[6]....
        /*0094*/ 	.word	0xffffffff


	//   ....[7]....
        /*0098*/ 	.word	0xffffffff


	//   ....[8]....
        /*009c*/ 	.word	0xffffffff


	//   ....[9]....
        /*00a0*/ 	.word	0xffffffff


	//   ....[10]....
        /*00a4*/ 	.word	0xffffffff


	//   ....[11]....
        /*00a8*/ 	.word	0xffffffff


	//   ....[12]....
        /*00ac*/ 	.word	0xffffffff


	//   ....[13]....
        /*00b0*/ 	.word	0xffffffff


	//   ....[14]....
        /*00b4*/ 	.word	0xffffffff


	//   ....[15]....
        /*00b8*/ 	.word	0xffffffff


	//   ....[16]....
        /*00bc*/ 	.word	0xffffffff


	//   ....[17]....
        /*00c0*/ 	.word	0xffffffff


	//   ....[18]....
        /*00c4*/ 	.word	0xffffffff


	//   ....[19]....
        /*00c8*/ 	.word	0xffffffff


	//   ....[20]....
        /*00cc*/ 	.word	0xffffffff


	//   ....[21]....
        /*00d0*/ 	.word	0xffffffff


	//   ....[22]....
        /*00d4*/ 	.word	0xffffffff


	//   ....[23]....
        /*00d8*/ 	.word	0xffffffff


	//   ....[24]....
        /*00dc*/ 	.word	0xffffffff


	//   ....[25]....
        /*00e0*/ 	.word	0xffffffff


	//   ....[26]....
        /*00e4*/ 	.word	0xffffffff


	//   ....[27]....
        /*00e8*/ 	.word	0xffffffff


	//   ....[28]....
        /*00ec*/ 	.word	0xffffffff


	//   ....[29]....
        /*00f0*/ 	.word	0xffffffff


	//----- nvinfo : EIATTR_COOP_GROUP_INSTR_OFFSETS
	.align		4
.L_1088:
        /*00f4*/ 	.byte	0x04, 0x28
        /*00f6*/ 	.short	(.L_1090 - .L_1089)


	//   ....[0]....
.L_1089:
        /*00f8*/ 	.word	0x00000b50


	//   ....[1]....
        /*00fc*/ 	.word	0x00000bb0


	//   ....[2]....
        /*0100*/ 	.word	0x00000bf0


	//   ....[3]....
        /*0104*/ 	.word	0x00000c40


	//   ....[4]....
        /*0108*/ 	.word	0x00000cb0


	//   ....[5]....
        /*010c*/ 	.word	0x00000f20


	//   ....[6]....
        /*0110*/ 	.word	0x00000f90


	//   ....[7]....
        /*0114*/ 	.word	0x00000fe0


	//   ....[8]....
        /*0118*/ 	.word	0x00001030


	//   ....[9]....
        /*011c*/ 	.word	0x000010b0


	//   ....[10]....
        /*0120*/ 	.word	0x000022f0


	//   ....[11]....
        /*0124*/ 	.word	0x00002350


	//   ....[12]....
        /*0128*/ 	.word	0x00002390


	//   ....[13]....
        /*012c*/ 	.word	0x000023d0


	//   ....[14]....
        /*0130*/ 	.word	0x00002440


	//   ....[15]....
        /*0134*/ 	.word	0x00003080


	//   ....[16]....
        /*0138*/ 	.word	0x000030f0


	//   ....[17]....
        /*013c*/ 	.word	0x00003130


	//   ....[18]....
        /*0140*/ 	.word	0x00003170


	//   ....[19]....
        /*0144*/ 	.word	0x000031e0


	//   ....[20]....
        /*0148*/ 	.word	0x00003450


	//   ....[21]....
        /*014c*/ 	.word	0x000034c0


	//   ....[22]....
        /*0150*/ 	.word	0x00003510


	//   ....[23]....
        /*0154*/ 	.word	0x00003570


	//   ....[24]....
        /*0158*/ 	.word	0x000035f0


	//   ....[25]....
        /*015c*/ 	.word	0x000049a0


	//   ....[26]....
        /*0160*/ 	.word	0x00004a00


	//   ....[27]....
        /*0164*/ 	.word	0x00004a40


	//   ....[28]....
        /*0168*/ 	.word	0x00004a80


	//   ....[29]....
        /*016c*/ 	.word	0x00004af0


	//----- nvinfo : EIATTR_VRC_CTA_INIT_COUNT
	.align		4
.L_1090:
        /*0170*/ 	.byte	0x02, 0x4a
	.zero		1
	.zero		1


	//----- nvinfo : EIATTR_EXIT_INSTR_OFFSETS
	.align		4
        /*0174*/ 	.byte	0x04, 0x1c
        /*0176*/ 	.short	(.L_1092 - .L_1091)


	//   ....[0]....
.L_1091:
        /*0178*/ 	.word	0x00000080


	//   ....[1]....
        /*017c*/ 	.word	0x000000c0


	//   ....[2]....
        /*0180*/ 	.word	0x00004cf0


	//   ....[3]....
        /*0184*/ 	.word	0x00004d50


	//----- nvinfo : EIATTR_MAX_THREADS
	.align		4
.L_1092:
        /*0188*/ 	.byte	0x04, 0x05
        /*018a*/ 	.short	(.L_1094 - .L_1093)
.L_1093:
        /*018c*/ 	.word	0x00000100
        /*0190*/ 	.word	0x00000001
        /*0194*/ 	.word	0x00000001


	//----- nvinfo : EIATTR_CRS_STACK_SIZE
	.align		4
.L_1094:
        /*0198*/ 	.byte	0x04, 0x1e
        /*019a*/ 	.short	(.L_1096 - .L_1095)
.L_1095:
        /*019c*/ 	.word	0x00000000


	//----- nvinfo : EIATTR_CBANK_PARAM_SIZE
	.align		4
.L_1096:
        /*01a0*/ 	.byte	0x03, 0x19
        /*01a2*/ 	.short	0x001d


	//----- nvinfo : EIATTR_PARAM_CBANK
	.align		4
        /*01a4*/ 	.byte	0x04, 0x0a
        /*01a6*/ 	.short	(.L_1098 - .L_1097)
	.align		4
.L_1097:
        /*01a8*/ 	.word	index@(.nv.constant0._ZN3cub18CUB_300001_SM_10006detail6reduce28DeviceReduceSingleTileKernelINS2_10policy_hubIfyN4cuda3__47minimumIfEEE10Policy1000EPfSB_iS8_ffNS5_3std3__410__identityEEEvT0_T1_T2_T3_T4_T6_)
        /*01ac*/ 	.short	0x0380
        /*01ae*/ 	.short	0x001d


	//----- nvinfo : EIATTR_SW_WAR
	.align		4
.L_1098:
        /*01b0*/ 	.byte	0x04, 0x36
        /*01b2*/ 	.short	(.L_1100 - .L_1099)
.L_1099:
        /*01b4*/ 	.word	0x00000008
.L_1100:


//--------------------- .nv.info._ZN3cub18CUB_300001_SM_10006detail6reduce18DeviceReduceKernelINS2_10policy_hubIfyN4cuda3__47minimumIfEEE10Policy1000EPfyS8_fNS5_3std3__410__identityEEEvT0_PT3_T1_NS0_13GridEvenShareISI_EET2_T4_ --------------------------
	.section	.nv.info._ZN3cub18CUB_300001_SM_10006detail6reduce18DeviceReduceKernelINS2_10policy_hubIfyN4cuda3__47minimumIfEEE10Policy1000EPfyS8_fNS5_3std3__410__identityEEEvT0_PT3_T1_NS0_13GridEvenShareISI_EET2_T4_,"",@"SHT_CUDA_INFO"
	.sectionflags	@""
	.align	4


	//----- nvinfo : EIATTR_CUDA_API_VERSION
	.align		4
        /*0000*/ 	.byte	0x04, 0x37
        /*0002*/ 	.short	(.L_1102 - .L_1101)
.L_1101:
        /*0004*/ 	.word	0x00000082


	//----- nvinfo : EIATTR_KPARAM_INFO
	.align		4
.L_1102:
        /*0008*/ 	.byte	0x04, 0x17
        /*000a*/ 	.short	(.L_1104 - .L_1103)
.L_1103:
        /*000c*/ 	.word	0x00000000
        /*0010*/ 	.short	0x0005
        /*0012*/ 	.short	0x0061
        /*0014*/ 	.byte	0x00, 0xf0, 0x05, 0x00


	//----- nvinfo : EIATTR_KPARAM_INFO
	.align		4
.L_1104:
        /*0018*/ 	.byte	0x04, 0x17
        /*001a*/ 	.short	(.L_1106 - .L_1105)
.L_1105:
        /*001c*/ 	.word	0x00000000
        /*0020*/ 	.short	0x0004
        /*0022*/ 	.short	0x0060
        /*0024*/ 	.byte	0x00, 0xf0, 0x05, 0x00


	//----- nvinfo : EIATTR_KPARAM_INFO
	.align		4
.L_1106:
        /*0028*/ 	.byte	0x04, 0x17
        /*002a*/ 	.short	(.L_1108 - .L_1107)
.L_1107:
        /*002c*/ 	.word	0x00000000
        /*0030*/ 	.short	0x0003
        /*0032*/ 	.short	0x0018
        /*0034*/ 	.byte	0x00, 0xf0, 0x21, 0x01


	//----- nvinfo : EIATTR_KPARAM_INFO
	.align		4
.L_1108:
        /*0038*/ 	.byte	0x04, 0x17
        /*003a*/ 	.short	(.L_1110 - .L_1109)
.L_1109:
        /*003c*/ 	.word	0x00000000
        /*0040*/ 	.short	0x0002
        /*0042*/ 	.short	0x0010
        /*0044*/ 	.byte	0x00, 0xf0, 0x21, 0x00


	//----- nvinfo : EIATTR_KPARAM_INFO
	.align		4
.L_1110:
        /*0048*/ 	.byte	0x04, 0x17
        /*004a*/ 	.short	(.L_1112 - .L_1111)
.L_1111:
        /*004c*/ 	.word	0x00000000
        /*0050*/ 	.short	0x0001
        /*0052*/ 	.short	0x0008
        /*0054*/ 	.byte	0x00, 0xf5, 0x21, 0x00


	//----- nvinfo : EIATTR_KPARAM_INFO
	.align		4
.L_1112:
        /*0058*/ 	.byte	0x04, 0x17
        /*005a*/ 	.short	(.L_1114 - .L_1113)
.L_1113:
        /*005c*/ 	.word	0x00000000
        /*0060*/ 	.short	0x0000
        /*0062*/ 	.short	0x0000
        /*0064*/ 	.byte	0x00, 0xf5, 0x21, 0x00


	//----- nvinfo : EIATTR_SPARSE_MMA_MASK
	.align		4
.L_1114:
        /*0068*/ 	.byte	0x03, 0x50
        /*006a*/ 	.short	0x0000


	//----- nvinfo : EIATTR_MAXREG_COUNT
	.align		4
        /*006c*/ 	.byte	0x03, 0x1b
        /*006e*/ 	.short	0x00ff


	//----- nvinfo : EIATTR_NUM_BARRIERS
	.align		4
        /*0070*/ 	.byte	0x02, 0x4c
        /*0072*/ 	.byte	0x01
	.zero		1


	//----- nvinfo : EIATTR_MERCURY_ISA_VERSION
	.align		4
        /*0074*/ 	.byte	0x03, 0x5f
        /*0076*/ 	.short	0x0101


	//----- nvinfo : EIATTR_COOP_GROUP_MASK_REGIDS
	.align		4
        /*0078*/ 	.byte	0x04, 0x29
        /*007a*/ 	.short	(.L_1116 - .L_1115)


	//   ....[0]....
.L_1115:
        /*007c*/ 	.word	0xffffffff


	//   ....[1]....
        /*0080*/ 	.word	0xffffffff


	//   ....[2]....
        /*0084*/ 	.word	0xffffffff


	//   ....[3]....
        /*0088*/ 	.word	0xffffffff


	//   ....[4]....
        /*008c*/ 	.word	0xffffffff


	//   ....[5]....
        /*0090*/ 	.word	0xffffffff


	//   ....[6]....
        /*0094*/ 	.word	0xffffffff


	//   ....[7]....
        /*0098*/ 	.word	0xffffffff


	//   ....[8]....
        /*009c*/ 	.word	0xffffffff


	//   ....[9]....
        /*00a0*/ 	.word	0xffffffff


	//   ....[10]....
        /*00a4*/ 	.word	0xffffffff


	//   ....[11]....
        /*00a8*/ 	.word	0xffffffff


	//   ....[12]....
        /*00ac*/ 	.word	0xffffffff


	//   ....[13]....
        /*00b0*/ 	.word	0xffffffff


	//   ....[14]....
        /*00b4*/ 	.word	0xffffffff


	//   ....[15]....
        /*00b8*/ 	.word	0xffffffff


	//   ....[16]....
        /*00bc*/ 	.word	0xffffffff


	//   ....[17]....
        /*00c0*/ 	.word	0xffffffff


	//   ....[18]....
        /*00c4*/ 	.word	0xffffffff


	//   ....[19]....
        /*00c8*/ 	.word	0xffffffff


	//   ....[20]....
        /*00cc*/ 	.word	0xffffffff


	//   ....[21]....
        /*00d0*/ 	.word	0xffffffff


	//   ....[22]....
        /*00d4*/ 	.word	0xffffffff


	//   ....[23]....
        /*00d8*/ 	.word	0xffffffff


	//   ....[24]....
        /*00dc*/ 	.word	0xffffffff


	//   ....[25]....
        /*00e0*/ 	.word	0xffffffff


	//   ....[26]....
        /*00e4*/ 	.word	0xffffffff


	//   ....[27]....
        /*00e8*/ 	.word	0xffffffff


	//   ....[28]....
        /*00ec*/ 	.word	0xffffffff


	//   ....[29]....
        /*00f0*/ 	.word	0xffffffff


	//----- nvinfo : EIATTR_COOP_GROUP_INSTR_OFFSETS
	.align		4
.L_1116:
        /*00f4*/ 	.byte	0x04, 0x28
        /*00f6*/ 	.short	(.L_1118 - .L_1117)


	//   ....[0]....
.L_1117:
        /*00f8*/ 	.word	0x00000cf0


	//   ....[1]....
        /*00fc*/ 	.word	0x00000d50


	//   ....[2]....
        /*0100*/ 	.word	0x00000d90


	//   ....[3]....
        /*0104*/ 	.word	0x00000de0


	//   ....[4]....
        /*0108*/ 	.word	0x00000e50


	//   ....[5]....
        /*010c*/ 	.word	0x000010c0


	//   ....[6]....
        /*0110*/ 	.word	0x00001130


	//   ....[7]....
        /*0114*/ 	.word	0x00001180


	//   ....[8]....
        /*0118*/ 	.word	0x000011e0


	//   ....[9]....
        /*011c*/ 	.word	0x00001250


	//   ....[10]....
        /*0120*/ 	.word	0x00002610


	//   ....[11]....
        /*0124*/ 	.word	0x00002680


	//   ....[12]....
        /*0128*/ 	.word	0x000026c0


	//   ....[13]....
        /*012c*/ 	.word	0x00002700


	//   ....[14]....
        /*0130*/ 	.word	0x00002770


	//   ....[15]....
        /*0134*/ 	.word	0x000035c0


	//   ....[16]....
        /*0138*/ 	.word	0x00003630


	//   ....[17]....
        /*013c*/ 	.word	0x00003670


	//   ....[18]....
        /*0140*/ 	.word	0x000036b0


	//   ....[19]....
        /*0144*/ 	.word	0x00003720


	//   ....[20]....
        /*0148*/ 	.word	0x00003980


	//   ....[21]....
        /*014c*/ 	.word	0x000039f0


	//   ....[22]....
        /*0150*/ 	.word	0x00003a40


	//   ....[23]....
        /*0154*/ 	.word	0x00003aa0


	//   ....[24]....
        /*0158*/ 	.word	0x00003b10


	//   ....[25]....
        /*015c*/ 	.word	0x000050b0


	//   ....[26]....
        /*0160*/ 	.word	0x00005110


	//   ....[27]....
        /*0164*/ 	.word	0x00005150


	//   ....[28]....
        /*0168*/ 	.word	0x00005190


	//   ....[29]....
        /*016c*/ 	.word	0x00005210


	//----- nvinfo : EIATTR_VRC_CTA_INIT_COUNT
	.align		4
.L_1118:
        /*0170*/ 	.byte	0x02, 0x4a
	.zero		1
	.zero		1


	//----- nvinfo : EIATTR_EXIT_INSTR_OFFSETS
	.align		4
        /*0174*/ 	.byte	0x04, 0x1c
        /*0176*/ 	.short	(.L_1120 - .L_1119)


	//   ....[0]....
.L_1119:
        /*0178*/ 	.word	0x00005400


	//   ....[1]....
        /*017c*/ 	.word	0x00005460


	//----- nvinfo : EIATTR_MAX_THREADS
	.align		4
.L_1120:
        /*0180*/ 	.byte	0x04, 0x05
        /*0182*/ 	.short	(.L_1122 - .L_1121)
.L_1121:
        /*0184*/ 	.word	0x00000100
        /*0188*/ 	.word	0x00000001
        /*018c*/ 	.word	0x00000001


	//----- nvinfo : EIATTR_CRS_STACK_SIZE
	.align		4
.L_1122:
        /*0190*/ 	.byte	0x04, 0x1e
        /*0192*/ 	.short	(.L_1124 - .L_1123)
.L_1123:
        /*0194*/ 	.word	0x00000000


	//----- nvinfo : EIATTR_CBANK_PARAM_SIZE
	.align		4
.L_1124:
        /*0198*/ 	.byte	0x03, 0x19
        /*019a*/ 	.short	0x0062


	//----- nvinfo : EIATTR_PARAM_CBANK
	.align		4
        /*019c*/ 	.byte	0x04, 0x0a
        /*019e*/ 	.short	(.L_1126 - .L_1125)
	.align		4
.L_1125:
        /*01a0*/ 	.word	index@(.nv.constant0._ZN3cub18CUB_300001_SM_10006detail6reduce18DeviceReduceKernelINS2_10policy_hubIfyN4cuda3__47minimumIfEEE10Policy1000EPfyS8_fNS5_3std3__410__identityEEEvT0_PT3_T1_NS0_13GridEvenShareISI_EET2_T4_)
        /*01a4*/ 	.short	0x0380
        /*01a6*/ 	.short	0x0062


	//----- nvinfo : EIATTR_SW_WAR
	.align		4
.L_1126:
        /*01a8*/ 	.byte	0x04, 0x36
        /*01aa*/ 	.short	(.L_1128 - .L_1127)
.L_1127:
        /*01ac*/ 	.word	0x00000008
.L_1128:


//--------------------- .nv.info._ZN3cub18CUB_300001_SM_10006detail6reduce28DeviceReduceSingleTileKernelINS2_10policy_hubIfyN4cuda3__47minimumIfEEE10Policy1000EPfSB_yS8_ffNS5_3std3__410__identityEEEvT0_T1_T2_T3_T4_T6_ --------------------------
	.section	.nv.info._ZN3cub18CUB_300001_SM_10006detail6reduce28DeviceReduceSingleTileKernelINS2_10policy_hubIfyN4cuda3__47minimumIfEEE10Policy1000EPfSB_yS8_ffNS5_3std3__410__identityEEEvT0_T1_T2_T3_T4_T6_,"",@"SHT_CUDA_INFO"
	.sectionflags	@""
	.align	4


	//----- nvinfo : EIATTR_CUDA_API_VERSION
	.align		4
        /*0000*/ 	.byte	0x04, 0x37
        /*0002*/ 	.short	(.L_1130 - .L_1129)
.L_1129:
        /*0004*/ 	.word	0x00000082


	//----- nvinfo : EIATTR_KPARAM_INFO
	.align		4
.L_1130:
        /*0008*/ 	.byte	0x04, 0x17
        /*000a*/ 	.short	(.L_1132 - .L_1131)
.L_1131:
        /*000c*/ 	.word	0x00000000
        /*0010*/ 	.short	0x0005
        /*0012*/ 	.short	0x0020
        /*0014*/ 	.byte	0x00, 0xf0, 0x05, 0x00


	//----- nvinfo : EIATTR_KPARAM_INFO
	.align		4
.L_1132:
        /*0018*/ 	.byte	0x04, 0x17
        /*001a*/ 	.short	(.L_1134 - .L_1133)
.L_1133:
        /*001c*/ 	.word	0x00000000
        /*0020*/ 	.short	0x0004
        /*0022*/ 	.short	0x001c
        /*0024*/ 	.byte	0x00, 0xf0, 0x11, 0x00


	//----- nvinfo : EIATTR_KPARAM_INFO
	.align		4
.L_1134:
        /*0028*/ 	.byte	0x04, 0x17
        /*002a*/ 	.short	(.L_1136 - .L_1135)
.L_1135:
        /*002c*/ 	.word	0x00000000
        /*0030*/ 	.short	0x0003
        /*0032*/ 	.short	0x0018
        /*0034*/ 	.byte	0x00, 0xf0, 0x05, 0x00


	//----- nvinfo : EIATTR_KPARAM_INFO
	.align		4
.L_1136:
        /*0038*/ 	.byte	0x04, 0x17
        /*003a*/ 	.short	(.L_1138 - .L_1137)
.L_1137:
        /*003c*/ 	.word	0x00000000
        /*0040*/ 	.short	0x0002
        /*0042*/ 	.short	0x0010
        /*0044*/ 	.byte	0x00, 0xf0, 0x21, 0x00


	//----- nvinfo : EIATTR_KPARAM_INFO
	.align		4
.L_1138:
        /*0048*/ 	.byte	0x04, 0x17
        /*004a*/ 	.short	(.L_1140 - .L_1139)
.L_1139:
        /*004c*/ 	.word	0x00000000
        /*0050*/ 	.short	0x0001
        /*0052*/ 	.short	0x0008
        /*0054*/ 	.byte	0x00, 0xf5, 0x21, 0x00


	//----- nvinfo : EIATTR_KPARAM_INFO
	.align		4
.L_1140:
        /*0058*/ 	.byte	0x04, 0x17
        /*005a*/ 	.short	(.L_1142 - .L_1141)
.L_1141:
        /*005c*/ 	.word	0x00000000
        /*0060*/ 	.short	0x0000
        /*0062*/ 	.short	0x0000
        /*0064*/ 	.byte	0x00, 0xf5, 0x21, 0x00


	//----- nvinfo : EIATTR_SPARSE_MMA_MASK
	.align		4
.L_1142:
        /*0068*/ 	.byte	0x03, 0x50
        /*006a*/ 	.short	0x0000


	//----- nvinfo : EIATTR_MAXREG_COUNT
	.align		4
        /*006c*/ 	.byte	0x03, 0x1b
        /*006e*/ 	.short	0x00ff


	//----- nvinfo : EIATTR_NUM_BARRIERS
	.align		4
        /*0070*/ 	.byte	0x02, 0x4c
        /*0072*/ 	.byte	0x01
	.zero		1


	//----- nvinfo : EIATTR_MERCURY_ISA_VERSION
	.align		4
        /*0074*/ 	.byte	0x03, 0x5f
        /*0076*/ 	.short	0x0101


	//----- nvinfo : EIATTR_COOP_GROUP_MASK_REGIDS
	.align		4
        /*0078*/ 	.byte	0x04, 0x29
        /*007a*/ 	.short	(.L_1144 - .L_1143)


	//   ....[0]....
.L_1143:
        /*007c*/ 	.word	0xffffffff


	//   ....[1]....
        /*0080*/ 	.word	0xffffffff


	//   ....[2]....
        /*0084*/ 	.word	0xffffffff


	//   ....[3]....
        /*0088*/ 	.word	0xffffffff


	//   ....[4]....
        /*008c*/ 	.word	0xffffffff


	//   ....[5]....
        /*0090*/ 	.word	0xffffffff


	//   ....[6]....
        /*0094*/ 	.word	0xffffffff


	//   ....[7]....
        /*0098*/ 	.word	0xffffffff


	//   ....[8]....
        /*009c*/ 	.word	0xffffffff


	//   ....[9]....
        /*00a0*/ 	.word	0xffffffff


	//   ....[10]....
        /*00a4*/ 	.word	0xffffffff


	//   ....[11]....
        /*00a8*/ 	.word	0xffffffff


	//   ....[12]....
        /*00ac*/ 	.word	0xffffffff


	//   ....[13]....
        /*00b0*/ 	.word	0xffffffff


	//   ....[14]....
        /*00b4*/ 	.word	0xffffffff


	//   ....[15]....
        /*00b8*/ 	.word	0xffffffff


	//   ....[16]....
        /*00bc*/ 	.word	0xffffffff


	//   ....[17]....
        /*00c0*/ 	.word	0xffffffff


	//   ....[18]....
        /*00c4*/ 	.word	0xffffffff


	//   ....[19]....
        /*00c8*/ 	.word	0xffffffff


	//   ....[20]....
        /*00cc*/ 	.word	0xffffffff


	//   ....[21]....
        /*00d0*/ 	.word	0xffffffff


	//   ....[22]....
        /*00d4*/ 	.word	0xffffffff


	//   ....[23]....
        /*00d8*/ 	.word	0xffffffff


	//   ....[24]....
        /*00dc*/ 	.word	0xffffffff


	//   ....[25]....
        /*00e0*/ 	.word	0xffffffff


	//   ....[26]....
        /*00e4*/ 	.word	0xffffffff


	//   ....[27]....
        /*00e8*/ 	.word	0xffffffff


	//   ....[28]....
        /*00ec*/ 	.word	0xffffffff


	//   ....[29]....
        /*00f0*/ 	.word	0xffffffff


	//----- nvinfo : EIATTR_COOP_GROUP_INSTR_OFFSETS
	.align		4
.L_1144:
        /*00f4*/ 	.byte	0x04, 0x28
        /*00f6*/ 	.short	(.L_1146 - .L_1145)


	//   ....[0]....
.L_1145:
        /*00f8*/ 	.word	0x00000b90


	//   ....[1]....
        /*00fc*/ 	.word	0x00000c00


	//   ....[2]....
        /*0100*/ 	.word	0x00000c60


	//   ....[3]....
        /*0104*/ 	.word	0x00000cb0


	//   ....[4]....
        /*0108*/ 	.word	0x00000d00


	//   ....[5]....
        /*010c*/ 	.word	0x00000f60


	//   ....[6]....
        /*0110*/ 	.word	0x00001000


	//   ....[7]....
        /*0114*/ 	.word	0x00001060


	//   ....[8]....
        /*0118*/ 	.word	0x000010b0


	//   ....[9]....
        /*011c*/ 	.word	0x00001100


	//   ....[10]....
        /*0120*/ 	.word	0x00002350


	//   ....[11]....
        /*0124*/ 	.word	0x000023d0


	//   ....[12]....
        /*0128*/ 	.word	0x00002420


	//   ....[13]....
        /*012c*/ 	.word	0x00002460


	//   ....[14]....
        /*0130*/ 	.word	0x000024b0


	//   ....[15]....
        /*0134*/ 	.word	0x00003100


	//   ....[16]....
        /*0138*/ 	.word	0x00003170


	//   ....[17]....
        /*013c*/ 	.word	0x000031d0


	//   ....[18]....
        /*0140*/ 	.word	0x00003220


	//   ....[19]....
        /*0144*/ 	.word	0x00003270


	//   ....[20]....
        /*0148*/ 	.word	0x000034d0


	//   ....[21]....
        /*014c*/ 	.word	0x00003560


	//   ....[22]....
        /*0150*/ 	.word	0x000035b0


	//   ....[23]....
        /*0154*/ 	.word	0x00003610


	//   ....[24]....
        /*0158*/ 	.word	0x00003670


	//   ....[25]....
        /*015c*/ 	.word	0x00004a30


	//   ....[26]....
        /*0160*/ 	.word	0x00004ab0


	//   ....[27]....
        /*0164*/ 	.word	0x00004b00


	//   ....[28]....
        /*0168*/ 	.word	0x00004b40


	//   ....[29]....
        /*016c*/ 	.word	0x00004b90


	//----- nvinfo : EIATTR_VRC_CTA_INIT_COUNT
	.align		4
.L_1146:
        /*0170*/ 	.byte	0x02, 0x4a
	.zero		1
	.zero		1


	//----- nvinfo : EIATTR_EXIT_INSTR_OFFSETS
	.align		4
        /*0174*/ 	.byte	0x04, 0x1c
        /*0176*/ 	.short	(.L_1148 - .L_1147)


	//   ....[0]....
.L_1147:
        /*0178*/ 	.word	0x000000a0


	//   ....[1]....
        /*017c*/ 	.word	0x000000e0


	//   ....[2]....
        /*0180*/ 	.word	0x00004d80


	//   ....[3]....
        /*0184*/ 	.word	0x00004de0


	//----- nvinfo : EIATTR_MAX_THREADS
	.align		4
.L_1148:
        /*0188*/ 	.byte	0x04, 0x05
        /*018a*/ 	.short	(.L_1150 - .L_1149)
.L_1149:
        /*018c*/ 	.word	0x00000100
        /*0190*/ 	.word	0x00000001
        /*0194*/ 	.word	0x00000001


	//----- nvinfo : EIATTR_CRS_STACK_SIZE
	.align		4
.L_1150:
        /*0198*/ 	.byte	0x04, 0x1e
        /*019a*/ 	.short	(.L_1152 - .L_1151)
.L_1151:
        /*019c*/ 	.word	0x00000000


	//----- nvinfo : EIATTR_CBANK_PARAM_SIZE
	.align		4
.L_1152:
        /*01a0*/ 	.byte	0x03, 0x19
        /*01a2*/ 	.short	0x0021


	//----- nvinfo : EIATTR_PARAM_CBANK
	.align		4
        /*01a4*/ 	.byte	0x04, 0x0a
        /*01a6*/ 	.short	(.L_1154 - .L_1153)
	.align		4
.L_1153:
        /*01a8*/ 	.word	index@(.nv.constant0._ZN3cub18CUB_300001_SM_10006detail6reduce28DeviceReduceSingleTileKernelINS2_10policy_hubIfyN4cuda3__47minimumIfEEE10Policy1000EPfSB_yS8_ffNS5_3std3__410__identityEEEvT0_T1_T2_T3_T4_T6_)
        /*01ac*/ 	.short	0x0380
        /*01ae*/ 	.short	0x0021


	//----- nvinfo : EIATTR_SW_WAR
	.align		4
.L_1154:
        /*01b0*/ 	.byte	0x04, 0x36
        /*01b2*/ 	.short	(.L_1156 - .L_1155)
.L_1155:
        /*01b4*/ 	.word	0x00000008
.L_1156:


//--------------------- .nv.info._ZN3cub18CUB_300001_SM_10006detail6reduce28DeviceReduceSingleTileKernelINS2_10policy_hubIfjN4cuda3__47minimumIfEEE10Policy1000EPfSB_iS8_ffNS5_3std3__410__identityEEEvT0_T1_T2_T3_T4_T6_ --------------------------
	.section	.nv.info._ZN3cub18CUB_300001_SM_10006detail6reduce28DeviceReduceSingleTileKernelINS2_10policy_hubIfjN4cuda3__47minimumIfEEE10Policy1000EPfSB_iS8_ffNS5_3std3__410__identityEEEvT0_T1_T2_T3_T4_T6_,"",@"SHT_CUDA_INFO"
	.sectionflags	@""
	.align	4


	//----- nvinfo : EIATTR_CUDA_API_VERSION
	.align		4
        /*0000*/ 	.byte	0x04, 0x37
        /*0002*/ 	.short	(.L_1158 - .L_1157)
.L_1157:
        /*0004*/ 	.word	0x00000082


	//----- nvinfo : EIATTR_KPARAM_INFO
	.align		4
.L_1158:
        /*0008*/ 	.byte	0x04, 0x17
        /*000a*/ 	.short	(.L_1160 - .L_1159)
.L_1159:
        /*000c*/ 	.word	0x00000000
        /*0010*/ 	.short	0x0005
        /*0012*/ 	.short	0x001c
        /*0014*/ 	.byte	0x00, 0xf0, 0x05, 0x00


	//----- nvinfo : EIATTR_KPARAM_INFO
	.align		4
.L_1160:
        /*0018*/ 	.byte	0x04, 0x17
        /*001a*/ 	.short	(.L_1162 - .L_1161)
.L_1161:
        /*001c*/ 	.word	0x00000000
        /*0020*/ 	.short	0x0004
        /*0022*/ 	.short	0x0018
        /*0024*/ 	.byte	0x00, 0xf0, 0x11, 0x00


	//----- nvinfo : EIATTR_KPARAM_INFO
	.align		4
.L_1162:
        /*0028*/ 	.byte	0x04, 0x17
        /*002a*/ 	.short	(.L_1164 - .L_1163)
.L_1163:
        /*002c*/ 	.word	0x00000000
        /*0030*/ 	.short	0x0003
        /*0032*/ 	.short	0x0014
        /*0034*/ 	.byte	0x00, 0xf0, 0x05, 0x00


	//----- nvinfo : EIATTR_KPARAM_INFO
	.align		4
.L_1164:
        /*0038*/ 	.byte	0x04, 0x17
        /*003a*/ 	.short	(.L_1166 - .L_1165)
.L_1165:
        /*003c*/ 	.word	0x00000000
        /*0040*/ 	.short	0x0002
        /*0042*/ 	.short	0x0010
        /*0044*/ 	.byte	0x00, 0xf0, 0x11, 0x00


	//----- nvinfo : EIATTR_KPARAM_INFO
	.align		4
.L_1166:
        /*0048*/ 	.byte	0x04, 0x17
        /*004a*/ 	.short	(.L_1168 - .L_1167)
.L_1167:
        /*004c*/ 	.word	0x00000000
        /*0050*/ 	.short	0x0001
        /*0052*/ 	.short	0x0008
        /*0054*/ 	.byte	0x00, 0xf5, 0x21, 0x00


	//----- nvinfo : EIATTR_KPARAM_INFO
	.align		4
.L_1168:
        /*0058*/ 	.byte	0x04, 0x17
        /*005a*/ 	.short	(.L_1170 - .L_1169)
.L_1169:
        /*005c*/ 	.word	0x00000000
        /*0060*/ 	.short	0x0000
        /*0062*/ 	.short	0x0000
        /*0064*/ 	.byte	0x00, 0xf5, 0x21, 0x00


	//----- nvinfo : EIATTR_SPARSE_MMA_MASK
	.align		4
.L_1170:
        /*0068*/ 	.byte	0x03, 0x50
        /*006a*/ 	.short	0x0000


	//----- nvinfo : EIATTR_MAXREG_COUNT
	.align		4
        /*006c*/ 	.byte	0x03, 0x1b
        /*006e*/ 	.short	0x00ff


	//----- nvinfo : EIATTR_NUM_BARRIERS
	.align		4
        /*0070*/ 	.byte	0x02, 0x4c
        /*0072*/ 	.byte	0x01
	.zero		1


	//----- nvinfo : EIATTR_MERCURY_ISA_VERSION
	.align		4
        /*0074*/ 	.byte	0x03, 0x5f
        /*0076*/ 	.short	0x0101


	//----- nvinfo : EIATTR_COOP_GROUP_MASK_REGIDS
	.align		4
        /*0078*/ 	.byte	0x04, 0x29
        /*007a*/ 	.short	(.L_1172 - .L_1171)


	//   ....[0]....
.L_1171:
        /*007c*/ 	.word	0xffffffff


	//   ....[1]....
        /*0080*/ 	.word	0xffffffff


	//   ....[2]....
        /*0084*/ 	.word	0xffffffff


	//   ....[3]....
        /*0088*/ 	.word	0xffffffff


	//   ....[4]....
        /*008c*/ 	.word	0xffffffff


	//   ....[5]....
        /*0090*/ 	.word	0xffffffff


	//   ....[6]....
        /*0094*/ 	.word	0xffffffff


	//   ....[7]....
        /*0098*/ 	.word	0xffffffff


	//   ....[8]....
        /*009c*/ 	.word	0xffffffff


	//   ....[9]....
        /*00a0*/ 	.word	0xffffffff


	//   ....[10]....
        /*00a4*/ 	.word	0xffffffff


	//   ....[11]....
        /*00a8*/ 	.word	0xffffffff


	//   ....[12]....
        /*00ac*/ 	.word	0xffffffff


	//   ....[13]....
        /*00b0*/ 	.word	0xffffffff


	//   ....[14]....
        /*00b4*/ 	.word	0xffffffff


	//   ....[15]....
        /*00b8*/ 	.word	0xffffffff


	//   ....[16]....
        /*00bc*/ 	.word	0xffffffff


	//   ....[17]....
        /*00c0*/ 	.word	0xffffffff


	//   ....[18]....
        /*00c4*/ 	.word	0xffffffff


	//   ....[19]....
        /*00c8*/ 	.word	0xffffffff


	//   ....[20]....
        /*00cc*/ 	.word	0xffffffff


	//   ....[21]....
        /*00d0*/ 	.word	0xffffffff


	//   ....[22]....
        /*00d4*/ 	.word	0xffffffff


	//   ....[23]....
        /*00d8*/ 	.word	0xffffffff


	//   ....[24]....
        /*00dc*/ 	.word	0xffffffff


	//   ....[25]....
        /*00e0*/ 	.word	0xffffffff


	//   ....[26]....
        /*00e4*/ 	.word	0xffffffff


	//   ....[27]....
        /*00e8*/ 	.word	0xffffffff


	//   ....[28]....
        /*00ec*/ 	.word	0xffffffff


	//   ....[29]....
        /*00f0*/ 	.word	0xffffffff


	//----- nvinfo : EIATTR_COOP_GROUP_INSTR_OFFSETS
	.align		4
.L_1172:
        /*00f4*/ 	.byte	0x04, 0x28
        /*00f6*/ 	.short	(.L_1174 - .L_1173)


	//   ....[0]....
.L_1173:
        /*00f8*/ 	.word	0x00000b50


	//   ....[1]....
        /*00fc*/ 	.word	0x00000bb0


	//   ....[2]....
        /*0100*/ 	.word	0x00000bf0


	//   ....[3]....
        /*0104*/ 	.word	0x00000c40


	//   ....[4]....
        /*0108*/ 	.word	0x00000cb0


	//   ....[5]....
        /*010c*/ 	.word	0x00000f20


	//   ....[6]....
        /*0110*/ 	.word	0x00000f90


	//   ....[7]....
        /*0114*/ 	.word	0x00000fe0


	//   ....[8]....
        /*0118*/ 	.word	0x00001030


	//   ....[9]....
        /*011c*/ 	.word	0x000010b0


	//   ....[10]....
        /*0120*/ 	.word	0x000022f0


	//   ....[11]....
        /*0124*/ 	.word	0x00002350


	//   ....[12]....
        /*0128*/ 	.word	0x00002390


	//   ....[13]....
        /*012c*/ 	.word	0x000023d0


	//   ....[14]....
        /*0130*/ 	.word	0x00002440


	//   ....[15]....
        /*0134*/ 	.word	0x00003080


	//   ....[16]....
        /*0138*/ 	.word	0x000030f0


	//   ....[17]....
        /*013c*/ 	.word	0x00003130


	//   ....[18]....
        /*0140*/ 	.word	0x00003170


	//   ....[19]....
        /*0144*/ 	.word	0x000031e0


	//   ....[20]....
        /*0148*/ 	.word	0x00003450


	//   ....[21]....
        /*014c*/ 	.word	0x000034c0


	//   ....[22]....
        /*0150*/ 	.word	0x00003510


	//   ....[23]....
        /*0154*/ 	.word	0x00003570


	//   ....[24]....
        /*0158*/ 	.word	0x000035f0


	//   ....[25]....
        /*015c*/ 	.word	0x000049a0


	//   ....[26]....
        /*0160*/ 	.word	0x00004a00


	//   ....[27]....
        /*0164*/ 	.word	0x00004a40


	//   ....[28]....
        /*0168*/ 	.word	0x00004a80


	//   ....[29]....
        /*016c*/ 	.word	0x00004af0


	//----- nvinfo : EIATTR_VRC_CTA_INIT_COUNT
	.align		4
.L_1174:
        /*0170*/ 	.byte	0x02, 0x4a
	.zero		1
	.zero		1


	//----- nvinfo : EIATTR_EXIT_INSTR_OFFSETS
	.align		4
        /*0174*/ 	.byte	0x04, 0x1c
        /*0176*/ 	.short	(.L_1176 - .L_1175)


	//   ....[0]....
.L_1175:
        /*0178*/ 	.word	0x00000080


	//   ....[1]....
        /*017c*/ 	.word	0x000000c0


	//   ....[2]....
        /*0180*/ 	.word	0x00004cf0


	//   ....[3]....
        /*0184*/ 	.word	0x00004d50


	//----- nvinfo : EIATTR_MAX_THREADS
	.align		4
.L_1176:
        /*0188*/ 	.byte	0x04, 0x05
        /*018a*/ 	.short	(.L_1178 - .L_1177)
.L_1177:
        /*018c*/ 	.word	0x00000100
        /*0190*/ 	.word	0x00000001
        /*0194*/ 	.word	0x00000001


	//----- nvinfo : EIATTR_CRS_STACK_SIZE
	.align		4
.L_1178:
        /*0198*/ 	.byte	0x04, 0x1e
        /*019a*/ 	.short	(.L_1180 - .L_1179)
.L_1179:
        /*019c*/ 	.word	0x00000000


	//----- nvinfo : EIATTR_CBANK_PARAM_SIZE
	.align		4
.L_1180:
        /*01a0*/ 	.byte	0x03, 0x19
        /*01a2*/ 	.short	0x001d


	//----- nvinfo : EIATTR_PARAM_CBANK
	.align		4
        /*01a4*/ 	.byte	0x04, 0x0a
        /*01a6*/ 	.short	(.L_1182 - .L_1181)
	.align		4
.L_1181:
        /*01a8*/ 	.word	index@(.nv.constant0._ZN3cub18CUB_300001_SM_10006detail6reduce28DeviceReduceSingleTileKernelINS2_10policy_hubIfjN4cuda3__47minimumIfEEE10Policy1000EPfSB_iS8_ffNS5_3std3__410__identityEEEvT0_T1_T2_T3_T4_T6_)
        /*01ac*/ 	.short	0x0380
        /*01ae*/ 	.short	0x001d


	//----- nvinfo : EIATTR_SW_WAR
	.align		4
.L_1182:
        /*01b0*/ 	.byte	0x04, 0x36
        /*01b2*/ 	.short	(.L_1184 - .L_1183)
.L_1183:
        /*01b4*/ 	.word	0x00000008
.L_1184:


//--------------------- .nv.info._ZN3cub18CUB_300001_SM_10006detail6reduce18DeviceReduceKernelINS2_10policy_hubIfjN4cuda3__47minimumIfEEE10Policy1000EPfjS8_fNS5_3std3__410__identityEEEvT0_PT3_T1_NS0_13GridEvenShareISI_EET2_T4_ --------------------------
	.section	.nv.info._ZN3cub18CUB_300001_SM_10006detail6reduce18DeviceReduceKernelINS2_10policy_hubIfjN4cuda3__47minimumIfEEE10Policy1000EPfjS8_fNS5_3std3__410__identityEEEvT0_PT3_T1_NS0_13GridEvenShareISI_EET2_T4_,"",@"SHT_CUDA_INFO"
	.sectionflags	@""
	.align	4


	//----- nvinfo : EIATTR_CUDA_API_VERSION
	.align		4
        /*0000*/ 	.byte	0x04, 0x37
        /*0002*/ 	.short	(.L_1186 - .L_1185)
.L_1185:
        /*0004*/ 	.word	0x00000082


	//----- nvinfo : EIATTR_KPARAM_INFO
	.align		4
.L_1186:
        /*0008*/ 	.byte	0x04, 0x17
        /*000a*/ 	.short	(.L_1188 - .L_1187)
.L_1187:
        /*000c*/ 	.word	0x00000000
        /*0010*/ 	.short	0x0005
        /*0012*/ 	.short	0x003d
        /*0014*/ 	.byte	0x00, 0xf0, 0x05, 0x00


	//----- nvinfo : EIATTR_KPARAM_INFO
	.align		4
.L_1188:
        /*0018*/ 	.byte	0x04, 0x17
        /*001a*/ 	.short	(.L_1190 - .L_1189)
.L_1189:
        /*001c*/ 	.word	0x00000000
        /*0020*/ 	.short	0x0004
        /*0022*/ 	.short	0x003c
        /*0024*/ 	.byte	0x00, 0xf0, 0x05, 0x00


	//----- nvinfo : EIATTR_KPARAM_INFO
	.align		4
.L_1190:
        /*0028*/ 	.byte	0x04, 0x17
        /*002a*/ 	.short	(.L_1192 - .L_1191)
.L_1191:
        /*002c*/ 	.word	0x00000000
        /*0030*/ 	.short	0x0003
        /*0032*/ 	.short	0x0014
        /*0034*/ 	.byte	0x00, 0xf0, 0xa1, 0x00


	//----- nvinfo : EIATTR_KPARAM_INFO
	.align		4
.L_1192:
        /*0038*/ 	.byte	0x04, 0x17
        /*003a*/ 	.short	(.L_1194 - .L_1193)
.L_1193:
        /*003c*/ 	.word	0x00000000
        /*0040*/ 	.short	0x0002
        /*0042*/ 	.short	0x0010
        /*0044*/ 	.byte	0x00, 0xf0, 0x11, 0x00


	//----- nvinfo : EIATTR_KPARAM_INFO
	.align		4
.L_1194:
        /*0048*/ 	.byte	0x04, 0x17
        /*004a*/ 	.short	(.L_1196 - .L_1195)
.L_1195:
        /*004c*/ 	.word	0x00000000
        /*0050*/ 	.short	0x0001
        /*0052*/ 	.short	0x0008
        /*0054*/ 	.byte	0x00, 0xf5, 0x21, 0x00


	//----- nvinfo : EIATTR_KPARAM_INFO
	.align		4
.L_1196:
        /*0058*/ 	.byte	0x04, 0x17
        /*005a*/ 	.short	(.L_1198 - .L_1197)
.L_1197:
        /*005c*/ 	.word	0x00000000
        /*0060*/ 	.short	0x0000
        /*0062*/ 	.short	0x0000
        /*0064*/ 	.byte	0x00, 0xf5, 0x21, 0x00


	//----- nvinfo : EIATTR_SPARSE_MMA_MASK
	.align		4
.L_1198:
        /*0068*/ 	.byte	0x03, 0x50
        /*006a*/ 	.short	0x0000


	//----- nvinfo : EIATTR_MAXREG_COUNT
	.align		4
        /*006c*/ 	.byte	0x03, 0x1b
        /*006e*/ 	.short	0x00ff


	//----- nvinfo : EIATTR_NUM_BARRIERS
	.align		4
        /*0070*/ 	.byte	0x02, 0x4c
        /*0072*/ 	.byte	0x01
	.zero		1


	//----- nvinfo : EIATTR_MERCURY_ISA_VERSION
	.align		4
        /*0074*/ 	.byte	0x03, 0x5f
        /*0076*/ 	.short	0x0101


	//----- nvinfo : EIATTR_COOP_GROUP_MASK_REGIDS
	.align		4
        /*0078*/ 	.byte	0x04, 0x29
        /*007a*/ 	.short	(.L_1200 - .L_1199)


	//   ....[0]....
.L_1199:
        /*007c*/ 	.word	0xffffffff


	//   ....[1]....
        /*0080*/ 	.word	0xffffffff


	//   ....[2]....
        /*0084*/ 	.word	0xffffffff


	//   ....[3]....
        /*0088*/ 	.word	0xffffffff


	//   ....[4]....
        /*008c*/ 	.word	0xffffffff


	//   ....[5]....
        /*0090*/ 	.word	0xffffffff


	//   ....[6]....
        /*0094*/ 	.word	0xffffffff


	//   ....[7]....
        /*0098*/ 	.word	0xffffffff


	//   ....[8]....
        /*009c*/ 	.word	0xffffffff


	//   ....[9]....
        /*00a0*/ 	.word	0xffffffff


	//   ....[10]....
        /*00a4*/ 	.word	0xffffffff


	//   ....[11]....
        /*00a8*/ 	.word	0xffffffff


	//   ....[12]....
        /*00ac*/ 	.word	0xffffffff


	//   ....[13]....
        /*00b0*/ 	.word	0xffffffff


	//   ....[14]....
        /*00b4*/ 	.word	0xffffffff


	//   ....[15]....
        /*00b8*/ 	.word	0xffffffff


	//   ....[16]....
        /*00bc*/ 	.word	0xffffffff


	//   ....[17]....
        /*00c0*/ 	.word	0xffffffff


	//   ....[18]....
        /*00c4*/ 	.word	0xffffffff


	//   ....[19]....
        /*00c8*/ 	.word	0xffffffff


	//   ....[20]....
        /*00cc*/ 	.word	0xffffffff


	//   ....[21]....
        /*00d0*/ 	.word	0xffffffff


	//   ....[22]....
        /*00d4*/ 	.word	0xffffffff


	//   ....[23]....
        /*00d8*/ 	.word	0xffffffff


	//   ....[24]....
        /*00dc*/ 	.word	0xffffffff


	//   ....[25]....
        /*00e0*/ 	.word	0xffffffff


	//   ....[26]....
        /*00e4*/ 	.word	0xffffffff


	//   ....[27]....
        /*00e8*/ 	.word	0xffffffff


	//   ....[28]....
        /*00ec*/ 	.word	0xffffffff


	//   ....[29]....
        /*00f0*/ 	.word	0xffffffff


	//----- nvinfo : EIATTR_COOP_GROUP_INSTR_OFFSETS
	.align		4
.L_1200:
        /*00f4*/ 	.byte	0x04, 0x28
        /*00f6*/ 	.short	(.L_1202 - .L_1201)


	//   ....[0]....
.L_1201:
        /*00f8*/ 	.word	0x00000550


	//   ....[1]....
        /*00fc*/ 	.word	0x000005b0


	//   ....[2]....
        /*0100*/ 	.word	0x000005f0


	//   ....[3]....
        /*0104*/ 	.word	0x00000640


	//   ....[4]....
        /*0108*/ 	.word	0x000006b0


	//   ....[5]....
        /*010c*/ 	.word	0x00000920


	//   ....[6]....
        /*0110*/ 	.word	0x00000990


	//   ....[7]....
        /*0114*/ 	.word	0x000009e0


	//   ....[8]....
        /*0118*/ 	.word	0x00000a30


	//   ....[9]....
        /*011c*/ 	.word	0x00000ab0


	//   ....[10]....
        /*0120*/ 	.word	0x00001760


	//   ....[11]....
        /*0124*/ 	.word	0x000017c0


	//   ....[12]....
        /*0128*/ 	.word	0x00001800


	//   ....[13]....
        /*012c*/ 	.word	0x00001840


	//   ....[14]....
        /*0130*/ 	.word	0x000018b0


	//   ....[15]....
        /*0134*/ 	.word	0x00001f50


	//   ....[16]....
        /*0138*/ 	.word	0x00001fc0


	//   ....[17]....
        /*013c*/ 	.word	0x00002000


	//   ....[18]....
        /*0140*/ 	.word	0x00002040


	//   ....[19]....
        /*0144*/ 	.word	0x000020b0


	//   ....[20]....
        /*0148*/ 	.word	0x00002320


	//   ....[21]....
        /*014c*/ 	.word	0x00002390


	//   ....[22]....
        /*0150*/ 	.word	0x000023e0


	//   ....[23]....
        /*0154*/ 	.word	0x00002430


	//   ....[24]....
        /*0158*/ 	.word	0x000024b0


	//   ....[25]....
        /*015c*/ 	.word	0x000032e0


	//   ....[26]....
        /*0160*/ 	.word	0x00003340


	//   ....[27]....
        /*0164*/ 	.word	0x00003380


	//   ....[28]....
        /*0168*/ 	.word	0x000033c0


	//   ....[29]....
        /*016c*/ 	.word	0x00003430


	//----- nvinfo : EIATTR_VRC_CTA_INIT_COUNT
	.align		4
.L_1202:
        /*0170*/ 	.byte	0x02, 0x4a
	.zero		1
	.zero		1


	//----- nvinfo : EIATTR_EXIT_INSTR_OFFSETS
	.align		4
        /*0174*/ 	.byte	0x04, 0x1c
        /*0176*/ 	.short	(.L_1204 - .L_1203)


	//   ....[0]....
.L_1203:
        /*0178*/ 	.word	0x00003630


	//   ....[1]....
        /*017c*/ 	.word	0x00003670


	//----- nvinfo : EIATTR_MAX_THREADS
	.align		4
.L_1204:
        /*0180*/ 	.byte	0x04, 0x05
        /*0182*/ 	.short	(.L_1206 - .L_1205)
.L_1205:
        /*0184*/ 	.word	0x00000100
        /*0188*/ 	.word	0x00000001
        /*018c*/ 	.word	0x00000001


	//----- nvinfo : EIATTR_CRS_STACK_SIZE
	.align		4
.L_1206:
        /*0190*/ 	.byte	0x04, 0x1e
        /*0192*/ 	.short	(.L_1208 - .L_1207)
.L_1207:
        /*0194*/ 	.word	0x00000000


	//----- nvinfo : EIATTR_CBANK_PARAM_SIZE
	.align		4
.L_1208:
        /*0198*/ 	.byte	0x03, 0x19
        /*019a*/ 	.short	0x003e


	//----- nvinfo : EIATTR_PARAM_CBANK
	.align		4
        /*019c*/ 	.byte	0x04, 0x0a
        /*019e*/ 	.short	(.L_1210 - .L_1209)
	.align		4
.L_1209:
        /*01a0*/ 	.word	index@(.nv.constant0._ZN3cub18CUB_300001_SM_10006detail6reduce18DeviceReduceKernelINS2_10policy_hubIfjN4cuda3__47minimumIfEEE10Policy1000EPfjS8_fNS5_3std3__410__identityEEEvT0_PT3_T1_NS0_13GridEvenShareISI_EET2_T4_)
        /*01a4*/ 	.short	0x0380
        /*01a6*/ 	.short	0x003e


	//----- nvinfo : EIATTR_SW_WAR
	.align		4
.L_1210:
        /*01a8*/ 	.byte	0x04, 0x36
        /*01aa*/ 	.short	(.L_1212 - .L_1211)
.L_1211:
        /*01ac*/ 	.word	0x00000008
.L_1212:


//--------------------- .nv.info._ZN3cub18CUB_300001_SM_10006detail6reduce28DeviceReduceSingleTileKernelINS2_10policy_hubIfjN4cuda3__47minimumIfEEE10Policy1000EPfSB_jS8_ffNS5_3std3__410__identityEEEvT0_T1_T2_T3_T4_T6_ --------------------------
	.section	.nv.info._ZN3cub18CUB_300001_SM_10006detail6reduce28DeviceReduceSingleTileKernelINS2_10policy_hubIfjN4cuda3__47minimumIfEEE10Policy1000EPfSB_jS8_ffNS5_3std3__410__identityEEEvT0_T1_T2_T3_T4_T6_,"",@"SHT_CUDA_INFO"
	.sectionflags	@""
	.align	4


	//----- nvinfo : EIATTR_CUDA_API_VERSION
	.align		4
        /*0000*/ 	.byte	0x04, 0x37
        /*0002*/ 	.short	(.L_1214 - .L_1213)
.L_1213:
        /*0004*/ 	.word	0x00000082


	//----- nvinfo : EIATTR_KPARAM_INFO
	.align		4
.L_1214:
        /*0008*/ 	.byte	0x04, 0x17
        /*000a*/ 	.short	(.L_1216 - .L_1215)
.L_1215:
        /*000c*/ 	.word	0x00000000
        /*0010*/ 	.short	0x0005
        /*0012*/ 	.short	0x001c
        /*0014*/ 	.byte	0x00, 0xf0, 0x05, 0x00


	//----- nvinfo : EIATTR_KPARAM_INFO
	.align		4
.L_1216:
        /*0018*/ 	.byte	0x04, 0x17
        /*001a*/ 	.short	(.L_1218 - .L_1217)
.L_1217:
        /*001c*/ 	.word	0x00000000
        /*0020*/ 	.short	0x0004
        /*0022*/ 	.short	0x0018
        /*0024*/ 	.byte	0x00, 0xf0, 0x11, 0x00


	//----- nvinfo : EIATTR_KPARAM_INFO
	.align		4
.L_1218:
        /*0028*/ 	.byte	0x04, 0x17
        /*002a*/ 	.short	(.L_1220 - .L_1219)
.L_1219:
        /*002c*/ 	.word	0x00000000
        /*0030*/ 	.short	0x0003
        /*0032*/ 	.short	0x0014
        /*0034*/ 	.byte	0x00, 0xf0, 0x05, 0x00


	//----- nvinfo : EIATTR_KPARAM_INFO
	.align		4
.L_1220:
        /*0038*/ 	.byte	0x04, 0x17
        /*003a*/ 	.short	(.L_1222 - .L_1221)
.L_1221:
        /*003c*/ 	.word	0x00000000
        /*0040*/ 	.short	0x0002
        /*0042*/ 	.short	0x0010
        /*0044*/ 	.byte	0x00, 0xf0, 0x11, 0x00


	//----- nvinfo : EIATTR_KPARAM_INFO
	.align		4
.L_1222:
        /*0048*/ 	.byte	0x04, 0x17
        /*004a*/ 	.short	(.L_1224 - .L_1223)
.L_1223:
        /*004c*/ 	.word	0x00000000
        /*0050*/ 	.short	0x0001
        /*0052*/ 	.short	0x0008
        /*0054*/ 	.byte	0x00, 0xf5, 0x21, 0x00


	//----- nvinfo : EIATTR_KPARAM_INFO
	.align		4
.L_1224:
        /*0058*/ 	.byte	0x04, 0x17
        /*005a*/ 	.short	(.L_1226 - .L_1225)
.L_1225:
        /*005c*/ 	.word	0x00000000
        /*0060*/ 	.short	0x0000
        /*0062*/ 	.short	0x0000
        /*0064*/ 	.byte	0x00, 0xf5, 0x21, 0x00


	//----- nvinfo : EIATTR_SPARSE_MMA_MASK
	.align		4
.L_1226:
        /*0068*/ 	.byte	0x03, 0x50
        /*006a*/ 	.short	0x0000


	//----- nvinfo : EIATTR_MAXREG_COUNT
	.align		4
        /*006c*/ 	.byte	0x03, 0x1b
        /*006e*/ 	.short	0x00ff


	//----- nvinfo : EIATTR_NUM_BARRIERS
	.align		4
        /*0070*/ 	.byte	0x02, 0x4c
        /*0072*/ 	.byte	0x01
	.zero		1


	//----- nvinfo : EIATTR_MERCURY_ISA_VERSION
	.align		4
        /*0074*/ 	.byte	0x03, 0x5f
        /*0076*/ 	.short	0x0101


	//----- nvinfo : EIATTR_COOP_GROUP_MASK_REGIDS
	.align		4
        /*0078*/ 	.byte	0x04, 0x29
        /*007a*/ 	.short	(.L_1228 - .L_1227)


	//   ....[0]....
.L_1227:
        /*007c*/ 	.word	0xffffffff


	//   ....[1]....
        /*0080*/ 	.word	0xffffffff


	//   ....[2]....
        /*0084*/ 	.word	0xffffffff


	//   ....[3]....
        /*0088*/ 	.word	0xffffffff


	//   ....[4]....
        /*008c*/ 	.word	0xffffffff


	//   ....[5]....
        /*0090*/ 	.word	0xffffffff


	//   ....[6]....
        /*0094*/ 	.word	0xffffffff


	//   ....[7]....
        /*0098*/ 	.word	0xffffffff


	//   ....[8]....
        /*009c*/ 	.word	0xffffffff


	//   ....[9]....
        /*00a0*/ 	.word	0xffffffff


	//   ....[10]....
        /*00a4*/ 	.word	0xffffffff


	//   ....[11]....
        /*00a8*/ 	.word	0xffffffff


	//   ....[12]....
        /*00ac*/ 	.word	0xffffffff


	//   ....[13]....
        /*00b0*/ 	.word	0xffffffff


	//   ....[14]....
        /*00b4*/ 	.word	0xffffffff


	//   ....[15]....
        /*00b8*/ 	.word	0xffffffff


	//   ....[16]....
        /*00bc*/ 	.word	0xffffffff


	//   ....[17]....
        /*00c0*/ 	.word	0xffffffff


	//   ....[18]....
        /*00c4*/ 	.word	0xffffffff


	//   ....[19]....
        /*00c8*/ 	.word	0xffffffff


	//   ....[20]....
        /*00cc*/ 	.word	0xffffffff


	//   ....[21]....
        /*00d0*/ 	.word	0xffffffff


	//   ....[22]....
        /*00d4*/ 	.word	0xffffffff


	//   ....[23]....
        /*00d8*/ 	.word	0xffffffff


	//   ....[24]....
        /*00dc*/ 	.word	0xffffffff


	//   ....[25]....
        /*00e0*/ 	.word	0xffffffff


	//   ....[26]....
        /*00e4*/ 	.word	0xffffffff


	//   ....[27]....
        /*00e8*/ 	.word	0xffffffff


	//   ....[28]....
        /*00ec*/ 	.word	0xffffffff


	//   ....[29]....
        /*00f0*/ 	.word	0xffffffff


	//----- nvinfo : EIATTR_COOP_GROUP_INSTR_OFFSETS
	.align		4
.L_1228:
        /*00f4*/ 	.byte	0x04, 0x28
        /*00f6*/ 	.short	(.L_1230 - .L_1229)


	//   ....[0]....
.L_1229:
        /*00f8*/ 	.word	0x00000ad0


	//   ....[1]....
        /*00fc*/ 	.word	0x00000b30


	//   ....[2]....
        /*0100*/ 	.word	0x00000b70


	//   ....[3]....
        /*0104*/ 	.word	0x00000bc0


	//   ....[4]....
        /*0108*/ 	.word	0x00000c30


	//   ....[5]....
        /*010c*/ 	.word	0x00000e90


	//   ....[6]....
        /*0110*/ 	.word	0x00000f00


	//   ....[7]....
        /*0114*/ 	.word	0x00000f50


	//   ....[8]....
        /*0118*/ 	.word	0x00000fb0


	//   ....[9]....
        /*011c*/ 	.word	0x00001020


	//   ....[10]....
        /*0120*/ 	.word	0x00001be0


	//   ....[11]....
        /*0124*/ 	.word	0x00001c40


	//   ....[12]....
        /*0128*/ 	.word	0x00001c80


	//   ....[13]....
        /*012c*/ 	.word	0x00001cc0


	//   ....[14]....
        /*0130*/ 	.word	0x00001d30


	//   ....[15]....
        /*0134*/ 	.word	0x000028f0


	//   ....[16]....
        /*0138*/ 	.word	0x00002960


	//   ....[17]....
        /*013c*/ 	.word	0x000029a0


	//   ....[18]....
        /*0140*/ 	.word	0x000029e0


	//   ....[19]....
        /*0144*/ 	.word	0x00002a50


	//   ....[20]....
        /*0148*/ 	.word	0x00002cb0


	//   ....[21]....
        /*014c*/ 	.word	0x00002d20


	//   ....[22]....
        /*0150*/ 	.word	0x00002d70


	//   ....[23]....
        /*0154*/ 	.word	0x00002dd0


	//   ....[24]....
        /*0158*/ 	.word	0x00002e50


	//   ....[25]....
        /*015c*/ 	.word	0x00003ba0


	//   ....[26]....
        /*0160*/ 	.word	0x00003c00


	//   ....[27]....
        /*0164*/ 	.word	0x00003c40


	//   ....[28]....
        /*0168*/ 	.word	0x00003c80


	//   ....[29]....
        /*016c*/ 	.word	0x00003cf0


	//----- nvinfo : EIATTR_VRC_CTA_INIT_COUNT
	.align		4
.L_1230:
        /*0170*/ 	.byte	0x02, 0x4a
	.zero		1
	.zero		1


	//----- nvinfo : EIATTR_EXIT_INSTR_OFFSETS
	.align		4
        /*0174*/ 	.byte	0x04, 0x1c
        /*0176*/ 	.short	(.L_1232 - .L_1231)


	//   ....[0]....
.L_1231:
        /*0178*/ 	.word	0x00000080


	//   ....[1]....
        /*017c*/ 	.word	0x000000c0


	//   ....[2]....
        /*0180*/ 	.word	0x00003ef0


	//   ....[3]....
        /*0184*/ 	.word	0x00003f50


	//----- nvinfo : EIATTR_MAX_THREADS
	.align		4
.L_1232:
        /*0188*/ 	.byte	0x04, 0x05
        /*018a*/ 	.short	(.L_1234 - .L_1233)
.L_1233:
        /*018c*/ 	.word	0x00000100
        /*0190*/ 	.word	0x00000001
        /*0194*/ 	.word	0x00000001


	//----- nvinfo : EIATTR_CRS_STACK_SIZE
	.align		4
.L_1234:
        /*0198*/ 	.byte	0x04, 0x1e
        /*019a*/ 	.short	(.L_1236 - .L_1235)
.L_1235:
        /*019c*/ 	.word	0x00000000


	//----- nvinfo : EIATTR_CBANK_PARAM_SIZE
	.align		4
.L_1236:
        /*01a0*/ 	.byte	0x03, 0x19
        /*01a2*/ 	.short	0x001d


	//----- nvinfo : EIATTR_PARAM_CBANK
	.align		4
        /*01a4*/ 	.byte	0x04, 0x0a
        /*01a6*/ 	.short	(.L_1238 - .L_1237)
	.align		4
.L_1237:
        /*01a8*/ 	.word	index@(.nv.constant0._ZN3cub18CUB_300001_SM_10006detail6reduce28DeviceReduceSingleTileKernelINS2_10policy_hubIfjN4cuda3__47minimumIfEEE10Policy1000EPfSB_jS8_ffNS5_3std3__410__identityEEEvT0_T1_T2_T3_T4_T6_)
        /*01ac*/ 	.short	0x0380
        /*01ae*/ 	.short	0x001d


	//----- nvinfo : EIATTR_SW_WAR
	.align		4
.L_1238:
        /*01b0*/ 	.byte	0x04, 0x36
        /*01b2*/ 	.short	(.L_1240 - .L_1239)
.L_1239:
        /*01b4*/ 	.word	0x00000008
.L_1240:


//--------------------- .nv.info._ZN3cub18CUB_300001_SM_10006detail13unique_by_key28DeviceUniqueByKeySweepKernelINS2_10policy_hubIxiE10Policy1000EPxPiS7_S8_PmNS0_13ScanTileStateIyLb1EEEN4cuda3std3__48equal_toIxEEyNS2_11VSMemHelperEEEvT0_T1_T2_T3_T4_T5_T6_T7_iNS1_7vsmem_tE --------------------------
	.section	.nv.info._ZN3cub18CUB_300001_SM_10006detail13unique_by_key28DeviceUniqueByKeySweepKernelINS2_10policy_hubIxiE10Policy1000EPxPiS7_S8_PmNS0_13ScanTileStateIyLb1EEEN4cuda3std3__48equal_toIxEEyNS2_11VSMemHelperEEEvT0_T1_T2_T3_T4_T5_T6_T7_iNS1_7vsmem_tE,"",@"SHT_CUDA_INFO"
	.sectionflags	@""
	.align	4


	//----- nvinfo : EIATTR_CUDA_API_VERSION
	.align		4
        /*0000*/ 	.byte	0x04, 0x37
        /*0002*/ 	.short	(.L_1242 - .L_1241)
.L_1241:
        /*0004*/ 	.word	0x00000082


	//----- nvinfo : EIATTR_KPARAM_INFO
	.align		4
.L_1242:
        /*0008*/ 	.byte	0x04, 0x17
        /*000a*/ 	.short	(.L_1244 - .L_1243)
.L_1243:
        /*000c*/ 	.word	0x00000000
        /*0010*/ 	.short	0x0009
        /*0012*/ 	.short	0x0048
        /*0014*/ 	.byte	0x00, 0xf0, 0x21, 0x00


	//----- nvinfo : EIATTR_KPARAM_INFO
	.align		4
.L_1244:
        /*0018*/ 	.byte	0x04, 0x17
        /*001a*/ 	.short	(.L_1246 - .L_1245)
.L_1245:
        /*001c*/ 	.word	0x00000000
        /*0020*/ 	.short	0x0008
        /*0022*/ 	.short	0x0040
        /*0024*/ 	.byte	0x00, 0xf0, 0x11, 0x00


	//----- nvinfo : EIATTR_KPARAM_INFO
	.align		4
.L_1246:
        /*0028*/ 	.byte	0x04, 0x17
        /*002a*/ 	.short	(.L_1248 - .L_1247)
.L_1247:
        /*002c*/ 	.word	0x00000000
        /*0030*/ 	.short	0x0007
        /*0032*/ 	.short	0x0038
        /*0034*/ 	.byte	0x00, 0xf0, 0x21, 0x00


	//----- nvinfo : EIATTR_KPARAM_INFO
	.align		4
.L_1248:
        /*0038*/ 	.byte	0x04, 0x17
        /*003a*/ 	.short	(.L_1250 - .L_1249)
.L_1249:
        /*003c*/ 	.word	0x00000000
        /*0040*/ 	.short	0x0006
        /*0042*/ 	.short	0x0030
        /*0044*/ 	.byte	0x00, 0xf0, 0x05, 0x00


	//----- nvinfo : EIATTR_KPARAM_INFO
	.align		4
.L_1250:
        /*0048*/ 	.byte	0x04, 0x17
        /*004a*/ 	.short	(.L_1252 - .L_1251)
.L_1251:
        /*004c*/ 	.word	0x00000000
        /*0050*/ 	.short	0x0005
        /*0052*/ 	.short	0x0028
        /*0054*/ 	.byte	0x00, 0xf0, 0x21, 0x00


	//----- nvinfo : EIATTR_KPARAM_INFO
	.align		4
.L_1252:
        /*0058*/ 	.byte	0x04, 0x17
        /*005a*/ 	.short	(.L_1254 - .L_1253)
.L_1253:
        /*005c*/ 	.word	0x00000000
        /*0060*/ 	.short	0x0004
        /*0062*/ 	.short	0x0020
        /*0064*/ 	.byte	0x00, 0xf5, 0x21, 0x00


	//----- nvinfo : EIATTR_KPARAM_INFO
	.align		4
.L_1254:
        /*0068*/ 	.byte	0x04, 0x17
        /*006a*/ 	.short	(.L_1256 - .L_1255)
.L_1255:
        /*006c*/ 	.word	0x00000000
        /*0070*/ 	.short	0x0003
        /*0072*/ 	.short	0x0018
        /*0074*/ 	.byte	0x00, 0xf5, 0x21, 0x00


	//----- nvinfo : EIATTR_KPARAM_INFO
	.align		4
.L_1256:
        /*0078*/ 	.byte	0x04, 0x17
        /*007a*/ 	.short	(.L_1258 - .L_1257)
.L_1257:
        /*007c*/ 	.word	0x00000000
        /*0080*/ 	.short	0x0002
        /*0082*/ 	.short	0x0010
        /*0084*/ 	.byte	0x00, 0xf5, 0x21, 0x00


	//----- nvinfo : EIATTR_KPARAM_INFO
	.align		4
.L_1258:
        /*0088*/ 	.byte	0x04, 0x17
        /*008a*/ 	.short	(.L_1260 - .L_1259)
.L_1259:
        /*008c*/ 	.word	0x00000000
        /*0090*/ 	.short	0x0001
        /*0092*/ 	.short	0x0008
        /*0094*/ 	.byte	0x00, 0xf5, 0x21, 0x00


	//----- nvinfo : EIATTR_KPARAM_INFO
	.align		4
.L_1260:
        /*0098*/ 	.byte	0x04, 0x17
        /*009a*/ 	.short	(.L_1262 - .L_1261)
.L_1261:
        /*009c*/ 	.word	0x00000000
        /*00a0*/ 	.short	0x0000
        /*00a2*/ 	.short	0x0000
        /*00a4*/ 	.byte	0x00, 0xf5, 0x21, 0x00


	//----- nvinfo : EIATTR_SPARSE_MMA_MASK
	.align		4
.L_1262:
        /*00a8*/ 	.byte	0x03, 0x50
        /*00aa*/ 	.short	0x0000


	//----- nvinfo : EIATTR_MAXREG_COUNT
	.align		4
        /*00ac*/ 	.byte	0x03, 0x1b
        /*00ae*/ 	.short	0x00a8


	//----- nvinfo : EIATTR_NUM_BARRIERS
	.align		4
        /*00b0*/ 	.byte	0x02, 0x4c
        /*00b2*/ 	.byte	0x01
	.zero		1


	//----- nvinfo : EIATTR_MERCURY_ISA_VERSION
	.align		4
        /*00b4*/ 	.byte	0x03, 0x5f
        /*00b6*/ 	.short	0x0101


	//----- nvinfo : EIATTR_COOP_GROUP_MASK_REGIDS
	.align		4
        /*00b8*/ 	.byte	0x04, 0x29
        /*00ba*/ 	.short	(.L_1264 - .L_1263)


	//   ....[0]....
.L_1263:
        /*00bc*/ 	.word	0xffffffff


	//   ....[1]....
        /*00c0*/ 	.word	0xffffffff


	//   ....[2]....
        /*00c4*/ 	.word	0xffffffff


	//   ....[3]....
        /*00c8*/ 	.word	0xffffffff


	//   ....[4]....
        /*00cc*/ 	.word	0xffffffff


	//   ....[5]....
        /*00d0*/ 	.word	0xffffffff


	//   ....[6]....
        /*00d4*/ 	.word	0xffffffff


	//   ....[7]....
        /*00d8*/ 	.word	0xffffffff


	//   ....[8]....
        /*00dc*/ 	.word	0xffffffff


	//   ....[9]....
        /*00e0*/ 	.word	0xffffffff


	//   ....[10]....
        /*00e4*/ 	.word	0xffffffff


	//   ....[11]....
        /*00e8*/ 	.word	0xffffffff


	//   ....[12]....
        /*00ec*/ 	.word	0xffffffff


	//   ....[13]....
        /*00f0*/ 	.word	0xffffffff


	//   ....[14]....
        /*00f4*/ 	.word	0xffffffff


	//   ....[15]....
        /*00f8*/ 	.word	0xffffffff


	//   ....[16]....
        /*00fc*/ 	.word	0xffffffff


	//   ....[17]....
        /*0100*/ 	.word	0xffffffff


	//   ....[18]....
        /*0104*/ 	.word	0xffffffff


	//   ....[19]....
        /*0108*/ 	.word	0xffffffff


	//   ....[20]....
        /*010c*/ 	.word	0xffffffff


	//   ....[21]....
        /*0110*/ 	.word	0xffffffff


	//   ....[22]....
        /*0114*/ 	.word	0xffffffff


	//   ....[23]....
        /*0118*/ 	.word	0xffffffff


	//   ....[24]....
        /*011c*/ 	.word	0xffffffff


	//   ....[25]....
        /*0120*/ 	.word	0xffffffff


	//   ....[26]....
        /*0124*/ 	.word	0xffffffff


	//   ....[27]....
        /*0128*/ 	.word	0xffffffff


	//   ....[28]....
        /*012c*/ 	.word	0xffffffff


	//   ....[29]....
        /*0130*/ 	.word	0xffffffff


	//   ....[30]....
        /*0134*/ 	.word	0xffffffff


	//   ....[31]....
        /*0138*/ 	.word	0xffffffff


	//   ....[32]....
        /*013c*/ 	.word	0xffffffff


	//   ....[33]....
        /*0140*/ 	.word	0xffffffff


	//   ....[34]....
        /*0144*/ 	.word	0xffffffff


	//   ....[35]....
        /*0148*/ 	.word	0xffffffff


	//   ....[36]....
        /*014c*/ 	.word	0xffffffff


	//   ....[37]....
        /*0150*/ 	.word	0xffffffff


	//   ....[38]....
        /*0154*/ 	.word	0xffffffff


	//   ....[39]....
        /*0158*/ 	.word	0xffffffff


	//   ....[40]....
        /*015c*/ 	.word	0xffffffff


	//   ....[41]....
        /*0160*/ 	.word	0xffffffff


	//   ....[42]....
        /*0164*/ 	.word	0xffffffff


	//   ....[43]....
        /*0168*/ 	.word	0xffffffff


	//   ....[44]....
        /*016c*/ 	.word	0xffffffff


	//   ....[45]....
        /*0170*/ 	.word	0xffffffff


	//   ....[46]....
        /*0174*/ 	.word	0xffffffff


	//   ....[47]....
        /*0178*/ 	.word	0xffffffff


	//   ....[48]....
        /*017c*/ 	.word	0xffffffff


	//   ....[49]....
        /*0180*/ 	.word	0xffffffff


	//   ....[50]....
        /*0184*/ 	.word	0xffffffff


	//   ....[51]....
        /*0188*/ 	.word	0xffffffff


	//   ....[52]....
        /*018c*/ 	.word	0xffffffff


	//   ....[53]....
        /*0190*/ 	.word	0xffffffff


	//   ....[54]....
        /*0194*/ 	.word	0xffffffff


	//   ....[55]....
        /*0198*/ 	.word	0xffffffff


	//   ....[56]....
        /*019c*/ 	.word	0xffffffff


	//   ....[57]....
        /*01a0*/ 	.word	0xffffffff


	//   ....[58]....
        /*01a4*/ 	.word	0xffffffff


	//   ....[59]....
        /*01a8*/ 	.word	0xffffffff


	//   ....[60]....
        /*01ac*/ 	.word	0xffffffff


	//   ....[61]....
        /*01b0*/ 	.word	0xffffffff


	//   ....[62]....
        /*01b4*/ 	.word	0xffffffff


	//   ....[63]....
        /*01b8*/ 	.word	0xffffffff


	//   ....[64]....
        /*01bc*/ 	.word	0xffffffff


	//   ....[65]....
        /*01c0*/ 	.word	0xffffffff


	//   ....[66]....
        /*01c4*/ 	.word	0xffffffff


	//   ....[67]....
        /*01c8*/ 	.word	0xffffffff


	//   ....[68]....
        /*01cc*/ 	.word	0xffffffff


	//   ....[69]....
        /*01d0*/ 	.word	0xffffffff


	//   ....[70]....
        /*01d4*/ 	.word	0xffffffff


	//   ....[71]....
        /*01d8*/ 	.word	0xffffffff


	//   ....[72]....
        /*01dc*/ 	.word	0xffffffff


	//   ....[73]....
        /*01e0*/ 	.word	0xffffffff


	//   ....[74]....
        /*01e4*/ 	.word	0xffffffff


	//   ....[75]....
        /*01e8*/ 	.word	0xffffffff


	//   ....[76]....
        /*01ec*/ 	.word	0xffffffff


	//   ....[77]....
        /*01f0*/ 	.word	0xffffffff


	//   ....[78]....
        /*01f4*/ 	.word	0xffffffff


	//   ....[79]....
        /*01f8*/ 	.word	0xffffffff


	//   ....[80]....
        /*01fc*/ 	.word	0xffffffff


	//   ....[81]....
        /*0200*/ 	.word	0xffffffff


	//   ....[82]....
        /*0204*/ 	.word	0xffffffff


	//   ....[83]....
        /*0208*/ 	.word	0xffffffff


	//   ....[84]....
        /*020c*/ 	.word	0xffffffff


	//   ....[85]....
        /*0210*/ 	.word	0xffffffff


	//   ....[86]....
        /*0214*/ 	.word	0xffffffff


	//   ....[87]....
        /*0218*/ 	.word	0xffffffff


	//   ....[88]....
        /*021c*/ 	.word	0xffffffff


	//   ....[89]....
        /*0220*/ 	.word	0xffffffff


	//   ....[90]....
        /*0224*/ 	.word	0xffffffff


	//   ....[91]....
        /*0228*/ 	.word	0xffffffff


	//   ....[92]....
        /*022c*/ 	.word	0xffffffff


	//   ....[93]....
        /*0230*/ 	.word	0xffffffff


	//   ....[94]....
        /*0234*/ 	.word	0xffffffff


	//   ....[95]....
        /*0238*/ 	.word	0xffffffff


	//   ....[96]....
        /*023c*/ 	.word	0x05000018


	//   ....[97]....
        /*0240*/ 	.word	0x05000018


	//   ....[98]....
        /*0244*/ 	.word	0x05000018


	//   ....[99]....
        /*0248*/ 	.word	0x05000018


	//   ....[100]....
        /*024c*/ 	.word	0x05000018


	//   ....[101]....
        /*0250*/ 	.word	0x05000018


	//   ....[102]....
        /*0254*/ 	.word	0x05000018


	//   ....[103]....
        /*0258*/ 	.word	0x05000018


	//   ....[104]....
        /*025c*/ 	.word	0x05000018


	//   ....[105]....
        /*0260*/ 	.word	0x05000018


	//   ....[106]....
        /*0264*/ 	.word	0x05000018


	//   ....[107]....
        /*0268*/ 	.word	0x05000018


	//   ....[108]....
        /*026c*/ 	.word	0x05000018


	//   ....[109]....
        /*0270*/ 	.word	0x05000018


	//   ....[110]....
        /*0274*/ 	.word	0x05000018


	//   ....[111]....
        /*0278*/ 	.word	0x05000018


	//   ....[112]....
        /*027c*/ 	.word	0x05000018


	//   ....[113]....
        /*0280*/ 	.word	0x05000018


	//   ....[114]....
        /*0284*/ 	.word	0x05000018


	//   ....[115]....
        /*0288*/ 	.word	0x05000018


	//   ....[116]....
        /*028c*/ 	.word	0x05000018


	//   ....[117]....
        /*0290*/ 	.word	0x05000018


	//   ....[118]....
        /*0294*/ 	.word	0x05000018


	//   ....[119]....
        /*0298*/ 	.word	0x05000018


	//   ....[120]....
        /*029c*/ 	.word	0x05000018


	//   ....[121]....
        /*02a0*/ 	.word	0x05000018


	//   ....[122]....
        /*02a4*/ 	.word	0x05000018


	//   ....[123]....
        /*02a8*/ 	.word	0x05000018


	//   ....[124]....
        /*02ac*/ 	.word	0x05000018


	//   ....[125]....
        /*02b0*/ 	.word	0x05000018


	//   ....[126]....
        /*02b4*/ 	.word	0x05000018


	//   ....[127]....
        /*02b8*/ 	.word	0x05000018


	//   ....[128]....
        /*02bc*/ 	.word	0x05000018


	//   ....[129]....
        /*02c0*/ 	.word	0x05000018


	//   ....[130]....
        /*02c4*/ 	.word	0x05000018


	//   ....[131]....
        /*02c8*/ 	.word	0x05000018


	//   ....[132]....
        /*02cc*/ 	.word	0x05000018


	//   ....[133]....
        /*02d0*/ 	.word	0x05000018


	//   ....[134]....
        /*02d4*/ 	.word	0x05000018


	//   ....[135]....
        /*02d8*/ 	.word	0x05000018


	//   ....[136]....
        /*02dc*/ 	.word	0x05000018


	//   ....[137]....
        /*02e0*/ 	.word	0x05000018


	//   ....[138]....
        /*02e4*/ 	.word	0x05000018


	//   ....[139]....
        /*02e8*/ 	.word	0x05000018


	//   ....[140]....
        /*02ec*/ 	.word	0x05000018


	//   ....[141]....
        /*02f0*/ 	.word	0x05000018


	//   ....[142]....
        /*02f4*/ 	.word	0x05000018


	//   ....[143]....
        /*02f8*/ 	.word	0x05000018


	//   ....[144]....
        /*02fc*/ 	.word	0x05000018


	//   ....[145]....
        /*0300*/ 	.word	0x05000018


	//   ....[146]....
        /*0304*/ 	.word	0x05000018


	//   ....[147]....
        /*0308*/ 	.word	0x05000018


	//   ....[148]....
        /*030c*/ 	.word	0x05000018


	//   ....[149]....
        /*0310*/ 	.word	0x05000018


	//   ....[150]....
        /*0314*/ 	.word	0x05000018


	//   ....[151]....
        /*0318*/ 	.word	0x05000018


	//----- nvinfo : EIATTR_COOP_GROUP_INSTR_OFFSETS
	.align		4
.L_1264:
        /*031c*/ 	.byte	0x04, 0x28
        /*031e*/ 	.short	(.L_1266 - .L_1265)


	//   ....[0]....
.L_1265:
        /*0320*/ 	.word	0x00000650


	//   ....[1]....
        /*0324*/ 	.word	0x00000660


	//   ....[2]....
        /*0328*/ 	.word	0x000006a0


	//   ....[3]....
        /*032c*/ 	.word	0x000006c0


	//   ....[4]....
        /*0330*/ 	.word	0x00000700


	//   ....[5]....
        /*0334*/ 	.word	0x00000720


	//   ....[6]....
        /*0338*/ 	.word	0x00000770


	//   ....[7]....
        /*033c*/ 	.word	0x00000780


	//   ....[8]....
        /*0340*/ 	.word	0x000007d0


	//   ....[9]....
        /*0344*/ 	.word	0x000007f0


	//   ....[10]....
        /*0348*/ 	.word	0x000019d0


	//   ....[11]....
        /*034c*/ 	.word	0x00001a00


	//   ....[12]....
        /*0350*/ 	.word	0x00001a50


	//   ....[13]....
        /*0354*/ 	.word	0x00001a70


	//   ....[14]....
        /*0358*/ 	.word	0x00001ab0


	//   ....[15]....
        /*035c*/ 	.word	0x00001ad0


	//   ....[16]....
        /*0360*/ 	.word	0x00001b20


	//   ....[17]....
        /*0364*/ 	.word	0x00001b30


	//   ....[18]....
        /*0368*/ 	.word	0x00001b70


	//   ....[19]....
        /*036c*/ 	.word	0x00001b90


	//   ....[20]....
        /*0370*/ 	.word	0x00002020


	//   ....[21]....
        /*0374*/ 	.word	0x00002220


	//   ....[22]....
        /*0378*/ 	.word	0x00002290


	//   ....[23]....
        /*037c*/ 	.word	0x000022f0


	//   ....[24]....
        /*0380*/ 	.word	0x00002310


	//   ....[25]....
        /*0384*/ 	.word	0x00002360


	//   ....[26]....
        /*0388*/ 	.word	0x00002380


	//   ....[27]....
        /*038c*/ 	.word	0x000023e0


	//   ....[28]....
        /*0390*/ 	.word	0x00002410


	//   ....[29]....
        /*0394*/ 	.word	0x00002450


	//   ....[30]....
        /*0398*/ 	.word	0x00002480


	//   ....[31]....
        /*039c*/ 	.word	0x000024e0


	//   ....[32]....
        /*03a0*/ 	.word	0x00002520


	//   ....[33]....
        /*03a4*/ 	.word	0x00002550


	//   ....[34]....
        /*03a8*/ 	.word	0x00002650


	//   ....[35]....
        /*03ac*/ 	.word	0x00002850


	//   ....[36]....
        /*03b0*/ 	.word	0x000028b0


	//   ....[37]....
        /*03b4*/ 	.word	0x00002920


	//   ....[38]....
        /*03b8*/ 	.word	0x00002940


	//   ....[39]....
        /*03bc*/ 	.word	0x00002960


	//   ....[40]....
        /*03c0*/ 	.word	0x000029b0


	//   ....[41]....
        /*03c4*/ 	.word	0x000029d0


	//   ....[42]....
        /*03c8*/ 	.word	0x00002a20


	//   ....[43]....
        /*03cc*/ 	.word	0x00002a40


	//   ....[44]....
        /*03d0*/ 	.word	0x00002a80


	//   ....[45]....
        /*03d4*/ 	.word	0x00002ab0


	//   ....[46]....
        /*03d8*/ 	.word	0x00002b10


	//   ....[47]....
        /*03dc*/ 	.word	0x00002b20


	//   ....[48]....
        /*03e0*/ 	.word	0x00004140


	//   ....[49]....
        /*03e4*/ 	.word	0x00004150


	//   ....[50]....
        /*03e8*/ 	.word	0x000041a0


	//   ....[51]....
        /*03ec*/ 	.word	0x000041b0


	//   ....[52]....
        /*03f0*/ 	.word	0x000041f0


	//   ....[53]....
        /*03f4*/ 	.word	0x00004210


	//   ....[54]....
        /*03f8*/ 	.word	0x00004260


	//   ....[55]....
        /*03fc*/ 	.word	0x00004270


	//   ....[56]....
        /*0400*/ 	.word	0x000042c0


	//   ....[57]....
        /*0404*/ 	.word	0x000042e0


	//   ....[58]....
        /*0408*/ 	.word	0x000058f0


	//   ....[59]....
        /*040c*/ 	.word	0x00005900


	//   ....[60]....
        /*0410*/ 	.word	0x00005950


	//   ....[61]....
        /*0414*/ 	.word	0x00005960


	//   ....[62]....
        /*0418*/ 	.word	0x000059a0


	//   ....[63]....
        /*041c*/ 	.word	0x000059c0


	//   ....[64]....
        /*0420*/ 	.word	0x00005a10


	//   ....[65]....
        /*0424*/ 	.word	0x00005a20


	//   ....[66]....
        /*0428*/ 	.word	0x00005a70


	//   ....[67]....
        /*042c*/ 	.word	0x00005a90


	//   ....[68]....
        /*0430*/ 	.word	0x00005fa0


	//   ....[69]....
        /*0434*/ 	.word	0x000061a0


	//   ....[70]....
        /*0438*/ 	.word	0x00006210


	//   ....[71]....
        /*043c*/ 	.word	0x00006290


	//   ....[72]....
        /*0440*/ 	.word	0x000062b0


	//   ....[73]....
        /*0444*/ 	.word	0x00006300


	//   ....[74]....
        /*0448*/ 	.word	0x00006320


	//   ....[75]....
        /*044c*/ 	.word	0x00006380


	//   ....[76]....
        /*0450*/ 	.word	0x000063a0


	//   ....[77]....
        /*0454*/ 	.word	0x000063f0


	//   ....[78]....
        /*0458*/ 	.word	0x00006410


	//   ....[79]....
        /*045c*/ 	.word	0x00006470


	//   ....[80]....
        /*0460*/ 	.word	0x00006490


	//   ....[81]....
        /*0464*/ 	.word	0x00006520


	//   ....[82]....
        /*0468*/ 	.word	0x000065f0


	//   ....[83]....
        /*046c*/ 	.word	0x000067f0


	//   ....[84]....
        /*0470*/ 	.word	0x00006850


	//   ....[85]....
        /*0474*/ 	.word	0x000068b0


	//   ....[86]....
        /*0478*/ 	.word	0x000068d0


	//   ....[87]....
        /*047c*/ 	.word	0x00006920


	//   ....[88]....
        /*0480*/ 	.word	0x00006940


	//   ....[89]....
        /*0484*/ 	.word	0x00006990


	//   ....[90]....
        /*0488*/ 	.word	0x000069b0


	//   ....[91]....
        /*048c*/ 	.word	0x00006a00


	//   ....[92]....
        /*0490*/ 	.word	0x00006a20


	//   ....[93]....
        /*0494*/ 	.word	0x00006a80


	//   ....[94]....
        /*0498*/ 	.word	0x00006a90


	//   ....[95]....
        /*049c*/ 	.word	0x00006b00


	//   ....[96]....
        /*04a0*/ 	.word	0x00007750


	//   ....[97]....
        /*04a4*/ 	.word	0x000077d0


	//   ....[98]....
        /*04a8*/ 	.word	0x00007880


	//   ....[99]....
        /*04ac*/ 	.word	0x00007940


	//   ....[100]....
        /*04b0*/ 	.word	0x00007990


	//   ....[101]....
        /*04b4*/ 	.word	0x00007a30


	//   ....[102]....
        /*04b8*/ 	.word	0x00007a80


	//   ....[103]....
        /*04bc*/ 	.word	0x00007b40


	//   ....[104]....
        /*04c0*/ 	.word	0x00007b90


	//   ....[105]....
        /*04c4*/ 	.word	0x00007c30


	//   ....[106]....
        /*04c8*/ 	.word	0x00007c80


	//   ....[107]....
        /*04cc*/ 	.word	0x00007d40


	//   ....[108]....
        /*04d0*/ 	.word	0x00007d90


	//   ....[109]....
        /*04d4*/ 	.word	0x00007e40


	//   ....[110]....
        /*04d8*/ 	.word	0x00007eb0


	//   ....[111]....
        /*04dc*/ 	.word	0x00007f30


	//   ....[112]....
        /*04e0*/ 	.word	0x00007fb0


	//   ....[113]....
        /*04e4*/ 	.word	0x00008070


	//   ....[114]....
        /*04e8*/ 	.word	0x000080d0


	//   ....[115]....
        /*04ec*/ 	.word	0x00008170


	//   ....[116]....
        /*04f0*/ 	.word	0x000081c0


	//   ....[117]....
        /*04f4*/ 	.word	0x00008230


	//   ....[118]....
        /*04f8*/ 	.word	0x000082b0


	//   ....[119]....
        /*04fc*/ 	.word	0x00008320


	//   ....[120]....
        /*0500*/ 	.word	0x000083a0


	//   ....[121]....
        /*0504*/ 	.word	0x00008410


	//   ....[122]....
        /*0508*/ 	.word	0x00008480


	//   ....[123]....
        /*050c*/ 	.word	0x00008520


	//   ....[124]....
        /*0510*/ 	.word	0x00008590


	//   ....[125]....
        /*0514*/ 	.word	0x00008610


	//   ....[126]....
        /*0518*/ 	.word	0x00008690


	//   ....[127]....
        /*051c*/ 	.word	0x00008770


	//   ....[128]....
        /*0520*/ 	.word	0x000087c0


	//   ....[129]....
        /*0524*/ 	.word	0x00008870


	//   ....[130]....
        /*0528*/ 	.word	0x000088c0


	//   ....[131]....
        /*052c*/ 	.word	0x00008970


	//   ....[132]....
        /*0530*/ 	.word	0x000089c0


	//   ....[133]....
        /*0534*/ 	.word	0x00008a60


	//   ....[134]....
        /*0538*/ 	.word	0x00008ab0


	//   ....[135]....
        /*053c*/ 	.word	0x00008b50


	//   ....[136]....
        /*0540*/ 	.word	0x00008ba0


	//   ....[137]....
        /*0544*/ 	.word	0x00008c70


	//   ....[138]....
        /*0548*/ 	.word	0x00008ce0


	//   ....[139]....
        /*054c*/ 	.word	0x00008d60


	//   ....[140]....
        /*0550*/ 	.word	0x00008e00


	//   ....[141]....
        /*0554*/ 	.word	0x00008ec0


	//   ....[142]....
        /*0558*/ 	.word	0x00008f20


	//   ....[143]....
        /*055c*/ 	.word	0x00008fc0


	//   ....[144]....
        /*0560*/ 	.word	0x00009010


	//   ....[145]....
        /*0564*/ 	.word	0x00009080


	//   ....[146]....
        /*0568*/ 	.word	0x00009110


	//   ....[147]....
        /*056c*/ 	.word	0x00009170


	//   ....[148]....
        /*0570*/ 	.word	0x00009200


	//   ....[149]....
        /*0574*/ 	.word	0x00009260


	//   ....[150]....
        /*0578*/ 	.word	0x000092d0


	//   ....[151]....
        /*057c*/ 	.word	0x00009360


	//----- nvinfo : EIATTR_VRC_CTA_INIT_COUNT
	.align		4
.L_1266:
        /*0580*/ 	.byte	0x02, 0x4a
	.zero		1
	.zero		1


	//----- nvinfo : EIATTR_EXIT_INSTR_OFFSETS
	.align		4
        /*0584*/ 	.byte	0x04, 0x1c
        /*0586*/ 	.short	(.L_1268 - .L_1267)


	//   ....[0]....
.L_1267:
        /*0588*/ 	.word	0x00001400


	//   ....[1]....
        /*058c*/ 	.word	0x00003640


	//   ....[2]....
        /*0590*/ 	.word	0x000076d0


	//   ....[3]....
        /*0594*/ 	.word	0x00007700


	//----- nvinfo : EIATTR_MAX_THREADS
	.align		4
.L_1268:
        /*0598*/ 	.byte	0x04, 0x05
        /*059a*/ 	.short	(.L_1270 - .L_1269)
.L_1269:
        /*059c*/ 	.word	0x00000180
        /*05a0*/ 	.word	0x00000001
        /*05a4*/ 	.word	0x00000001


	//----- nvinfo : EIATTR_CRS_STACK_SIZE
	.align		4
.L_1270:
        /*05a8*/ 	.byte	0x04, 0x1e
        /*05aa*/ 	.short	(.L_1272 - .L_1271)
.L_1271:
        /*05ac*/ 	.word	0x00000000


	//----- nvinfo : EIATTR_CBANK_PARAM_SIZE
	.align		4
.L_1272:
        /*05b0*/ 	.byte	0x03, 0x19
        /*05b2*/ 	.short	0x0050


	//----- nvinfo : EIATTR_PARAM_CBANK
	.align		4
        /*05b4*/ 	.byte	0x04, 0x0a
        /*05b6*/ 	.short	(.L_1274 - .L_1273)
	.align		4
.L_1273:
        /*05b8*/ 	.word	index@(.nv.constant0._ZN3cub18CUB_300001_SM_10006detail13unique_by_key28DeviceUniqueByKeySweepKernelINS2_10policy_hubIxiE10Policy1000EPxPiS7_S8_PmNS0_13ScanTileStateIyLb1EEEN4cuda3std3__48equal_toIxEEyNS2_11VSMemHelperEEEvT0_T1_T2_T3_T4_T5_T6_T7_iNS1_7vsmem_tE)
        /*05bc*/ 	.short	0x0380
        /*05be*/ 	.short	0x0050


	//----- nvinfo : EIATTR_SW_WAR
	.align		4
.L_1274:
        /*05c0*/ 	.byte	0x04, 0x36
        /*05c2*/ 	.short	(.L_1276 - .L_1275)
.L_1275:
        /*05c4*/ 	.word	0x00000008
.L_1276:


//--------------------- .nv.info._ZN3cub18CUB_300001_SM_10006detail13unique_by_key28DeviceUniqueByKeySweepKernelINS2_10policy_hubIxiE10Policy1000EPxPiS7_S8_PjNS0_13ScanTileStateIjLb1EEEN4cuda3std3__48equal_toIxEEjNS2_11VSMemHelperEEEvT0_T1_T2_T3_T4_T5_T6_T7_iNS1_7vsmem_tE --------------------------
	.section	.nv.info._ZN3cub18CUB_300001_SM_10006detail13unique_by_key28DeviceUniqueByKeySweepKernelINS2_10policy_hubIxiE10Policy1000EPxPiS7_S8_PjNS0_13ScanTileStateIjLb1EEEN4cuda3std3__48equal_toIxEEjNS2_11VSMemHelperEEEvT0_T1_T2_T3_T4_T5_T6_T7_iNS1_7vsmem_tE,"",@"SHT_CUDA_INFO"
	.sectionflags	@""
	.align	4


	//----- nvinfo : EIATTR_CUDA_API_VERSION
	.align		4
        /*0000*/ 	.byte	0x04, 0x37
        /*0002*/ 	.short	(.L_1278 - .L_1277)
.L_1277:
        /*0004*/ 	.word	0x00000082


	//----- nvinfo : EIATTR_KPARAM_INFO
	.align		4
.L_1278:
        /*0008*/ 	.byte	0x04, 0x17
        /*000a*/ 	.short	(.L_1280 - .L_1279)
.L_1279:
        /*000c*/ 	.word	0x00000000
        /*0010*/ 	.short	0x0009
        /*0012*/ 	.short	0x0040
        /*0014*/ 	.byte	0x00, 0xf0, 0x21, 0x00


	//----- nvinfo : EIATTR_KPARAM_INFO
	.align		4
.L_1280:
        /*0018*/ 	.byte	0x04, 0x17
        /*001a*/ 	.short	(.L_1282 - .L_1281)
.L_1281:
        /*001c*/ 	.word	0x00000000
        /*0020*/ 	.short	0x0008
        /*0022*/ 	.short	0x0038
        /*0024*/ 	.byte	0x00, 0xf0, 0x11, 0x00


	//----- nvinfo : EIATTR_KPARAM_INFO
	.align		4
.L_1282:
        /*0028*/ 	.byte	0x04, 0x17
        /*002a*/ 	.short	(.L_1284 - .L_1283)
.L_1283:
        /*002c*/ 	.word	0x00000000
        /*0030*/ 	.short	0x0007
        /*0032*/ 	.short	0x0034
        /*0034*/ 	.byte	0x00, 0xf0, 0x11, 0x00


	//----- nvinfo : EIATTR_KPARAM_INFO
	.align		4
.L_1284:
        /*0038*/ 	.byte	0x04, 0x17
        /*003a*/ 	.short	(.L_1286 - .L_1285)
.L_1285:
        /*003c*/ 	.word	0x00000000
        /*0040*/ 	.short	0x0006
        /*0042*/ 	.short	0x0030
        /*0044*/ 	.byte	0x00, 0xf0, 0x05, 0x00


	//----- nvinfo : EIATTR_KPARAM_INFO
	.align		4
.L_1286:
        /*0048*/ 	.byte	0x04, 0x17
        /*004a*/ 	.short	(.L_1288 - .L_1287)
.L_1287:
        /*004c*/ 	.word	0x00000000
        /*0050*/ 	.short	0x0005
        /*0052*/ 	.short	0x0028
        /*0054*/ 	.byte	0x00, 0xf0, 0x21, 0x00


	//----- nvinfo : EIATTR_KPARAM_INFO
	.align		4
.L_1288:
        /*0058*/ 	.byte	0x04, 0x17
        /*005a*/ 	.short	(.L_1290 - .L_1289)
.L_1289:
        /*005c*/ 	.word	0x00000000
        /*0060*/ 	.short	0x0004
        /*0062*/ 	.short	0x0020
        /*0064*/ 	.byte	0x00, 0xf5, 0x21, 0x00


	//----- nvinfo : EIATTR_KPARAM_INFO
	.align		4
.L_1290:
        /*0068*/ 	.byte	0x04, 0x17
        /*006a*/ 	.short	(.L_1292 - .L_1291)
.L_1291:
        /*006c*/ 	.word	0x00000000
        /*0070*/ 	.short	0x0003
        /*0072*/ 	.short	0x0018
        /*0074*/ 	.byte	0x00, 0xf5, 0x21, 0x00


	//----- nvinfo : EIATTR_KPARAM_INFO
	.align		4
.L_1292:
        /*0078*/ 	.byte	0x04, 0x17
        /*007a*/ 	.short	(.L_1294 - .L_1293)
.L_1293:
        /*007c*/ 	.word	0x00000000
        /*0080*/ 	.short	0x0002
        /*0082*/ 	.short	0x0010
        /*0084*/ 	.byte	0x00, 0xf5, 0x21, 0x00


	//----- nvinfo : EIATTR_KPARAM_INFO
	.align		4
.L_1294:
        /*0088*/ 	.byte	0x04, 0x17
        /*008a*/ 	.short	(.L_1296 - .L_1295)
.L_1295:
        /*008c*/ 	.word	0x00000000
        /*0090*/ 	.short	0x0001
        /*0092*/ 	.short	0x0008
        /*0094*/ 	.byte	0x00, 0xf5, 0x21, 0x00


	//----- nvinfo : EIATTR_KPARAM_INFO
	.align		4
.L_1296:
        /*0098*/ 	.byte	0x04, 0x17
        /*009a*/ 	.short	(.L_1298 - .L_1297)
.L_1297:
        /*009c*/ 	.word	0x00000000
        /*00a0*/ 	.short	0x0000
        /*00a2*/ 	.short	0x0000
        /*00a4*/ 	.byte	0x00, 0xf5, 0x21, 0x00


	//----- nvinfo : EIATTR_SPARSE_MMA_MASK
	.align		4
.L_1298:
        /*00a8*/ 	.byte	0x03, 0x50
        /*00aa*/ 	.short	0x0000


	//----- nvinfo : EIATTR_MAXREG_COUNT
	.align		4
        /*00ac*/ 	.byte	0x03, 0x1b
        /*00ae*/ 	.short	0x00a8


	//----- nvinfo : EIATTR_NUM_BARRIERS
	.align		4
        /*00b0*/ 	.byte	0x02, 0x4c
        /*00b2*/ 	.byte	0x01
	.zero		1


	//----- nvinfo : EIATTR_MERCURY_ISA_VERSION
	.align		4
        /*00b4*/ 	.byte	0x03, 0x5f
        /*00b6*/ 	.short	0x0101


	//----- nvinfo : EIATTR_UNUSED_LOAD_BYTE_OFFSET
	.align		4
        /*00b8*/ 	.byte	0x04, 0x44
        /*00ba*/ 	.short	(.L_1300 - .L_1299)


	//   ....[0]....
.L_1299:
        /*00bc*/ 	.word	0x000061d0
        /*00c0*/ 	.word	0x0000fff0


	//----- nvinfo : EIATTR_COOP_GROUP_MASK_REGIDS
	.align		4
.L_1300:
        /*00c4*/ 	.byte	0x04, 0x29
        /*00c6*/ 	.short	(.L_1302 - .L_1301)


	//   ....[0]....
.L_1301:
        /*00c8*/ 	.word	0xffffffff


	//   ....[1]....
        /*00cc*/ 	.word	0xffffffff


	//   ....[2]....
        /*00d0*/ 	.word	0xffffffff


	//   ....[3]....
        /*00d4*/ 	.word	0xffffffff


	//   ....[4]....
        /*00d8*/ 	.word	0xffffffff


	//   ....[5]....
        /*00dc*/ 	.word	0xffffffff


	//   ....[6]....
        /*00e0*/ 	.word	0xffffffff


	//   ....[7]....
        /*00e4*/ 	.word	0xffffffff


	//   ....[8]....
        /*00e8*/ 	.word	0xffffffff


	//   ....[9]....
        /*00ec*/ 	.word	0xffffffff


	//   ....[10]....
        /*00f0*/ 	.word	0xffffffff


	//   ....[11]....
        /*00f4*/ 	.word	0xffffffff


	//   ....[12]....
        /*00f8*/ 	.word	0xffffffff


	//   ....[13]....
        /*00fc*/ 	.word	0xffffffff


	//   ....[14]....
        /*0100*/ 	.word	0xffffffff


	//   ....[15]....
        /*0104*/ 	.word	0xffffffff


	//   ....[16]....
        /*0108*/ 	.word	0xffffffff


	//   ....[17]....
        /*010c*/ 	.word	0xffffffff


	//   ....[18]....
        /*0110*/ 	.word	0xffffffff


	//   ....[19]....
        /*0114*/ 	.word	0xffffffff


	//   ....[20]....
        /*0118*/ 	.word	0xffffffff


	//   ....[21]....
        /*011c*/ 	.word	0xffffffff


	//   ....[22]....
        /*0120*/ 	.word	0xffffffff


	//   ....[23]....
        /*0124*/ 	.word	0xffffffff


	//   ....[24]....
        /*0128*/ 	.word	0xffffffff


	//   ....[25]....
        /*012c*/ 	.word	0xffffffff


	//   ....[26]....
        /*0130*/ 	.word	0xffffffff


	//   ....[27]....
        /*0134*/ 	.word	0xffffffff


	//   ....[28]....
        /*0138*/ 	.word	0xffffffff


	//   ....[29]....
        /*013c*/ 	.word	0xffffffff


	//   ....[30]....
        /*0140*/ 	.word	0xffffffff


	//   ....[31]....
        /*0144*/ 	.word	0xffffffff


	//   ....[32]....
        /*0148*/ 	.word	0xffffffff


	//   ....[33]....
        /*014c*/ 	.word	0xffffffff


	//   ....[34]....
        /*0150*/ 	.word	0xffffffff


	//   ....[35]....
        /*0154*/ 	.word	0xffffffff


	//   ....[36]....
        /*0158*/ 	.word	0xffffffff


	//   ....[37]....
        /*015c*/ 	.word	0xffffffff


	//   ....[38]....
        /*0160*/ 	.word	0xffffffff


	//   ....[39]....
        /*0164*/ 	.word	0xffffffff


	//   ....[40]....
        /*0168*/ 	.word	0xffffffff


	//   ....[41]....
        /*016c*/ 	.word	0xffffffff


	//   ....[42]....
        /*0170*/ 	.word	0xffffffff


	//   ....[43]....
        /*0174*/ 	.word	0xffffffff


	//   ....[44]....
        /*0178*/ 	.word	0xffffffff


	//   ....[45]....
        /*017c*/ 	.word	0xffffffff


	//   ....[46]....
        /*0180*/ 	.word	0xffffffff


	//   ....[47]....
        /*0184*/ 	.word	0xffffffff


	//   ....[48]....
        /*0188*/ 	.word	0xffffffff


	//   ....[49]....
        /*018c*/ 	.word	0xffffffff


	//   ....[50]....
        /*0190*/ 	.word	0xffffffff


	//   ....[51]....
        /*0194*/ 	.word	0xffffffff


	//   ....[52]....
        /*0198*/ 	.word	0xffffffff


	//   ....[53]....
        /*019c*/ 	.word	0xffffffff


	//   ....[54]....
        /*01a0*/ 	.word	0xffffffff


	//   ....[55]....
        /*01a4*/ 	.word	0xffffffff


	//   ....[56]....
        /*01a8*/ 	.word	0x05000004


	//   ....[57]....
        /*01ac*/ 	.word	0x05000004


	//   ....[58]....
        /*01b0*/ 	.word	0x05000004


	//   ....[59]....
        /*01b4*/ 	.word	0x05000004


	//   ....[60]....
        /*01b8*/ 	.word	0x05000004


	//   ....[61]....
        /*01bc*/ 	.word	0x05000004


	//   ....[62]....
        /*01c0*/ 	.word	0x05000004


	//   ....[63]....
        /*01c4*/ 	.word	0x05000004


	//   ....[64]....
        /*01c8*/ 	.word	0x05000004


	//   ....[65]....
        /*01cc*/ 	.word	0x05000004


	//   ....[66]....
        /*01d0*/ 	.word	0x05000004


	//   ....[67]....
        /*01d4*/ 	.word	0x05000004


	//   ....[68]....
        /*01d8*/ 	.word	0x05000004


	//   ....[69]....
        /*01dc*/ 	.word	0x05000004


	//   ....[70]....
        /*01e0*/ 	.word	0x05000004


	//   ....[71]....
        /*01e4*/ 	.word	0x05000004


	//   ....[72]....
        /*01e8*/ 	.word	0x05000004


	//   ....[73]....
        /*01ec*/ 	.word	0x05000004


	//   ....[74]....
        /*01f0*/ 	.word	0x05000004


	//   ....[75]....
        /*01f4*/ 	.word	0x05000004


	//   ....[76]....
        /*01f8*/ 	.word	0x05000004


	//   ....[77]....
        /*01fc*/ 	.word	0x05000004


	//   ....[78]....
        /*0200*/ 	.word	0x05000004


	//   ....[79]....
        /*0204*/ 	.word	0x05000004


	//   ....[80]....
        /*0208*/ 	.word	0x05000004


	//   ....[81]....
        /*020c*/ 	.word	0x05000004


	//   ....[82]....
        /*0210*/ 	.word	0x05000004


	//   ....[83]....
        /*0214*/ 	.word	0x05000004


	//   ....[84]....
        /*0218*/ 	.word	0x05000004


	//   ....[85]....
        /*021c*/ 	.word	0x05000004


	//   ....[86]....
        /*0220*/ 	.word	0x05000004


	//   ....[87]....
        /*0224*/ 	.word	0x05000004


	//   ....[88]....
        /*0228*/ 	.word	0x05000004


	//   ....[89]....
        /*022c*/ 	.word	0x05000004


	//   ....[90]....
        /*0230*/ 	.word	0x05000004


	//   ....[91]....
        /*0234*/ 	.word	0x05000004


	//----- nvinfo : EIATTR_COOP_GROUP_INSTR_OFFSETS
	.align		4
.L_1302:
        /*0238*/ 	.byte	0x04, 0x28
        /*023a*/ 	.short	(.L_1304 - .L_1303)


	//   ....[0]....
.L_1303:
        /*023c*/ 	.word	0x000005b0


	//   ....[1]....
        /*0240*/ 	.word	0x000005d0


	//   ....[2]....
        /*0244*/ 	.word	0x000005f0


	//   ....[3]....
        /*0248*/ 	.word	0x00000610


	//   ....[4]....
        /*024c*/ 	.word	0x00000640


	//   ....[5]....
        /*0250*/ 	.word	0x000018b0


	//   ....[6]....
        /*0254*/ 	.word	0x000018f0


	//   ....[7]....
        /*0258*/ 	.word	0x00001910


	//   ....[8]....
        /*025c*/ 	.word	0x00001930


	//   ....[9]....
        /*0260*/ 	.word	0x00001950


	//   ....[10]....
        /*0264*/ 	.word	0x00001d00


	//   ....[11]....
        /*0268*/ 	.word	0x00001ef0


	//   ....[12]....
        /*026c*/ 	.word	0x00001f70


	//   ....[13]....
        /*0270*/ 	.word	0x00001ff0


	//   ....[14]....
        /*0274*/ 	.word	0x00002040


	//   ....[15]....
        /*0278*/ 	.word	0x00002090


	//   ....[16]....
        /*027c*/ 	.word	0x000020e0


	//   ....[17]....
        /*0280*/ 	.word	0x00002130


	//   ....[18]....
        /*0284*/ 	.word	0x00002140


	//   ....[19]....
        /*0288*/ 	.word	0x00002220


	//   ....[20]....
        /*028c*/ 	.word	0x00002410


	//   ....[21]....
        /*0290*/ 	.word	0x00002460


	//   ....[22]....
        /*0294*/ 	.word	0x000024c0


	//   ....[23]....
        /*0298*/ 	.word	0x000024e0


	//   ....[24]....
        /*029c*/ 	.word	0x00002530


	//   ....[25]....
        /*02a0*/ 	.word	0x00002570


	//   ....[26]....
        /*02a4*/ 	.word	0x000025b0


	//   ....[27]....
        /*02a8*/ 	.word	0x000025f0


	//   ....[28]....
        /*02ac*/ 	.word	0x00003d10


	//   ....[29]....
        /*02b0*/ 	.word	0x00003d30


	//   ....[30]....
        /*02b4*/ 	.word	0x00003d50


	//   ....[31]....
        /*02b8*/ 	.word	0x00003d70


	//   ....[32]....
        /*02bc*/ 	.word	0x00003da0


	//   ....[33]....
        /*02c0*/ 	.word	0x00005240


	//   ....[34]....
        /*02c4*/ 	.word	0x00005260


	//   ....[35]....
        /*02c8*/ 	.word	0x00005280


	//   ....[36]....
        /*02cc*/ 	.word	0x000052a0


	//   ....[37]....
        /*02d0*/ 	.word	0x000052d0


	//   ....[38]....
        /*02d4*/ 	.word	0x000056d0


	//   ....[39]....
        /*02d8*/ 	.word	0x000058c0


	//   ....[40]....
        /*02dc*/ 	.word	0x00005920


	//   ....[41]....
        /*02e0*/ 	.word	0x000059a0


	//   ....[42]....
        /*02e4*/ 	.word	0x000059f0


	//   ....[43]....
        /*02e8*/ 	.word	0x00005a30


	//   ....[44]....
        /*02ec*/ 	.word	0x00005a90


	//   ....[45]....
        /*02f0*/ 	.word	0x00005af0


	//   ....[46]....
        /*02f4*/ 	.word	0x00005b30


	//   ....[47]....
        /*02f8*/ 	.word	0x00005bf0


	//   ....[48]....
        /*02fc*/ 	.word	0x00005de0


	//   ....[49]....
        /*0300*/ 	.word	0x00005e30


	//   ....[50]....
        /*0304*/ 	.word	0x00005e90


	//   ....[51]....
        /*0308*/ 	.word	0x00005ee0


	//   ....[52]....
        /*030c*/ 	.word	0x00005f20


	//   ....[53]....
        /*0310*/ 	.word	0x00005f60


	//   ....[54]....
        /*0314*/ 	.word	0x00005fa0


	//   ....[55]....
        /*0318*/ 	.word	0x00005fe0


	//   ....[56]....
        /*031c*/ 	.word	0x00006a80


	//   ....[57]....
        /*0320*/ 	.word	0x00006b00


	//   ....[58]....
        /*0324*/ 	.word	0x00006b90


	//   ....[59]....
        /*0328*/ 	.word	0x00006ca0


	//   ....[60]....
        /*032c*/ 	.word	0x00006d20


	//   ....[61]....
        /*0330*/ 	.word	0x00006db0


	//   ....[62]....
        /*0334*/ 	.word	0x00006e40


	//   ....[63]....
        /*0338*/ 	.word	0x00006ec0


	//   ....[64]....
        /*033c*/ 	.word	0x00006f40


	//   ....[65]....
        /*0340*/ 	.word	0x00006fb0


	//   ....[66]....
        /*0344*/ 	.word	0x00007030


	//   ....[67]....
        /*0348*/ 	.word	0x000070b0


	//   ....[68]....
        /*034c*/ 	.word	0x00007170


	//   ....[69]....
        /*0350*/ 	.word	0x00007200


	//   ....[70]....
        /*0354*/ 	.word	0x00007280


	//   ....[71]....
        /*0358*/ 	.word	0x00007300


	//   ....[72]....
        /*035c*/ 	.word	0x00007380


	//   ....[73]....
        /*0360*/ 	.word	0x000073e0


	//   ....[74]....
        /*0364*/ 	.word	0x00007450


	//   ....[75]....
        /*0368*/ 	.word	0x000074d0


	//   ....[76]....
        /*036c*/ 	.word	0x00007550


	//   ....[77]....
        /*0370*/ 	.word	0x00007660


	//   ....[78]....
        /*0374*/ 	.word	0x000076e0


	//   ....[79]....
        /*0378*/ 	.word	0x00007770


	//   ....[80]....
        /*037c*/ 	.word	0x00007830


	//   ....[81]....
        /*0380*/ 	.word	0x000078b0


	//   ....[82]....
        /*0384*/ 	.word	0x00007920


	//   ....[83]....
        /*0388*/ 	.word	0x00007990


	//   ....[84]....
        /*038c*/ 	.word	0x00007a10


	//   ....[85]....
        /*0390*/ 	.word	0x00007a90


	//   ....[86]....
        /*0394*/ 	.word	0x00007b50


	//   ....[87]....
        /*0398*/ 	.word	0x00007bd0


	//   ....[88]....
        /*039c*/ 	.word	0x00007c50


	//   ....[89]....
        /*03a0*/ 	.word	0x00007cd0


	//   ....[90]....
        /*03a4*/ 	.word	0x00007d50


	//   ....[91]....
        /*03a8*/ 	.word	0x00007dc0


	//----- nvinfo : EIATTR_VRC_CTA_INIT_COUNT
	.align		4
.L_1304:
        /*03ac*/ 	.byte	0x02, 0x4a
	.zero		1
	.zero		1


	//----- nvinfo : EIATTR_EXIT_INSTR_OFFSETS
	.align		4
        /*03b0*/ 	.byte	0x04, 0x1c
        /*03b2*/ 	.short	(.L_1306 - .L_1305)


	//   ....[0]....
.L_1305:
        /*03b4*/ 	.word	0x00001310


	//   ....[1]....
        /*03b8*/ 	.word	0x00003280


	//   ....[2]....
        /*03bc*/ 	.word	0x00006a00


	//   ....[3]....
        /*03c0*/ 	.word	0x00006a30


	//----- nvinfo : EIATTR_MAX_THREADS
	.align		4
.L_1306:
        /*03c4*/ 	.byte	0x04, 0x05
        /*03c6*/ 	.short	(.L_1308 - .L_1307)
.L_1307:
        /*03c8*/ 	.word	0x00000180
        /*03cc*/ 	.word	0x00000001
        /*03d0*/ 	.word	0x00000001


	//----- nvinfo : EIATTR_CRS_STACK_SIZE
	.align		4
.L_1308:
        /*03d4*/ 	.byte	0x04, 0x1e
        /*03d6*/ 	.short	(.L_1310 - .L_1309)
.L_1309:
        /*03d8*/ 	.word	0x00000000


	//----- nvinfo : EIATTR_CBANK_PARAM_SIZE
	.align		4
.L_1310:
        /*03dc*/ 	.byte	0x03, 0x19
        /*03de*/ 	.short	0x0048


	//----- nvinfo : EIATTR_PARAM_CBANK
	.align		4
        /*03e0*/ 	.byte	0x04, 0x0a
        /*03e2*/ 	.short	(.L_1312 - .L_1311)
	.align		4
.L_1311:
        /*03e4*/ 	.word	index@(.nv.constant0._ZN3cub18CUB_300001_SM_10006detail13unique_by_key28DeviceUniqueByKeySweepKernelINS2_10policy_hubIxiE10Policy1000EPxPiS7_S8_PjNS0_13ScanTileStateIjLb1EEEN4cuda3std3__48equal_toIxEEjNS2_11VSMemHelperEEEvT0_T1_T2_T3_T4_T5_T6_T7_iNS1_7vsmem_tE)
        /*03e8*/ 	.short	0x0380
        /*03ea*/ 	.short	0x0048


	//----- nvinfo : EIATTR_SW_WAR
	.align		4
.L_1312:
        /*03ec*/ 	.byte	0x04, 0x36
        /*03ee*/ 	.short	(.L_1314 - .L_1313)
.L_1313:
        /*03f0*/ 	.word	0x00000008
.L_1314:


//--------------------- .nv.info._ZN3cub18CUB_300001_SM_10006detail4scan16DeviceScanKernelINS2_10policy_hubIiiimN4cuda3std3__44plusIvEEE10Policy1000EPiSC_NS0_13ScanTileStateIiLb1EEES9_NS0_8NullTypeEmiLb0ESF_EEvT0_T1_T2_iT3_T4_T5_ --------------------------
	.section	.nv.info._ZN3cub18CUB_300001_SM_10006detail4scan16DeviceScanKernelINS2_10policy_hubIiiimN4cuda3std3__44plusIvEEE10Policy1000EPiSC_NS0_13ScanTileStateIiLb1EEES9_NS0_8NullTypeEmiLb0ESF_EEvT0_T1_T2_iT3_T4_T5_,"",@"SHT_CUDA_INFO"
	.sectionflags	@""
	.align	4


	//----- nvinfo : EIATTR_CUDA_API_VERSION
	.align		4
        /*0000*/ 	.byte	0x04, 0x37
        /*0002*/ 	.short	(.L_1316 - .L_1315)
.L_1315:
        /*0004*/ 	.word	0x00000082


	//----- nvinfo : EIATTR_KPARAM_INFO
	.align		4
.L_1316:
        /*0008*/ 	.byte	0x04, 0x17
        /*000a*/ 	.short	(.L_1318 - .L_1317)
.L_1317:
        /*000c*/ 	.word	0x00000000
        /*0010*/ 	.short	0x0006
        /*0012*/ 	.short	0x0020
        /*0014*/ 	.byte	0x00, 0xf0, 0x21, 0x00


	//----- nvinfo : EIATTR_KPARAM_INFO
	.align		4
.L_1318:
        /*0018*/ 	.byte	0x04, 0x17
        /*001a*/ 	.short	(.L_1320 - .L_1319)
.L_1319:
        /*001c*/ 	.word	0x00000000
        /*0020*/ 	.short	0x0005
        /*0022*/ 	.short	0x001d
        /*0024*/ 	.byte	0x00, 0xf0, 0x05, 0x00


	//----- nvinfo : EIATTR_KPARAM_INFO
	.align		4
.L_1320:
        /*0028*/ 	.byte	0x04, 0x17
        /*002a*/ 	.short	(.L_1322 - .L_1321)
.L_1321:
        /*002c*/ 	.word	0x00000000
        /*0030*/ 	.short	0x0004
        /*0032*/ 	.short	0x001c
        /*0034*/ 	.byte	0x00, 0xf0, 0x05, 0x00


	//----- nvinfo : EIATTR_KPARAM_INFO
	.align		4
.L_1322:
        /*0038*/ 	.byte	0x04, 0x17
        /*003a*/ 	.short	(.L_1324 - .L_1323)
.L_1323:
        /*003c*/ 	.word	0x00000000
        /*0040*/ 	.short	0x0003
        /*0042*/ 	.short	0x0018
        /*0044*/ 	.byte	0x00, 0xf0, 0x11, 0x00


	//----- nvinfo : EIATTR_KPARAM_INFO
	.align		4
.L_1324:
        /*0048*/ 	.byte	0x04, 0x17
        /*004a*/ 	.short	(.L_1326 - .L_1325)
.L_1325:
        /*004c*/ 	.word	0x00000000
        /*0050*/ 	.short	0x0002
        /*0052*/ 	.short	0x0010
        /*0054*/ 	.byte	0x00, 0xf0, 0x21, 0x00


	//----- nvinfo : EIATTR_KPARAM_INFO
	.align		4
.L_1326:
        /*0058*/ 	.byte	0x04, 0x17
        /*005a*/ 	.short	(.L_1328 - .L_1327)
.L_1327:
        /*005c*/ 	.word	0x00000000
        /*0060*/ 	.short	0x0001
        /*0062*/ 	.short	0x0008
        /*0064*/ 	.byte	0x00, 0xf5, 0x21, 0x00


	//----- nvinfo : EIATTR_KPARAM_INFO
	.align		4
.L_1328:
        /*0068*/ 	.byte	0x04, 0x17
        /*006a*/ 	.short	(.L_1330 - .L_1329)
.L_1329:
        /*006c*/ 	.word	0x00000000
        /*0070*/ 	.short	0x0000
        /*0072*/ 	.short	0x0000
        /*0074*/ 	.byte	0x00, 0xf5, 0x21, 0x00


	//----- nvinfo : EIATTR_SPARSE_MMA_MASK
	.align		4
.L_1330:
        /*0078*/ 	.byte	0x03, 0x50
        /*007a*/ 	.short	0x0000


	//----- nvinfo : EIATTR_MAXREG_COUNT
	.align		4
        /*007c*/ 	.byte	0x03, 0x1b
        /*007e*/ 	.short	0x0080


	//----- nvinfo : EIATTR_NUM_BARRIERS
	.align		4
        /*0080*/ 	.byte	0x02, 0x4c
        /*0082*/ 	.byte	0x01
	.zero		1


	//----- nvinfo : EIATTR_MERCURY_ISA_VERSION
	.align		4
        /*0084*/ 	.byte	0x03, 0x5f
        /*0086*/ 	.short	0x0101


	//----- nvinfo : EIATTR_COOP_GROUP_MASK_REGIDS
	.align		4
        /*0088*/ 	.byte	0x04, 0x29
        /*008a*/ 	.short	(.L_1332 - .L_1331)


	//   ....[0]....
.L_1331:
        /*008c*/ 	.word	0xffffffff


	//   ....[1]....
        /*0090*/ 	.word	0xffffffff


	//   ....[2]....
        /*0094*/ 	.word	0xffffffff


	//   ....[3]....
        /*0098*/ 	.word	0xffffffff


	//   ....[4]....
        /*009c*/ 	.word	0xffffffff


	//   ....[5]....
        /*00a0*/ 	.word	0xffffffff


	//   ....[6]....
        /*00a4*/ 	.word	0xffffffff


	//   ....[7]....
        /*00a8*/ 	.word	0xffffffff


	//   ....[8]....
        /*00ac*/ 	.word	0xffffffff


	//   ....[9]....
        /*00b0*/ 	.word	0xffffffff


	//   ....[10]....
        /*00b4*/ 	.word	0xffffffff


	//   ....[11]....
        /*00b8*/ 	.word	0xffffffff


	//   ....[12]....
        /*00bc*/ 	.word	0xffffffff


	//   ....[13]....
        /*00c0*/ 	.word	0xffffffff


	//   ....[14]....
        /*00c4*/ 	.word	0xffffffff


	//   ....[15]....
        /*00c8*/ 	.word	0xffffffff


	//   ....[16]....
        /*00cc*/ 	.word	0xffffffff


	//   ....[17]....
        /*00d0*/ 	.word	0xffffffff


	//   ....[18]....
        /*00d4*/ 	.word	0xffffffff


	//   ....[19]....
        /*00d8*/ 	.word	0xffffffff


	//   ....[20]....
        /*00dc*/ 	.word	0xffffffff


	//   ....[21]....
        /*00e0*/ 	.word	0xffffffff


	//   ....[22]....
        /*00e4*/ 	.word	0xffffffff


	//   ....[23]....
        /*00e8*/ 	.word	0xffffffff


	//   ....[24]....
        /*00ec*/ 	.word	0xffffffff


	//   ....[25]....
        /*00f0*/ 	.word	0xffffffff


	//   ....[26]....
        /*00f4*/ 	.word	0xffffffff


	//   ....[27]....
        /*00f8*/ 	.word	0xffffffff


	//   ....[28]....
        /*00fc*/ 	.word	0xffffffff


	//   ....[29]....
        /*0100*/ 	.word	0xffffffff


	//   ....[30]....
        /*0104*/ 	.word	0xffffffff


	//   ....[31]....
        /*0108*/ 	.word	0xffffffff


	//   ....[32]....
        /*010c*/ 	.word	0xffffffff


	//   ....[33]....
        /*0110*/ 	.word	0xffffffff


	//   ....[34]....
        /*0114*/ 	.word	0xffffffff


	//   ....[35]....
        /*0118*/ 	.word	0xffffffff


	//   ....[36]....
        /*011c*/ 	.word	0xffffffff


	//   ....[37]....
        /*0120*/ 	.word	0xffffffff


	//   ....[38]....
        /*0124*/ 	.word	0xffffffff


	//   ....[39]....
        /*0128*/ 	.word	0xffffffff


	//   ....[40]....
        /*012c*/ 	.word	0xffffffff


	//   ....[41]....
        /*0130*/ 	.word	0xffffffff


	//   ....[42]....
        /*0134*/ 	.word	0xffffffff


	//   ....[43]....
        /*0138*/ 	.word	0xffffffff


	//   ....[44]....
        /*013c*/ 	.word	0xffffffff


	//   ....[45]....
        /*0140*/ 	.word	0xffffffff


	//   ....[46]....
        /*0144*/ 	.word	0xffffffff


	//   ....[47]....
        /*0148*/ 	.word	0xffffffff


	//   ....[48]....
        /*014c*/ 	.word	0xffffffff


	//   ....[49]....
        /*0150*/ 	.word	0xffffffff


	//   ....[50]....
        /*0154*/ 	.word	0xffffffff


	//   ....[51]....
        /*0158*/ 	.word	0xffffffff


	//   ....[52]....
        /*015c*/ 	.word	0xffffffff


	//   ....[53]....
        /*0160*/ 	.word	0xffffffff


	//   ....[54]....
        /*0164*/ 	.word	0xffffffff


	//   ....[55]....
        /*0168*/ 	.word	0xffffffff


	//   ....[56]....
        /*016c*/ 	.word	0xffffffff


	//   ....[57]....
        /*0170*/ 	.word	0xffffffff


	//   ....[58]....
        /*0174*/ 	.word	0xffffffff


	//   ....[59]....
        /*0178*/ 	.word	0xffffffff


	//   ....[60]....
        /*017c*/ 	.word	0x05000008


	//   ....[61]....
        /*0180*/ 	.word	0x05000008


	//   ....[62]....
        /*0184*/ 	.word	0x05000008


	//   ....[63]....
        /*0188*/ 	.word	0x05000008


	//   ....[64]....
        /*018c*/ 	.word	0x05000008


	//   ....[65]....
        /*0190*/ 	.word	0x05000008


	//   ....[66]....
        /*0194*/ 	.word	0x05000008


	//   ....[67]....
        /*0198*/ 	.word	0x05000008


	//   ....[68]....
        /*019c*/ 	.word	0x05000008


	//   ....[69]....
        /*01a0*/ 	.word	0x05000008


	//   ....[70]....
        /*01a4*/ 	.word	0x05000008


	//   ....[71]....
        /*01a8*/ 	.word	0x05000008


	//   ....[72]....
        /*01ac*/ 	.word	0x05000008


	//   ....[73]....
        /*01b0*/ 	.word	0x05000008


	//   ....[74]....
        /*01b4*/ 	.word	0x05000008


	//   ....[75]....
        /*01b8*/ 	.word	0x05000008


	//   ....[76]....
        /*01bc*/ 	.word	0x05000008


	//   ....[77]....
        /*01c0*/ 	.word	0x05000008


	//   ....[78]....
        /*01c4*/ 	.word	0x05000008


	//   ....[79]....
        /*01c8*/ 	.word	0x05000008


	//   ....[80]....
        /*01cc*/ 	.word	0x05000008


	//   ....[81]....
        /*01d0*/ 	.word	0x05000008


	//   ....[82]....
        /*01d4*/ 	.word	0x05000008


	//   ....[83]....
        /*01d8*/ 	.word	0x05000008


	//   ....[84]....
        /*01dc*/ 	.word	0x05000008


	//   ....[85]....
        /*01e0*/ 	.word	0x05000008


	//   ....[86]....
        /*01e4*/ 	.word	0x05000008


	//   ....[87]....
        /*01e8*/ 	.word	0x05000008


	//   ....[88]....
        /*01ec*/ 	.word	0x05000008


	//   ....[89]....
        /*01f0*/ 	.word	0x05000008


	//   ....[90]....
        /*01f4*/ 	.word	0x05000008


	//   ....[91]....
        /*01f8*/ 	.word	0x05000008


	//   ....[92]....
        /*01fc*/ 	.word	0x05000008


	//   ....[93]....
        /*0200*/ 	.word	0x05000008


	//   ....[94]....
        /*0204*/ 	.word	0x05000008


	//   ....[95]....
        /*0208*/ 	.word	0x05000008


	//----- nvinfo : EIATTR_COOP_GROUP_INSTR_OFFSETS
	.align		4
.L_1332:
        /*020c*/ 	.byte	0x04, 0x28
        /*020e*/ 	.short	(.L_1334 - .L_1333)


	//   ....[0]....
.L_1333:
        /*0210*/ 	.word	0x00000470


	//   ....[1]....
        /*0214*/ 	.word	0x000006a0


	//   ....[2]....
        /*0218*/ 	.word	0x000006c0


	//   ....[3]....
        /*021c*/ 	.word	0x000006e0


	//   ....[4]....
        /*0220*/ 	.word	0x00000700


	//   ....[5]....
        /*0224*/ 	.word	0x00000720


	//   ....[6]....
        /*0228*/ 	.word	0x00000b20


	//   ....[7]....
        /*022c*/ 	.word	0x00000b40


	//   ....[8]....
        /*0230*/ 	.word	0x00000b60


	//   ....[9]....
        /*0234*/ 	.word	0x00000b80


	//   ....[10]....
        /*0238*/ 	.word	0x00000ba0


	//   ....[11]....
        /*023c*/ 	.word	0x00000fa0


	//   ....[12]....
        /*0240*/ 	.word	0x00001030


	//   ....[13]....
        /*0244*/ 	.word	0x00001090


	//   ....[14]....
        /*0248*/ 	.word	0x00001130


	//   ....[15]....
        /*024c*/ 	.word	0x00001190


	//   ....[16]....
        /*0250*/ 	.word	0x000011d0


	//   ....[17]....
        /*0254*/ 	.word	0x00001220


	//   ....[18]....
        /*0258*/ 	.word	0x00001270


	//   ....[19]....
        /*025c*/ 	.word	0x00001280


	//   ....[20]....
        /*0260*/ 	.word	0x00001360


	//   ....[21]....
        /*0264*/ 	.word	0x000013f0


	//   ....[22]....
        /*0268*/ 	.word	0x00001440


	//   ....[23]....
        /*026c*/ 	.word	0x000014a0


	//   ....[24]....
        /*0270*/ 	.word	0x00001500


	//   ....[25]....
        /*0274*/ 	.word	0x00001540


	//   ....[26]....
        /*0278*/ 	.word	0x00001580


	//   ....[27]....
        /*027c*/ 	.word	0x000015c0


	//   ....[28]....
        /*0280*/ 	.word	0x000015d0


	//   ....[29]....
        /*0284*/ 	.word	0x00001a50


	//   ....[30]....
        /*0288*/ 	.word	0x00002410


	//   ....[31]....
        /*028c*/ 	.word	0x00002640


	//   ....[32]....
        /*0290*/ 	.word	0x00002660


	//   ....[33]....
        /*0294*/ 	.word	0x00002680


	//   ....[34]....
        /*0298*/ 	.word	0x000026a0


	//   ....[35]....
        /*029c*/ 	.word	0x000026c0


	//   ....[36]....
        /*02a0*/ 	.word	0x00002a50


	//   ....[37]....
        /*02a4*/ 	.word	0x00002a70


	//   ....[38]....
        /*02a8*/ 	.word	0x00002a90


	//   ....[39]....
        /*02ac*/ 	.word	0x00002ab0


	//   ....[40]....
        /*02b0*/ 	.word	0x00002ad0


	//   ....[41]....
        /*02b4*/ 	.word	0x00002ed0


	//   ....[42]....
        /*02b8*/ 	.word	0x00002f60


	//   ....[43]....
        /*02bc*/ 	.word	0x00002fc0


	//   ....[44]....
        /*02c0*/ 	.word	0x00003030


	//   ....[45]....
        /*02c4*/ 	.word	0x00003090


	//   ....[46]....
        /*02c8*/ 	.word	0x000030f0


	//   ....[47]....
        /*02cc*/ 	.word	0x00003140


	//   ....[48]....
        /*02d0*/ 	.word	0x000031a0


	//   ....[49]....
        /*02d4*/ 	.word	0x000031b0


	//   ....[50]....
        /*02d8*/ 	.word	0x00003290


	//   ....[51]....
        /*02dc*/ 	.word	0x00003320


	//   ....[52]....
        /*02e0*/ 	.word	0x00003370


	//   ....[53]....
        /*02e4*/ 	.word	0x000033e0


	//   ....[54]....
        /*02e8*/ 	.word	0x00003440


	//   ....[55]....
        /*02ec*/ 	.word	0x00003490


	//   ....[56]....
        /*02f0*/ 	.word	0x000034f0


	//   ....[57]....
        /*02f4*/ 	.word	0x00003530


	//   ....[58]....
        /*02f8*/ 	.word	0x00003540


	//   ....[59]....
        /*02fc*/ 	.word	0x000039d0


	//   ....[60]....
        /*0300*/ 	.word	0x00003f90


	//   ....[61]....
        /*0304*/ 	.word	0x00004010


	//   ....[62]....
        /*0308*/ 	.word	0x000040b0


	//   ....[63]....
        /*030c*/ 	.word	0x000041a0


	//   ....[64]....
        /*0310*/ 	.word	0x00004220


	//   ....[65]....
        /*0314*/ 	.word	0x000042a0


	//   ....[66]....
        /*0318*/ 	.word	0x00004320


	//   ....[67]....
        /*031c*/ 	.word	0x000043a0


	//   ....[68]....
        /*0320*/ 	.word	0x00004440


	//   ....[69]....
        /*0324*/ 	.word	0x000044b0


	//   ....[70]....
        /*0328*/ 	.word	0x00004530


	//   ....[71]....
        /*032c*/ 	.word	0x000045b0


	//   ....[72]....
        /*0330*/ 	.word	0x00004660


	//   ....[73]....
        /*0334*/ 	.word	0x000046e0


	//   ....[74]....
        /*0338*/ 	.word	0x00004750


	//   ....[75]....
        /*033c*/ 	.word	0x000047c0


	//   ....[76]....
        /*0340*/ 	.word	0x00004830


	//   ....[77]....
        /*0344*/ 	.word	0x00004890


	//   ....[78]....
        /*0348*/ 	.word	0x00004900


	//   ....[79]....
        /*034c*/ 	.word	0x00004980


	//   ....[80]....
        /*0350*/ 	.word	0x00004a20


	//   ....[81]....
        /*0354*/ 	.word	0x00004af0


	//   ....[82]....
        /*0358*/ 	.word	0x00004b70


	//   ....[83]....
        /*035c*/ 	.word	0x00004c10


	//   ....[84]....
        /*0360*/ 	.word	0x00004ca0


	//   ....[85]....
        /*0364*/ 	.word	0x00004d10


	//   ....[86]....
        /*0368*/ 	.word	0x00004db0


	//   ....[87]....
        /*036c*/ 	.word	0x00004e20


	//   ....[88]....
        /*0370*/ 	.word	0x00004ea0


	//   ....[89]....
        /*0374*/ 	.word	0x00004f20


	//   ....[90]....
        /*0378*/ 	.word	0x00004fd0


	//   ....[91]....
        /*037c*/ 	.word	0x00005070


	//   ....[92]....
        /*0380*/ 	.word	0x00005100


	//   ....[93]....
        /*0384*/ 	.word	0x000051a0


	//   ....[94]....
        /*0388*/ 	.word	0x00005220


	//   ....[95]....
        /*038c*/ 	.word	0x00005280


	//----- nvinfo : EIATTR_VRC_CTA_INIT_COUNT
	.align		4
.L_1334:
        /*0390*/ 	.byte	0x02, 0x4a
	.zero		1
	.zero		1


	//----- nvinfo : EIATTR_EXIT_INSTR_OFFSETS
	.align		4
        /*0394*/ 	.byte	0x04, 0x1c
        /*0396*/ 	.short	(.L_1336 - .L_1335)


	//   ....[0]....
.L_1335:
        /*0398*/ 	.word	0x00001cc0


	//   ....[1]....
        /*039c*/ 	.word	0x00001cf0


	//   ....[2]....
        /*03a0*/ 	.word	0x00003f20


	//   ....[3]....
        /*03a4*/ 	.word	0x00003f40


	//----- nvinfo : EIATTR_MAX_THREADS
	.align		4
.L_1336:
        /*03a8*/ 	.byte	0x04, 0x05
        /*03aa*/ 	.short	(.L_1338 - .L_1337)
.L_1337:
        /*03ac*/ 	.word	0x000001a0
        /*03b0*/ 	.word	0x00000001
        /*03b4*/ 	.word	0x00000001


	//----- nvinfo : EIATTR_CRS_STACK_SIZE
	.align		4
.L_1338:
        /*03b8*/ 	.byte	0x04, 0x1e
        /*03ba*/ 	.short	(.L_1340 - .L_1339)
.L_1339:
        /*03bc*/ 	.word	0x00000000


	//----- nvinfo : EIATTR_CBANK_PARAM_SIZE
	.align		4
.L_1340:
        /*03c0*/ 	.byte	0x03, 0x19
        /*03c2*/ 	.short	0x0028


	//----- nvinfo : EIATTR_PARAM_CBANK
	.align		4
        /*03c4*/ 	.byte	0x04, 0x0a
        /*03c6*/ 	.short	(.L_1342 - .L_1341)
	.align		4
.L_1341:
        /*03c8*/ 	.word	index@(.nv.constant0._ZN3cub18CUB_300001_SM_10006detail4scan16DeviceScanKernelINS2_10policy_hubIiiimN4cuda3std3__44plusIvEEE10Policy1000EPiSC_NS0_13ScanTileStateIiLb1EEES9_NS0_8NullTypeEmiLb0ESF_EEvT0_T1_T2_iT3_T4_T5_)
        /*03cc*/ 	.short	0x0380
        /*03ce*/ 	.short	0x0028


	//----- nvinfo : EIATTR_SW_WAR
	.align		4
.L_1342:
        /*03d0*/ 	.byte	0x04, 0x36
        /*03d2*/ 	.short	(.L_1344 - .L_1343)
.L_1343:
        /*03d4*/ 	.word	0x00000008
.L_1344:


//--------------------- .nv.info._ZN3cub18CUB_300001_SM_10006detail4scan16DeviceScanKernelINS2_10policy_hubIiiijN4cuda3std3__44plusIvEEE10Policy1000EPiSC_NS0_13ScanTileStateIiLb1EEES9_NS0_8NullTypeEjiLb0ESF_EEvT0_T1_T2_iT3_T4_T5_ --------------------------
	.section	.nv.info._ZN3cub18CUB_300001_SM_10006detail4scan16DeviceScanKernelINS2_10policy_hubIiiijN4cuda3std3__44plusIvEEE10Policy1000EPiSC_NS0_13ScanTileStateIiLb1EEES9_NS0_8NullTypeEjiLb0ESF_EEvT0_T1_T2_iT3_T4_T5_,"",@"SHT_CUDA_INFO"
	.sectionflags	@""
	.align	4


	//----- nvinfo : EIATTR_CUDA_API_VERSION
	.align		4
        /*0000*/ 	.byte	0x04, 0x37
        /*0002*/ 	.short	(.L_1346 - .L_1345)
.L_1345:
        /*0004*/ 	.word	0x00000082


	//----- nvinfo : EIATTR_KPARAM_INFO
	.align		4
.L_1346:
        /*0008*/ 	.byte	0x04, 0x17
        /*000a*/ 	.short	(.L_1348 - .L_1347)
.L_1347:
        /*000c*/ 	.word	0x00000000
        /*0010*/ 	.short	0x0006
        /*0012*/ 	.short	0x0020
        /*0014*/ 	.byte	0x00, 0xf0, 0x11, 0x00


	//----- nvinfo : EIATTR_KPARAM_INFO
	.align		4
.L_1348:
        /*0018*/ 	.byte	0x04, 0x17
        /*001a*/ 	.short	(.L_1350 - .L_1349)
.L_1349:
        /*001c*/ 	.word	0x00000000
        /*0020*/ 	.short	0x0005
        /*0022*/ 	.short	0x001d
        /*0024*/ 	.byte	0x00, 0xf0, 0x05, 0x00


	//----- nvinfo : EIATTR_KPARAM_INFO
	.align		4
.L_1350:
        /*0028*/ 	.byte	0x04, 0x17
        /*002a*/ 	.short	(.L_1352 - .L_1351)
.L_1351:
        /*002c*/ 	.word	0x00000000
        /*0030*/ 	.short	0x0004
        /*0032*/ 	.short	0x001c
        /*0034*/ 	.byte	0x00, 0xf0, 0x05, 0x00


	//----- nvinfo : EIATTR_KPARAM_INFO
	.align		4
.L_1352:
        /*0038*/ 	.byte	0x04, 0x17
        /*003a*/ 	.short	(.L_1354 - .L_1353)
.L_1353:
        /*003c*/ 	.word	0x00000000
        /*0040*/ 	.short	0x0003
        /*0042*/ 	.short	0x0018
        /*0044*/ 	.byte	0x00, 0xf0, 0x11, 0x00


	//----- nvinfo : EIATTR_KPARAM_INFO
	.align		4
.L_1354:
        /*0048*/ 	.byte	0x04, 0x17
        /*004a*/ 	.short	(.L_1356 - .L_1355)
.L_1355:
        /*004c*/ 	.word	0x00000000
        /*0050*/ 	.short	0x0002
        /*0052*/ 	.short	0x0010
        /*0054*/ 	.byte	0x00, 0xf0, 0x21, 0x00


	//----- nvinfo : EIATTR_KPARAM_INFO
	.align		4
.L_1356:
        /*0058*/ 	.byte	0x04, 0x17
        /*005a*/ 	.short	(.L_1358 - .L_1357)
.L_1357:
        /*005c*/ 	.word	0x00000000
        /*0060*/ 	.short	0x0001
        /*0062*/ 	.short	0x0008
        /*0064*/ 	.byte	0x00, 0xf5, 0x21, 0x00


	//----- nvinfo : EIATTR_KPARAM_INFO
	.align		4
.L_1358:
        /*0068*/ 	.byte	0x04, 0x17
        /*006a*/ 	.short	(.L_1360 - .L_1359)
.L_1359:
        /*006c*/ 	.word	0x00000000
        /*0070*/ 	.short	0x0000
        /*0072*/ 	.short	0x0000
        /*0074*/ 	.byte	0x00, 0xf5, 0x21, 0x00


	//----- nvinfo : EIATTR_SPARSE_MMA_MASK
	.align		4
.L_1360:
        /*0078*/ 	.byte	0x03, 0x50
        /*007a*/ 	.short	0x0000


	//----- nvinfo : EIATTR_MAXREG_COUNT
	.align		4
        /*007c*/ 	.byte	0x03, 0x1b
        /*007e*/ 	.short	0x00a8


	//----- nvinfo : EIATTR_NUM_BARRIERS
	.align		4
        /*0080*/ 	.byte	0x02, 0x4c
        /*0082*/ 	.byte	0x01
	.zero		1


	//----- nvinfo : EIATTR_MERCURY_ISA_VERSION
	.align		4
        /*0084*/ 	.byte	0x03, 0x5f
        /*0086*/ 	.short	0x0101


	//----- nvinfo : EIATTR_UNUSED_LOAD_BYTE_OFFSET
	.align		4
        /*0088*/ 	.byte	0x04, 0x44
        /*008a*/ 	.short	(.L_1362 - .L_1361)


	//   ....[0]....
.L_1361:
        /*008c*/ 	.word	0x000029a0
        /*0090*/ 	.word	0x00000fff


	//----- nvinfo : EIATTR_COOP_GROUP_MASK_REGIDS
	.align		4
.L_1362:
        /*0094*/ 	.byte	0x04, 0x29
        /*0096*/ 	.short	(.L_1364 - .L_1363)


	//   ....[0]....
.L_1363:
        /*0098*/ 	.word	0xffffffff


	//   ....[1]....
        /*009c*/ 	.word	0xffffffff


	//   ....[2]....
        /*00a0*/ 	.word	0xffffffff


	//   ....[3]....
        /*00a4*/ 	.word	0xffffffff


	//   ....[4]....
        /*00a8*/ 	.word	0xffffffff


	//   ....[5]....
        /*00ac*/ 	.word	0xffffffff


	//   ....[6]....
        /*00b0*/ 	.word	0xffffffff


	//   ....[7]....
        /*00b4*/ 	.word	0xffffffff


	//   ....[8]....
        /*00b8*/ 	.word	0xffffffff


	//   ....[9]....
        /*00bc*/ 	.word	0xffffffff


	//   ....[10]....
        /*00c0*/ 	.word	0xffffffff


	//   ....[11]....
        /*00c4*/ 	.word	0xffffffff


	//   ....[12]....
        /*00c8*/ 	.word	0xffffffff


	//   ....[13]....
        /*00cc*/ 	.word	0xffffffff


	//   ....[14]....
        /*00d0*/ 	.word	0xffffffff


	//   ....[15]....
        /*00d4*/ 	.word	0xffffffff


	//   ....[16]....
        /*00d8*/ 	.word	0xffffffff


	//   ....[17]....
        /*00dc*/ 	.word	0xffffffff


	//   ....[18]....
        /*00e0*/ 	.word	0xffffffff


	//   ....[19]....
        /*00e4*/ 	.word	0xffffffff


	//   ....[20]....
        /*00e8*/ 	.word	0xffffffff


	//   ....[21]....
        /*00ec*/ 	.word	0xffffffff


	//   ....[22]....
        /*00f0*/ 	.word	0xffffffff


	//   ....[23]....
        /*00f4*/ 	.word	0xffffffff


	//   ....[24]....
        /*00f8*/ 	.word	0xffffffff


	//   ....[25]....
        /*00fc*/ 	.word	0xffffffff


	//   ....[26]....
        /*0100*/ 	.word	0xffffffff


	//   ....[27]....
        /*0104*/ 	.word	0xffffffff


	//   ....[28]....
        /*0108*/ 	.word	0xffffffff


	//   ....[29]....
        /*010c*/ 	.word	0xffffffff


	//   ....[30]....
        /*0110*/ 	.word	0xffffffff


	//   ....[31]....
        /*0114*/ 	.word	0xffffffff


	//   ....[32]....
        /*0118*/ 	.word	0xffffffff


	//   ....[33]....
        /*011c*/ 	.word	0xffffffff


	//   ....[34]....
        /*0120*/ 	.word	0xffffffff


	//   ....[35]....
        /*0124*/ 	.word	0xffffffff


	//   ....[36]....
        /*0128*/ 	.word	0xffffffff


	//   ....[37]....
        /*012c*/ 	.word	0xffffffff


	//   ....[38]....
        /*0130*/ 	.word	0xffffffff


	//   ....[39]....
        /*0134*/ 	.word	0xffffffff


	//   ....[40]....
        /*0138*/ 	.word	0xffffffff


	//   ....[41]....
        /*013c*/ 	.word	0xffffffff


	//   ....[42]....
        /*0140*/ 	.word	0xffffffff


	//   ....[43]....
        /*0144*/ 	.word	0xffffffff


	//   ....[44]....
        /*0148*/ 	.word	0xffffffff


	//   ....[45]....
        /*014c*/ 	.word	0xffffffff


	//   ....[46]....
        /*0150*/ 	.word	0xffffffff


	//   ....[47]....
        /*0154*/ 	.word	0xffffffff


	//   ....[48]....
        /*0158*/ 	.word	0xffffffff


	//   ....[49]....
        /*015c*/ 	.word	0xffffffff


	//   ....[50]....
        /*0160*/ 	.word	0xffffffff


	//   ....[51]....
        /*0164*/ 	.word	0xffffffff


	//   ....[52]....
        /*0168*/ 	.word	0xffffffff


	//   ....[53]....
        /*016c*/ 	.word	0xffffffff


	//   ....[54]....
        /*0170*/ 	.word	0xffffffff


	//   ....[55]....
        /*0174*/ 	.word	0xffffffff


	//   ....[56]....
        /*0178*/ 	.word	0xffffffff


	//   ....[57]....
        /*017c*/ 	.word	0xffffffff


	//   ....[58]....
        /*0180*/ 	.word	0xffffffff


	//   ....[59]....
        /*0184*/ 	.word	0xffffffff


	//   ....[60]....
        /*0188*/ 	.word	0x05000015


	//   ....[61]....
        /*018c*/ 	.word	0x05000015


	//   ....[62]....
        /*0190*/ 	.word	0x05000015


	//   ....[63]....
        /*0194*/ 	.word	0x05000015


	//   ....[64]....
        /*0198*/ 	.word	0x05000015


	//   ....[65]....
        /*019c*/ 	.word	0x05000015


	//   ....[66]....
        /*01a0*/ 	.word	0x05000015


	//   ....[67]....
        /*01a4*/ 	.word	0x05000015


	//   ....[68]....
        /*01a8*/ 	.word	0x05000015


	//   ....[69]....
        /*01ac*/ 	.word	0x05000015


	//   ....[70]....
        /*01b0*/ 	.word	0x05000015


	//   ....[71]....
        /*01b4*/ 	.word	0x05000015


	//   ....[72]....
        /*01b8*/ 	.word	0x05000015


	//   ....[73]....
        /*01bc*/ 	.word	0x05000015


	//   ....[74]....
        /*01c0*/ 	.word	0x05000015


	//   ....[75]....
        /*01c4*/ 	.word	0x05000015


	//   ....[76]....
        /*01c8*/ 	.word	0x05000015


	//   ....[77]....
        /*01cc*/ 	.word	0x05000015


	//   ....[78]....
        /*01d0*/ 	.word	0x05000015


	//   ....[79]....
        /*01d4*/ 	.word	0x05000015


	//   ....[80]....
        /*01d8*/ 	.word	0x05000015


	//   ....[81]....
        /*01dc*/ 	.word	0x05000015


	//   ....[82]....
        /*01e0*/ 	.word	0x05000015


	//   ....[83]....
        /*01e4*/ 	.word	0x05000015


	//   ....[84]....
        /*01e8*/ 	.word	0x05000015


	//   ....[85]....
        /*01ec*/ 	.word	0x05000015


	//   ....[86]....
        /*01f0*/ 	.word	0x05000015


	//   ....[87]....
        /*01f4*/ 	.word	0x05000015


	//   ....[88]....
        /*01f8*/ 	.word	0x05000015


	//   ....[89]....
        /*01fc*/ 	.word	0x05000015


	//   ....[90]....
        /*0200*/ 	.word	0x05000015


	//   ....[91]....
        /*0204*/ 	.word	0x05000015


	//   ....[92]....
        /*0208*/ 	.word	0x05000015


	//   ....[93]....
        /*020c*/ 	.word	0x05000015


	//   ....[94]....
        /*0210*/ 	.word	0x05000015


	//   ....[95]....
        /*0214*/ 	.word	0x05000015


	//----- nvinfo : EIATTR_COOP_GROUP_INSTR_OFFSETS
	.align		4
.L_1364:
        /*0218*/ 	.byte	0x04, 0x28
        /*021a*/ 	.short	(.L_1366 - .L_1365)


	//   ....[0]....
.L_1365:
        /*021c*/ 	.word	0x000004b0


	//   ....[1]....
        /*0220*/ 	.word	0x00000680


	//   ....[2]....
        /*0224*/ 	.word	0x000006a0


	//   ....[3]....
        /*0228*/ 	.word	0x000006c0


	//   ....[4]....
        /*022c*/ 	.word	0x000006e0


	//   ....[5]....
        /*0230*/ 	.word	0x00000700


	//   ....[6]....
        /*0234*/ 	.word	0x00000ae0


	//   ....[7]....
        /*0238*/ 	.word	0x00000b00


	//   ....[8]....
        /*023c*/ 	.word	0x00000b20


	//   ....[9]....
        /*0240*/ 	.word	0x00000b40


	//   ....[10]....
        /*0244*/ 	.word	0x00000b60


	//   ....[11]....
        /*0248*/ 	.word	0x00000f10


	//   ....[12]....
        /*024c*/ 	.word	0x000010e0


	//   ....[13]....
        /*0250*/ 	.word	0x00001140


	//   ....[14]....
        /*0254*/ 	.word	0x000011d0


	//   ....[15]....
        /*0258*/ 	.word	0x00001230


	//   ....[16]....
        /*025c*/ 	.word	0x00001280


	//   ....[17]....
        /*0260*/ 	.word	0x000012e0


	//   ....[18]....
        /*0264*/ 	.word	0x00001320


	//   ....[19]....
        /*0268*/ 	.word	0x00001330


	//   ....[20]....
        /*026c*/ 	.word	0x00001410


	//   ....[21]....
        /*0270*/ 	.word	0x000015e0


	//   ....[22]....
        /*0274*/ 	.word	0x00001630


	//   ....[23]....
        /*0278*/ 	.word	0x00001690


	//   ....[24]....
        /*027c*/ 	.word	0x000016f0


	//   ....[25]....
        /*0280*/ 	.word	0x00001730


	//   ....[26]....
        /*0284*/ 	.word	0x00001770


	//   ....[27]....
        /*0288*/ 	.word	0x000017b0


	//   ....[28]....
        /*028c*/ 	.word	0x000017c0


	//   ....[29]....
        /*0290*/ 	.word	0x00001be0


	//   ....[30]....
        /*0294*/ 	.word	0x000026c0


	//   ....[31]....
        /*0298*/ 	.word	0x00002890


	//   ....[32]....
        /*029c*/ 	.word	0x000028b0


	//   ....[33]....
        /*02a0*/ 	.word	0x000028d0


	//   ....[34]....
        /*02a4*/ 	.word	0x000028f0


	//   ....[35]....
        /*02a8*/ 	.word	0x00002910


	//   ....[36]....
        /*02ac*/ 	.word	0x00002c90


	//   ....[37]....
        /*02b0*/ 	.word	0x00002cb0


	//   ....[38]....
        /*02b4*/ 	.word	0x00002cd0


	//   ....[39]....
        /*02b8*/ 	.word	0x00002cf0


	//   ....[40]....
        /*02bc*/ 	.word	0x00002d10


	//   ....[41]....
        /*02c0*/ 	.word	0x000030d0


	//   ....[42]....
        /*02c4*/ 	.word	0x000032a0


	//   ....[43]....
        /*02c8*/ 	.word	0x00003300


	//   ....[44]....
        /*02cc*/ 	.word	0x00003360


	//   ....[45]....
        /*02d0*/ 	.word	0x000033c0


	//   ....[46]....
        /*02d4*/ 	.word	0x00003420


	//   ....[47]....
        /*02d8*/ 	.word	0x00003490


	//   ....[48]....
        /*02dc*/ 	.word	0x000034e0


	//   ....[49]....
        /*02e0*/ 	.word	0x000034f0


	//   ....[50]....
        /*02e4*/ 	.word	0x000035d0


	//   ....[51]....
        /*02e8*/ 	.word	0x000037a0


	//   ....[52]....
        /*02ec*/ 	.word	0x000037f0


	//   ....[53]....
        /*02f0*/ 	.word	0x00003860


	//   ....[54]....
        /*02f4*/ 	.word	0x000038c0


	//   ....[55]....
        /*02f8*/ 	.word	0x00003910


	//   ....[56]....
        /*02fc*/ 	.word	0x00003970


	//   ....[57]....
        /*0300*/ 	.word	0x000039b0


	//   ....[58]....
        /*0304*/ 	.word	0x000039c0


	//   ....[59]....
        /*0308*/ 	.word	0x00003e90


	//   ....[60]....
        /*030c*/ 	.word	0x00004470


	//   ....[61]....
        /*0310*/ 	.word	0x000044f0


	//   ....[62]....
        /*0314*/ 	.word	0x00004580


	//   ....[63]....
        /*0318*/ 	.word	0x00004670


	//   ....[64]....
        /*031c*/ 	.word	0x00004700


	//   ....[65]....
        /*0320*/ 	.word	0x00004790


	//   ....[66]....
        /*0324*/ 	.word	0x00004830


	//   ....[67]....
        /*0328*/ 	.word	0x000048b0


	//   ....[68]....
        /*032c*/ 	.word	0x000048e0


	//   ....[69]....
        /*0330*/ 	.word	0x00004980


	//   ....[70]....
        /*0334*/ 	.word	0x00004a00


	//   ....[71]....
        /*0338*/ 	.word	0x00004a80


	//   ....[72]....
        /*033c*/ 	.word	0x00004b40


	//   ....[73]....
        /*0340*/ 	.word	0x00004bd0


	//   ....[74]....
        /*0344*/ 	.word	0x00004c50


	//   ....[75]....
        /*0348*/ 	.word	0x00004cd0


	//   ....[76]....
        /*034c*/ 	.word	0x00004d50


	//   ....[77]....
        /*0350*/ 	.word	0x00004d80


	//   ....[78]....
        /*0354*/ 	.word	0x00004e20


	//   ....[79]....
        /*0358*/ 	.word	0x00004ea0


	//   ....[80]....
        /*035c*/ 	.word	0x00004f30


	//   ....[81]....
        /*0360*/ 	.word	0x00004fe0


	//   ....[82]....
        /*0364*/ 	.word	0x00005090


	//   ....[83]....
        /*0368*/ 	.word	0x00005120


	//   ....[84]....
        /*036c*/ 	.word	0x000051b0


	//   ....[85]....
        /*0370*/ 	.word	0x00005230


	//   ....[86]....
        /*0374*/ 	.word	0x00005270


	//   ....[87]....
        /*0378*/ 	.word	0x00005320


	//   ....[88]....
        /*037c*/ 	.word	0x000053a0


	//   ....[89]....
        /*0380*/ 	.word	0x00005420


	//   ....[90]....
        /*0384*/ 	.word	0x000054e0


	//   ....[91]....
        /*0388*/ 	.word	0x00005580


	//   ....[92]....
        /*038c*/ 	.word	0x00005610


	//   ....[93]....
        /*0390*/ 	.word	0x000056a0


	//   ....[94]....
        /*0394*/ 	.word	0x00005710


	//   ....[95]....
        /*0398*/ 	.word	0x00005790


	//----- nvinfo : EIATTR_VRC_CTA_INIT_COUNT
	.align		4
.L_1366:
        /*039c*/ 	.byte	0x02, 0x4a
	.zero		1
	.zero		1


	//----- nvinfo : EIATTR_EXIT_INSTR_OFFSETS
	.align		4
        /*03a0*/ 	.byte	0x04, 0x1c
        /*03a2*/ 	.short	(.L_1368 - .L_1367)


	//   ....[0]....
.L_1367:
        /*03a4*/ 	.word	0x00001eb0


	//   ....[1]....
        /*03a8*/ 	.word	0x00001ed0


	//   ....[2]....
        /*03ac*/ 	.word	0x00004400


	//   ....[3]....
        /*03b0*/ 	.word	0x00004420


	//----- nvinfo : EIATTR_MAX_THREADS
	.align		4
.L_1368:
        /*03b4*/ 	.byte	0x04, 0x05
        /*03b6*/ 	.short	(.L_1370 - .L_1369)
.L_1369:
        /*03b8*/ 	.word	0x00000180
        /*03bc*/ 	.word	0x00000001
        /*03c0*/ 	.word	0x00000001


	//----- nvinfo : EIATTR_CRS_STACK_SIZE
	.align		4
.L_1370:
        /*03c4*/ 	.byte	0x04, 0x1e
        /*03c6*/ 	.short	(.L_1372 - .L_1371)
.L_1371:
        /*03c8*/ 	.word	0x00000000


	//----- nvinfo : EIATTR_CBANK_PARAM_SIZE
	.align		4
.L_1372:
        /*03cc*/ 	.byte	0x03, 0x19
        /*03ce*/ 	.short	0x0024


	//----- nvinfo : EIATTR_PARAM_CBANK
	.align		4
        /*03d0*/ 	.byte	0x04, 0x0a
        /*03d2*/ 	.short	(.L_1374 - .L_1373)
	.align		4
.L_1373:
        /*03d4*/ 	.word	index@(.nv.constant0._ZN3cub18CUB_300001_SM_10006detail4scan16DeviceScanKernelINS2_10policy_hubIiiijN4cuda3std3__44plusIvEEE10Policy1000EPiSC_NS0_13ScanTileStateIiLb1EEES9_NS0_8NullTypeEjiLb0ESF_EEvT0_T1_T2_iT3_T4_T5_)
        /*03d8*/ 	.short	0x0380
        /*03da*/ 	.short	0x0024


	//----- nvinfo : EIATTR_SW_WAR
	.align		4
.L_1374:
        /*03dc*/ 	.byte	0x04, 0x36
        /*03de*/ 	.short	(.L_1376 - .L_1375)
.L_1375:
        /*03e0*/ 	.word	0x00000008
.L_1376:


//--------------------- .nv.info._ZN3cub18CUB_300001_SM_10006detail4scan20DeviceScanInitKernelINS0_13ScanTileStateIiLb1EEEEEvT_i --------------------------
	.section	.nv.info._ZN3cub18CUB_300001_SM_10006detail4scan20DeviceScanInitKernelINS0_13ScanTileStateIiLb1EEEEEvT_i,"",@"SHT_CUDA_INFO"
	.sectionflags	@""
	.align	4


	//----- nvinfo : EIATTR_CUDA_API_VERSION
	.align		4
        /*0000*/ 	.byte	0x04, 0x37
        /*0002*/ 	.short	(.L_1378 - .L_1377)
.L_1377:
        /*0004*/ 	.word	0x00000082


	//----- nvinfo : EIATTR_KPARAM_INFO
	.align		4
.L_1378:
        /*0008*/ 	.byte	0x04, 0x17
        /*000a*/ 	.short	(.L_1380 - .L_1379)
.L_1379:
        /*000c*/ 	.word	0x00000000
        /*0010*/ 	.short	0x0001
        /*0012*/ 	.short	0x0008
        /*0014*/ 	.byte	0x00, 0xf0, 0x11, 0x00


	//----- nvinfo : EIATTR_KPARAM_INFO
	.align		4
.L_1380:
        /*0018*/ 	.byte	0x04, 0x17
        /*001a*/ 	.short	(.L_1382 - .L_1381)
.L_1381:
        /*001c*/ 	.word	0x00000000
        /*0020*/ 	.short	0x0000
        /*0022*/ 	.short	0x0000
        /*0024*/ 	.byte	0x00, 0xf0, 0x21, 0x00


	//----- nvinfo : EIATTR_SPARSE_MMA_MASK
	.align		4
.L_1382:
        /*0028*/ 	.byte	0x03, 0x50
        /*002a*/ 	.short	0x0000


	//----- nvinfo : EIATTR_MAXREG_COUNT
	.align		4
        /*002c*/ 	.byte	0x03, 0x1b
        /*002e*/ 	.short	0x00ff


	//----- nvinfo : EIATTR_MERCURY_ISA_VERSION
	.align		4
        /*0030*/ 	.byte	0x03, 0x5f
        /*0032*/ 	.short	0x0101


	//----- nvinfo : EIATTR_VRC_CTA_INIT_COUNT
	.align		4
        /*0034*/ 	.byte	0x02, 0x4a
	.zero		1
	.zero		1


	//----- nvinfo : EIATTR_EXIT_INSTR_OFFSETS
	.align		4
        /*0038*/ 	.byte	0x04, 0x1c
        /*003a*/ 	.short	(.L_1384 - .L_1383)


	//   ....[0]....
.L_1383:
        /*003c*/ 	.word	0x000000f0


	//   ....[1]....
        /*0040*/ 	.word	0x00000130


	//----- nvinfo : EIATTR_CBANK_PARAM_SIZE
	.align		4
.L_1384:
        /*0044*/ 	.byte	0x03, 0x19
        /*0046*/ 	.short	0x000c


	//----- nvinfo : EIATTR_PARAM_CBANK
	.align		4
        /*0048*/ 	.byte	0x04, 0x0a
        /*004a*/ 	.short	(.L_1386 - .L_1385)
	.align		4
.L_1385:
        /*004c*/ 	.word	index@(.nv.constant0._ZN3cub18CUB_300001_SM_10006detail4scan20DeviceScanInitKernelINS0_13ScanTileStateIiLb1EEEEEvT_i)
        /*0050*/ 	.short	0x0380
        /*0052*/ 	.short	0x000c


	//----- nvinfo : EIATTR_SW_WAR
	.align		4
.L_1386:
        /*0054*/ 	.byte	0x04, 0x36
        /*0056*/ 	.short	(.L_1388 - .L_1387)
.L_1387:
        /*0058*/ 	.word	0x00000008
.L_1388:


//--------------------- .nv.info._ZN3cub18CUB_300001_SM_10006detail4scan23DeviceCompactInitKernelINS0_13ScanTileStateIyLb1EEEPmEEvT_iT0_ --------------------------
	.section	.nv.info._ZN3cub18CUB_300001_SM_10006detail4scan23DeviceCompactInitKernelINS0_13ScanTileStateIyLb1EEEPmEEvT_iT0_,"",@"SHT_CUDA_INFO"
	.sectionflags	@""
	.align	4


	//----- nvinfo : EIATTR_CUDA_API_VERSION
	.align		4
        /*0000*/ 	.byte	0x04, 0x37
        /*0002*/ 	.short	(.L_1390 - .L_1389)
.L_1389:
        /*0004*/ 	.word	0x00000082


	//----- nvinfo : EIATTR_KPARAM_INFO
	.align		4
.L_1390:
        /*0008*/ 	.byte	0x04, 0x17
        /*000a*/ 	.short	(.L_1392 - .L_1391)
.L_1391:
        /*000c*/ 	.word	0x00000000
        /*0010*/ 	.short	0x0002
        /*0012*/ 	.short	0x0010
        /*0014*/ 	.byte	0x00, 0xf5, 0x21, 0x00


	//----- nvinfo : EIATTR_KPARAM_INFO
	.align		4
.L_1392:
        /*0018*/ 	.byte	0x04, 0x17
        /*001a*/ 	.short	(.L_1394 - .L_1393)
.L_1393:
        /*001c*/ 	.word	0x00000000
        /*0020*/ 	.short	0x0001
        /*0022*/ 	.short	0x0008
        /*0024*/ 	.byte	0x00, 0xf0, 0x11, 0x00


	//----- nvinfo : EIATTR_KPARAM_INFO
	.align		4
.L_1394:
        /*0028*/ 	.byte	0x04, 0x17
        /*002a*/ 	.short	(.L_1396 - .L_1395)
.L_1395:
        /*002c*/ 	.word	0x00000000
        /*0030*/ 	.short	0x0000
        /*0032*/ 	.short	0x0000
        /*0034*/ 	.byte	0x00, 0xf0, 0x21, 0x00


	//----- nvinfo : EIATTR_SPARSE_MMA_MASK
	.align		4
.L_1396:
        /*0038*/ 	.byte	0x03, 0x50
        /*003a*/ 	.short	0x0000


	//----- nvinfo : EIATTR_MAXREG_COUNT
	.align		4
        /*003c*/ 	.byte	0x03, 0x1b
        /*003e*/ 	.short	0x00ff


	//----- nvinfo : EIATTR_MERCURY_ISA_VERSION
	.align		4
        /*0040*/ 	.byte	0x03, 0x5f
        /*0042*/ 	.short	0x0101


	//----- nvinfo : EIATTR_VRC_CTA_INIT_COUNT
	.align		4
        /*0044*/ 	.byte	0x02, 0x4a
	.zero		1
	.zero		1


	//----- nvinfo : EIATTR_EXIT_INSTR_OFFSETS
	.align		4
        /*0048*/ 	.byte	0x04, 0x1c
        /*004a*/ 	.short	(.L_1398 - .L_1397)


	//   ....[0]....
.L_1397:
        /*004c*/ 	.word	0x00000140


	//   ....[1]....
        /*0050*/ 	.word	0x00000170


	//----- nvinfo : EIATTR_CBANK_PARAM_SIZE
	.align		4
.L_1398:
        /*0054*/ 	.byte	0x03, 0x19
        /*0056*/ 	.short	0x0018


	//----- nvinfo : EIATTR_PARAM_CBANK
	.align		4
        /*0058*/ 	.byte	0x04, 0x0a
        /*005a*/ 	.short	(.L_1400 - .L_1399)
	.align		4
.L_1399:
        /*005c*/ 	.word	index@(.nv.constant0._ZN3cub18CUB_300001_SM_10006detail4scan23DeviceCompactInitKernelINS0_13ScanTileStateIyLb1EEEPmEEvT_iT0_)
        /*0060*/ 	.short	0x0380
        /*0062*/ 	.short	0x0018


	//----- nvinfo : EIATTR_SW_WAR
	.align		4
.L_1400:
        /*0064*/ 	.byte	0x04, 0x36
        /*0066*/ 	.short	(.L_1402 - .L_1401)
.L_1401:
        /*0068*/ 	.word	0x00000008
.L_1402:


//--------------------- .nv.info._ZN3cub18CUB_300001_SM_10006detail4scan23DeviceCompactInitKernelINS0_13ScanTileStateIjLb1EEEPjEEvT_iT0_ --------------------------
	.section	.nv.info._ZN3cub18CUB_300001_SM_10006detail4scan23DeviceCompactInitKernelINS0_13ScanTileStateIjLb1EEEPjEEvT_iT0_,"",@"SHT_CUDA_INFO"
	.sectionflags	@""
	.align	4


	//----- nvinfo : EIATTR_CUDA_API_VERSION
	.align		4
        /*0000*/ 	.byte	0x04, 0x37
        /*0002*/ 	.short	(.L_1404 - .L_1403)
.L_1403:
        /*0004*/ 	.word	0x00000082


	//----- nvinfo : EIATTR_KPARAM_INFO
	.align		4
.L_1404:
        /*0008*/ 	.byte	0x04, 0x17
        /*000a*/ 	.short	(.L_1406 - .L_1405)
.L_1405:
        /*000c*/ 	.word	0x00000000
        /*0010*/ 	.short	0x0002
        /*0012*/ 	.short	0x0010
        /*0014*/ 	.byte	0x00, 0xf5, 0x21, 0x00


	//----- nvinfo : EIATTR_KPARAM_INFO
	.align		4
.L_1406:
        /*0018*/ 	.byte	0x04, 0x17
        /*001a*/ 	.short	(.L_1408 - .L_1407)
.L_1407:
        /*001c*/ 	.word	0x00000000
        /*0020*/ 	.short	0x0001
        /*0022*/ 	.short	0x0008
        /*0024*/ 	.byte	0x00, 0xf0, 0x11, 0x00


	//----- nvinfo : EIATTR_KPARAM_INFO
	.align		4
.L_1408:
        /*0028*/ 	.byte	0x04, 0x17
        /*002a*/ 	.short	(.L_1410 - .L_1409)
.L_1409:
        /*002c*/ 	.word	0x00000000
        /*0030*/ 	.short	0x0000
        /*0032*/ 	.short	0x0000
        /*0034*/ 	.byte	0x00, 0xf0, 0x21, 0x00


	//----- nvinfo : EIATTR_SPARSE_MMA_MASK
	.align		4
.L_1410:
        /*0038*/ 	.byte	0x03, 0x50
        /*003a*/ 	.short	0x0000


	//----- nvinfo : EIATTR_MAXREG_COUNT
	.align		4
        /*003c*/ 	.byte	0x03, 0x1b
        /*003e*/ 	.short	0x00ff


	//----- nvinfo : EIATTR_MERCURY_ISA_VERSION
	.align		4
        /*0040*/ 	.byte	0x03, 0x5f
        /*0042*/ 	.short	0x0101


	//----- nvinfo : EIATTR_VRC_CTA_INIT_COUNT
	.align		4
        /*0044*/ 	.byte	0x02, 0x4a
	.zero		1
	.zero		1


	//----- nvinfo : EIATTR_EXIT_INSTR_OFFSETS
	.align		4
        /*0048*/ 	.byte	0x04, 0x1c
        /*004a*/ 	.short	(.L_1412 - .L_1411)


	//   ....[0]....
.L_1411:
        /*004c*/ 	.word	0x00000130


	//   ....[1]....
        /*0050*/ 	.word	0x00000160


	//----- nvinfo : EIATTR_CBANK_PARAM_SIZE
	.align		4
.L_1412:
        /*0054*/ 	.byte	0x03, 0x19
        /*0056*/ 	.short	0x0018


	//----- nvinfo : EIATTR_PARAM_CBANK
	.align		4
        /*0058*/ 	.byte	0x04, 0x0a
        /*005a*/ 	.short	(.L_1414 - .L_1413)
	.align		4
.L_1413:
        /*005c*/ 	.word	index@(.nv.constant0._ZN3cub18CUB_300001_SM_10006detail4scan23DeviceCompactInitKernelINS0_13ScanTileStateIjLb1EEEPjEEvT_iT0_)
        /*0060*/ 	.short	0x0380
        /*0062*/ 	.short	0x0018


	//----- nvinfo : EIATTR_SW_WAR
	.align		4
.L_1414:
        /*0064*/ 	.byte	0x04, 0x36
        /*0066*/ 	.short	(.L_1416 - .L_1415)
.L_1415:
        /*0068*/ 	.word	0x00000008
.L_1416:


//--------------------- .nv.info._ZN3cub18CUB_300001_SM_10006detail11EmptyKernelIvEEvv --------------------------
	.section	.nv.info._ZN3cub18CUB_300001_SM_10006detail11EmptyKernelIvEEvv,"",@"SHT_CUDA_INFO"
	.sectionflags	@""
	.align	4


	//----- nvinfo : EIATTR_CUDA_API_VERSION
	.align		4
        /*0000*/ 	.byte	0x04, 0x37
        /*0002*/ 	.short	(.L_1418 - .L_1417)
.L_1417:
        /*0004*/ 	.word	0x00000082


	//----- nvinfo : EIATTR_SPARSE_MMA_MASK
	.align		4
.L_1418:
        /*0008*/ 	.byte	0x03, 0x50
        /*000a*/ 	.short	0x0000


	//----- nvinfo : EIATTR_MAXREG_COUNT
	.align		4
        /*000c*/ 	.byte	0x03, 0x1b
        /*000e*/ 	.short	0x00ff


	//----- nvinfo : EIATTR_MERCURY_ISA_VERSION
	.align		4
        /*0010*/ 	.byte	0x03, 0x5f
        /*0012*/ 	.short	0x0101


	//----- nvinfo : EIATTR_VRC_CTA_INIT_COUNT
	.align		4
        /*0014*/ 	.byte	0x02, 0x4a
	.zero		1
	.zero		1


	//----- nvinfo : EIATTR_EXIT_INSTR_OFFSETS
	.align		4
        /*0018*/ 	.byte	0x04, 0x1c
        /*001a*/ 	.short	(.L_1420 - .L_1419)


	//   ....[0]....
.L_1419:
        /*001c*/ 	.word	0x00000010


	//----- nvinfo : EIATTR_SW_WAR
	.align		4
.L_1420:
        /*0020*/ 	.byte	0x04, 0x36
        /*0022*/ 	.short	(.L_1422 - .L_1421)
.L_1421:
        /*0024*/ 	.word	0x00000008
.L_1422:


//--------------------- .nv.info._Z11get_bucketsIxEvPfS0_S0_PiS1_S1_PT_iiff --------------------------
	.section	.nv.info._Z11get_bucketsIxEvPfS0_S0_PiS1_S1_PT_iiff,"",@"SHT_CUDA_INFO"
	.sectionflags	@""
	.align	4


	//----- nvinfo : EIATTR_CUDA_API_VERSION
	.align		4
        /*0000*/ 	.byte	0x04, 0x37
        /*0002*/ 	.short	(.L_1424 - .L_1423)
.L_1423:
        /*0004*/ 	.word	0x00000082


	//----- nvinfo : EIATTR_KPARAM_INFO
	.align		4
.L_1424:
        /*0008*/ 	.byte	0x04, 0x17
        /*000a*/ 	.short	(.L_1426 - .L_1425)
.L_1425:
        /*000c*/ 	.word	0x00000000
        /*0010*/ 	.short	0x000a
        /*0012*/ 	.short	0x0044
        /*0014*/ 	.byte	0x00, 0xf0, 0x11, 0x00


	//----- nvinfo : EIATTR_KPARAM_INFO
	.align		4
.L_1426:
        /*0018*/ 	.byte	0x04, 0x17
        /*001a*/ 	.short	(.L_1428 - .L_1427)
.L_1427:
        /*001c*/ 	.word	0x00000000
        /*0020*/ 	.short	0x0009
        /*0022*/ 	.short	0x0040
        /*0024*/ 	.byte	0x00, 0xf0, 0x11, 0x00


	//----- nvinfo : EIATTR_KPARAM_INFO
	.align		4
.L_1428:
        /*0028*/ 	.byte	0x04, 0x17
        /*002a*/ 	.short	(.L_1430 - .L_1429)
.L_1429:
        /*002c*/ 	.word	0x00000000
        /*0030*/ 	.short	0x0008
        /*0032*/ 	.short	0x003c
        /*0034*/ 	.byte	0x00, 0xf0, 0x11, 0x00


	//----- nvinfo : EIATTR_KPARAM_INFO
	.align		4
.L_1430:
        /*0038*/ 	.byte	0x04, 0x17
        /*003a*/ 	.short	(.L_1432 - .L_1431)
.L_1431:
        /*003c*/ 	.word	0x00000000
        /*0040*/ 	.short	0x0007
        /*0042*/ 	.short	0x0038
        /*0044*/ 	.byte	0x00, 0xf0, 0x11, 0x00


	//----- nvinfo : EIATTR_KPARAM_INFO
	.align		4
.L_1432:
        /*0048*/ 	.byte	0x04, 0x17
        /*004a*/ 	.short	(.L_1434 - .L_1433)
.L_1433:
        /*004c*/ 	.word	0x00000000
        /*0050*/ 	.short	0x0006
        /*0052*/ 	.short	0x0030
        /*0054*/ 	.byte	0x00, 0xf5, 0x21, 0x00


	//----- nvinfo : EIATTR_KPARAM_INFO
	.align		4
.L_1434:
        /*0058*/ 	.byte	0x04, 0x17
        /*005a*/ 	.short	(.L_1436 - .L_1435)
.L_1435:
        /*005c*/ 	.word	0x00000000
        /*0060*/ 	.short	0x0005
        /*0062*/ 	.short	0x0028
        /*0064*/ 	.byte	0x00, 0xf5, 0x21, 0x00


	//----- nvinfo : EIATTR_KPARAM_INFO
	.align		4
.L_1436:
        /*0068*/ 	.byte	0x04, 0x17
        /*006a*/ 	.short	(.L_1438 - .L_1437)
.L_1437:
        /*006c*/ 	.word	0x00000000
        /*0070*/ 	.short	0x0004
        /*0072*/ 	.short	0x0020
        /*0074*/ 	.byte	0x00, 0xf5, 0x21, 0x00


	//----- nvinfo : EIATTR_KPARAM_INFO
	.align		4
.L_1438:
        /*0078*/ 	.byte	0x04, 0x17
        /*007a*/ 	.short	(.L_1440 - .L_1439)
.L_1439:
        /*007c*/ 	.word	0x00000000
        /*0080*/ 	.short	0x0003
        /*0082*/ 	.short	0x0018
        /*0084*/ 	.byte	0x00, 0xf5, 0x21, 0x00


	//----- nvinfo : EIATTR_KPARAM_INFO
	.align		4
.L_1440:
        /*0088*/ 	.byte	0x04, 0x17
        /*008a*/ 	.short	(.L_1442 - .L_1441)
.L_1441:
        /*008c*/ 	.word	0x00000000
        /*0090*/ 	.short	0x0002
        /*0092*/ 	.short	0x0010
        /*0094*/ 	.byte	0x00, 0xf5, 0x21, 0x00


	//----- nvinfo : EIATTR_KPARAM_INFO
	.align		4
.L_1442:
        /*0098*/ 	.byte	0x04, 0x17
        /*009a*/ 	.short	(.L_1444 - .L_1443)
.L_1443:
        /*009c*/ 	.word	0x00000000
        /*00a0*/ 	.short	0x0001
        /*00a2*/ 	.short	0x0008
        /*00a4*/ 	.byte	0x00, 0xf5, 0x21, 0x00


	//----- nvinfo : EIATTR_KPARAM_INFO
	.align		4
.L_1444:
        /*00a8*/ 	.byte	0x04, 0x17
        /*00aa*/ 	.short	(.L_1446 - .L_1445)
.L_1445:
        /*00ac*/ 	.word	0x00000000
        /*00b0*/ 	.short	0x0000
        /*00b2*/ 	.short	0x0000
        /*00b4*/ 	.byte	0x00, 0xf5, 0x21, 0x00


	//----- nvinfo : EIATTR_SPARSE_MMA_MASK
	.align		4
.L_1446:
        /*00b8*/ 	.byte	0x03, 0x50
        /*00ba*/ 	.short	0x0000


	//----- nvinfo : EIATTR_MAXREG_COUNT
	.align		4
        /*00bc*/ 	.byte	0x03, 0x1b
        /*00be*/ 	.short	0x00ff


	//----- nvinfo : EIATTR_MERCURY_ISA_VERSION
	.align		4
        /*00c0*/ 	.byte	0x03, 0x5f
        /*00c2*/ 	.short	0x0101


	//----- nvinfo : EIATTR_VRC_CTA_INIT_COUNT
	.align		4
        /*00c4*/ 	.byte	0x02, 0x4a
	.zero		1
	.zero		1


	//----- nvinfo : EIATTR_EXIT_INSTR_OFFSETS
	.align		4
        /*00c8*/ 	.byte	0x04, 0x1c
        /*00ca*/ 	.short	(.L_1448 - .L_1447)


	//   ....[0]....
.L_1447:
        /*00cc*/ 	.word	0x00000160


	//   ....[1]....
        /*00d0*/ 	.word	0x000006c0


	//----- nvinfo : EIATTR_CRS_STACK_SIZE
	.align		4
.L_1448:
        /*00d4*/ 	.byte	0x04, 0x1e
        /*00d6*/ 	.short	(.L_1450 - .L_1449)
.L_1449:
        /*00d8*/ 	.word	0x00000000


	//----- nvinfo : EIATTR_CBANK_PARAM_SIZE
	.align		4
.L_1450:
        /*00dc*/ 	.byte	0x03, 0x19
        /*00de*/ 	.short	0x0048


	//----- nvinfo : EIATTR_PARAM_CBANK
	.align		4
        /*00e0*/ 	.byte	0x04, 0x0a
        /*00e2*/ 	.short	(.L_1452 - .L_1451)
	.align		4
.L_1451:
        /*00e4*/ 	.word	index@(.nv.constant0._Z11get_bucketsIxEvPfS0_S0_PiS1_S1_PT_iiff)
        /*00e8*/ 	.short	0x0380
        /*00ea*/ 	.short	0x0048


	//----- nvinfo : EIATTR_SW_WAR
	.align		4
.L_1452:
        /*00ec*/ 	.byte	0x04, 0x36
        /*00ee*/ 	.short	(.L_1454 - .L_1453)
.L_1453:
        /*00f0*/ 	.word	0x00000008
.L_1454:


//--------------------- .nv.info._Z19construct_neighborsIxEvPfS0_S0_PiiPT_S1_S1_S1_iS0_S1_iiiiS1_S1_S1_S0_S1_S1_iiiiffi --------------------------
	.section	.nv.info._Z19construct_neighborsIxEvPfS0_S0_PiiPT_S1_S1_S1_iS0_S1_iiiiS1_S1_S1_S0_S1_S1_iiiiffi,"",@"SHT_CUDA_INFO"
	.sectionflags	@""
	.align	4


	//----- nvinfo : EIATTR_CUDA_API_VERSION
	.align		4
        /*0000*/ 	.byte	0x04, 0x37
        /*0002*/ 	.short	(.L_1456 - .L_1455)
.L_1455:
        /*0004*/ 	.word	0x00000082


	//----- nvinfo : EIATTR_KPARAM_INFO
	.align		4
.L_1456:
        /*0008*/ 	.byte	0x04, 0x17
        /*000a*/ 	.short	(.L_1458 - .L_1457)
.L_1457:
        /*000c*/ 	.word	0x00000000
        /*0010*/ 	.short	0x001c
        /*0012*/ 	.short	0x00b8
        /*0014*/ 	.byte	0x00, 0xf0, 0x11, 0x00


	//----- nvinfo : EIATTR_KPARAM_INFO
	.align		4
.L_1458:
        /*0018*/ 	.byte	0x04, 0x17
        /*001a*/ 	.short	(.L_1460 - .L_1459)
.L_1459:
        /*001c*/ 	.word	0x00000000
        /*0020*/ 	.short	0x001b
        /*0022*/ 	.short	0x00b4
        /*0024*/ 	.byte	0x00, 0xf0, 0x11, 0x00


	//----- nvinfo : EIATTR_KPARAM_INFO
	.align		4
.L_1460:
        /*0028*/ 	.byte	0x04, 0x17
        /*002a*/ 	.short	(.L_1462 - .L_1461)
.L_1461:
        /*002c*/ 	.word	0x00000000
        /*0030*/ 	.short	0x001a
        /*0032*/ 	.short	0x00b0
        /*0034*/ 	.byte	0x00, 0xf0, 0x11, 0x00


	//----- nvinfo : EIATTR_KPARAM_INFO
	.align		4
.L_1462:
        /*0038*/ 	.byte	0x04, 0x17
        /*003a*/ 	.short	(.L_1464 - .L_1463)
.L_1463:
        /*003c*/ 	.word	0x00000000
        /*0040*/ 	.short	0x0019
        /*0042*/ 	.short	0x00ac
        /*0044*/ 	.byte	0x00, 0xf0, 0x11, 0x00


	//----- nvinfo : EIATTR_KPARAM_INFO
	.align		4
.L_1464:
        /*0048*/ 	.byte	0x04, 0x17
        /*004a*/ 	.short	(.L_1466 - .L_1465)
.L_1465:
        /*004c*/ 	.word	0x00000000
        /*0050*/ 	.short	0x0018
        /*0052*/ 	.short	0x00a8
        /*0054*/ 	.byte	0x00, 0xf0, 0x11, 0x00


	//----- nvinfo : EIATTR_KPARAM_INFO
	.align		4
.L_1466:
        /*0058*/ 	.byte	0x04, 0x17
        /*005a*/ 	.short	(.L_1468 - .L_1467)
.L_1467:
        /*005c*/ 	.word	0x00000000
        /*0060*/ 	.short	0x0017
        /*0062*/ 	.short	0x00a4
        /*0064*/ 	.byte	0x00, 0xf0, 0x11, 0x00


	//----- nvinfo : EIATTR_KPARAM_INFO
	.align		4
.L_1468:
        /*0068*/ 	.byte	0x04, 0x17
        /*006a*/ 	.short	(.L_1470 - .L_1469)
.L_1469:
        /*006c*/ 	.word	0x00000000
        /*0070*/ 	.short	0x0016
        /*0072*/ 	.short	0x00a0
        /*0074*/ 	.byte	0x00, 0xf0, 0x11, 0x00


	//----- nvinfo : EIATTR_KPARAM_INFO
	.align		4
.L_1470:
        /*0078*/ 	.byte	0x04, 0x17
        /*007a*/ 	.short	(.L_1472 - .L_1471)
.L_1471:
        /*007c*/ 	.word	0x00000000
        /*0080*/ 	.short	0x0015
        /*0082*/ 	.short	0x0098
        /*0084*/ 	.byte	0x00, 0xf5, 0x21, 0x00


	//----- nvinfo : EIATTR_KPARAM_INFO
	.align		4
.L_1472:
        /*0088*/ 	.byte	0x04, 0x17
        /*008a*/ 	.short	(.L_1474 - .L_1473)
.L_1473:
        /*008c*/ 	.word	0x00000000
        /*0090*/ 	.short	0x0014
        /*0092*/ 	.short	0x0090
        /*0094*/ 	.byte	0x00, 0xf5, 0x21, 0x00


	//----- nvinfo : EIATTR_KPARAM_INFO
	.align		4
.L_1474:
        /*0098*/ 	.byte	0x04, 0x17
        /*009a*/ 	.short	(.L_1476 - .L_1475)
.L_1475:
        /*009c*/ 	.word	0x00000000
        /*00a0*/ 	.short	0x0013
        /*00a2*/ 	.short	0x0088
        /*00a4*/ 	.byte	0x00, 0xf5, 0x21, 0x00


	//----- nvinfo : EIATTR_KPARAM_INFO
	.align		4
.L_1476:
        /*00a8*/ 	.byte	0x04, 0x17
        /*00aa*/ 	.short	(.L_1478 - .L_1477)
.L_1477:
        /*00ac*/ 	.word	0x00000000
        /*00b0*/ 	.short	0x0012
        /*00b2*/ 	.short	0x0080
        /*00b4*/ 	.byte	0x00, 0xf5, 0x21, 0x00


	//----- nvinfo : EIATTR_KPARAM_INFO
	.align		4
.L_1478:
        /*00b8*/ 	.byte	0x04, 0x17
        /*00ba*/ 	.short	(.L_1480 - .L_1479)
.L_1479:
        /*00bc*/ 	.word	0x00000000
        /*00c0*/ 	.short	0x0011
        /*00c2*/ 	.short	0x0078
        /*00c4*/ 	.byte	0x00, 0xf5, 0x21, 0x00


	//----- nvinfo : EIATTR_KPARAM_INFO
	.align		4
.L_1480:
        /*00c8*/ 	.byte	0x04, 0x17
        /*00ca*/ 	.short	(.L_1482 - .L_1481)
.L_1481:
        /*00cc*/ 	.word	0x00000000
        /*00d0*/ 	.short	0x0010
        /*00d2*/ 	.short	0x0070
        /*00d4*/ 	.byte	0x00, 0xf5, 0x21, 0x00


	//----- nvinfo : EIATTR_KPARAM_INFO
	.align		4
.L_1482:
        /*00d8*/ 	.byte	0x04, 0x17
        /*00da*/ 	.short	(.L_1484 - .L_1483)
.L_1483:
        /*00dc*/ 	.word	0x00000000
        /*00e0*/ 	.short	0x000f
        /*00e2*/ 	.short	0x006c
        /*00e4*/ 	.byte	0x00, 0xf0, 0x11, 0x00


	//----- nvinfo : EIATTR_KPARAM_INFO
	.align		4
.L_1484:
        /*00e8*/ 	.byte	0x04, 0x17
        /*00ea*/ 	.short	(.L_1486 - .L_1485)
.L_1485:
        /*00ec*/ 	.word	0x00000000
        /*00f0*/ 	.short	0x000e
        /*00f2*/ 	.short	0x0068
        /*00f4*/ 	.byte	0x00, 0xf0, 0x11, 0x00


	//----- nvinfo : EIATTR_KPARAM_INFO
	.align		4
.L_1486:
        /*00f8*/ 	.byte	0x04, 0x17
        /*00fa*/ 	.short	(.L_1488 - .L_1487)
.L_1487:
        /*00fc*/ 	.word	0x00000000
        /*0100*/ 	.short	0x000d
        /*0102*/ 	.short	0x0064
        /*0104*/ 	.byte	0x00, 0xf0, 0x11, 0x00


	//----- nvinfo : EIATTR_KPARAM_INFO
	.align		4
.L_1488:
        /*0108*/ 	.byte	0x04, 0x17
        /*010a*/ 	.short	(.L_1490 - .L_1489)
.L_1489:
        /*010c*/ 	.word	0x00000000
        /*0110*/ 	.short	0x000c
        /*0112*/ 	.short	0x0060
        /*0114*/ 	.byte	0x00, 0xf0, 0x11, 0x00


	//----- nvinfo : EIATTR_KPARAM_INFO
	.align		4
.L_1490:
        /*0118*/ 	.byte	0x04, 0x17
        /*011a*/ 	.short	(.L_1492 - .L_1491)
.L_1491:
        /*011c*/ 	.word	0x00000000
        /*0120*/ 	.short	0x000b
        /*0122*/ 	.short	0x0058
        /*0124*/ 	.byte	0x00, 0xf5, 0x21, 0x00


	//----- nvinfo : EIATTR_KPARAM_INFO
	.align		4
.L_1492:
        /*0128*/ 	.byte	0x04, 0x17
        /*012a*/ 	.short	(.L_1494 - .L_1493)
.L_1493:
        /*012c*/ 	.word	0x00000000
        /*0130*/ 	.short	0x000a
        /*0132*/ 	.short	0x0050
        /*0134*/ 	.byte	0x00, 0xf5, 0x21, 0x00


	//----- nvinfo : EIATTR_KPARAM_INFO
	.align		4
.L_1494:
        /*0138*/ 	.byte	0x04, 0x17
        /*013a*/ 	.short	(.L_1496 - .L_1495)
.L_1495:
        /*013c*/ 	.word	0x00000000
        /*0140*/ 	.short	0x0009
        /*0142*/ 	.short	0x0048
        /*0144*/ 	.byte	0x00, 0xf0, 0x11, 0x00


	//----- nvinfo : EIATTR_KPARAM_INFO
	.align		4
.L_1496:
        /*0148*/ 	.byte	0x04, 0x17
        /*014a*/ 	.short	(.L_1498 - .L_1497)
.L_1497:
        /*014c*/ 	.word	0x00000000
        /*0150*/ 	.short	0x0008
        /*0152*/ 	.short	0x0040
        /*0154*/ 	.byte	0x00, 0xf5, 0x21, 0x00


	//----- nvinfo : EIATTR_KPARAM_INFO
	.align		4
.L_1498:
        /*0158*/ 	.byte	0x04, 0x17
        /*015a*/ 	.short	(.L_1500 - .L_1499)
.L_1499:
        /*015c*/ 	.word	0x00000000
        /*0160*/ 	.short	0x0007
        /*0162*/ 	.short	0x0038
        /*0164*/ 	.byte	0x00, 0xf5, 0x21, 0x00


	//----- nvinfo : EIATTR_KPARAM_INFO
	.align		4
.L_1500:
        /*0168*/ 	.byte	0x04, 0x17
        /*016a*/ 	.short	(.L_1502 - .L_1501)
.L_1501:
        /*016c*/ 	.word	0x00000000
        /*0170*/ 	.short	0x0006
        /*0172*/ 	.short	0x0030
        /*0174*/ 	.byte	0x00, 0xf5, 0x21, 0x00


	//----- nvinfo : EIATTR_KPARAM_INFO
	.align		4
.L_1502:
        /*0178*/ 	.byte	0x04, 0x17
        /*017a*/ 	.short	(.L_1504 - .L_1503)
.L_1503:
        /*017c*/ 	.word	0x00000000
        /*0180*/ 	.short	0x0005
        /*0182*/ 	.short	0x0028
        /*0184*/ 	.byte	0x00, 0xf5, 0x21, 0x00


	//----- nvinfo : EIATTR_KPARAM_INFO
	.align		4
.L_1504:
        /*0188*/ 	.byte	0x04, 0x17
        /*018a*/ 	.short	(.L_1506 - .L_1505)
.L_1505:
        /*018c*/ 	.word	0x00000000
        /*0190*/ 	.short	0x0004
        /*0192*/ 	.short	0x0020
        /*0194*/ 	.byte	0x00, 0xf0, 0x11, 0x00


	//----- nvinfo : EIATTR_KPARAM_INFO
	.align		4
.L_1506:
        /*0198*/ 	.byte	0x04, 0x17
        /*019a*/ 	.short	(.L_1508 - .L_1507)
.L_1507:
        /*019c*/ 	.word	0x00000000
        /*01a0*/ 	.short	0x0003
        /*01a2*/ 	.short	0x0018
        /*01a4*/ 	.byte	0x00, 0xf5, 0x21, 0x00


	//----- nvinfo : EIATTR_KPARAM_INFO
	.align		4
.L_1508:
        /*01a8*/ 	.byte	0x04, 0x17
        /*01aa*/ 	.short	(.L_1510 - .L_1509)
.L_1509:
        /*01ac*/ 	.word	0x00000000
        /*01b0*/ 	.short	0x0002
        /*01b2*/ 	.short	0x0010
        /*01b4*/ 	.byte	0x00, 0xf5, 0x21, 0x00


	//----- nvinfo : EIATTR_KPARAM_INFO
	.align		4
.L_1510:
        /*01b8*/ 	.byte	0x04, 0x17
        /*01ba*/ 	.short	(.L_1512 - .L_1511)
.L_1511:
        /*01bc*/ 	.word	0x00000000
        /*01c0*/ 	.short	0x0001
        /*01c2*/ 	.short	0x0008
        /*01c4*/ 	.byte	0x00, 0xf5, 0x21, 0x00


	//----- nvinfo : EIATTR_KPARAM_INFO
	.align		4
.L_1512:
        /*01c8*/ 	.byte	0x04, 0x17
        /*01ca*/ 	.short	(.L_1514 - .L_1513)
.L_1513:
        /*01cc*/ 	.word	0x00000000
        /*01d0*/ 	.short	0x0000
        /*01d2*/ 	.short	0x0000
        /*01d4*/ 	.byte	0x00, 0xf5, 0x21, 0x00


	//----- nvinfo : EIATTR_SPARSE_MMA_MASK
	.align		4
.L_1514:
        /*01d8*/ 	.byte	0x03, 0x50
        /*01da*/ 	.short	0x0000


	//----- nvinfo : EIATTR_MAXREG_COUNT
	.align		4
        /*01dc*/ 	.byte	0x03, 0x1b
        /*01de*/ 	.short	0x00ff


	//----- nvinfo : EIATTR_MERCURY_ISA_VERSION
	.align		4
        /*01e0*/ 	.byte	0x03, 0x5f
        /*01e2*/ 	.short	0x0101


	//----- nvinfo : EIATTR_VRC_CTA_INIT_COUNT
	.align		4
        /*01e4*/ 	.byte	0x02, 0x4a
	.zero		1
	.zero		1


	//----- nvinfo : EIATTR_EXIT_INSTR_OFFSETS
	.align		4
        /*01e8*/ 	.byte	0x04, 0x1c
        /*01ea*/ 	.short	(.L_1516 - .L_1515)


	//   ....[0]....
.L_1515:
        /*01ec*/ 	.word	0x00000070


	//   ....[1]....
        /*01f0*/ 	.word	0x00001970


	//   ....[2]....
        /*01f4*/ 	.word	0x0000b0e0


	//----- nvinfo : EIATTR_CRS_STACK_SIZE
	.align		4
.L_1516:
        /*01f8*/ 	.byte	0x04, 0x1e
        /*01fa*/ 	.short	(.L_1518 - .L_1517)
.L_1517:
        /*01fc*/ 	.word	0x00000000


	//----- nvinfo : EIATTR_CBANK_PARAM_SIZE
	.align		4
.L_1518:
        /*0200*/ 	.byte	0x03, 0x19
        /*0202*/ 	.short	0x00bc


	//----- nvinfo : EIATTR_PARAM_CBANK
	.align		4
        /*0204*/ 	.byte	0x04, 0x0a
        /*0206*/ 	.short	(.L_1520 - .L_1519)
	.align		4
.L_1519:
        /*0208*/ 	.word	index@(.nv.constant0._Z19construct_neighborsIxEvPfS0_S0_PiiPT_S1_S1_S1_iS0_S1_iiiiS1_S1_S1_S0_S1_S1_iiiiffi)
        /*020c*/ 	.short	0x0380
        /*020e*/ 	.short	0x00bc


	//----- nvinfo : EIATTR_SW_WAR
	.align		4
.L_1520:
        /*0210*/ 	.byte	0x04, 0x36
        /*0212*/ 	.short	(.L_1522 - .L_1521)
.L_1521:
        /*0214*/ 	.word	0x00000008
.L_1522:


//--------------------- .nv.info._Z8setValueIiEvPT_S0_i --------------------------
	.section	.nv.info._Z8setValueIiEvPT_S0_i,"",@"SHT_CUDA_INFO"
	.sectionflags	@""
	.align	4


	//----- nvinfo : EIATTR_CUDA_API_VERSION
	.align		4
        /*0000*/ 	.byte	0x04, 0x37
        /*0002*/ 	.short	(.L_1524 - .L_1523)
.L_1523:
        /*0004*/ 	.word	0x00000082


	//----- nvinfo : EIATTR_KPARAM_INFO
	.align		4
.L_1524:
        /*0008*/ 	.byte	0x04, 0x17
        /*000a*/ 	.short	(.L_1526 - .L_1525)
.L_1525:
        /*000c*/ 	.word	0x00000000
        /*0010*/ 	.short	0x0002
        /*0012*/ 	.short	0x000c
        /*0014*/ 	.byte	0x00, 0xf0, 0x11, 0x00


	//----- nvinfo : EIATTR_KPARAM_INFO
	.align		4
.L_1526:
        /*0018*/ 	.byte	0x04, 0x17
        /*001a*/ 	.short	(.L_1528 - .L_1527)
.L_1527:
        /*001c*/ 	.word	0x00000000
        /*0020*/ 	.short	0x0001
        /*0022*/ 	.short	0x0008
        /*0024*/ 	.byte	0x00, 0xf0, 0x11, 0x00


	//----- nvinfo : EIATTR_KPARAM_INFO
	.align		4
.L_1528:
        /*0028*/ 	.byte	0x04, 0x17
        /*002a*/ 	.short	(.L_1530 - .L_1529)
.L_1529:
        /*002c*/ 	.word	0x00000000
        /*0030*/ 	.short	0x0000
        /*0032*/ 	.short	0x0000
        /*0034*/ 	.byte	0x00, 0xf5, 0x21, 0x00


	//----- nvinfo : EIATTR_SPARSE_MMA_MASK
	.align		4
.L_1530:
        /*0038*/ 	.byte	0x03, 0x50
        /*003a*/ 	.short	0x0000


	//----- nvinfo : EIATTR_MAXREG_COUNT
	.align		4
        /*003c*/ 	.byte	0x03, 0x1b
        /*003e*/ 	.short	0x00ff


	//----- nvinfo : EIATTR_MERCURY_ISA_VERSION
	.align		4
        /*0040*/ 	.byte	0x03, 0x5f
        /*0042*/ 	.short	0x0101


	//----- nvinfo : EIATTR_VRC_CTA_INIT_COUNT
	.align		4
        /*0044*/ 	.byte	0x02, 0x4a
	.zero		1
	.zero		1


	//----- nvinfo : EIATTR_EXIT_INSTR_OFFSETS
	.align		4
        /*0048*/ 	.byte	0x04, 0x1c
        /*004a*/ 	.short	(.L_1532 - .L_1531)


	//   ....[0]....
.L_1531:
        /*004c*/ 	.word	0x00000070


	//   ....[1]....
        /*0050*/ 	.word	0x000000d0


	//----- nvinfo : EIATTR_CBANK_PARAM_SIZE
	.align		4
.L_1532:
        /*0054*/ 	.byte	0x03, 0x19
        /*0056*/ 	.short	0x0010


	//----- nvinfo : EIATTR_PARAM_CBANK
	.align		4
        /*0058*/ 	.byte	0x04, 0x0a
        /*005a*/ 	.short	(.L_1534 - .L_1533)
	.align		4
.L_1533:
        /*005c*/ 	.word	index@(.nv.constant0._Z8setValueIiEvPT_S0_i)
        /*0060*/ 	.short	0x0380
        /*0062*/ 	.short	0x0010


	//----- nvinfo : EIATTR_SW_WAR
	.align		4
.L_1534:
        /*0064*/ 	.byte	0x04, 0x36
        /*0066*/ 	.short	(.L_1536 - .L_1535)
.L_1535:
        /*0068*/ 	.word	0x00000008
.L_1536:


//--------------------- .nv.info._Z13get_densitiesPfS_i --------------------------
	.section	.nv.info._Z13get_densitiesPfS_i,"",@"SHT_CUDA_INFO"
	.sectionflags	@""
	.align	4


	//----- nvinfo : EIATTR_CUDA_API_VERSION
	.align		4
        /*0000*/ 	.byte	0x04, 0x37
        /*0002*/ 	.short	(.L_1538 - .L_1537)
.L_1537:
        /*0004*/ 	.word	0x00000082


	//----- nvinfo : EIATTR_KPARAM_INFO
	.align		4
.L_1538:
        /*0008*/ 	.byte	0x04, 0x17
        /*000a*/ 	.short	(.L_1540 - .L_1539)
.L_1539:
        /*000c*/ 	.word	0x00000000
        /*0010*/ 	.short	0x0002
        /*0012*/ 	.short	0x0010
        /*0014*/ 	.byte	0x00, 0xf0, 0x11, 0x00


	//----- nvinfo : EIATTR_KPARAM_INFO
	.align		4
.L_1540:
        /*0018*/ 	.byte	0x04, 0x17
        /*001a*/ 	.short	(.L_1542 - .L_1541)
.L_1541:
        /*001c*/ 	.word	0x00000000
        /*0020*/ 	.short	0x0001
        /*0022*/ 	.short	0x0008
        /*0024*/ 	.byte	0x00, 0xf5, 0x21, 0x00


	//----- nvinfo : EIATTR_KPARAM_INFO
	.align		4
.L_1542:
        /*0028*/ 	.byte	0x04, 0x17
        /*002a*/ 	.short	(.L_1544 - .L_1543)
.L_1543:
        /*002c*/ 	.word	0x00000000
        /*0030*/ 	.short	0x0000
        /*0032*/ 	.short	0x0000
        /*0034*/ 	.byte	0x00, 0xf5, 0x21, 0x00


	//----- nvinfo : EIATTR_SPARSE_MMA_MASK
	.align		4
.L_1544:
        /*0038*/ 	.byte	0x03, 0x50
        /*003a*/ 	.short	0x0000


	//----- nvinfo : EIATTR_MAXREG_COUNT
	.align		4
        /*003c*/ 	.byte	0x03, 0x1b
        /*003e*/ 	.short	0x00ff


	//----- nvinfo : EIATTR_MERCURY_ISA_VERSION
	.align		4
        /*0040*/ 	.byte	0x03, 0x5f
        /*0042*/ 	.short	0x0101


	//----- nvinfo : EIATTR_VRC_CTA_INIT_COUNT
	.align		4
        /*0044*/ 	.byte	0x02, 0x4a
	.zero		1
	.zero		1


	//----- nvinfo : EIATTR_EXIT_INSTR_OFFSETS
	.align		4
        /*0048*/ 	.byte	0x04, 0x1c
        /*004a*/ 	.short	(.L_1546 - .L_1545)


	//   ....[0]....
.L_1545:
        /*004c*/ 	.word	0x00000070


	//   ....[1]....
        /*0050*/ 	.word	0x00000120


	//----- nvinfo : EIATTR_CBANK_PARAM_SIZE
	.align		4
.L_1546:
        /*0054*/ 	.byte	0x03, 0x19
        /*0056*/ 	.short	0x0014


	//----- nvinfo : EIATTR_PARAM_CBANK
	.align		4
        /*0058*/ 	.byte	0x04, 0x0a
        /*005a*/ 	.short	(.L_1548 - .L_1547)
	.align		4
.L_1547:
        /*005c*/ 	.word	index@(.nv.constant0._Z13get_densitiesPfS_i)
        /*0060*/ 	.short	0x0380
        /*0062*/ 	.short	0x0014


	//----- nvinfo : EIATTR_SW_WAR
	.align		4
.L_1548:
        /*0064*/ 	.byte	0x04, 0x36
        /*0066*/ 	.short	(.L_1550 - .L_1549)
.L_1549:
        /*0068*/ 	.word	0x00000008
.L_1550:


//--------------------- .nv.info._Z15rearrangePointsPfS_S_S_S_S_Pii --------------------------
	.section	.nv.info._Z15rearrangePointsPfS_S_S_S_S_Pii,"",@"SHT_CUDA_INFO"
	.sectionflags	@""
	.align	4


	//----- nvinfo : EIATTR_CUDA_API_VERSION
	.align		4
        /*0000*/ 	.byte	0x04, 0x37
        /*0002*/ 	.short	(.L_1552 - .L_1551)
.L_1551:
        /*0004*/ 	.word	0x00000082


	//----- nvinfo : EIATTR_KPARAM_INFO
	.align		4
.L_1552:
        /*0008*/ 	.byte	0x04, 0x17
        /*000a*/ 	.short	(.L_1554 - .L_1553)
.L_1553:
        /*000c*/ 	.word	0x00000000
        /*0010*/ 	.short	0x0007
        /*0012*/ 	.short	0x0038
        /*0014*/ 	.byte	0x00, 0xf0, 0x11, 0x00


	//----- nvinfo : EIATTR_KPARAM_INFO
	.align		4
.L_1554:
        /*0018*/ 	.byte	0x04, 0x17
        /*001a*/ 	.short	(.L_1556 - .L_1555)
.L_1555:
        /*001c*/ 	.word	0x00000000
        /*0020*/ 	.short	0x0006
        /*0022*/ 	.short	0x0030
        /*0024*/ 	.byte	0x00, 0xf5, 0x21, 0x00


	//----- nvinfo : EIATTR_KPARAM_INFO
	.align		4
.L_1556:
        /*0028*/ 	.byte	0x04, 0x17
        /*002a*/ 	.short	(.L_1558 - .L_1557)
.L_1557:
        /*002c*/ 	.word	0x00000000
        /*0030*/ 	.short	0x0005
        /*0032*/ 	.short	0x0028
        /*0034*/ 	.byte	0x00, 0xf5, 0x21, 0x00


	//----- nvinfo : EIATTR_KPARAM_INFO
	.align		4
.L_1558:
        /*0038*/ 	.byte	0x04, 0x17
        /*003a*/ 	.short	(.L_1560 - .L_1559)
.L_1559:
        /*003c*/ 	.word	0x00000000
        /*0040*/ 	.short	0x0004
        /*0042*/ 	.short	0x0020
        /*0044*/ 	.byte	0x00, 0xf5, 0x21, 0x00


	//----- nvinfo : EIATTR_KPARAM_INFO
	.align		4
.L_1560:
        /*0048*/ 	.byte	0x04, 0x17
        /*004a*/ 	.short	(.L_1562 - .L_1561)
.L_1561:
        /*004c*/ 	.word	0x00000000
        /*0050*/ 	.short	0x0003
        /*0052*/ 	.short	0x0018
        /*0054*/ 	.byte	0x00, 0xf5, 0x21, 0x00


	//----- nvinfo : EIATTR_KPARAM_INFO
	.align		4
.L_1562:
        /*0058*/ 	.byte	0x04, 0x17
        /*005a*/ 	.short	(.L_1564 - .L_1563)
.L_1563:
        /*005c*/ 	.word	0x00000000
        /*0060*/ 	.short	0x0002
        /*0062*/ 	.short	0x0010
        /*0064*/ 	.byte	0x00, 0xf5, 0x21, 0x00


	//----- nvinfo : EIATTR_KPARAM_INFO
	.align		4
.L_1564:
        /*0068*/ 	.byte	0x04, 0x17
        /*006a*/ 	.short	(.L_1566 - .L_1565)
.L_1565:
        /*006c*/ 	.word	0x00000000
        /*0070*/ 	.short	0x0001
        /*0072*/ 	.short	0x0008
        /*0074*/ 	.byte	0x00, 0xf5, 0x21, 0x00


	//----- nvinfo : EIATTR_KPARAM_INFO
	.align		4
.L_1566:
        /*0078*/ 	.byte	0x04, 0x17
        /*007a*/ 	.short	(.L_1568 - .L_1567)
.L_1567:
        /*007c*/ 	.word	0x00000000
        /*0080*/ 	.short	0x0000
        /*0082*/ 	.short	0x0000
        /*0084*/ 	.byte	0x00, 0xf5, 0x21, 0x00


	//----- nvinfo : EIATTR_SPARSE_MMA_MASK
	.align		4
.L_1568:
        /*0088*/ 	.byte	0x03, 0x50
        /*008a*/ 	.short	0x0000


	//----- nvinfo : EIATTR_MAXREG_COUNT
	.align		4
        /*008c*/ 	.byte	0x03, 0x1b
        /*008e*/ 	.short	0x00ff


	//----- nvinfo : EIATTR_MERCURY_ISA_VERSION
	.align		4
        /*0090*/ 	.byte	0x03, 0x5f
        /*0092*/ 	.short	0x0101


	//----- nvinfo : EIATTR_VRC_CTA_INIT_COUNT
	.align		4
        /*0094*/ 	.byte	0x02, 0x4a
	.zero		1
	.zero		1


	//----- nvinfo : EIATTR_EXIT_INSTR_OFFSETS
	.align		4
        /*0098*/ 	.byte	0x04, 0x1c
        /*009a*/ 	.short	(.L_1570 - .L_1569)


	//   ....[0]....
.L_1569:
        /*009c*/ 	.word	0x00000070


	//   ....[1]....
        /*00a0*/ 	.word	0x000001e0


	//----- nvinfo : EIATTR_CBANK_PARAM_SIZE
	.align		4
.L_1570:
        /*00a4*/ 	.byte	0x03, 0x19
        /*00a6*/ 	.short	0x003c


	//----- nvinfo : EIATTR_PARAM_CBANK
	.align		4
        /*00a8*/ 	.byte	0x04, 0x0a
        /*00aa*/ 	.short	(.L_1572 - .L_1571)
	.align		4
.L_1571:
        /*00ac*/ 	.word	index@(.nv.constant0._Z15rearrangePointsPfS_S_S_S_S_Pii)
        /*00b0*/ 	.short	0x0380
        /*00b2*/ 	.short	0x003c


	//----- nvinfo : EIATTR_SW_WAR
	.align		4
.L_1572:
        /*00b4*/ 	.byte	0x04, 0x36
        /*00b6*/ 	.short	(.L_1574 - .L_1573)
.L_1573:
        /*00b8*/ 	.word	0x00000008
.L_1574:


//--------------------- .nv.info._Z22rearrangePointsBucketsPfS_S_S_S_S_PiS0_S0_S0_S0_S0_S0_i --------------------------
	.section	.nv.info._Z22rearrangePointsBucketsPfS_S_S_S_S_PiS0_S0_S0_S0_S0_S0_i,"",@"SHT_CUDA_INFO"
	.sectionflags	@""
	.align	4


	//----- nvinfo : EIATTR_CUDA_API_VERSION
	.align		4
        /*0000*/ 	.byte	0x04, 0x37
        /*0002*/ 	.short	(.L_1576 - .L_1575)
.L_1575:
        /*0004*/ 	.word	0x00000082


	//----- nvinfo : EIATTR_KPARAM_INFO
	.align		4
.L_1576:
        /*0008*/ 	.byte	0x04, 0x17
        /*000a*/ 	.short	(.L_1578 - .L_1577)
.L_1577:
        /*000c*/ 	.word	0x00000000
        /*0010*/ 	.short	0x000d
        /*0012*/ 	.short	0x0068
        /*0014*/ 	.byte	0x00, 0xf0, 0x11, 0x00


	//----- nvinfo : EIATTR_KPARAM_INFO
	.align		4
.L_1578:
        /*0018*/ 	.byte	0x04, 0x17
        /*001a*/ 	.short	(.L_1580 - .L_1579)
.L_1579:
        /*001c*/ 	.word	0x00000000
        /*0020*/ 	.short	0x000c
        /*0022*/ 	.short	0x0060
        /*0024*/ 	.byte	0x00, 0xf5, 0x21, 0x00


	//----- nvinfo : EIATTR_KPARAM_INFO
	.align		4
.L_1580:
        /*0028*/ 	.byte	0x04, 0x17
        /*002a*/ 	.short	(.L_1582 - .L_1581)
.L_1581:
        /*002c*/ 	.word	0x00000000
        /*0030*/ 	.short	0x000b
        /*0032*/ 	.short	0x0058
        /*0034*/ 	.byte	0x00, 0xf5, 0x21, 0x00


	//----- nvinfo : EIATTR_KPARAM_INFO
	.align		4
.L_1582:
        /*0038*/ 	.byte	0x04, 0x17
        /*003a*/ 	.short	(.L_1584 - .L_1583)
.L_1583:
        /*003c*/ 	.word	0x00000000
        /*0040*/ 	.short	0x000a
        /*0042*/ 	.short	0x0050
        /*0044*/ 	.byte	0x00, 0xf5, 0x21, 0x00


	//----- nvinfo : EIATTR_KPARAM_INFO
	.align		4
.L_1584:
        /*0048*/ 	.byte	0x04, 0x17
        /*004a*/ 	.short	(.L_1586 - .L_1585)
.L_1585:
        /*004c*/ 	.word	0x00000000
        /*0050*/ 	.short	0x0009
        /*0052*/ 	.short	0x0048
        /*0054*/ 	.byte	0x00, 0xf5, 0x21, 0x00


	//----- nvinfo : EIATTR_KPARAM_INFO
	.align		4
.L_1586:
        /*0058*/ 	.byte	0x04, 0x17
        /*005a*/ 	.short	(.L_1588 - .L_1587)
.L_1587:
        /*005c*/ 	.word	0x00000000
        /*0060*/ 	.short	0x0008
        /*0062*/ 	.short	0x0040
        /*0064*/ 	.byte	0x00, 0xf5, 0x21, 0x00


	//----- nvinfo : EIATTR_KPARAM_INFO
	.align		4
.L_1588:
        /*0068*/ 	.byte	0x04, 0x17
        /*006a*/ 	.short	(.L_1590 - .L_1589)
.L_1589:
        /*006c*/ 	.word	0x00000000
        /*0070*/ 	.short	0x0007
        /*0072*/ 	.short	0x0038
        /*0074*/ 	.byte	0x00, 0xf5, 0x21, 0x00


	//----- nvinfo : EIATTR_KPARAM_INFO
	.align		4
.L_1590:
        /*0078*/ 	.byte	0x04, 0x17
        /*007a*/ 	.short	(.L_1592 - .L_1591)
.L_1591:
        /*007c*/ 	.word	0x00000000
        /*0080*/ 	.short	0x0006
        /*0082*/ 	.short	0x0030
        /*0084*/ 	.byte	0x00, 0xf5, 0x21, 0x00


	//----- nvinfo : EIATTR_KPARAM_INFO
	.align		4
.L_1592:
        /*0088*/ 	.byte	0x04, 0x17
        /*008a*/ 	.short	(.L_1594 - .L_1593)
.L_1593:
        /*008c*/ 	.word	0x00000000
        /*0090*/ 	.short	0x0005
        /*0092*/ 	.short	0x0028
        /*0094*/ 	.byte	0x00, 0xf5, 0x21, 0x00


	//----- nvinfo : EIATTR_KPARAM_INFO
	.align		4
.L_1594:
        /*0098*/ 	.byte	0x04, 0x17
        /*009a*/ 	.short	(.L_1596 - .L_1595)
.L_1595:
        /*009c*/ 	.word	0x00000000
        /*00a0*/ 	.short	0x0004
        /*00a2*/ 	.short	0x0020
        /*00a4*/ 	.byte	0x00, 0xf5, 0x21, 0x00


	//----- nvinfo : EIATTR_KPARAM_INFO
	.align		4
.L_1596:
        /*00a8*/ 	.byte	0x04, 0x17
        /*00aa*/ 	.short	(.L_1598 - .L_1597)
.L_1597:
        /*00ac*/ 	.word	0x00000000
        /*00b0*/ 	.short	0x0003
        /*00b2*/ 	.short	0x0018
        /*00b4*/ 	.byte	0x00, 0xf5, 0x21, 0x00


	//----- nvinfo : EIATTR_KPARAM_INFO
	.align		4
.L_1598:
        /*00b8*/ 	.byte	0x04, 0x17
        /*00ba*/ 	.short	(.L_1600 - .L_1599)
.L_1599:
        /*00bc*/ 	.word	0x00000000
        /*00c0*/ 	.short	0x0002
        /*00c2*/ 	.short	0x0010
        /*00c4*/ 	.byte	0x00, 0xf5, 0x21, 0x00


	//----- nvinfo : EIATTR_KPARAM_INFO
	.align		4
.L_1600:
        /*00c8*/ 	.byte	0x04, 0x17
        /*00ca*/ 	.short	(.L_1602 - .L_1601)
.L_1601:
        /*00cc*/ 	.word	0x00000000
        /*00d0*/ 	.short	0x0001
        /*00d2*/ 	.short	0x0008
        /*00d4*/ 	.byte	0x00, 0xf5, 0x21, 0x00


	//----- nvinfo : EIATTR_KPARAM_INFO
	.align		4
.L_1602:
        /*00d8*/ 	.byte	0x04, 0x17
        /*00da*/ 	.short	(.L_1604 - .L_1603)
.L_1603:
        /*00dc*/ 	.word	0x00000000
        /*00e0*/ 	.short	0x0000
        /*00e2*/ 	.short	0x0000
        /*00e4*/ 	.byte	0x00, 0xf5, 0x21, 0x00


	//----- nvinfo : EIATTR_SPARSE_MMA_MASK
	.align		4
.L_1604:
        /*00e8*/ 	.byte	0x03, 0x50
        /*00ea*/ 	.short	0x0000


	//----- nvinfo : EIATTR_MAXREG_COUNT
	.align		4
        /*00ec*/ 	.byte	0x03, 0x1b
        /*00ee*/ 	.short	0x00ff


	//----- nvinfo : EIATTR_MERCURY_ISA_VERSION
	.align		4
        /*00f0*/ 	.byte	0x03, 0x5f
        /*00f2*/ 	.short	0x0101


	//----- nvinfo : EIATTR_VRC_CTA_INIT_COUNT
	.align		4
        /*00f4*/ 	.byte	0x02, 0x4a
	.zero		1
	.zero		1


	//----- nvinfo : EIATTR_EXIT_INSTR_OFFSETS
	.align		4
        /*00f8*/ 	.byte	0x04, 0x1c
        /*00fa*/ 	.short	(.L_1606 - .L_1605)


	//   ....[0]....
.L_1605:
        /*00fc*/ 	.word	0x00000070


	//   ....[1]....
        /*0100*/ 	.word	0x00000300


	//----- nvinfo : EIATTR_CBANK_PARAM_SIZE
	.align		4
.L_1606:
        /*0104*/ 	.byte	0x03, 0x19
        /*0106*/ 	.short	0x006c


	//----- nvinfo : EIATTR_PARAM_CBANK
	.align		4
        /*0108*/ 	.byte	0x04, 0x0a
        /*010a*/ 	.short	(.L_1608 - .L_1607)
	.align		4
.L_1607:
        /*010c*/ 	.word	index@(.nv.constant0._Z22rearrangePointsBucketsPfS_S_S_S_S_PiS0_S0_S0_S0_S0_S0_i)
        /*0110*/ 	.short	0x0380
        /*0112*/ 	.short	0x006c


	//----- nvinfo : EIATTR_SW_WAR
	.align		4
.L_1608:
        /*0114*/ 	.byte	0x04, 0x36
        /*0116*/ 	.short	(.L_1610 - .L_1609)
.L_1609:
        /*0118*/ 	.word	0x00000008
.L_1610:


//--------------------- .nv.info._Z18rearrangeNeighborsPiS_S_S_ii --------------------------
	.section	.nv.info._Z18rearrangeNeighborsPiS_S_S_ii,"",@"SHT_CUDA_INFO"
	.sectionflags	@""
	.align	4


	//----- nvinfo : EIATTR_CUDA_API_VERSION
	.align		4
        /*0000*/ 	.byte	0x04, 0x37
        /*0002*/ 	.short	(.L_1612 - .L_1611)
.L_1611:
        /*0004*/ 	.word	0x00000082


	//----- nvinfo : EIATTR_KPARAM_INFO
	.align		4
.L_1612:
        /*0008*/ 	.byte	0x04, 0x17
        /*000a*/ 	.short	(.L_1614 - .L_1613)
.L_1613:
        /*000c*/ 	.word	0x00000000
        /*0010*/ 	.short	0x0005
        /*0012*/ 	.short	0x0024
        /*0014*/ 	.byte	0x00, 0xf0, 0x11, 0x00


	//----- nvinfo : EIATTR_KPARAM_INFO
	.align		4
.L_1614:
        /*0018*/ 	.byte	0x04, 0x17
        /*001a*/ 	.short	(.L_1616 - .L_1615)
.L_1615:
        /*001c*/ 	.word	0x00000000
        /*0020*/ 	.short	0x0004
        /*0022*/ 	.short	0x0020
        /*0024*/ 	.byte	0x00, 0xf0, 0x11, 0x00


	//----- nvinfo : EIATTR_KPARAM_INFO
	.align		4
.L_1616:
        /*0028*/ 	.byte	0x04, 0x17
        /*002a*/ 	.short	(.L_1618 - .L_1617)
.L_1617:
        /*002c*/ 	.word	0x00000000
        /*0030*/ 	.short	0x0003
        /*0032*/ 	.short	0x0018
        /*0034*/ 	.byte	0x00, 0xf5, 0x21, 0x00


	//----- nvinfo : EIATTR_KPARAM_INFO
	.align		4
.L_1618:
        /*0038*/ 	.byte	0x04, 0x17
        /*003a*/ 	.short	(.L_1620 - .L_1619)
.L_1619:
        /*003c*/ 	.word	0x00000000
        /*0040*/ 	.short	0x0002
        /*0042*/ 	.short	0x0010
        /*0044*/ 	.byte	0x00, 0xf5, 0x21, 0x00


	//----- nvinfo : EIATTR_KPARAM_INFO
	.align		4
.L_1620:
        /*0048*/ 	.byte	0x04, 0x17
        /*004a*/ 	.short	(.L_1622 - .L_1621)
.L_1621:
        /*004c*/ 	.word	0x00000000
        /*0050*/ 	.short	0x0001
        /*0052*/ 	.short	0x0008
        /*0054*/ 	.byte	0x00, 0xf5, 0x21, 0x00


	//----- nvinfo : EIATTR_KPARAM_INFO
	.align		4
.L_1622:
        /*0058*/ 	.byte	0x04, 0x17
        /*005a*/ 	.short	(.L_1624 - .L_1623)
.L_1623:
        /*005c*/ 	.word	0x00000000
        /*0060*/ 	.short	0x0000
        /*0062*/ 	.short	0x0000
        /*0064*/ 	.byte	0x00, 0xf5, 0x21, 0x00


	//----- nvinfo : EIATTR_SPARSE_MMA_MASK
	.align		4
.L_1624:
        /*0068*/ 	.byte	0x03, 0x50
        /*006a*/ 	.short	0x0000


	//----- nvinfo : EIATTR_MAXREG_COUNT
	.align		4
        /*006c*/ 	.byte	0x03, 0x1b
        /*006e*/ 	.short	0x00ff


	//----- nvinfo : EIATTR_MERCURY_ISA_VERSION
	.align		4
        /*0070*/ 	.byte	0x03, 0x5f
        /*0072*/ 	.short	0x0101


	//----- nvinfo : EIATTR_VRC_CTA_INIT_COUNT
	.align		4
        /*0074*/ 	.byte	0x02, 0x4a
	.zero		1
	.zero		1


	//----- nvinfo : EIATTR_EXIT_INSTR_OFFSETS
	.align		4
        /*0078*/ 	.byte	0x04, 0x1c
        /*007a*/ 	.short	(.L_1626 - .L_1625)


	//   ....[0]....
.L_1625:
        /*007c*/ 	.word	0x00000070


	//   ....[1]....
        /*0080*/ 	.word	0x000000a0


	//   ....[2]....
        /*0084*/ 	.word	0x000006b0


	//   ....[3]....
        /*0088*/ 	.word	0x00000980


	//   ....[4]....
        /*008c*/ 	.word	0x00000b50


	//   ....[5]....
        /*0090*/ 	.word	0x00000c70


	//----- nvinfo : EIATTR_CBANK_PARAM_SIZE
	.align		4
.L_1626:
        /*0094*/ 	.byte	0x03, 0x19
        /*0096*/ 	.short	0x0028


	//----- nvinfo : EIATTR_PARAM_CBANK
	.align		4
        /*0098*/ 	.byte	0x04, 0x0a
        /*009a*/ 	.short	(.L_1628 - .L_1627)
	.align		4
.L_1627:
        /*009c*/ 	.word	index@(.nv.constant0._Z18rearrangeNeighborsPiS_S_S_ii)
        /*00a0*/ 	.short	0x0380
        /*00a2*/ 	.short	0x0028


	//----- nvinfo : EIATTR_SW_WAR
	.align		4
.L_1628:
        /*00a4*/ 	.byte	0x04, 0x36
        /*00a6*/ 	.short	(.L_1630 - .L_1629)
.L_1629:
        /*00a8*/ 	.word	0x00000008
.L_1630:


//--------------------- .nv.info._Z21reverseIndexNeighborsPiS_i --------------------------
	.section	.nv.info._Z21reverseIndexNeighborsPiS_i,"",@"SHT_CUDA_INFO"
	.sectionflags	@""
	.align	4


	//----- nvinfo : EIATTR_CUDA_API_VERSION
	.align		4
        /*0000*/ 	.byte	0x04, 0x37
        /*0002*/ 	.short	(.L_1632 - .L_1631)
.L_1631:
        /*0004*/ 	.word	0x00000082


	//----- nvinfo : EIATTR_KPARAM_INFO
	.align		4
.L_1632:
        /*0008*/ 	.byte	0x04, 0x17
        /*000a*/ 	.short	(.L_1634 - .L_1633)
.L_1633:
        /*000c*/ 	.word	0x00000000
        /*0010*/ 	.short	0x0002
        /*0012*/ 	.short	0x0010
        /*0014*/ 	.byte	0x00, 0xf0, 0x11, 0x00


	//----- nvinfo : EIATTR_KPARAM_INFO
	.align		4
.L_1634:
        /*0018*/ 	.byte	0x04, 0x17
        /*001a*/ 	.short	(.L_1636 - .L_1635)
.L_1635:
        /*001c*/ 	.word	0x00000000
        /*0020*/ 	.short	0x0001
        /*0022*/ 	.short	0x0008
        /*0024*/ 	.byte	0x00, 0xf5, 0x21, 0x00


	//----- nvinfo : EIATTR_KPARAM_INFO
	.align		4
.L_1636:
        /*0028*/ 	.byte	0x04, 0x17
        /*002a*/ 	.short	(.L_1638 - .L_1637)
.L_1637:
        /*002c*/ 	.word	0x00000000
        /*0030*/ 	.short	0x0000
        /*0032*/ 	.short	0x0000
        /*0034*/ 	.byte	0x00, 0xf5, 0x21, 0x00


	//----- nvinfo : EIATTR_SPARSE_MMA_MASK
	.align		4
.L_1638:
        /*0038*/ 	.byte	0x03, 0x50
        /*003a*/ 	.short	0x0000


	//----- nvinfo : EIATTR_MAXREG_COUNT
	.align		4
        /*003c*/ 	.byte	0x03, 0x1b
        /*003e*/ 	.short	0x00ff


	//----- nvinfo : EIATTR_MERCURY_ISA_VERSION
	.align		4
        /*0040*/ 	.byte	0x03, 0x5f
        /*0042*/ 	.short	0x0101


	//----- nvinfo : EIATTR_VRC_CTA_INIT_COUNT
	.align		4
        /*0044*/ 	.byte	0x02, 0x4a
	.zero		1
	.zero		1


	//----- nvinfo : EIATTR_EXIT_INSTR_OFFSETS
	.align		4
        /*0048*/ 	.byte	0x04, 0x1c
        /*004a*/ 	.short	(.L_1640 - .L_1639)


	//   ....[0]....
.L_1639:
        /*004c*/ 	.word	0x00000070


	//   ....[1]....
        /*0050*/ 	.word	0x000000d0


	//   ....[2]....
        /*0054*/ 	.word	0x00000120


	//----- nvinfo : EIATTR_CBANK_PARAM_SIZE
	.align		4
.L_1640:
        /*0058*/ 	.byte	0x03, 0x19
        /*005a*/ 	.short	0x0014


	//----- nvinfo : EIATTR_PARAM_CBANK
	.align		4
        /*005c*/ 	.byte	0x04, 0x0a
        /*005e*/ 	.short	(.L_1642 - .L_1641)
	.align		4
.L_1641:
        /*0060*/ 	.word	index@(.nv.constant0._Z21reverseIndexNeighborsPiS_i)
        /*0064*/ 	.short	0x0380
        /*0066*/ 	.short	0x0014


	//----- nvinfo : EIATTR_SW_WAR
	.align		4
.L_1642:
        /*0068*/ 	.byte	0x04, 0x36
        /*006a*/ 	.short	(.L_1644 - .L_1643)
.L_1643:
        /*006c*/ 	.word	0x00000008
.L_1644:


//--------------------- .nv.info._Z13copyNeighborsPiS_S_ii --------------------------
	.section	.nv.info._Z13copyNeighborsPiS_S_ii,"",@"SHT_CUDA_INFO"
	.sectionflags	@""
	.align	4


	//----- nvinfo : EIATTR_CUDA_API_VERSION
	.align		4
        /*0000*/ 	.byte	0x04, 0x37
        /*0002*/ 	.short	(.L_1646 - .L_1645)
.L_1645:
        /*0004*/ 	.word	0x00000082


	//----- nvinfo : EIATTR_KPARAM_INFO
	.align		4
.L_1646:
        /*0008*/ 	.byte	0x04, 0x17
        /*000a*/ 	.short	(.L_1648 - .L_1647)
.L_1647:
        /*000c*/ 	.word	0x00000000
        /*0010*/ 	.short	0x0004
        /*0012*/ 	.short	0x001c
        /*0014*/ 	.byte	0x00, 0xf0, 0x11, 0x00


	//----- nvinfo : EIATTR_KPARAM_INFO
	.align		4
.L_1648:
        /*0018*/ 	.byte	0x04, 0x17
        /*001a*/ 	.short	(.L_1650 - .L_1649)
.L_1649:
        /*001c*/ 	.word	0x00000000
        /*0020*/ 	.short	0x0003
        /*0022*/ 	.short	0x0018
        /*0024*/ 	.byte	0x00, 0xf0, 0x11, 0x00


	//----- nvinfo : EIATTR_KPARAM_INFO
	.align		4
.L_1650:
        /*0028*/ 	.byte	0x04, 0x17
        /*002a*/ 	.short	(.L_1652 - .L_1651)
.L_1651:
        /*002c*/ 	.word	0x00000000
        /*0030*/ 	.short	0x0002
        /*0032*/ 	.short	0x0010
        /*0034*/ 	.byte	0x00, 0xf5, 0x21, 0x00


	//----- nvinfo : EIATTR_KPARAM_INFO
	.align		4
.L_1652:
        /*0038*/ 	.byte	0x04, 0x17
        /*003a*/ 	.short	(.L_1654 - .L_1653)
.L_1653:
        /*003c*/ 	.word	0x00000000
        /*0040*/ 	.short	0x0001
        /*0042*/ 	.short	0x0008
        /*0044*/ 	.byte	0x00, 0xf5, 0x21, 0x00


	//----- nvinfo : EIATTR_KPARAM_INFO
	.align		4
.L_1654:
        /*0048*/ 	.byte	0x04, 0x17
        /*004a*/ 	.short	(.L_1656 - .L_1655)
.L_1655:
        /*004c*/ 	.word	0x00000000
        /*0050*/ 	.short	0x0000
        /*0052*/ 	.short	0x0000
        /*0054*/ 	.byte	0x00, 0xf5, 0x21, 0x00


	//----- nvinfo : EIATTR_SPARSE_MMA_MASK
	.align		4
.L_1656:
        /*0058*/ 	.byte	0x03, 0x50
        /*005a*/ 	.short	0x0000


	//----- nvinfo : EIATTR_MAXREG_COUNT
	.align		4
        /*005c*/ 	.byte	0x03, 0x1b
        /*005e*/ 	.short	0x00ff


	//----- nvinfo : EIATTR_MERCURY_ISA_VERSION
	.align		4
        /*0060*/ 	.byte	0x03, 0x5f
        /*0062*/ 	.short	0x0101


	//----- nvinfo : EIATTR_VRC_CTA_INIT_COUNT
	.align		4
        /*0064*/ 	.byte	0x02, 0x4a
	.zero		1
	.zero		1


	//----- nvinfo : EIATTR_EXIT_INSTR_OFFSETS
	.align		4
        /*0068*/ 	.byte	0x04, 0x1c
        /*006a*/ 	.short	(.L_1658 - .L_1657)


	//   ....[0]....
.L_1657:
        /*006c*/ 	.word	0x00000070


	//   ....[1]....
        /*0070*/ 	.word	0x00000100


	//   ....[2]....
        /*0074*/ 	.word	0x00000540


	//   ....[3]....
        /*0078*/ 	.word	0x000005b0


	//----- nvinfo : EIATTR_CBANK_PARAM_SIZE
	.align		4
.L_1658:
        /*007c*/ 	.byte	0x03, 0x19
        /*007e*/ 	.short	0x0020


	//----- nvinfo : EIATTR_PARAM_CBANK
	.align		4
        /*0080*/ 	.byte	0x04, 0x0a
        /*0082*/ 	.short	(.L_1660 - .L_1659)
	.align		4
.L_1659:
        /*0084*/ 	.word	index@(.nv.constant0._Z13copyNeighborsPiS_S_ii)
        /*0088*/ 	.short	0x0380
        /*008a*/ 	.short	0x0020


	//----- nvinfo : EIATTR_SW_WAR
	.align		4
.L_1660:
        /*008c*/ 	.byte	0x04, 0x36
        /*008e*/ 	.short	(.L_1662 - .L_1661)
.L_1661:
        /*0090*/ 	.word	0x00000008
.L_1662:


//--------------------- .nv.info._Z14mergeNeighborsPfS_S_PiS0_S0_S0_S0_S0_S0_S0_ii --------------------------
	.section	.nv.info._Z14mergeNeighborsPfS_S_PiS0_S0_S0_S0_S0_S0_S0_ii,"",@"SHT_CUDA_INFO"
	.sectionflags	@""
	.align	4


	//----- nvinfo : EIATTR_CUDA_API_VERSION
	.align		4
        /*0000*/ 	.byte	0x04, 0x37
        /*0002*/ 	.short	(.L_1664 - .L_1663)
.L_1663:
        /*0004*/ 	.word	0x00000082


	//----- nvinfo : EIATTR_KPARAM_INFO
	.align		4
.L_1664:
        /*0008*/ 	.byte	0x04, 0x17
        /*000a*/ 	.short	(.L_1666 - .L_1665)
.L_1665:
        /*000c*/ 	.word	0x00000000
        /*0010*/ 	.short	0x000c
        /*0012*/ 	.short	0x005c
        /*0014*/ 	.byte	0x00, 0xf0, 0x11, 0x00


	//----- nvinfo : EIATTR_KPARAM_INFO
	.align		4
.L_1666:
        /*0018*/ 	.byte	0x04, 0x17
        /*001a*/ 	.short	(.L_1668 - .L_1667)
.L_1667:
        /*001c*/ 	.word	0x00000000
        /*0020*/ 	.short	0x000b
        /*0022*/ 	.short	0x0058
        /*0024*/ 	.byte	0x00, 0xf0, 0x11, 0x00


	//----- nvinfo : EIATTR_KPARAM_INFO
	.align		4
.L_1668:
        /*0028*/ 	.byte	0x04, 0x17
        /*002a*/ 	.short	(.L_1670 - .L_1669)
.L_1669:
        /*002c*/ 	.word	0x00000000
        /*0030*/ 	.short	0x000a
        /*0032*/ 	.short	0x0050
        /*0034*/ 	.byte	0x00, 0xf5, 0x21, 0x00


	//----- nvinfo : EIATTR_KPARAM_INFO
	.align		4
.L_1670:
        /*0038*/ 	.byte	0x04, 0x17
        /*003a*/ 	.short	(.L_1672 - .L_1671)
.L_1671:
        /*003c*/ 	.word	0x00000000
        /*0040*/ 	.short	0x0009
        /*0042*/ 	.short	0x0048
        /*0044*/ 	.byte	0x00, 0xf5, 0x21, 0x00


	//----- nvinfo : EIATTR_KPARAM_INFO
	.align		4
.L_1672:
        /*0048*/ 	.byte	0x04, 0x17
        /*004a*/ 	.short	(.L_1674 - .L_1673)
.L_1673:
        /*004c*/ 	.word	0x00000000
        /*0050*/ 	.short	0x0008
        /*0052*/ 	.short	0x0040
        /*0054*/ 	.byte	0x00, 0xf5, 0x21, 0x00


	//----- nvinfo : EIATTR_KPARAM_INFO
	.align		4
.L_1674:
        /*0058*/ 	.byte	0x04, 0x17
        /*005a*/ 	.short	(.L_1676 - .L_1675)
.L_1675:
        /*005c*/ 	.word	0x00000000
        /*0060*/ 	.short	0x0007
        /*0062*/ 	.short	0x0038
        /*0064*/ 	.byte	0x00, 0xf5, 0x21, 0x00


	//----- nvinfo : EIATTR_KPARAM_INFO
	.align		4
.L_1676:
        /*0068*/ 	.byte	0x04, 0x17
        /*006a*/ 	.short	(.L_1678 - .L_1677)
.L_1677:
        /*006c*/ 	.word	0x00000000
        /*0070*/ 	.short	0x0006
        /*0072*/ 	.short	0x0030
        /*0074*/ 	.byte	0x00, 0xf5, 0x21, 0x00


	//----- nvinfo : EIATTR_KPARAM_INFO
	.align		4
.L_1678:
        /*0078*/ 	.byte	0x04, 0x17
        /*007a*/ 	.short	(.L_1680 - .L_1679)
.L_1679:
        /*007c*/ 	.word	0x00000000
        /*0080*/ 	.short	0x0005
        /*0082*/ 	.short	0x0028
        /*0084*/ 	.byte	0x00, 0xf5, 0x21, 0x00


	//----- nvinfo : EIATTR_KPARAM_INFO
	.align		4
.L_1680:
        /*0088*/ 	.byte	0x04, 0x17
        /*008a*/ 	.short	(.L_1682 - .L_1681)
.L_1681:
        /*008c*/ 	.word	0x00000000
        /*0090*/ 	.short	0x0004
        /*0092*/ 	.short	0x0020
        /*0094*/ 	.byte	0x00, 0xf5, 0x21, 0x00


	//----- nvinfo : EIATTR_KPARAM_INFO
	.align		4
.L_1682:
        /*0098*/ 	.byte	0x04, 0x17
        /*009a*/ 	.short	(.L_1684 - .L_1683)
.L_1683:
        /*009c*/ 	.word	0x00000000
        /*00a0*/ 	.short	0x0003
        /*00a2*/ 	.short	0x0018
        /*00a4*/ 	.byte	0x00, 0xf5, 0x21, 0x00


	//----- nvinfo : EIATTR_KPARAM_INFO
	.align		4
.L_1684:
        /*00a8*/ 	.byte	0x04, 0x17
        /*00aa*/ 	.short	(.L_1686 - .L_1685)
.L_1685:
        /*00ac*/ 	.word	0x00000000
        /*00b0*/ 	.short	0x0002
        /*00b2*/ 	.short	0x0010
        /*00b4*/ 	.byte	0x00, 0xf5, 0x21, 0x00


	//----- nvinfo : EIATTR_KPARAM_INFO
	.align		4
.L_1686:
        /*00b8*/ 	.byte	0x04, 0x17
        /*00ba*/ 	.short	(.L_1688 - .L_1687)
.L_1687:
        /*00bc*/ 	.word	0x00000000
        /*00c0*/ 	.short	0x0001
        /*00c2*/ 	.short	0x0008
        /*00c4*/ 	.byte	0x00, 0xf5, 0x21, 0x00


	//----- nvinfo : EIATTR_KPARAM_INFO
	.align		4
.L_1688:
        /*00c8*/ 	.byte	0x04, 0x17
        /*00ca*/ 	.short	(.L_1690 - .L_1689)
.L_1689:
        /*00cc*/ 	.word	0x00000000
        /*00d0*/ 	.short	0x0000
        /*00d2*/ 	.short	0x0000
        /*00d4*/ 	.byte	0x00, 0xf5, 0x21, 0x00


	//----- nvinfo : EIATTR_SPARSE_MMA_MASK
	.align		4
.L_1690:
        /*00d8*/ 	.byte	0x03, 0x50
        /*00da*/ 	.short	0x0000


	//----- nvinfo : EIATTR_MAXREG_COUNT
	.align		4
        /*00dc*/ 	.byte	0x03, 0x1b
        /*00de*/ 	.short	0x00ff


	//----- nvinfo : EIATTR_MERCURY_ISA_VERSION
	.align		4
        /*00e0*/ 	.byte	0x03, 0x5f
        /*00e2*/ 	.short	0x0101


	//----- nvinfo : EIATTR_VRC_CTA_INIT_COUNT
	.align		4
        /*00e4*/ 	.byte	0x02, 0x4a
	.zero		1
	.zero		1


	//----- nvinfo : EIATTR_EXIT_INSTR_OFFSETS
	.align		4
        /*00e8*/ 	.byte	0x04, 0x1c
        /*00ea*/ 	.short	(.L_1692 - .L_1691)


	//   ....[0]....
.L_1691:
        /*00ec*/ 	.word	0x00000070


	//   ....[1]....
        /*00f0*/ 	.word	0x000000d0


	//   ....[2]....
        /*00f4*/ 	.word	0x00000f90


	//----- nvinfo : EIATTR_CRS_STACK_SIZE
	.align		4
.L_1692:
        /*00f8*/ 	.byte	0x04, 0x1e
        /*00fa*/ 	.short	(.L_1694 - .L_1693)
.L_1693:
        /*00fc*/ 	.word	0x00000000


	//----- nvinfo : EIATTR_CBANK_PARAM_SIZE
	.align		4
.L_1694:
        /*0100*/ 	.byte	0x03, 0x19
        /*0102*/ 	.short	0x0060


	//----- nvinfo : EIATTR_PARAM_CBANK
	.align		4
        /*0104*/ 	.byte	0x04, 0x0a
        /*0106*/ 	.short	(.L_1696 - .L_1695)
	.align		4
.L_1695:
        /*0108*/ 	.word	index@(.nv.constant0._Z14mergeNeighborsPfS_S_PiS0_S0_S0_S0_S0_S0_S0_ii)
        /*010c*/ 	.short	0x0380
        /*010e*/ 	.short	0x0060


	//----- nvinfo : EIATTR_SW_WAR
	.align		4
.L_1696:
        /*0110*/ 	.byte	0x04, 0x36
        /*0112*/ 	.short	(.L_1698 - .L_1697)
.L_1697:
        /*0114*/ 	.word	0x00000008
.L_1698:


//--------------------- .nv.info._Z18denormalize_pointsPfS_S_ffi --------------------------
	.section	.nv.info._Z18denormalize_pointsPfS_S_ffi,"",@"SHT_CUDA_INFO"
	.sectionflags	@""
	.align	4


	//----- nvinfo : EIATTR_CUDA_API_VERSION
	.align		4
        /*0000*/ 	.byte	0x04, 0x37
        /*0002*/ 	.short	(.L_1700 - .L_1699)
.L_1699:
        /*0004*/ 	.word	0x00000082


	//----- nvinfo : EIATTR_KPARAM_INFO
	.align		4
.L_1700:
        /*0008*/ 	.byte	0x04, 0x17
        /*000a*/ 	.short	(.L_1702 - .L_1701)
.L_1701:
        /*000c*/ 	.word	0x00000000
        /*0010*/ 	.short	0x0005
        /*0012*/ 	.short	0x0020
        /*0014*/ 	.byte	0x00, 0xf0, 0x11, 0x00


	//----- nvinfo : EIATTR_KPARAM_INFO
	.align		4
.L_1702:
        /*0018*/ 	.byte	0x04, 0x17
        /*001a*/ 	.short	(.L_1704 - .L_1703)
.L_1703:
        /*001c*/ 	.word	0x00000000
        /*0020*/ 	.short	0x0004
        /*0022*/ 	.short	0x001c
        /*0024*/ 	.byte	0x00, 0xf0, 0x11, 0x00


	//----- nvinfo : EIATTR_KPARAM_INFO
	.align		4
.L_1704:
        /*0028*/ 	.byte	0x04, 0x17
        /*002a*/ 	.short	(.L_1706 - .L_1705)
.L_1705:
        /*002c*/ 	.word	0x00000000
        /*0030*/ 	.short	0x0003
        /*0032*/ 	.short	0x0018
        /*0034*/ 	.byte	0x00, 0xf0, 0x11, 0x00


	//----- nvinfo : EIATTR_KPARAM_INFO
	.align		4
.L_1706:
        /*0038*/ 	.byte	0x04, 0x17
        /*003a*/ 	.short	(.L_1708 - .L_1707)
.L_1707:
        /*003c*/ 	.word	0x00000000
        /*0040*/ 	.short	0x0002
        /*0042*/ 	.short	0x0010
        /*0044*/ 	.byte	0x00, 0xf5, 0x21, 0x00


	//----- nvinfo : EIATTR_KPARAM_INFO
	.align		4
.L_1708:
        /*0048*/ 	.byte	0x04, 0x17
        /*004a*/ 	.short	(.L_1710 - .L_1709)
.L_1709:
        /*004c*/ 	.word	0x00000000
        /*0050*/ 	.short	0x0001
        /*0052*/ 	.short	0x0008
        /*0054*/ 	.byte	0x00, 0xf5, 0x21, 0x00


	//----- nvinfo : EIATTR_KPARAM_INFO
	.align		4
.L_1710:
        /*0058*/ 	.byte	0x04, 0x17
        /*005a*/ 	.short	(.L_1712 - .L_1711)
.L_1711:
        /*005c*/ 	.word	0x00000000
        /*0060*/ 	.short	0x0000
        /*0062*/ 	.short	0x0000
        /*0064*/ 	.byte	0x00, 0xf5, 0x21, 0x00


	//----- nvinfo : EIATTR_SPARSE_MMA_MASK
	.align		4
.L_1712:
        /*0068*/ 	.byte	0x03, 0x50
        /*006a*/ 	.short	0x0000


	//----- nvinfo : EIATTR_MAXREG_COUNT
	.align		4
        /*006c*/ 	.byte	0x03, 0x1b
        /*006e*/ 	.short	0x00ff


	//----- nvinfo : EIATTR_MERCURY_ISA_VERSION
	.align		4
        /*0070*/ 	.byte	0x03, 0x5f
        /*0072*/ 	.short	0x0101


	//----- nvinfo : EIATTR_VRC_CTA_INIT_COUNT
	.align		4
        /*0074*/ 	.byte	0x02, 0x4a
	.zero		1
	.zero		1


	//----- nvinfo : EIATTR_EXIT_INSTR_OFFSETS
	.align		4
        /*0078*/ 	.byte	0x04, 0x1c
        /*007a*/ 	.short	(.L_1714 - .L_1713)


	//   ....[0]....
.L_1713:
        /*007c*/ 	.word	0x00000070


	//   ....[1]....
        /*0080*/ 	.word	0x000001a0


	//----- nvinfo : EIATTR_CBANK_PARAM_SIZE
	.align		4
.L_1714:
        /*0084*/ 	.byte	0x03, 0x19
        /*0086*/ 	.short	0x0024


	//----- nvinfo : EIATTR_PARAM_CBANK
	.align		4
        /*0088*/ 	.byte	0x04, 0x0a
        /*008a*/ 	.short	(.L_1716 - .L_1715)
	.align		4
.L_1715:
        /*008c*/ 	.word	index@(.nv.constant0._Z18denormalize_pointsPfS_S_ffi)
        /*0090*/ 	.short	0x0380
        /*0092*/ 	.short	0x0024


	//----- nvinfo : EIATTR_SW_WAR
	.align		4
.L_1716:
        /*0094*/ 	.byte	0x04, 0x36
        /*0096*/ 	.short	(.L_1718 - .L_1717)
.L_1717:
        /*0098*/ 	.word	0x00000008
.L_1718:


//--------------------- .nv.info._Z16normalize_pointsPfS_S_ffi --------------------------
	.section	.nv.info._Z16normalize_pointsPfS_S_ffi,"",@"SHT_CUDA_INFO"
	.sectionflags	@""
	.align	4


	//----- nvinfo : EIATTR_CUDA_API_VERSION
	.align		4
        /*0000*/ 	.byte	0x04, 0x37
        /*0002*/ 	.short	(.L_1720 - .L_1719)
.L_1719:
        /*0004*/ 	.word	0x00000082


	//----- nvinfo : EIATTR_KPARAM_INFO
	.align		4
.L_1720:
        /*0008*/ 	.byte	0x04, 0x17
        /*000a*/ 	.short	(.L_1722 - .L_1721)
.L_1721:
        /*000c*/ 	.word	0x00000000
        /*0010*/ 	.short	0x0005
        /*0012*/ 	.short	0x0020
        /*0014*/ 	.byte	0x00, 0xf0, 0x11, 0x00


	//----- nvinfo : EIATTR_KPARAM_INFO
	.align		4
.L_1722:
        /*0018*/ 	.byte	0x04, 0x17
        /*001a*/ 	.short	(.L_1724 - .L_1723)
.L_1723:
        /*001c*/ 	.word	0x00000000
        /*0020*/ 	.short	0x0004
        /*0022*/ 	.short	0x001c
        /*0024*/ 	.byte	0x00, 0xf0, 0x11, 0x00


	//----- nvinfo : EIATTR_KPARAM_INFO
	.align		4
.L_1724:
        /*0028*/ 	.byte	0x04, 0x17
        /*002a*/ 	.short	(.L_1726 - .L_1725)
.L_1725:
        /*002c*/ 	.word	0x00000000
        /*0030*/ 	.short	0x0003
        /*0032*/ 	.short	0x0018
        /*0034*/ 	.byte	0x00, 0xf0, 0x11, 0x00


	//----- nvinfo : EIATTR_KPARAM_INFO
	.align		4
.L_1726:
        /*0038*/ 	.byte	0x04, 0x17
        /*003a*/ 	.short	(.L_1728 - .L_1727)
.L_1727:
        /*003c*/ 	.word	0x00000000
        /*0040*/ 	.short	0x0002
        /*0042*/ 	.short	0x0010
        /*0044*/ 	.byte	0x00, 0xf5, 0x21, 0x00


	//----- nvinfo : EIATTR_KPARAM_INFO
	.align		4
.L_1728:
        /*0048*/ 	.byte	0x04, 0x17
        /*004a*/ 	.short	(.L_1730 - .L_1729)
.L_1729:
        /*004c*/ 	.word	0x00000000
        /*0050*/ 	.short	0x0001
        /*0052*/ 	.short	0x0008
        /*0054*/ 	.byte	0x00, 0xf5, 0x21, 0x00


	//----- nvinfo : EIATTR_KPARAM_INFO
	.align		4
.L_1730:
        /*0058*/ 	.byte	0x04, 0x17
        /*005a*/ 	.short	(.L_1732 - .L_1731)
.L_1731:
        /*005c*/ 	.word	0x00000000
        /*0060*/ 	.short	0x0000
        /*0062*/ 	.short	0x0000
        /*0064*/ 	.byte	0x00, 0xf5, 0x21, 0x00


	//----- nvinfo : EIATTR_SPARSE_MMA_MASK
	.align		4
.L_1732:
        /*0068*/ 	.byte	0x03, 0x50
        /*006a*/ 	.short	0x0000


	//----- nvinfo : EIATTR_MAXREG_COUNT
	.align		4
        /*006c*/ 	.byte	0x03, 0x1b
        /*006e*/ 	.short	0x00ff


	//----- nvinfo : EIATTR_MERCURY_ISA_VERSION
	.align		4
        /*0070*/ 	.byte	0x03, 0x5f
        /*0072*/ 	.short	0x0101


	//----- nvinfo : EIATTR_VRC_CTA_INIT_COUNT
	.align		4
        /*0074*/ 	.byte	0x02, 0x4a
	.zero		1
	.zero		1


	//----- nvinfo : EIATTR_EXIT_INSTR_OFFSETS
	.align		4
        /*0078*/ 	.byte	0x04, 0x1c
        /*007a*/ 	.short	(.L_1734 - .L_1733)


	//   ....[0]....
.L_1733:
        /*007c*/ 	.word	0x00000070


	//   ....[1]....
        /*0080*/ 	.word	0x00000450


	//----- nvinfo : EIATTR_CRS_STACK_SIZE
	.align		4
.L_1734:
        /*0084*/ 	.byte	0x04, 0x1e
        /*0086*/ 	.short	(.L_1736 - .L_1735)
.L_1735:
        /*0088*/ 	.word	0x00000000


	//----- nvinfo : EIATTR_CBANK_PARAM_SIZE
	.align		4
.L_1736:
        /*008c*/ 	.byte	0x03, 0x19
        /*008e*/ 	.short	0x0024


	//----- nvinfo : EIATTR_PARAM_CBANK
	.align		4
        /*0090*/ 	.byte	0x04, 0x0a
        /*0092*/ 	.short	(.L_1738 - .L_1737)
	.align		4
.L_1737:
        /*0094*/ 	.word	index@(.nv.constant0._Z16normalize_pointsPfS_S_ffi)
        /*0098*/ 	.short	0x0380
        /*009a*/ 	.short	0x0024


	//----- nvinfo : EIATTR_SW_WAR
	.align		4
.L_1738:
        /*009c*/ 	.byte	0x04, 0x36
        /*009e*/ 	.short	(.L_1740 - .L_1739)
.L_1739:
        /*00a0*/ 	.word	0x00000008
.L_1740:


//--------------------- .nv.info._Z10getNewDataPiS_S_S_PfS0_S_S_S_S_i --------------------------
	.section	.nv.info._Z10getNewDataPiS_S_S_PfS0_S_S_S_S_i,"",@"SHT_CUDA_INFO"
	.sectionflags	@""
	.align	4


	//----- nvinfo : EIATTR_CUDA_API_VERSION
	.align		4
        /*0000*/ 	.byte	0x04, 0x37
        /*0002*/ 	.short	(.L_1742 - .L_1741)
.L_1741:
        /*0004*/ 	.word	0x00000082


	//----- nvinfo : EIATTR_KPARAM_INFO
	.align		4
.L_1742:
        /*0008*/ 	.byte	0x04, 0x17
        /*000a*/ 	.short	(.L_1744 - .L_1743)
.L_1743:
        /*000c*/ 	.word	0x00000000
        /*0010*/ 	.short	0x000a
        /*0012*/ 	.short	0x0050
        /*0014*/ 	.byte	0x00, 0xf0, 0x11, 0x00


	//----- nvinfo : EIATTR_KPARAM_INFO
	.align		4
.L_1744:
        /*0018*/ 	.byte	0x04, 0x17
        /*001a*/ 	.short	(.L_1746 - .L_1745)
.L_1745:
        /*001c*/ 	.word	0x00000000
        /*0020*/ 	.short	0x0009
        /*0022*/ 	.short	0x0048
        /*0024*/ 	.byte	0x00, 0xf5, 0x21, 0x00


	//----- nvinfo : EIATTR_KPARAM_INFO
	.align		4
.L_1746:
        /*0028*/ 	.byte	0x04, 0x17
        /*002a*/ 	.short	(.L_1748 - .L_1747)
.L_1747:
        /*002c*/ 	.word	0x00000000
        /*0030*/ 	.short	0x0008
        /*0032*/ 	.short	0x0040
        /*0034*/ 	.byte	0x00, 0xf5, 0x21, 0x00


	//----- nvinfo : EIATTR_KPARAM_INFO
	.align		4
.L_1748:
        /*0038*/ 	.byte	0x04, 0x17
        /*003a*/ 	.short	(.L_1750 - .L_1749)
.L_1749:
        /*003c*/ 	.word	0x00000000
        /*0040*/ 	.short	0x0007
        /*0042*/ 	.short	0x0038
        /*0044*/ 	.byte	0x00, 0xf5, 0x21, 0x00


	//----- nvinfo : EIATTR_KPARAM_INFO
	.align		4
.L_1750:
        /*0048*/ 	.byte	0x04, 0x17
        /*004a*/ 	.short	(.L_1752 - .L_1751)
.L_1751:
        /*004c*/ 	.word	0x00000000
        /*0050*/ 	.short	0x0006
        /*0052*/ 	.short	0x0030
        /*0054*/ 	.byte	0x00, 0xf5, 0x21, 0x00


	//----- nvinfo : EIATTR_KPARAM_INFO
	.align		4
.L_1752:
        /*0058*/ 	.byte	0x04, 0x17
        /*005a*/ 	.short	(.L_1754 - .L_1753)
.L_1753:
        /*005c*/ 	.word	0x00000000
        /*0060*/ 	.short	0x0005
        /*0062*/ 	.short	0x0028
        /*0064*/ 	.byte	0x00, 0xf5, 0x21, 0x00


	//----- nvinfo : EIATTR_KPARAM_INFO
	.align		4
.L_1754:
        /*0068*/ 	.byte	0x04, 0x17
        /*006a*/ 	.short	(.L_1756 - .L_1755)
.L_1755:
        /*006c*/ 	.word	0x00000000
        /*0070*/ 	.short	0x0004
        /*0072*/ 	.short	0x0020
        /*0074*/ 	.byte	0x00, 0xf5, 0x21, 0x00


	//----- nvinfo : EIATTR_KPARAM_INFO
	.align		4
.L_1756:
        /*0078*/ 	.byte	0x04, 0x17
        /*007a*/ 	.short	(.L_1758 - .L_1757)
.L_1757:
        /*007c*/ 	.word	0x00000000
        /*0080*/ 	.short	0x0003
        /*0082*/ 	.short	0x0018
        /*0084*/ 	.byte	0x00, 0xf5, 0x21, 0x00


	//----- nvinfo : EIATTR_KPARAM_INFO
	.align		4
.L_1758:
        /*0088*/ 	.byte	0x04, 0x17
        /*008a*/ 	.short	(.L_1760 - .L_1759)
.L_1759:
        /*008c*/ 	.word	0x00000000
        /*0090*/ 	.short	0x0002
        /*0092*/ 	.short	0x0010
        /*0094*/ 	.byte	0x00, 0xf5, 0x21, 0x00


	//----- nvinfo : EIATTR_KPARAM_INFO
	.align		4
.L_1760:
        /*0098*/ 	.byte	0x04, 0x17
        /*009a*/ 	.short	(.L_1762 - .L_1761)
.L_1761:
        /*009c*/ 	.word	0x00000000
        /*00a0*/ 	.short	0x0001
        /*00a2*/ 	.short	0x0008
        /*00a4*/ 	.byte	0x00, 0xf5, 0x21, 0x00


	//----- nvinfo : EIATTR_KPARAM_INFO
	.align		4
.L_1762:
        /*00a8*/ 	.byte	0x04, 0x17
        /*00aa*/ 	.short	(.L_1764 - .L_1763)
.L_1763:
        /*00ac*/ 	.word	0x00000000
        /*00b0*/ 	.short	0x0000
        /*00b2*/ 	.short	0x0000
        /*00b4*/ 	.byte	0x00, 0xf5, 0x21, 0x00


	//----- nvinfo : EIATTR_SPARSE_MMA_MASK
	.align		4
.L_1764:
        /*00b8*/ 	.byte	0x03, 0x50
        /*00ba*/ 	.short	0x0000


	//----- nvinfo : EIATTR_MAXREG_COUNT
	.align		4
        /*00bc*/ 	.byte	0x03, 0x1b
        /*00be*/ 	.short	0x00ff


	//----- nvinfo : EIATTR_MERCURY_ISA_VERSION
	.align		4
        /*00c0*/ 	.byte	0x03, 0x5f
        /*00c2*/ 	.short	0x0101


	//----- nvinfo : EIATTR_VRC_CTA_INIT_COUNT
	.align		4
        /*00c4*/ 	.byte	0x02, 0x4a
	.zero		1
	.zero		1


	//----- nvinfo : EIATTR_EXIT_INSTR_OFFSETS
	.align		4
        /*00c8*/ 	.byte	0x04, 0x1c
        /*00ca*/ 	.short	(.L_1766 - .L_1765)


	//   ....[0]....
.L_1765:
        /*00cc*/ 	.word	0x00000070


	//   ....[1]....
        /*00d0*/ 	.word	0x000000d0


	//   ....[2]....
        /*00d4*/ 	.word	0x00000290


	//----- nvinfo : EIATTR_CBANK_PARAM_SIZE
	.align		4
.L_1766:
        /*00d8*/ 	.byte	0x03, 0x19
        /*00da*/ 	.short	0x0054


	//----- nvinfo : EIATTR_PARAM_CBANK
	.align		4
        /*00dc*/ 	.byte	0x04, 0x0a
        /*00de*/ 	.short	(.L_1768 - .L_1767)
	.align		4
.L_1767:
        /*00e0*/ 	.word	index@(.nv.constant0._Z10getNewDataPiS_S_S_PfS0_S_S_S_S_i)
        /*00e4*/ 	.short	0x0380
        /*00e6*/ 	.short	0x0054


	//----- nvinfo : EIATTR_SW_WAR
	.align		4
.L_1768:
        /*00e8*/ 	.byte	0x04, 0x36
        /*00ea*/ 	.short	(.L_1770 - .L_1769)
.L_1769:
        /*00ec*/ 	.word	0x00000008
.L_1770:


//--------------------- .nv.info._Z10transpose1PiS_ii --------------------------
	.section	.nv.info._Z10transpose1PiS_ii,"",@"SHT_CUDA_INFO"
	.sectionflags	@""
	.align	4


	//----- nvinfo : EIATTR_CUDA_API_VERSION
	.align		4
        /*0000*/ 	.byte	0x04, 0x37
        /*0002*/ 	.short	(.L_1772 - .L_1771)
.L_1771:
        /*0004*/ 	.word	0x00000082


	//----- nvinfo : EIATTR_KPARAM_INFO
	.align		4
.L_1772:
        /*0008*/ 	.byte	0x04, 0x17
        /*000a*/ 	.short	(.L_1774 - .L_1773)
.L_1773:
        /*000c*/ 	.word	0x00000000
        /*0010*/ 	.short	0x0003
        /*0012*/ 	.short	0x0014
        /*0014*/ 	.byte	0x00, 0xf0, 0x11, 0x00


	//----- nvinfo : EIATTR_KPARAM_INFO
	.align		4
.L_1774:
        /*0018*/ 	.byte	0x04, 0x17
        /*001a*/ 	.short	(.L_1776 - .L_1775)
.L_1775:
        /*001c*/ 	.word	0x00000000
        /*0020*/ 	.short	0x0002
        /*0022*/ 	.short	0x0010
        /*0024*/ 	.byte	0x00, 0xf0, 0x11, 0x00


	//----- nvinfo : EIATTR_KPARAM_INFO
	.align		4
.L_1776:
        /*0028*/ 	.byte	0x04, 0x17
        /*002a*/ 	.short	(.L_1778 - .L_1777)
.L_1777:
        /*002c*/ 	.word	0x00000000
        /*0030*/ 	.short	0x0001
        /*0032*/ 	.short	0x0008
        /*0034*/ 	.byte	0x00, 0xf5, 0x21, 0x00


	//----- nvinfo : EIATTR_KPARAM_INFO
	.align		4
.L_1778:
        /*0038*/ 	.byte	0x04, 0x17
        /*003a*/ 	.short	(.L_1780 - .L_1779)
.L_1779:
        /*003c*/ 	.word	0x00000000
        /*0040*/ 	.short	0x0000
        /*0042*/ 	.short	0x0000
        /*0044*/ 	.byte	0x00, 0xf5, 0x21, 0x00


	//----- nvinfo : EIATTR_SPARSE_MMA_MASK
	.align		4
.L_1780:
        /*0048*/ 	.byte	0x03, 0x50
        /*004a*/ 	.short	0x0000


	//----- nvinfo : EIATTR_MAXREG_COUNT
	.align		4
        /*004c*/ 	.byte	0x03, 0x1b
        /*004e*/ 	.short	0x00ff


	//----- nvinfo : EIATTR_MERCURY_ISA_VERSION
	.align		4
        /*0050*/ 	.byte	0x03, 0x5f
        /*0052*/ 	.short	0x0101


	//----- nvinfo : EIATTR_VRC_CTA_INIT_COUNT
	.align		4
        /*0054*/ 	.byte	0x02, 0x4a
	.zero		1
	.zero		1


	//----- nvinfo : EIATTR_EXIT_INSTR_OFFSETS
	.align		4
        /*0058*/ 	.byte	0x04, 0x1c
        /*005a*/ 	.short	(.L_1782 - .L_1781)


	//   ....[0]....
.L_1781:
        /*005c*/ 	.word	0x00000090


	//   ....[1]....
        /*0060*/ 	.word	0x00000870


	//   ....[2]....
        /*0064*/ 	.word	0x00000bf0


	//   ....[3]....
        /*0068*/ 	.word	0x00000df0


	//   ....[4]....
        /*006c*/ 	.word	0x00000ee0


	//----- nvinfo : EIATTR_CBANK_PARAM_SIZE
	.align		4
.L_1782:
        /*0070*/ 	.byte	0x03, 0x19
        /*0072*/ 	.short	0x0018


	//----- nvinfo : EIATTR_PARAM_CBANK
	.align		4
        /*0074*/ 	.byte	0x04, 0x0a
        /*0076*/ 	.short	(.L_1784 - .L_1783)
	.align		4
.L_1783:
        /*0078*/ 	.word	index@(.nv.constant0._Z10transpose1PiS_ii)
        /*007c*/ 	.short	0x0380
        /*007e*/ 	.short	0x0018


	//----- nvinfo : EIATTR_SW_WAR
	.align		4
.L_1784:
        /*0080*/ 	.byte	0x04, 0x36
        /*0082*/ 	.short	(.L_1786 - .L_1785)
.L_1785:
        /*0084*/ 	.word	0x00000008
.L_1786:


//--------------------- .nv.info._Z15transpose_naivePiS_ii --------------------------
	.section	.nv.info._Z15transpose_naivePiS_ii,"",@"SHT_CUDA_INFO"
	.sectionflags	@""
	.align	4


	//----- nvinfo : EIATTR_CUDA_API_VERSION
	.align		4
        /*0000*/ 	.byte	0x04, 0x37
        /*0002*/ 	.short	(.L_1788 - .L_1787)
.L_1787:
        /*0004*/ 	.word	0x00000082


	//----- nvinfo : EIATTR_KPARAM_INFO
	.align		4
.L_1788:
        /*0008*/ 	.byte	0x04, 0x17
        /*000a*/ 	.short	(.L_1790 - .L_1789)
.L_1789:
        /*000c*/ 	.word	0x00000000
        /*0010*/ 	.short	0x0003
        /*0012*/ 	.short	0x0014
        /*0014*/ 	.byte	0x00, 0xf0, 0x11, 0x00


	//----- nvinfo : EIATTR_KPARAM_INFO
	.align		4
.L_1790:
        /*0018*/ 	.byte	0x04, 0x17
        /*001a*/ 	.short	(.L_1792 - .L_1791)
.L_1791:
        /*001c*/ 	.word	0x00000000
        /*0020*/ 	.short	0x0002
        /*0022*/ 	.short	0x0010
        /*0024*/ 	.byte	0x00, 0xf0, 0x11, 0x00


	//----- nvinfo : EIATTR_KPARAM_INFO
	.align		4
.L_1792:
        /*0028*/ 	.byte	0x04, 0x17
        /*002a*/ 	.short	(.L_1794 - .L_1793)
.L_1793:
        /*002c*/ 	.word	0x00000000
        /*0030*/ 	.short	0x0001
        /*0032*/ 	.short	0x0008
        /*0034*/ 	.byte	0x00, 0xf5, 0x21, 0x00


	//----- nvinfo : EIATTR_KPARAM_INFO
	.align		4
.L_1794:
        /*0038*/ 	.byte	0x04, 0x17
        /*003a*/ 	.short	(.L_1796 - .L_1795)
.L_1795:
        /*003c*/ 	.word	0x00000000
        /*0040*/ 	.short	0x0000
        /*0042*/ 	.short	0x0000
        /*0044*/ 	.byte	0x00, 0xf5, 0x21, 0x00


	//----- nvinfo : EIATTR_SPARSE_MMA_MASK
	.align		4
.L_1796:
        /*0048*/ 	.byte	0x03, 0x50
        /*004a*/ 	.short	0x0000


	//----- nvinfo : EIATTR_MAXREG_COUNT
	.align		4
        /*004c*/ 	.byte	0x03, 0x1b
        /*004e*/ 	.short	0x00ff


	//----- nvinfo : EIATTR_MERCURY_ISA_VERSION
	.align		4
        /*0050*/ 	.byte	0x03, 0x5f
        /*0052*/ 	.short	0x0101


	//----- nvinfo : EIATTR_VRC_CTA_INIT_COUNT
	.align		4
        /*0054*/ 	.byte	0x02, 0x4a
	.zero		1
	.zero		1


	//----- nvinfo : EIATTR_EXIT_INSTR_OFFSETS
	.align		4
        /*0058*/ 	.byte	0x04, 0x1c
        /*005a*/ 	.short	(.L_1798 - .L_1797)


	//   ....[0]....
.L_1797:
        /*005c*/ 	.word	0x000000c0


	//   ....[1]....
        /*0060*/ 	.word	0x00000160


	//----- nvinfo : EIATTR_CBANK_PARAM_SIZE
	.align		4
.L_1798:
        /*0064*/ 	.byte	0x03, 0x19
        /*0066*/ 	.short	0x0018


	//----- nvinfo : EIATTR_PARAM_CBANK
	.align		4
        /*0068*/ 	.byte	0x04, 0x0a
        /*006a*/ 	.short	(.L_1800 - .L_1799)
	.align		4
.L_1799:
        /*006c*/ 	.word	index@(.nv.constant0._Z15transpose_naivePiS_ii)
        /*0070*/ 	.short	0x0380
        /*0072*/ 	.short	0x0018


	//----- nvinfo : EIATTR_SW_WAR
	.align		4
.L_1800:
        /*0074*/ 	.byte	0x04, 0x36
        /*0076*/ 	.short	(.L_1802 - .L_1801)
.L_1801:
        /*0078*/ 	.word	0x00000008
.L_1802:


//--------------------- .nv.info._Z15addMaximum_gridPffii --------------------------
	.section	.nv.info._Z15addMaximum_gridPffii,"",@"SHT_CUDA_INFO"
	.sectionflags	@""
	.align	4


	//----- nvinfo : EIATTR_CUDA_API_VERSION
	.align		4
        /*0000*/ 	.byte	0x04, 0x37
        /*0002*/ 	.short	(.L_1804 - .L_1803)
.L_1803:
        /*0004*/ 	.word	0x00000082


	//----- nvinfo : EIATTR_KPARAM_INFO
	.align		4
.L_1804:
        /*0008*/ 	.byte	0x04, 0x17
        /*000a*/ 	.short	(.L_1806 - .L_1805)
.L_1805:
        /*000c*/ 	.word	0x00000000
        /*0010*/ 	.short	0x0003
        /*0012*/ 	.short	0x0010
        /*0014*/ 	.byte	0x00, 0xf0, 0x11, 0x00


	//----- nvinfo : EIATTR_KPARAM_INFO
	.align		4
.L_1806:
        /*0018*/ 	.byte	0x04, 0x17
        /*001a*/ 	.short	(.L_1808 - .L_1807)
.L_1807:
        /*001c*/ 	.word	0x00000000
        /*0020*/ 	.short	0x0002
        /*0022*/ 	.short	0x000c
        /*0024*/ 	.byte	0x00, 0xf0, 0x11, 0x00


	//----- nvinfo : EIATTR_KPARAM_INFO
	.align		4
.L_1808:
        /*0028*/ 	.byte	0x04, 0x17
        /*002a*/ 	.short	(.L_1810 - .L_1809)
.L_1809:
        /*002c*/ 	.word	0x00000000
        /*0030*/ 	.short	0x0001
        /*0032*/ 	.short	0x0008
        /*0034*/ 	.byte	0x00, 0xf0, 0x11, 0x00


	//----- nvinfo : EIATTR_KPARAM_INFO
	.align		4
.L_1810:
        /*0038*/ 	.byte	0x04, 0x17
        /*003a*/ 	.short	(.L_1812 - .L_1811)
.L_1811:
        /*003c*/ 	.word	0x00000000
        /*0040*/ 	.short	0x0000
        /*0042*/ 	.short	0x0000
        /*0044*/ 	.byte	0x00, 0xf5, 0x21, 0x00


	//----- nvinfo : EIATTR_SPARSE_MMA_MASK
	.align		4
.L_1812:
        /*0048*/ 	.byte	0x03, 0x50
        /*004a*/ 	.short	0x0000


	//----- nvinfo : EIATTR_MAXREG_COUNT
	.align		4
        /*004c*/ 	.byte	0x03, 0x1b
        /*004e*/ 	.short	0x00ff


	//----- nvinfo : EIATTR_MERCURY_ISA_VERSION
	.align		4
        /*0050*/ 	.byte	0x03, 0x5f
        /*0052*/ 	.short	0x0101


	//----- nvinfo : EIATTR_VRC_CTA_INIT_COUNT
	.align		4
        /*0054*/ 	.byte	0x02, 0x4a
	.zero		1
	.zero		1


	//----- nvinfo : EIATTR_EXIT_INSTR_OFFSETS
	.align		4
        /*0058*/ 	.byte	0x04, 0x1c
        /*005a*/ 	.short	(.L_1814 - .L_1813)


	//   ....[0]....
.L_1813:
        /*005c*/ 	.word	0x00000070


	//   ....[1]....
        /*0060*/ 	.word	0x000000a0


	//   ....[2]....
        /*0064*/ 	.word	0x000006a0


	//   ....[3]....
        /*0068*/ 	.word	0x000009a0


	//   ....[4]....
        /*006c*/ 	.word	0x00000b60


	//   ....[5]....
        /*0070*/ 	.word	0x00000c30


	//----- nvinfo : EIATTR_CBANK_PARAM_SIZE
	.align		4
.L_1814:
        /*0074*/ 	.byte	0x03, 0x19
        /*0076*/ 	.short	0x0014


	//----- nvinfo : EIATTR_PARAM_CBANK
	.align		4
        /*0078*/ 	.byte	0x04, 0x0a
        /*007a*/ 	.short	(.L_1816 - .L_1815)
	.align		4
.L_1815:
        /*007c*/ 	.word	index@(.nv.constant0._Z15addMaximum_gridPffii)
        /*0080*/ 	.short	0x0380
        /*0082*/ 	.short	0x0014


	//----- nvinfo : EIATTR_SW_WAR
	.align		4
.L_1816:
        /*0084*/ 	.byte	0x04, 0x36
        /*0086*/ 	.short	(.L_1818 - .L_1817)
.L_1817:
        /*0088*/ 	.word	0x00000008
.L_1818:


//--------------------- .nv.info._Z24nomralize_distances_gridPfffi --------------------------
	.section	.nv.info._Z24nomralize_distances_gridPfffi,"",@"SHT_CUDA_INFO"
	.sectionflags	@""
	.align	4


	//----- nvinfo : EIATTR_CUDA_API_VERSION
	.align		4
        /*0000*/ 	.byte	0x04, 0x37
        /*0002*/ 	.short	(.L_1820 - .L_1819)
.L_1819:
        /*0004*/ 	.word	0x00000082


	//----- nvinfo : EIATTR_KPARAM_INFO
	.align		4
.L_1820:
        /*0008*/ 	.byte	0x04, 0x17
        /*000a*/ 	.short	(.L_1822 - .L_1821)
.L_1821:
        /*000c*/ 	.word	0x00000000
        /*0010*/ 	.short	0x0003
        /*0012*/ 	.short	0x0010
        /*0014*/ 	.byte	0x00, 0xf0, 0x11, 0x00


	//----- nvinfo : EIATTR_KPARAM_INFO
	.align		4
.L_1822:
        /*0018*/ 	.byte	0x04, 0x17
        /*001a*/ 	.short	(.L_1824 - .L_1823)
.L_1823:
        /*001c*/ 	.word	0x00000000
        /*0020*/ 	.short	0x0002
        /*0022*/ 	.short	0x000c
        /*0024*/ 	.byte	0x00, 0xf0, 0x11, 0x00


	//----- nvinfo : EIATTR_KPARAM_INFO
	.align		4
.L_1824:
        /*0028*/ 	.byte	0x04, 0x17
        /*002a*/ 	.short	(.L_1826 - .L_1825)
.L_1825:
        /*002c*/ 	.word	0x00000000
        /*0030*/ 	.short	0x0001
        /*0032*/ 	.short	0x0008
        /*0034*/ 	.byte	0x00, 0xf0, 0x11, 0x00


	//----- nvinfo : EIATTR_KPARAM_INFO
	.align		4
.L_1826:
        /*0038*/ 	.byte	0x04, 0x17
        /*003a*/ 	.short	(.L_1828 - .L_1827)
.L_1827:
        /*003c*/ 	.word	0x00000000
        /*0040*/ 	.short	0x0000
        /*0042*/ 	.short	0x0000
        /*0044*/ 	.byte	0x00, 0xf5, 0x21, 0x00


	//----- nvinfo : EIATTR_SPARSE_MMA_MASK
	.align		4
.L_1828:
        /*0048*/ 	.byte	0x03, 0x50
        /*004a*/ 	.short	0x0000


	//----- nvinfo : EIATTR_MAXREG_COUNT
	.align		4
        /*004c*/ 	.byte	0x03, 0x1b
        /*004e*/ 	.short	0x00ff


	//----- nvinfo : EIATTR_MERCURY_ISA_VERSION
	.align		4
        /*0050*/ 	.byte	0x03, 0x5f
        /*0052*/ 	.short	0x0101


	//----- nvinfo : EIATTR_VRC_CTA_INIT_COUNT
	.align		4
        /*0054*/ 	.byte	0x02, 0x4a
	.zero		1
	.zero		1


	//----- nvinfo : EIATTR_EXIT_INSTR_OFFSETS
	.align		4
        /*0058*/ 	.byte	0x04, 0x1c
        /*005a*/ 	.short	(.L_1830 - .L_1829)


	//   ....[0]....
.L_1829:
        /*005c*/ 	.word	0x00000070


	//   ....[1]....
        /*0060*/ 	.word	0x000001d0


	//----- nvinfo : EIATTR_CRS_STACK_SIZE
	.align		4
.L_1830:
        /*0064*/ 	.byte	0x04, 0x1e
        /*0066*/ 	.short	(.L_1832 - .L_1831)
.L_1831:
        /*0068*/ 	.word	0x00000000


	//----- nvinfo : EIATTR_CBANK_PARAM_SIZE
	.align		4
.L_1832:
        /*006c*/ 	.byte	0x03, 0x19
        /*006e*/ 	.short	0x0014


	//----- nvinfo : EIATTR_PARAM_CBANK
	.align		4
        /*0070*/ 	.byte	0x04, 0x0a
        /*0072*/ 	.short	(.L_1834 - .L_1833)
	.align		4
.L_1833:
        /*0074*/ 	.word	index@(.nv.constant0._Z24nomralize_distances_gridPfffi)
        /*0078*/ 	.short	0x0380
        /*007a*/ 	.short	0x0014


	//----- nvinfo : EIATTR_SW_WAR
	.align		4
.L_1834:
        /*007c*/ 	.byte	0x04, 0x36
        /*007e*/ 	.short	(.L_1836 - .L_1835)
.L_1835:
        /*0080*/ 	.word	0x00000008
.L_1836:


//--------------------- .nv.info._Z15checkIfContinuePfS_S_PiS0_S0_S0_S0_S_iiffi --------------------------
	.section	.nv.info._Z15checkIfContinuePfS_S_PiS0_S0_S0_S0_S_iiffi,"",@"SHT_CUDA_INFO"
	.sectionflags	@""
	.align	4


	//----- nvinfo : EIATTR_CUDA_API_VERSION
	.align		4
        /*0000*/ 	.byte	0x04, 0x37
        /*0002*/ 	.short	(.L_1838 - .L_1837)
.L_1837:
        /*0004*/ 	.word	0x00000082


	//----- nvinfo : EIATTR_KPARAM_INFO
	.align		4
.L_1838:
        /*0008*/ 	.byte	0x04, 0x17
        /*000a*/ 	.short	(.L_1840 - .L_1839)
.L_1839:
        /*000c*/ 	.word	0x00000000
        /*0010*/ 	.short	0x000d
        /*0012*/ 	.short	0x0058
        /*0014*/ 	.byte	0x00, 0xf0, 0x11, 0x00


	//----- nvinfo : EIATTR_KPARAM_INFO
	.align		4
.L_1840:
        /*0018*/ 	.byte	0x04, 0x17
        /*001a*/ 	.short	(.L_1842 - .L_1841)
.L_1841:
        /*001c*/ 	.word	0x00000000
        /*0020*/ 	.short	0x000c
        /*0022*/ 	.short	0x0054
        /*0024*/ 	.byte	0x00, 0xf0, 0x11, 0x00


	//----- nvinfo : EIATTR_KPARAM_INFO
	.align		4
.L_1842:
        /*0028*/ 	.byte	0x04, 0x17
        /*002a*/ 	.short	(.L_1844 - .L_1843)
.L_1843:
        /*002c*/ 	.word	0x00000000
        /*0030*/ 	.short	0x000b
        /*0032*/ 	.short	0x0050
        /*0034*/ 	.byte	0x00, 0xf0, 0x11, 0x00


	//----- nvinfo : EIATTR_KPARAM_INFO
	.align		4
.L_1844:
        /*0038*/ 	.byte	0x04, 0x17
        /*003a*/ 	.short	(.L_1846 - .L_1845)
.L_1845:
        /*003c*/ 	.word	0x00000000
        /*0040*/ 	.short	0x000a
        /*0042*/ 	.short	0x004c
        /*0044*/ 	.byte	0x00, 0xf0, 0x11, 0x00


	//----- nvinfo : EIATTR_KPARAM_INFO
	.align		4
.L_1846:
        /*0048*/ 	.byte	0x04, 0x17
        /*004a*/ 	.short	(.L_1848 - .L_1847)
.L_1847:
        /*004c*/ 	.word	0x00000000
        /*0050*/ 	.short	0x0009
        /*0052*/ 	.short	0x0048
        /*0054*/ 	.byte	0x00, 0xf0, 0x11, 0x00


	//----- nvinfo : EIATTR_KPARAM_INFO
	.align		4
.L_1848:
        /*0058*/ 	.byte	0x04, 0x17
        /*005a*/ 	.short	(.L_1850 - .L_1849)
.L_1849:
        /*005c*/ 	.word	0x00000000
        /*0060*/ 	.short	0x0008
        /*0062*/ 	.short	0x0040
        /*0064*/ 	.byte	0x00, 0xf5, 0x21, 0x00


	//----- nvinfo : EIATTR_KPARAM_INFO
	.align		4
.L_1850:
        /*0068*/ 	.byte	0x04, 0x17
        /*006a*/ 	.short	(.L_1852 - .L_1851)
.L_1851:
        /*006c*/ 	.word	0x00000000
        /*0070*/ 	.short	0x0007
        /*0072*/ 	.short	0x0038
        /*0074*/ 	.byte	0x00, 0xf5, 0x21, 0x00


	//----- nvinfo : EIATTR_KPARAM_INFO
	.align		4
.L_1852:
        /*0078*/ 	.byte	0x04, 0x17
        /*007a*/ 	.short	(.L_1854 - .L_1853)
.L_1853:
        /*007c*/ 	.word	0x00000000
        /*0080*/ 	.short	0x0006
        /*0082*/ 	.short	0x0030
        /*0084*/ 	.byte	0x00, 0xf5, 0x21, 0x00


	//----- nvinfo : EIATTR_KPARAM_INFO
	.align		4
.L_1854:
        /*0088*/ 	.byte	0x04, 0x17
        /*008a*/ 	.short	(.L_1856 - .L_1855)
.L_1855:
        /*008c*/ 	.word	0x00000000
        /*0090*/ 	.short	0x0005
        /*0092*/ 	.short	0x0028
        /*0094*/ 	.byte	0x00, 0xf5, 0x21, 0x00


	//----- nvinfo : EIATTR_KPARAM_INFO
	.align		4
.L_1856:
        /*0098*/ 	.byte	0x04, 0x17
        /*009a*/ 	.short	(.L_1858 - .L_1857)
.L_1857:
        /*009c*/ 	.word	0x00000000
        /*00a0*/ 	.short	0x0004
        /*00a2*/ 	.short	0x0020
        /*00a4*/ 	.byte	0x00, 0xf5, 0x21, 0x00


	//----- nvinfo : EIATTR_KPARAM_INFO
	.align		4
.L_1858:
        /*00a8*/ 	.byte	0x04, 0x17
        /*00aa*/ 	.short	(.L_1860 - .L_1859)
.L_1859:
        /*00ac*/ 	.word	0x00000000
        /*00b0*/ 	.short	0x0003
        /*00b2*/ 	.short	0x0018
        /*00b4*/ 	.byte	0x00, 0xf5, 0x21, 0x00


	//----- nvinfo : EIATTR_KPARAM_INFO
	.align		4
.L_1860:
        /*00b8*/ 	.byte	0x04, 0x17
        /*00ba*/ 	.short	(.L_1862 - .L_1861)
.L_1861:
        /*00bc*/ 	.word	0x00000000
        /*00c0*/ 	.short	0x0002
        /*00c2*/ 	.short	0x0010
        /*00c4*/ 	.byte	0x00, 0xf5, 0x21, 0x00


	//----- nvinfo : EIATTR_KPARAM_INFO
	.align		4
.L_1862:
        /*00c8*/ 	.byte	0x04, 0x17
        /*00ca*/ 	.short	(.L_1864 - .L_1863)
.L_1863:
        /*00cc*/ 	.word	0x00000000
        /*00d0*/ 	.short	0x0001
        /*00d2*/ 	.short	0x0008
        /*00d4*/ 	.byte	0x00, 0xf5, 0x21, 0x00


	//----- nvinfo : EIATTR_KPARAM_INFO
	.align		4
.L_1864:
        /*00d8*/ 	.byte	0x04, 0x17
        /*00da*/ 	.short	(.L_1866 - .L_1865)
.L_1865:
        /*00dc*/ 	.word	0x00000000
        /*00e0*/ 	.short	0x0000
        /*00e2*/ 	.short	0x0000
        /*00e4*/ 	.byte	0x00, 0xf5, 0x21, 0x00


	//----- nvinfo : EIATTR_SPARSE_MMA_MASK
	.align		4
.L_1866:
        /*00e8*/ 	.byte	0x03, 0x50
        /*00ea*/ 	.short	0x0000


	//----- nvinfo : EIATTR_MAXREG_COUNT
	.align		4
        /*00ec*/ 	.byte	0x03, 0x1b
        /*00ee*/ 	.short	0x00ff


	//----- nvinfo : EIATTR_MERCURY_ISA_VERSION
	.align		4
        /*00f0*/ 	.byte	0x03, 0x5f
        /*00f2*/ 	.short	0x0101


	//----- nvinfo : EIATTR_VRC_CTA_INIT_COUNT
	.align		4
        /*00f4*/ 	.byte	0x02, 0x4a
	.zero		1
	.zero		1


	//----- nvinfo : EIATTR_EXIT_INSTR_OFFSETS
	.align		4
        /*00f8*/ 	.byte	0x04, 0x1c
        /*00fa*/ 	.short	(.L_1868 - .L_1867)


	//   ....[0]....
.L_1867:
        /*00fc*/ 	.word	0x00000070


	//   ....[1]....
        /*0100*/ 	.word	0x000000d0


	//   ....[2]....
        /*0104*/ 	.word	0x00000610


	//----- nvinfo : EIATTR_CRS_STACK_SIZE
	.align		4
.L_1868:
        /*0108*/ 	.byte	0x04, 0x1e
        /*010a*/ 	.short	(.L_1870 - .L_1869)
.L_1869:
        /*010c*/ 	.word	0x00000000


	//----- nvinfo : EIATTR_CBANK_PARAM_SIZE
	.align		4
.L_1870:
        /*0110*/ 	.byte	0x03, 0x19
        /*0112*/ 	.short	0x005c


	//----- nvinfo : EIATTR_PARAM_CBANK
	.align		4
        /*0114*/ 	.byte	0x04, 0x0a
        /*0116*/ 	.short	(.L_1872 - .L_1871)
	.align		4
.L_1871:
        /*0118*/ 	.word	index@(.nv.constant0._Z15checkIfContinuePfS_S_PiS0_S0_S0_S0_S_iiffi)
        /*011c*/ 	.short	0x0380
        /*011e*/ 	.short	0x005c


	//----- nvinfo : EIATTR_SW_WAR
	.align		4
.L_1872:
        /*0120*/ 	.byte	0x04, 0x36
        /*0122*/ 	.short	(.L_1874 - .L_1873)
.L_1873:
        /*0124*/ 	.word	0x00000008
.L_1874:


//--------------------- .nv.info._Z21getMaximumRadiusIndexPfPiS0_S0_S0_S_S0_ii --------------------------
	.section	.nv.info._Z21getMaximumRadiusIndexPfPiS0_S0_S0_S_S0_ii,"",@"SHT_CUDA_INFO"
	.sectionflags	@""
	.align	4


	//----- nvinfo : EIATTR_CUDA_API_VERSION
	.align		4
        /*0000*/ 	.byte	0x04, 0x37
        /*0002*/ 	.short	(.L_1876 - .L_1875)
.L_1875:
        /*0004*/ 	.word	0x00000082


	//----- nvinfo : EIATTR_KPARAM_INFO
	.align		4
.L_1876:
        /*0008*/ 	.byte	0x04, 0x17
        /*000a*/ 	.short	(.L_1878 - .L_1877)
.L_1877:
        /*000c*/ 	.word	0x00000000
        /*0010*/ 	.short	0x0008
        /*0012*/ 	.short	0x003c
        /*0014*/ 	.byte	0x00, 0xf0, 0x11, 0x00


	//----- nvinfo : EIATTR_KPARAM_INFO
	.align		4
.L_1878:
        /*0018*/ 	.byte	0x04, 0x17
        /*001a*/ 	.short	(.L_1880 - .L_1879)
.L_1879:
        /*001c*/ 	.word	0x00000000
        /*0020*/ 	.short	0x0007
        /*0022*/ 	.short	0x0038
        /*0024*/ 	.byte	0x00, 0xf0, 0x11, 0x00


	//----- nvinfo : EIATTR_KPARAM_INFO
	.align		4
.L_1880:
        /*0028*/ 	.byte	0x04, 0x17
        /*002a*/ 	.short	(.L_1882 - .L_1881)
.L_1881:
        /*002c*/ 	.word	0x00000000
        /*0030*/ 	.short	0x0006
        /*0032*/ 	.short	0x0030
        /*0034*/ 	.byte	0x00, 0xf5, 0x21, 0x00


	//----- nvinfo : EIATTR_KPARAM_INFO
	.align		4
.L_1882:
        /*0038*/ 	.byte	0x04, 0x17
        /*003a*/ 	.short	(.L_1884 - .L_1883)
.L_1883:
        /*003c*/ 	.word	0x00000000
        /*0040*/ 	.short	0x0005
        /*0042*/ 	.short	0x0028
        /*0044*/ 	.byte	0x00, 0xf5, 0x21, 0x00


	//----- nvinfo : EIATTR_KPARAM_INFO
	.align		4
.L_1884:
        /*0048*/ 	.byte	0x04, 0x17
        /*004a*/ 	.short	(.L_1886 - .L_1885)
.L_1885:
        /*004c*/ 	.word	0x00000000
        /*0050*/ 	.short	0x0004
        /*0052*/ 	.short	0x0020
        /*0054*/ 	.byte	0x00, 0xf5, 0x21, 0x00


	//----- nvinfo : EIATTR_KPARAM_INFO
	.align		4
.L_1886:
        /*0058*/ 	.byte	0x04, 0x17
        /*005a*/ 	.short	(.L_1888 - .L_1887)
.L_1887:
        /*005c*/ 	.word	0x00000000
        /*0060*/ 	.short	0x0003
        /*0062*/ 	.short	0x0018
        /*0064*/ 	.byte	0x00, 0xf5, 0x21, 0x00


	//----- nvinfo : EIATTR_KPARAM_INFO
	.align		4
.L_1888:
        /*0068*/ 	.byte	0x04, 0x17
        /*006a*/ 	.short	(.L_1890 - .L_1889)
.L_1889:
        /*006c*/ 	.word	0x00000000
        /*0070*/ 	.short	0x0002
        /*0072*/ 	.short	0x0010
        /*0074*/ 	.byte	0x00, 0xf5, 0x21, 0x00


	//----- nvinfo : EIATTR_KPARAM_INFO
	.align		4
.L_1890:
        /*0078*/ 	.byte	0x04, 0x17
        /*007a*/ 	.short	(.L_1892 - .L_1891)
.L_1891:
        /*007c*/ 	.word	0x00000000
        /*0080*/ 	.short	0x0001
        /*0082*/ 	.short	0x0008
        /*0084*/ 	.byte	0x00, 0xf5, 0x21, 0x00


	//----- nvinfo : EIATTR_KPARAM_INFO
	.align		4
.L_1892:
        /*0088*/ 	.byte	0x04, 0x17
        /*008a*/ 	.short	(.L_1894 - .L_1893)
.L_1893:
        /*008c*/ 	.word	0x00000000
        /*0090*/ 	.short	0x0000
        /*0092*/ 	.short	0x0000
        /*0094*/ 	.byte	0x00, 0xf5, 0x21, 0x00


	//----- nvinfo : EIATTR_SPARSE_MMA_MASK
	.align		4
.L_1894:
        /*0098*/ 	.byte	0x03, 0x50
        /*009a*/ 	.short	0x0000


	//----- nvinfo : EIATTR_MAXREG_COUNT
	.align		4
        /*009c*/ 	.byte	0x03, 0x1b
        /*009e*/ 	.short	0x00ff


	//----- nvinfo : EIATTR_MERCURY_ISA_VERSION
	.align		4
        /*00a0*/ 	.byte	0x03, 0x5f
        /*00a2*/ 	.short	0x0101


	//----- nvinfo : EIATTR_VRC_CTA_INIT_COUNT
	.align		4
        /*00a4*/ 	.byte	0x02, 0x4a
	.zero		1
	.zero		1


	//----- nvinfo : EIATTR_EXIT_INSTR_OFFSETS
	.align		4
        /*00a8*/ 	.byte	0x04, 0x1c
        /*00aa*/ 	.short	(.L_1896 - .L_1895)


	//   ....[0]....
.L_1895:
        /*00ac*/ 	.word	0x00000070


	//   ....[1]....
        /*00b0*/ 	.word	0x000000d0


	//   ....[2]....
        /*00b4*/ 	.word	0x00000240


	//----- nvinfo : EIATTR_CBANK_PARAM_SIZE
	.align		4
.L_1896:
        /*00b8*/ 	.byte	0x03, 0x19
        /*00ba*/ 	.short	0x0040


	//----- nvinfo : EIATTR_PARAM_CBANK
	.align		4
        /*00bc*/ 	.byte	0x04, 0x0a
        /*00be*/ 	.short	(.L_1898 - .L_1897)
	.align		4
.L_1897:
        /*00c0*/ 	.word	index@(.nv.constant0._Z21getMaximumRadiusIndexPfPiS0_S0_S0_S_S0_ii)
        /*00c4*/ 	.short	0x0380
        /*00c6*/ 	.short	0x0040


	//----- nvinfo : EIATTR_SW_WAR
	.align		4
.L_1898:
        /*00c8*/ 	.byte	0x04, 0x36
        /*00ca*/ 	.short	(.L_1900 - .L_1899)
.L_1899:
        /*00cc*/ 	.word	0x00000008
.L_1900:


//--------------------- .nv.info._Z9minVectorPfS_PiS0_i --------------------------
	.section	.nv.info._Z9minVectorPfS_PiS0_i,"",@"SHT_CUDA_INFO"
	.sectionflags	@""
	.align	4


	//----- nvinfo : EIATTR_CUDA_API_VERSION
	.align		4
        /*0000*/ 	.byte	0x04, 0x37
        /*0002*/ 	.short	(.L_1902 - .L_1901)
.L_1901:
        /*0004*/ 	.word	0x00000082


	//----- nvinfo : EIATTR_KPARAM_INFO
	.align		4
.L_1902:
        /*0008*/ 	.byte	0x04, 0x17
        /*000a*/ 	.short	(.L_1904 - .L_1903)
.L_1903:
        /*000c*/ 	.word	0x00000000
        /*0010*/ 	.short	0x0004
        /*0012*/ 	.short	0x0020
        /*0014*/ 	.byte	0x00, 0xf0, 0x11, 0x00


	//----- nvinfo : EIATTR_KPARAM_INFO
	.align		4
.L_1904:
        /*0018*/ 	.byte	0x04, 0x17
        /*001a*/ 	.short	(.L_1906 - .L_1905)
.L_1905:
        /*001c*/ 	.word	0x00000000
        /*0020*/ 	.short	0x0003
        /*0022*/ 	.short	0x0018
        /*0024*/ 	.byte	0x00, 0xf5, 0x21, 0x00


	//----- nvinfo : EIATTR_KPARAM_INFO
	.align		4
.L_1906:
        /*0028*/ 	.byte	0x04, 0x17
        /*002a*/ 	.short	(.L_1908 - .L_1907)
.L_1907:
        /*002c*/ 	.word	0x00000000
        /*0030*/ 	.short	0x0002
        /*0032*/ 	.short	0x0010
        /*0034*/ 	.byte	0x00, 0xf5, 0x21, 0x00


	//----- nvinfo : EIATTR_KPARAM_INFO
	.align		4
.L_1908:
        /*0038*/ 	.byte	0x04, 0x17
        /*003a*/ 	.short	(.L_1910 - .L_1909)
.L_1909:
        /*003c*/ 	.word	0x00000000
        /*0040*/ 	.short	0x0001
        /*0042*/ 	.short	0x0008
        /*0044*/ 	.byte	0x00, 0xf5, 0x21, 0x00


	//----- nvinfo : EIATTR_KPARAM_INFO
	.align		4
.L_1910:
        /*0048*/ 	.byte	0x04, 0x17
        /*004a*/ 	.short	(.L_1912 - .L_1911)
.L_1911:
        /*004c*/ 	.word	0x00000000
        /*0050*/ 	.short	0x0000
        /*0052*/ 	.short	0x0000
        /*0054*/ 	.byte	0x00, 0xf5, 0x21, 0x00


	//----- nvinfo : EIATTR_SPARSE_MMA_MASK
	.align		4
.L_1912:
        /*0058*/ 	.byte	0x03, 0x50
        /*005a*/ 	.short	0x0000


	//----- nvinfo : EIATTR_MAXREG_COUNT
	.align		4
        /*005c*/ 	.byte	0x03, 0x1b
        /*005e*/ 	.short	0x00ff


	//----- nvinfo : EIATTR_MERCURY_ISA_VERSION
	.align		4
        /*0060*/ 	.byte	0x03, 0x5f
        /*0062*/ 	.short	0x0101


	//----- nvinfo : EIATTR_VRC_CTA_INIT_COUNT
	.align		4
        /*0064*/ 	.byte	0x02, 0x4a
	.zero		1
	.zero		1


	//----- nvinfo : EIATTR_EXIT_INSTR_OFFSETS
	.align		4
        /*0068*/ 	.byte	0x04, 0x1c
        /*006a*/ 	.short	(.L_1914 - .L_1913)


	//   ....[0]....
.L_1913:
        /*006c*/ 	.word	0x00000070


	//   ....[1]....
        /*0070*/ 	.word	0x00000100


	//   ....[2]....
        /*0074*/ 	.word	0x00000180


	//----- nvinfo : EIATTR_CBANK_PARAM_SIZE
	.align		4
.L_1914:
        /*0078*/ 	.byte	0x03, 0x19
        /*007a*/ 	.short	0x0024


	//----- nvinfo : EIATTR_PARAM_CBANK
	.align		4
        /*007c*/ 	.byte	0x04, 0x0a
        /*007e*/ 	.short	(.L_1916 - .L_1915)
	.align		4
.L_1915:
        /*0080*/ 	.word	index@(.nv.constant0._Z9minVectorPfS_PiS0_i)
        /*0084*/ 	.short	0x0380
        /*0086*/ 	.short	0x0024


	//----- nvinfo : EIATTR_SW_WAR
	.align		4
.L_1916:
        /*0088*/ 	.byte	0x04, 0x36
        /*008a*/ 	.short	(.L_1918 - .L_1917)
.L_1917:
        /*008c*/ 	.word	0x00000008
.L_1918:


//--------------------- .nv.info._Z10add2vectorPiS_i --------------------------
	.section	.nv.info._Z10add2vectorPiS_i,"",@"SHT_CUDA_INFO"
	.sectionflags	@""
	.align	4


	//----- nvinfo : EIATTR_CUDA_API_VERSION
	.align		4
        /*0000*/ 	.byte	0x04, 0x37
        /*0002*/ 	.short	(.L_1920 - .L_1919)
.L_1919:
        /*0004*/ 	.word	0x00000082


	//----- nvinfo : EIATTR_KPARAM_INFO
	.align		4
.L_1920:
        /*0008*/ 	.byte	0x04, 0x17
        /*000a*/ 	.short	(.L_1922 - .L_1921)
.L_1921:
        /*000c*/ 	.word	0x00000000
        /*0010*/ 	.short	0x0002
        /*0012*/ 	.short	0x0010
        /*0014*/ 	.byte	0x00, 0xf0, 0x11, 0x00


	//----- nvinfo : EIATTR_KPARAM_INFO
	.align		4
.L_1922:
        /*0018*/ 	.byte	0x04, 0x17
        /*001a*/ 	.short	(.L_1924 - .L_1923)
.L_1923:
        /*001c*/ 	.word	0x00000000
        /*0020*/ 	.short	0x0001
        /*0022*/ 	.short	0x0008
        /*0024*/ 	.byte	0x00, 0xf5, 0x21, 0x00


	//----- nvinfo : EIATTR_KPARAM_INFO
	.align		4
.L_1924:
        /*0028*/ 	.byte	0x04, 0x17
        /*002a*/ 	.short	(.L_1926 - .L_1925)
.L_1925:
        /*002c*/ 	.word	0x00000000
        /*0030*/ 	.short	0x0000
        /*0032*/ 	.short	0x0000
        /*0034*/ 	.byte	0x00, 0xf5, 0x21, 0x00


	//----- nvinfo : EIATTR_SPARSE_MMA_MASK
	.align		4
.L_1926:
        /*0038*/ 	.byte	0x03, 0x50
        /*003a*/ 	.short	0x0000


	//----- nvinfo : EIATTR_MAXREG_COUNT
	.align		4
        /*003c*/ 	.byte	0x03, 0x1b
        /*003e*/ 	.short	0x00ff


	//----- nvinfo : EIATTR_MERCURY_ISA_VERSION
	.align		4
        /*0040*/ 	.byte	0x03, 0x5f
        /*0042*/ 	.short	0x0101


	//----- nvinfo : EIATTR_VRC_CTA_INIT_COUNT
	.align		4
        /*0044*/ 	.byte	0x02, 0x4a
	.zero		1
	.zero		1


	//----- nvinfo : EIATTR_EXIT_INSTR_OFFSETS
	.align		4
        /*0048*/ 	.byte	0x04, 0x1c
        /*004a*/ 	.short	(.L_1928 - .L_1927)


	//   ....[0]....
.L_1927:
        /*004c*/ 	.word	0x00000070


	//   ....[1]....
        /*0050*/ 	.word	0x00000110


	//----- nvinfo : EIATTR_CBANK_PARAM_SIZE
	.align		4
.L_1928:
        /*0054*/ 	.byte	0x03, 0x19
        /*0056*/ 	.short	0x0014


	//----- nvinfo : EIATTR_PARAM_CBANK
	.align		4
        /*0058*/ 	.byte	0x04, 0x0a
        /*005a*/ 	.short	(.L_1930 - .L_1929)
	.align		4
.L_1929:
        /*005c*/ 	.word	index@(.nv.constant0._Z10add2vectorPiS_i)
        /*0060*/ 	.short	0x0380
        /*0062*/ 	.short	0x0014


	//----- nvinfo : EIATTR_SW_WAR
	.align		4
.L_1930:
        /*0064*/ 	.byte	0x04, 0x36
        /*0066*/ 	.short	(.L_1932 - .L_1931)
.L_1931:
        /*0068*/ 	.word	0x00000008
.L_1932:


//--------------------- .nv.callgraph             --------------------------
	.section	.nv.callgraph,"",@"SHT_CUDA_CALLGRAPH"
	.align	4
	.sectionentsize	8
	.align		4
        /*0000*/ 	.word	0x00000000
	.align		4
        /*0004*/ 	.word	0xffffffff
	.align		4
        /*0008*/ 	.word	0x00000000
	.align		4
        /*000c*/ 	.word	0xfffffffe
	.align		4
        /*0010*/ 	.word	0x00000000
	.align		4
        /*0014*/ 	.word	0xfffffffd
	.align		4
        /*0018*/ 	.word	0x00000000
	.align		4
        /*001c*/ 	.word	0xfffffffc


//--------------------- .nv.constant4             --------------------------
	.section	.nv.constant4,"a",@progbits
	.align	8
	.align		8
.nv.constant4:
        /*0000*/ 	.dword	_ZN34_INTERNAL_f077ea38_4_k_cu_394cef3e4cuda3std3__45__cpo5beginE
	.align		8
        /*0008*/ 	.dword	_ZN34_INTERNAL_f077ea38_4_k_cu_394cef3e4cuda3std3__45__cpo3endE
	.align		8
        /*0010*/ 	.dword	_ZN34_INTERNAL_f077ea38_4_k_cu_394cef3e4cuda3std3__45__cpo6cbeginE
	.align		8
        /*0018*/ 	.dword	_ZN34_INTERNAL_f077ea38_4_k_cu_394cef3e4cuda3std3__45__cpo4cendE
	.align		8
        /*0020*/ 	.dword	_ZN34_INTERNAL_f077ea38_4_k_cu_394cef3e4cuda3std3__45__cpo6rbeginE
	.align		8
        /*0028*/ 	.dword	_ZN34_INTERNAL_f077ea38_4_k_cu_394cef3e4cuda3std3__45__cpo4rendE
	.align		8
        /*0030*/ 	.dword	_ZN34_INTERNAL_f077ea38_4_k_cu_394cef3e4cuda3std3__45__cpo7crbeginE
	.align		8
        /*0038*/ 	.dword	_ZN34_INTERNAL_f077ea38_4_k_cu_394cef3e4cuda3std3__45__cpo5crendE
	.align		8
        /*0040*/ 	.dword	_ZN34_INTERNAL_f077ea38_4_k_cu_394cef3e4cuda3std3__436_GLOBAL__N__f077ea38_4_k_cu_394cef3e6ignoreE
	.align		8
        /*0048*/ 	.dword	_ZN34_INTERNAL_f077ea38_4_k_cu_394cef3e4cuda3std3__419piecewise_constructE
	.align		8
        /*0050*/ 	.dword	_ZN34_INTERNAL_f077ea38_4_k_cu_394cef3e4cuda3std3__48in_placeE
	.align		8
        /*0058*/ 	.dword	_ZN34_INTERNAL_f077ea38_4_k_cu_394cef3e4cuda3std3__420unreachable_sentinelE
	.align		8
        /*0060*/ 	.dword	_ZN34_INTERNAL_f077ea38_4_k_cu_394cef3e4cuda3std3__47nulloptE
	.align		8
        /*0068*/ 	.dword	_ZN34_INTERNAL_f077ea38_4_k_cu_394cef3e4cuda3std3__48unexpectE
	.align		8
        /*0070*/ 	.dword	_ZN34_INTERNAL_f077ea38_4_k_cu_394cef3e4cuda3std6ranges3__45__cpo4swapE
	.align		8
        /*0078*/ 	.dword	_ZN34_INTERNAL_f077ea38_4_k_cu_394cef3e4cuda3std6ranges3__45__cpo9iter_moveE
	.align		8
        /*0080*/ 	.dword	_ZN34_INTERNAL_f077ea38_4_k_cu_394cef3e4cuda3std6ranges3__45__cpo5beginE
	.align		8
        /*0088*/ 	.dword	_ZN34_INTERNAL_f077ea38_4_k_cu_394cef3e4cuda3std6ranges3__45__cpo3endE
	.align		8
        /*0090*/ 	.dword	_ZN34_INTERNAL_f077ea38_4_k_cu_394cef3e4cuda3std6ranges3__45__cpo6cbeginE
	.align		8
        /*0098*/ 	.dword	_ZN34_INTERNAL_f077ea38_4_k_cu_394cef3e4cuda3std6ranges3__45__cpo4cendE
	.align		8
        /*00a0*/ 	.dword	_ZN34_INTERNAL_f077ea38_4_k_cu_394cef3e4cuda3std6ranges3__45__cpo7advanceE
	.align		8
        /*00a8*/ 	.dword	_ZN34_INTERNAL_f077ea38_4_k_cu_394cef3e4cuda3std6ranges3__45__cpo9iter_swapE
	.align		8
        /*00b0*/ 	.dword	_ZN34_INTERNAL_f077ea38_4_k_cu_394cef3e4cuda3std6ranges3__45__cpo4nextE
	.align		8
        /*00b8*/ 	.dword	_ZN34_INTERNAL_f077ea38_4_k_cu_394cef3e4cuda3std6ranges3__45__cpo4prevE
	.align		8
        /*00c0*/ 	.dword	_ZN34_INTERNAL_f077ea38_4_k_cu_394cef3e4cuda3std6ranges3__45__cpo4dataE
	.align		8
        /*00c8*/ 	.dword	_ZN34_INTERNAL_f077ea38_4_k_cu_394cef3e4cuda3std6ranges3__45__cpo5cdataE
	.align		8
        /*00d0*/ 	.dword	_ZN34_INTERNAL_f077ea38_4_k_cu_394cef3e4cuda3std6ranges3__45__cpo4sizeE
	.align		8
        /*00d8*/ 	.dword	_ZN34_INTERNAL_f077ea38_4_k_cu_394cef3e4cuda3std6ranges3__45__cpo5ssizeE
	.align		8
        /*00e0*/ 	.dword	_ZN34_INTERNAL_f077ea38_4_k_cu_394cef3e4cuda3std6ranges3__45__cpo8distanceE
	.align		8
        /*00e8*/ 	.dword	_ZN34_INTERNAL_f077ea38_4_k_cu_394cef3e6thrust24THRUST_300001_SM_1000_NS6system6detail10sequential3seqE
	.align		8
        /*00f0*/ 	.dword	_ZN34_INTERNAL_f077ea38_4_k_cu_394cef3e6thrust24THRUST_300001_SM_1000_NS6system3cpp3parE
	.align		8
        /*00f8*/ 	.dword	_ZN34_INTERNAL_f077ea38_4_k_cu_394cef3e6thrust24THRUST_300001_SM_1000_NS8cuda_cub3parE
	.align		8
        /*0100*/ 	.dword	_ZN34_INTERNAL_f077ea38_4_k_cu_394cef3e6thrust24THRUST_300001_SM_1000_NS8cuda_cub10par_nosyncE
	.align		8
        /*0108*/ 	.dword	_ZN34_INTERNAL_f077ea38_4_k_cu_394cef3e6thrust24THRUST_300001_SM_1000_NS12placeholders2_1E
	.align		8
        /*0110*/ 	.dword	_ZN34_INTERNAL_f077ea38_4_k_cu_394cef3e6thrust24THRUST_300001_SM_1000_NS12placeholders2_2E
	.align		8
        /*0118*/ 	.dword	_ZN34_INTERNAL_f077ea38_4_k_cu_394cef3e6thrust24THRUST_300001_SM_1000_NS12placeholders2_3E
	.align		8
        /*0120*/ 	.dword	_ZN34_INTERNAL_f077ea38_4_k_cu_394cef3e6thrust24THRUST_300001_SM_1000_NS12placeholders2_4E
	.align		8
        /*0128*/ 	.dword	_ZN34_INTERNAL_f077ea38_4_k_cu_394cef3e6thrust24THRUST_300001_SM_1000_NS12placeholders2_5E
	.align		8
        /*0130*/ 	.dword	_ZN34_INTERNAL_f077ea38_4_k_cu_394cef3e6thrust24THRUST_300001_SM_1000_NS12placeholders2_6E
	.align		8
        /*0138*/ 	.dword	_ZN34_INTERNAL_f077ea38_4_k_cu_394cef3e6thrust24THRUST_300001_SM_1000_NS12placeholders2_7E
	.align		8
        /*0140*/ 	.dword	_ZN34_INTERNAL_f077ea38_4_k_cu_394cef3e6thrust24THRUST_300001_SM_1000_NS12placeholders2_8E
	.align		8
        /*0148*/ 	.dword	_ZN34_INTERNAL_f077ea38_4_k_cu_394cef3e6thrust24THRUST_300001_SM_1000_NS12placeholders2_9E
	.align		8
        /*0150*/ 	.dword	_ZN34_INTERNAL_f077ea38_4_k_cu_394cef3e6thrust24THRUST_300001_SM_1000_NS12placeholders3_10E
	.align		8
        /*0158*/ 	.dword	_ZN34_INTERNAL_f077ea38_4_k_cu_394cef3e6thrust24THRUST_300001_SM_1000_NS3seqE
	.align		8
        /*0160*/ 	.dword	_ZN34_INTERNAL_f077ea38_4_k_cu_394cef3e6thrust24THRUST_300001_SM_1000_NS6deviceE


//--------------------- .text._ZN3cub18CUB_300001_SM_10006detail10radix_sort29DeviceRadixSortOnesweepKernelINS1_5radix10policy_hubIiiyE10Policy1000ELNS0_9SortOrderE0EiiyiiNS1_21identity_decomposer_tEEEvPT5_SB_PT3_PKSC_PT1_PKSG_PT2_PKSK_T4_iiT6_ --------------------------
	.section	.text._ZN3cub18CUB_300001_SM_10006detail10radix_sort29DeviceRadixSortOnesweepKernelINS1_5radix10policy_hubIiiyE10Policy1000ELNS0_9SortOrderE0EiiyiiNS1_21identity_decomposer_tEEEvPT5_SB_PT3_PKSC_PT1_PKSG_PT2_PKSK_T4_iiT6_,"ax",@progbits
	.align	128
        .global         _ZN3cub18CUB_300001_SM_10006detail10radix_sort29DeviceRadixSortOnesweepKernelINS1_5radix10policy_hubIiiyE10Policy1000ELNS0_9SortOrderE0EiiyiiNS1_21identity_decomposer_tEEEvPT5_SB_PT3_PKSC_PT1_PKSG_PT2_PKSK_T4_iiT6_
        .type           _ZN3cub18CUB_300001_SM_10006detail10radix_sort29DeviceRadixSortOnesweepKernelINS1_5radix10policy_hubIiiyE10Policy1000ELNS0_9SortOrderE0EiiyiiNS1_21identity_decomposer_tEEEvPT5_SB_PT3_PKSC_PT1_PKSG_PT2_PKSK_T4_iiT6_,@function
        .size           _ZN3cub18CUB_300001_SM_10006detail10radix_sort29DeviceRadixSortOnesweepKernelINS1_5radix10policy_hubIiiyE10Policy1000ELNS0_9SortOrderE0EiiyiiNS1_21identity_decomposer_tEEEvPT5_SB_PT3_PKSC_PT1_PKSG_PT2_PKSK_T4_iiT6_,(.L_x_2388 - _ZN3cub18CUB_300001_SM_10006detail10radix_sort29DeviceRadixSortOnesweepKernelINS1_5radix10policy_hubIiiyE10Policy1000ELNS0_9SortOrderE0EiiyiiNS1_21identity_decomposer_tEEEvPT5_SB_PT3_PKSC_PT1_PKSG_PT2_PKSK_T4_iiT6_)
        .other          _ZN3cub18CUB_300001_SM_10006detail10radix_sort29DeviceRadixSortOnesweepKernelINS1_5radix10policy_hubIiiyE10Policy1000ELNS0_9SortOrderE0EiiyiiNS1_21identity_decomposer_tEEEvPT5_SB_PT3_PKSC_PT1_PKSG_PT2_PKSK_T4_iiT6_,@"STO_CUDA_ENTRY STV_DEFAULT"
_ZN3cub18CUB_300001_SM_10006detail10radix_sort29DeviceRadixSortOnesweepKernelINS1_5radix10policy_hubIiiyE10Policy1000ELNS0_9SortOrderE0EiiyiiNS1_21identity_decomposer_tEEEvPT5_SB_PT3_PKSC_PT1_PKSG_PT2_PKSK_T4_iiT6_:
.text._ZN3cub18CUB_300001_SM_10006detail10radix_sort29DeviceRadixSortOnesweepKernelINS1_5radix10policy_hubIiiyE10Policy1000ELNS0_9SortOrderE0EiiyiiNS1_21identity_decomposer_tEEEvPT5_SB_PT3_PKSC_PT1_PKSG_PT2_PKSK_T4_iiT6_:
[----:B------:R-:W-:Y:S01]  /*0000*/  LDC R1, c[0x0][0x37c] ;  /* 0x0000df00ff017b82 */ /* 0x000fe20000000800 */
[----:B------:R-:W0:Y:S01]  /*0010*/  S2R R3, SR_TID.X ;  /* 0x0000000000037919 */ /* 0x000e220000002100 */
[----:B------:R-:W-:Y:S01]  /*0020*/  MOV R7, 0x400 ;  /* 0x0000040000077802 */ /* 0x000fe20000000f00 */
[----:B------:R-:W1:Y:S01]  /*0030*/  LDCU.64 UR6, c[0x0][0x358] ;  /* 0x00006b00ff0677ac */ /* 0x000e620008000a00 */
[----:B------:R-:W-:Y:S01]  /*0040*/  BSSY.RECONVERGENT B0, `(.L_x_0) ;  /* 0x000000c000007945 */ /* 0x000fe20003800200 */
[----:B------:R-:W2:Y:S01]  /*0050*/  S2R R0, SR_CgaCtaId ;  /* 0x0000000000007919 */ /* 0x000ea20000008800 */
[----:B0-----:R-:W-:Y:S02]  /*0060*/  ISETP.NE.AND P0, PT, R3, RZ, PT ;  /* 0x000000ff0300720c */ /* 0x001fe40003f05270 */
[----:B--2---:R-:W-:-:S11]  /*0070*/  LEA R7, R0, R7, 0x18 ;  /* 0x0000000700077211 */ /* 0x004fd600078ec0ff */
[----:B-1----:R-:W-:Y:S05]  /*0080*/  @P0 BRA `(.L_x_1) ;  /* 0x00000000001c0947 */ /* 0x002fea0003800000 */
[----:B------:R-:W0:Y:S01]  /*0090*/  LDC.64 R4, c[0x0][0x388] ;  /* 0x0000e200ff047b82 */ /* 0x000e220000000a00 */
[----:B------:R-:W-:-:S05]  /*00a0*/  IMAD.MOV.U32 R9, RZ, RZ, 0x1 ;  /* 0x00000001ff097424 */ /* 0x000fca00078e00ff */
[----:B0-----:R-:W2:Y:S02]  /*00b0*/  ATOMG.E.ADD.STRONG.GPU PT, R4, desc[UR6][R4.64], R9 ;  /* 0x80000009040479a8 */ /* 0x001ea400081ef106 */
[----:B------:R-:W0:Y:S01]  /*00c0*/  S2UR UR5, SR_CgaCtaId ;  /* 0x00000000000579c3 */ /* 0x000e220000008800 */
[----:B------:R-:W-:Y:S02]  /*00d0*/  UMOV UR4, 0x400 ;  /* 0x0000040000047882 */ /* 0x000fe40000000000 */
[----:B0-----:R-:W-:-:S09]  /*00e0*/  ULEA UR4, UR5, UR4, 0x18 ;  /* 0x0000000405047291 */ /* 0x001fd2000f8ec0ff */
[----:B--2---:R0:W-:Y:S03]  /*00f0*/  STS [UR4+0x6600], R4 ;  /* 0x00660004ff007988 */ /* 0x0041e60008000804 */
.L_x_1:
[----:B------:R-:W-:Y:S05]  /*0100*/  BSYNC.RECONVERGENT B0 ;  /* 0x0000000000007941 */ /* 0x000fea0003800200 */
.L_x_0:
[----:B------:R-:W-:Y:S06]  /*0110*/  BAR.SYNC.DEFER_BLOCKING 0x0 ;  /* 0x0000000000007b1d */ /* 0x000fec0000010000 */
[----:B------:R-:W1:Y:S01]  /*0120*/  LDCU UR4, c[0x0][0x3c0] ;  /* 0x00007800ff0477ac */ /* 0x000e620008000800 */
[----:B------:R-:W2:Y:S01]  /*0130*/  S2R R24, SR_LANEID ;  /* 0x0000000000187919 */ /* 0x000ea20000000000 */
[----:B------:R-:W3:Y:S02]  /*0140*/  LDS R42, [R7+0x6600] ;  /* 0x00660000072a7984 */ /* 0x000ee40000000800 */
[----:B---3--:R-:W-:-:S04]  /*0150*/  IMAD R0, R42, 0x1980, RZ ;  /* 0x000019802a007824 */ /* 0x008fc800078e02ff */
[----:B------:R-:W-:Y:S01]  /*0160*/  VIADD R47, R0, 0x1980 ;  /* 0x00001980002f7836 */ /* 0x000fe20000000000 */
[----:B------:R-:W-:-:S04]  /*0170*/  SHF.R.S32.HI R9, RZ, 0x1f, R0 ;  /* 0x0000001fff097819 */ /* 0x000fc80000011400 */
[----:B-1----:R-:W-:-:S13]  /*0180*/  ISETP.GT.AND P0, PT, R47, UR4, PT ;  /* 0x000000042f007c0c */ /* 0x002fda000bf04270 */
[----:B--2---:R-:W-:Y:S05]  /*0190*/  @P0 BRA `(.L_x_2) ;  /* 0x0000000000680947 */ /* 0x004fea0003800000 */
[----:B------:R-:W1:Y:S01]  /*01a0*/  LDCU.64 UR4, c[0x0][0x3a8] ;  /* 0x00007500ff0477ac */ /* 0x000e620008000a00 */
[C---:B0-----:R-:W-:Y:S02]  /*01b0*/  LOP3.LUT R4, R3.reuse, 0x1f, RZ, 0xc0, !PT ;  /* 0x0000001f03047812 */ /* 0x041fe400078ec0ff */
[----:B------:R-:W-:-:S05]  /*01c0*/  LOP3.LUT R41, R3, 0x3e0, RZ, 0xc0, !PT ;  /* 0x000003e003297812 */ /* 0x000fca00078ec0ff */
[----:B------:R-:W-:-:S05]  /*01d0*/  IMAD R5, R41, 0x11, R4 ;  /* 0x0000001129057824 */ /* 0x000fca00078e0204 */
[----:B------:R-:W-:-:S05]  /*01e0*/  IADD3 R5, P0, PT, R0, R5, RZ ;  /* 0x0000000500057210 */ /* 0x000fca0007f1e0ff */
[----:B------:R-:W-:Y:S01]  /*01f0*/  IMAD.X R0, RZ, RZ, R9, P0 ;  /* 0x000000ffff007224 */ /* 0x000fe200000e0609 */
[----:B-1----:R-:W-:-:S04]  /*0200*/  LEA R8, P0, R5, UR4, 0x2 ;  /* 0x0000000405087c11 */ /* 0x002fc8000f8010ff */
[----:B------:R-:W-:-:S05]  /*0210*/  LEA.HI.X R9, R5, UR5, R0, 0x2, P0 ;  /* 0x0000000505097c11 */ /* 0x000fca00080f1400 */
[----:B------:R0:W5:Y:S04]  /*0220*/  LDG.E R28, desc[UR6][R8.64] ;  /* 0x00000006081c7981 */ /* 0x000168000c1e1900 */
        /* <DEDUP_REMOVED lines=15> */
[----:B------:R0:W5:Y:S01]  /*0320*/  LDG.E R46, desc[UR6][R8.64+0x800] ;  /* 0x00080006082e7981 */ /* 0x000162000c1e1900 */
[----:B------:R-:W-:Y:S05]  /*0330*/  BRA `(.L_x_3) ;  /* 0x0000000400307947 */ /* 0x000fea0003800000 */
.L_x_2:
[----:B------:R-:W1:Y:S01]  /*0340*/  LDCU.64 UR8, c[0x0][0x3a8] ;  /* 0x00007500ff0877ac */ /* 0x000e620008000a00 */
[C---:B0-----:R-:W-:Y:S01]  /*0350*/  LOP3.LUT R4, R3.reuse, 0x1f, RZ, 0xc0, !PT ;  /* 0x0000001f03047812 */ /* 0x041fe200078ec0ff */
[----:B------:R-:W-:Y:S01]  /*0360*/  IMAD.MOV.U32 R28, RZ, RZ, 0x7fffffff ;  /* 0x7fffffffff1c7424 */ /* 0x000fe200078e00ff */
[----:B------:R-:W-:Y:S02]  /*0370*/  LOP3.LUT R41, R3, 0x3e0, RZ, 0xc0, !PT ;  /* 0x000003e003297812 */ /* 0x000fe400078ec0ff */
[----:B------:R-:W-:-:S03]  /*0380*/  IADD3 R5, PT, PT, -R0, UR4, RZ ;  /* 0x0000000400057c10 */ /* 0x000fc6000fffe1ff */
[----:B------:R-:W-:-:S04]  /*0390*/  IMAD R10, R41, 0x11, R4 ;  /* 0x00000011290a7824 */ /* 0x000fc800078e0204 */
[----:B------:R-:W-:Y:S01]  /*03a0*/  VIADD R8, R10, 0x40 ;  /* 0x000000400a087836 */ /* 0x000fe20000000000 */
[----:B------:R-:W-:Y:S01]  /*03b0*/  IADD3 R11, P0, PT, R0, R10, RZ ;  /* 0x0000000a000b7210 */ /* 0x000fe20007f1e0ff */
[C---:B------:R-:W-:Y:S01]  /*03c0*/  VIADD R0, R10.reuse, 0x60 ;  /* 0x000000600a007836 */ /* 0x040fe20000000000 */
[CC--:B------:R-:W-:Y:S01]  /*03d0*/  ISETP.GE.AND P2, PT, R10.reuse, R5.reuse, PT ;  /* 0x000000050a00720c */ /* 0x0c0fe20003f46270 */
[----:B------:R-:W-:Y:S01]  /*03e0*/  VIADD R6, R10, 0x20 ;  /* 0x000000200a067836 */ /* 0x000fe20000000000 */
[-C--:B------:R-:W-:Y:S01]  /*03f0*/  ISETP.GE.AND P4, PT, R8, R5.reuse, PT ;  /* 0x000000050800720c */ /* 0x080fe20003f86270 */
[----:B------:R-:W-:Y:S01]  /*0400*/  IMAD.X R12, RZ, RZ, R9, P0 ;  /* 0x000000ffff0c7224 */ /* 0x000fe200000e0609 */
[-C--:B------:R-:W-:Y:S01]  /*0410*/  ISETP.GE.AND P5, PT, R0, R5.reuse, PT ;  /* 0x000000050000720c */ /* 0x080fe20003fa6270 */
[----:B------:R-:W-:Y:S01]  /*0420*/  VIADD R0, R10, 0xa0 ;  /* 0x000000a00a007836 */ /* 0x000fe20000000000 */
[C---:B-1----:R-:W-:Y:S02]  /*0430*/  LEA R8, P0, R11.reuse, UR8, 0x2 ;  /* 0x000000080b087c11 */ /* 0x042fe4000f8010ff */
[----:B------:R-:W-:Y:S01]  /*0440*/  ISETP.GE.AND P3, PT, R6, R5, PT ;  /* 0x000000050600720c */ /* 0x000fe20003f66270 */
[----:B------:R-:W-:Y:S01]  /*0450*/  VIADD R6, R10, 0x80 ;  /* 0x000000800a067836 */ /* 0x000fe20000000000 */
[----:B------:R-:W-:-:S02]  /*0460*/  LEA.HI.X R9, R11, UR9, R12, 0x2, P0 ;  /* 0x000000090b097c11 */ /* 0x000fc400080f140c */
[-C--:B------:R-:W-:Y:S01]  /*0470*/  ISETP.GE.AND P0, PT, R0, R5.reuse, PT ;  /* 0x000000050000720c */ /* 0x080fe20003f06270 */
[----:B------:R-:W-:Y:S01]  /*0480*/  VIADD R0, R10, 0xe0 ;  /* 0x000000e00a007836 */ /* 0x000fe20000000000 */
[-C--:B------:R-:W-:Y:S01]  /*0490*/  ISETP.GE.AND P6, PT, R6, R5.reuse, PT ;  /* 0x000000050600720c */ /* 0x080fe20003fc6270 */
[----:B------:R1:W5:Y:S01]  /*04a0*/  @!P2 LDG.E R28, desc[UR6][R8.64] ;  /* 0x00000006081ca981 */ /* 0x000362000c1e1900 */
[----:B------:R-:W-:Y:S02]  /*04b0*/  IMAD.MOV.U32 R29, RZ, RZ, 0x7fffffff ;  /* 0x7fffffffff1d7424 */ /* 0x000fe400078e00ff */
[-C--:B------:R-:W-:Y:S01]  /*04c0*/  ISETP.GE.AND P2, PT, R0, R5.reuse, PT ;  /* 0x000000050000720c */ /* 0x080fe20003f46270 */
[C---:B------:R-:W-:Y:S02]  /*04d0*/  VIADD R0, R10.reuse, 0x100 ;  /* 0x000001000a007836 */ /* 0x040fe40000000000 */
[----:B------:R-:W-:Y:S01]  /*04e0*/  VIADD R6, R10, 0xc0 ;  /* 0x000000c00a067836 */ /* 0x000fe20000000000 */
[----:B------:R1:W5:Y:S01]  /*04f0*/  @!P3 LDG.E R29, desc[UR6][R8.64+0x80] ;  /* 0x00008006081db981 */ /* 0x000362000c1e1900 */
[----:B------:R-:W-:Y:S01]  /*0500*/  IMAD.MOV.U32 R31, RZ, RZ, 0x7fffffff ;  /* 0x7fffffffff1f7424 */ /* 0x000fe200078e00ff */
[-C--:B------:R-:W-:Y:S01]  /*0510*/  ISETP.GE.AND P3, PT, R0, R5.reuse, PT ;  /* 0x000000050000720c */ /* 0x080fe20003f66270 */
[----:B------:R-:W-:Y:S01]  /*0520*/  VIADD R0, R10, 0x140 ;  /* 0x000001400a007836 */ /* 0x000fe20000000000 */
[----:B------:R-:W-:Y:S01]  /*0530*/  ISETP.GE.AND P1, PT, R6, R5, PT ;  /* 0x000000050600720c */ /* 0x000fe20003f26270 */
[----:B------:R-:W-:-:S02]  /*0540*/  IMAD.MOV.U32 R32, RZ, RZ, 0x7fffffff ;  /* 0x7fffffffff207424 */ /* 0x000fc400078e00ff */
[----:B------:R1:W5:Y:S01]  /*0550*/  @!P5 LDG.E R31, desc[UR6][R8.64+0x180] ;  /* 0x00018006081fd981 */ /* 0x000362000c1e1900 */
[-C--:B------:R-:W-:Y:S01]  /*0560*/  ISETP.GE.AND P5, PT, R0, R5.reuse, PT ;  /* 0x000000050000720c */ /* 0x080fe20003fa6270 */
[C---:B------:R-:W-:Y:S02]  /*0570*/  VIADD R0, R10.reuse, 0x160 ;  /* 0x000001600a007836 */ /* 0x040fe40000000000 */
[----:B------:R-:W-:Y:S01]  /*0580*/  IMAD.MOV.U32 R30, RZ, RZ, 0x7fffffff ;  /* 0x7fffffffff1e7424 */ /* 0x000fe200078e00ff */
[----:B------:R1:W5:Y:S01]  /*0590*/  @!P6 LDG.E R32, desc[UR6][R8.64+0x200] ;  /* 0x000200060820e981 */ /* 0x000362000c1e1900 */
[----:B------:R-:W-:Y:S01]  /*05a0*/  VIADD R6, R10, 0x120 ;  /* 0x000001200a067836 */ /* 0x000fe20000000000 */
[-C--:B------:R-:W-:Y:S01]  /*05b0*/  ISETP.GE.AND P6, PT, R0, R5.reuse, PT ;  /* 0x000000050000720c */ /* 0x080fe20003fc6270 */
[----:B------:R-:W-:Y:S02]  /*05c0*/  IMAD.MOV.U32 R34, RZ, RZ, 0x7fffffff ;  /* 0x7fffffffff227424 */ /* 0x000fe400078e00ff */
[----:B------:R-:W-:Y:S01]  /*05d0*/  VIADD R0, R10, 0x1a0 ;  /* 0x000001a00a007836 */ /* 0x000fe20000000000 */
[----:B------:R1:W5:Y:S01]  /*05e0*/  @!P4 LDG.E R30, desc[UR6][R8.64+0x100] ;  /* 0x00010006081ec981 */ /* 0x000362000c1e1900 */
[----:B------:R-:W-:Y:S01]  /*05f0*/  ISETP.GE.AND P4, PT, R6, R5, PT ;  /* 0x000000050600720c */ /* 0x000fe20003f86270 */
[----:B------:R-:W-:-:S02]  /*0600*/  IMAD.MOV.U32 R33, RZ, RZ, 0x7fffffff ;  /* 0x7fffffffff217424 */ /* 0x000fc400078e00ff */
[----:B------:R1:W5:Y:S01]  /*0610*/  @!P1 LDG.E R34, desc[UR6][R8.64+0x300] ;  /* 0x0003000608229981 */ /* 0x000362000c1e1900 */
[----:B------:R-:W-:Y:S01]  /*0620*/  IMAD.MOV.U32 R35, RZ, RZ, 0x7fffffff ;  /* 0x7fffffffff237424 */ /* 0x000fe200078e00ff */
[-C--:B------:R-:W-:Y:S01]  /*0630*/  ISETP.GE.AND P1, PT, R0, R5.reuse, PT ;  /* 0x000000050000720c */ /* 0x080fe20003f26270 */
[C---:B------:R-:W-:Y:S01]  /*0640*/  VIADD R6, R10.reuse, 0x180 ;  /* 0x000001800a067836 */ /* 0x040fe20000000000 */
[----:B------:R1:W5:Y:S01]  /*0650*/  @!P0 LDG.E R33, desc[UR6][R8.64+0x280] ;  /* 0x0002800608218981 */ /* 0x000362000c1e1900 */
[----:B------:R-:W-:Y:S02]  /*0660*/  VIADD R0, R10, 0x1c0 ;  /* 0x000001c00a007836 */ /* 0x000fe40000000000 */
[----:B------:R-:W-:Y:S01]  /*0670*/  IMAD.MOV.U32 R36, RZ, RZ, 0x7fffffff ;  /* 0x7fffffffff247424 */ /* 0x000fe200078e00ff */
[----:B------:R1:W5:Y:S01]  /*0680*/  @!P2 LDG.E R35, desc[UR6][R8.64+0x380] ;  /* 0x000380060823a981 */ /* 0x000362000c1e1900 */
[----:B------:R-:W-:Y:S01]  /*0690*/  IMAD.MOV.U32 R37, RZ, RZ, 0x7fffffff ;  /* 0x7fffffffff257424 */ /* 0x000fe200078e00ff */
[-C--:B------:R-:W-:Y:S01]  /*06a0*/  ISETP.GE.AND P0, PT, R6, R5.reuse, PT ;  /* 0x000000050600720c */ /* 0x080fe20003f06270 */
[----:B------:R-:W-:Y:S01]  /*06b0*/  VIADD R6, R10, 0x1e0 ;  /* 0x000001e00a067836 */ /* 0x000fe20000000000 */
[-C--:B------:R-:W-:Y:S01]  /*06c0*/  ISETP.GE.AND P2, PT, R0, R5.reuse, PT ;  /* 0x000000050000720c */ /* 0x080fe20003f46270 */
[----:B------:R-:W-:Y:S01]  /*06d0*/  VIADD R0, R10, 0x200 ;  /* 0x000002000a007836 */ /* 0x000fe20000000000 */
[----:B------:R1:W5:Y:S02]  /*06e0*/  @!P3 LDG.E R36, desc[UR6][R8.64+0x400] ;  /* 0x000400060824b981 */ /* 0x000364000c1e1900 */
[----:B------:R-:W-:-:S02]  /*06f0*/  ISETP.GE.AND P3, PT, R6, R5, PT ;  /* 0x000000050600720c */ /* 0x000fc40003f66270 */
[----:B------:R1:W5:Y:S01]  /*0700*/  @!P4 LDG.E R37, desc[UR6][R8.64+0x480] ;  /* 0x000480060825c981 */ /* 0x000362000c1e1900 */
[----:B------:R-:W-:Y:S01]  /*0710*/  ISETP.GE.AND P4, PT, R0, R5, PT ;  /* 0x000000050000720c */ /* 0x000fe20003f86270 */
[----:B------:R-:W-:Y:S02]  /*0720*/  IMAD.MOV.U32 R38, RZ, RZ, 0x7fffffff ;  /* 0x7fffffffff267424 */ /* 0x000fe400078e00ff */
[----:B------:R-:W-:Y:S02]  /*0730*/  IMAD.MOV.U32 R39, RZ, RZ, 0x7fffffff ;  /* 0x7fffffffff277424 */ /* 0x000fe400078e00ff */
[----:B------:R-:W-:Y:S02]  /*0740*/  IMAD.MOV.U32 R40, RZ, RZ, 0x7fffffff ;  /* 0x7fffffffff287424 */ /* 0x000fe400078e00ff */
[----:B------:R-:W-:Y:S01]  /*0750*/  IMAD.MOV.U32 R43, RZ, RZ, 0x7fffffff ;  /* 0x7fffffffff2b7424 */ /* 0x000fe200078e00ff */
[----:B------:R1:W5:Y:S01]  /*0760*/  @!P5 LDG.E R38, desc[UR6][R8.64+0x500] ;  /* 0x000500060826d981 */ /* 0x000362000c1e1900 */
[----:B------:R-:W-:-:S02]  /*0770*/  IMAD.MOV.U32 R44, RZ, RZ, 0x7fffffff ;  /* 0x7fffffffff2c7424 */ /* 0x000fc400078e00ff */
[----:B------:R-:W-:Y:S01]  /*0780*/  IMAD.MOV.U32 R45, RZ, RZ, 0x7fffffff ;  /* 0x7fffffffff2d7424 */ /* 0x000fe200078e00ff */
[----:B------:R1:W5:Y:S01]  /*0790*/  @!P6 LDG.E R39, desc[UR6][R8.64+0x580] ;  /* 0x000580060827e981 */ /* 0x000362000c1e1900 */
[----:B------:R-:W-:-:S03]  /*07a0*/  IMAD.MOV.U32 R46, RZ, RZ, 0x7fffffff ;  /* 0x7fffffffff2e7424 */ /* 0x000fc600078e00ff */
[----:B------:R1:W5:Y:S04]  /*07b0*/  @!P0 LDG.E R40, desc[UR6][R8.64+0x600] ;  /* 0x0006000608288981 */ /* 0x000368000c1e1900 */
[----:B------:R1:W5:Y:S04]  /*07c0*/  @!P1 LDG.E R43, desc[UR6][R8.64+0x680] ;  /* 0x00068006082b9981 */ /* 0x000368000c1e1900 */
[----:B------:R1:W5:Y:S04]  /*07d0*/  @!P2 LDG.E R44, desc[UR6][R8.64+0x700] ;  /* 0x00070006082ca981 */ /* 0x000368000c1e1900 */
[----:B------:R1:W5:Y:S04]  /*07e0*/  @!P3 LDG.E R45, desc[UR6][R8.64+0x780] ;  /* 0x00078006082db981 */ /* 0x000368000c1e1900 */
[----:B------:R1:W5:Y:S02]  /*07f0*/  @!P4 LDG.E R46, desc[UR6][R8.64+0x800] ;  /* 0x00080006082ec981 */ /* 0x000364000c1e1900 */
.L_x_3:
[----:B------:R-:W-:Y:S01]  /*0800*/  VIMNMX R5, PT, PT, R24, 0xe0, !PT ;  /* 0x000000e018057848 */ /* 0x000fe20007fe0100 */
[----:B------:R-:W2:Y:S01]  /*0810*/  LDCU UR4, c[0x0][0x3c8] ;  /* 0x00007900ff0477ac */ /* 0x000ea20008000800 */
[----:B------:R-:W-:Y:S01]  /*0820*/  SHF.R.U32.HI R0, RZ, 0x5, R3 ;  /* 0x00000005ff007819 */ /* 0x000fe20000011603 */
[----:B------:R-:W-:Y:S01]  /*0830*/  BSSY.RECONVERGENT B0, `(.L_x_4) ;  /* 0x0000025000007945 */ /* 0x000fe20003800200 */
[--C-:B------:R-:W-:Y:S01]  /*0840*/  IADD3 R5, PT, PT, R5, 0x1f, -R24.reuse ;  /* 0x0000001f05057810 */ /* 0x100fe20007ffe818 */
[----:B------:R-:W-:Y:S01]  /*0850*/  UMOV UR5, 0xffffffff ;  /* 0xffffffff00057882 */ /* 0x000fe20000000000 */
[----:B01----:R-:W-:Y:S02]  /*0860*/  IMAD.MOV.U32 R8, RZ, RZ, R24 ;  /* 0x000000ffff087224 */ /* 0x003fe400078e0018 */
[C---:B------:R-:W-:Y:S01]  /*0870*/  ISETP.GE.U32.AND P0, PT, R5.reuse, 0x1e0, PT ;  /* 0x000001e00500780c */ /* 0x040fe20003f06070 */
[----:B------:R-:W-:Y:S01]  /*0880*/  IMAD.SHL.U32 R0, R0, 0x400, RZ ;  /* 0x0000040000007824 */ /* 0x000fe200078e00ff */
[----:B------:R-:W-:-:S04]  /*0890*/  LEA.HI R6, R5, 0x1, RZ, 0x1b ;  /* 0x0000000105067811 */ /* 0x000fc800078fd8ff */
[----:B------:R-:W-:-:S04]  /*08a0*/  LOP3.LUT R9, R6, 0xf, RZ, 0xc0, !PT ;  /* 0x0000000f06097812 */ /* 0x000fc800078ec0ff */
[----:B------:R-:W-:Y:S01]  /*08b0*/  ISETP.NE.AND P1, PT, R9, RZ, PT ;  /* 0x000000ff0900720c */ /* 0x000fe20003f25270 */
[----:B--2---:R-:W-:Y:S02]  /*08c0*/  USHF.L.U32 UR4, UR5, UR4, URZ ;  /* 0x0000000405047299 */ /* 0x004fe400080006ff */
[----:B------:R-:W-:Y:S10]  /*08d0*/  @!P0 BRA `(.L_x_5) ;  /* 0x0000000000688947 */ /* 0x000ff40003800000 */
[----:B------:R-:W-:Y:S01]  /*08e0*/  IMAD R10, R24, 0x4, R0 ;  /* 0x00000004180a7824 */ /* 0x000fe200078e0200 */
[----:B------:R-:W-:Y:S01]  /*08f0*/  LOP3.LUT R5, R6, 0xffffff0, RZ, 0xc0, !PT ;  /* 0x0ffffff006057812 */ /* 0x000fe200078ec0ff */
[----:B------:R-:W-:-:S03]  /*0900*/  IMAD.MOV.U32 R8, RZ, RZ, R24 ;  /* 0x000000ffff087224 */ /* 0x000fc600078e0018 */
[----:B------:R-:W-:Y:S01]  /*0910*/  IADD3 R10, PT, PT, R10, 0x400, R7 ;  /* 0x000004000a0a7810 */ /* 0x000fe20007ffe007 */
[----:B------:R-:W-:-:S07]  /*0920*/  IMAD.MOV R5, RZ, RZ, -R5 ;  /* 0x000000ffff057224 */ /* 0x000fce00078e0a05 */
.L_x_6:
[----:B------:R-:W-:Y:S01]  /*0930*/  VIADD R5, R5, 0x10 ;  /* 0x0000001005057836 */ /* 0x000fe20000000000 */
[----:B------:R-:W-:Y:S01]  /*0940*/  STS [R10+-0x400], RZ ;  /* 0xfffc00ff0a007388 */ /* 0x000fe20000000800 */
[----:B------:R-:W-:-:S03]  /*0950*/  VIADD R8, R8, 0x200 ;  /* 0x0000020008087836 */ /* 0x000fc60000000000 */
[----:B------:R-:W-:Y:S01]  /*0960*/  ISETP.NE.AND P0, PT, R5, RZ, PT ;  /* 0x000000ff0500720c */ /* 0x000fe20003f05270 */
[----:B------:R-:W-:Y:S04]  /*0970*/  STS [R10+-0x380], RZ ;  /* 0xfffc80ff0a007388 */ /* 0x000fe80000000800 */
[----:B------:R-:W-:Y:S04]  /*0980*/  STS [R10+-0x300], RZ ;  /* 0xfffd00ff0a007388 */ /* 0x000fe80000000800 */
[----:B------:R-:W-:Y:S04]  /*0990*/  STS [R10+-0x280], RZ ;  /* 0xfffd80ff0a007388 */ /* 0x000fe80000000800 */
[----:B------:R-:W-:Y:S04]  /*09a0*/  STS [R10+-0x200], RZ ;  /* 0xfffe00ff0a007388 */ /* 0x000fe80000000800 */
[----:B------:R-:W-:Y:S04]  /*09b0*/  STS [R10+-0x180], RZ ;  /* 0xfffe80ff0a007388 */ /* 0x000fe80000000800 */
[----:B------:R-:W-:Y:S04]  /*09c0*/  STS [R10+-0x100], RZ ;  /* 0xffff00ff0a007388 */ /* 0x000fe80000000800 */
[----:B------:R-:W-:Y:S04]  /*09d0*/  STS [R10+-0x80], RZ ;  /* 0xffff80ff0a007388 */ /* 0x000fe80000000800 */
[----:B------:R-:W-:Y:S04]  /*09e0*/  STS [R10], RZ ;  /* 0x000000ff0a007388 */ /* 0x000fe80000000800 */
[----:B------:R-:W-:Y:S04]  /*09f0*/  STS [R10+0x80], RZ ;  /* 0x000080ff0a007388 */ /* 0x000fe80000000800 */
[----:B------:R-:W-:Y:S04]  /*0a00*/  STS [R10+0x100], RZ ;  /* 0x000100ff0a007388 */ /* 0x000fe80000000800 */
[----:B------:R-:W-:Y:S04]  /*0a10*/  STS [R10+0x180], RZ ;  /* 0x000180ff0a007388 */ /* 0x000fe80000000800 */
[----:B------:R-:W-:Y:S04]  /*0a20*/  STS [R10+0x200], RZ ;  /* 0x000200ff0a007388 */ /* 0x000fe80000000800 */
[----:B------:R-:W-:Y:S04]  /*0a30*/  STS [R10+0x280], RZ ;  /* 0x000280ff0a007388 */ /* 0x000fe80000000800 */
[----:B------:R-:W-:Y:S04]  /*0a40*/  STS [R10+0x300], RZ ;  /* 0x000300ff0a007388 */ /* 0x000fe80000000800 */
[----:B------:R0:W-:Y:S02]  /*0a50*/  STS [R10+0x380], RZ ;  /* 0x000380ff0a007388 */ /* 0x0001e40000000800 */
[----:B0-----:R-:W-:Y:S01]  /*0a60*/  VIADD R10, R10, 0x800 ;  /* 0x000008000a0a7836 */ /* 0x001fe20000000000 */
[----:B------:R-:W-:Y:S06]  /*0a70*/  @P0 BRA `(.L_x_6) ;  /* 0xfffffffc00ac0947 */ /* 0x000fec000383ffff */
.L_x_5:
[----:B------:R-:W-:Y:S05]  /*0a80*/  BSYNC.RECONVERGENT B0 ;  /* 0x0000000000007941 */ /* 0x000fea0003800200 */
.L_x_4:
[----:B------:R-:W-:Y:S01]  /*0a90*/  BSSY.RECONVERGENT B0, `(.L_x_7) ;  /* 0x0000026000007945 */ /* 0x000fe20003800200 */
[----:B------:R-:W-:-:S03]  /*0aa0*/  IMAD.IADD R5, R7, 0x1, R0 ;  /* 0x0000000107057824 */ /* 0x000fc600078e0200 */
[----:B------:R-:W-:Y:S05]  /*0ab0*/  @!P1 BRA `(.L_x_8) ;  /* 0x00000000008c9947 */ /* 0x000fea0003800000 */
[----:B------:R-:W-:Y:S01]  /*0ac0*/  ISETP.GE.U32.AND P0, PT, R9, 0x8, PT ;  /* 0x000000080900780c */ /* 0x000fe20003f06070 */
[----:B------:R-:W-:Y:S01]  /*0ad0*/  BSSY.RECONVERGENT B1, `(.L_x_9) ;  /* 0x000000e000017945 */ /* 0x000fe20003800200 */
[----:B------:R-:W-:-:S04]  /*0ae0*/  LOP3.LUT R10, R6, 0x7, RZ, 0xc0, !PT ;  /* 0x00000007060a7812 */ /* 0x000fc800078ec0ff */
[----:B------:R-:W-:-:S07]  /*0af0*/  ISETP.NE.AND P1, PT, R10, RZ, PT ;  /* 0x000000ff0a00720c */ /* 0x000fce0003f25270 */
[----:B------:R-:W-:Y:S06]  /*0b00*/  @!P0 BRA `(.L_x_10) ;  /* 0x0000000000288947 */ /* 0x000fec0003800000 */
[C---:B------:R-:W-:Y:S02]  /*0b10*/  IMAD R9, R8.reuse, 0x4, R5 ;  /* 0x0000000408097824 */ /* 0x040fe400078e0205 */
[----:B------:R-:W-:-:S03]  /*0b20*/  VIADD R8, R8, 0x100 ;  /* 0x0000010008087836 */ /* 0x000fc60000000000 */
[----:B------:R0:W-:Y:S04]  /*0b30*/  STS [R9], RZ ;  /* 0x000000ff09007388 */ /* 0x0001e80000000800 */
[----:B------:R0:W-:Y:S04]  /*0b40*/  STS [R9+0x80], RZ ;  /* 0x000080ff09007388 */ /* 0x0001e80000000800 */
[----:B------:R0:W-:Y:S04]  /*0b50*/  STS [R9+0x100], RZ ;  /* 0x000100ff09007388 */ /* 0x0001e80000000800 */
[----:B------:R0:W-:Y:S04]  /*0b60*/  STS [R9+0x180], RZ ;  /* 0x000180ff09007388 */ /* 0x0001e80000000800 */
[----:B------:R0:W-:Y:S04]  /*0b70*/  STS [R9+0x200], RZ ;  /* 0x000200ff09007388 */ /* 0x0001e80000000800 */
[----:B------:R0:W-:Y:S04]  /*0b80*/  STS [R9+0x280], RZ ;  /* 0x000280ff09007388 */ /* 0x0001e80000000800 */
[----:B------:R0:W-:Y:S04]  /*0b90*/  STS [R9+0x300], RZ ;  /* 0x000300ff09007388 */ /* 0x0001e80000000800 */
[----:B------:R0:W-:Y:S02]  /*0ba0*/  STS [R9+0x380], RZ ;  /* 0x000380ff09007388 */ /* 0x0001e40000000800 */
.L_x_10:
[----:B------:R-:W-:Y:S05]  /*0bb0*/  BSYNC.RECONVERGENT B1 ;  /* 0x0000000000017941 */ /* 0x000fea0003800200 */
.L_x_9:
[----:B------:R-:W-:Y:S05]  /*0bc0*/  @!P1 BRA `(.L_x_8) ;  /* 0x0000000000489947 */ /* 0x000fea0003800000 */
[----:B------:R-:W-:Y:S02]  /*0bd0*/  ISETP.GE.U32.AND P0, PT, R10, 0x4, PT ;  /* 0x000000040a00780c */ /* 0x000fe40003f06070 */
[----:B------:R-:W-:-:S04]  /*0be0*/  LOP3.LUT R6, R6, 0x3, RZ, 0xc0, !PT ;  /* 0x0000000306067812 */ /* 0x000fc800078ec0ff */
[----:B------:R-:W-:-:S07]  /*0bf0*/  ISETP.NE.AND P1, PT, R6, RZ, PT ;  /* 0x000000ff0600720c */ /* 0x000fce0003f25270 */
[C---:B0-----:R-:W-:Y:S02]  /*0c00*/  @P0 IMAD R9, R8.reuse, 0x4, R5 ;  /* 0x0000000408090824 */ /* 0x041fe400078e0205 */
[----:B------:R-:W-:-:S03]  /*0c10*/  @P0 VIADD R8, R8, 0x80 ;  /* 0x0000008008080836 */ /* 0x000fc60000000000 */
[----:B------:R1:W-:Y:S04]  /*0c20*/  @P0 STS [R9], RZ ;  /* 0x000000ff09000388 */ /* 0x0003e80000000800 */
[----:B------:R1:W-:Y:S04]  /*0c30*/  @P0 STS [R9+0x80], RZ ;  /* 0x000080ff09000388 */ /* 0x0003e80000000800 */
[----:B------:R1:W-:Y:S04]  /*0c40*/  @P0 STS [R9+0x100], RZ ;  /* 0x000100ff09000388 */ /* 0x0003e80000000800 */
[----:B------:R1:W-:Y:S01]  /*0c50*/  @P0 STS [R9+0x180], RZ ;  /* 0x000180ff09000388 */ /* 0x0003e20000000800 */
[----:B------:R-:W-:Y:S05]  /*0c60*/  @!P1 BRA `(.L_x_8) ;  /* 0x0000000000209947 */ /* 0x000fea0003800000 */
[----:B------:R-:W-:Y:S02]  /*0c70*/  IMAD R0, R8, 0x4, R0 ;  /* 0x0000000408007824 */ /* 0x000fe400078e0200 */
[----:B------:R-:W-:Y:S02]  /*0c80*/  IMAD.MOV R6, RZ, RZ, -R6 ;  /* 0x000000ffff067224 */ /* 0x000fe400078e0a06 */
[----:B------:R-:W-:-:S07]  /*0c90*/  IMAD.IADD R0, R7, 0x1, R0 ;  /* 0x0000000107007824 */ /* 0x000fce00078e0200 */
.L_x_11:
[----:B------:R-:W-:Y:S01]  /*0ca0*/  VIADD R6, R6, 0x1 ;  /* 0x0000000106067836 */ /* 0x000fe20000000000 */
[----:B------:R0:W-:Y:S04]  /*0cb0*/  STS [R0], RZ ;  /* 0x000000ff00007388 */ /* 0x0001e80000000800 */
[----:B------:R-:W-:Y:S01]  /*0cc0*/  ISETP.NE.AND P0, PT, R6, RZ, PT ;  /* 0x000000ff0600720c */ /* 0x000fe20003f05270 */
[----:B0-----:R-:W-:-:S12]  /*0cd0*/  VIADD R0, R0, 0x80 ;  /* 0x0000008000007836 */ /* 0x001fd80000000000 */
[----:B------:R-:W-:Y:S05]  /*0ce0*/  @P0 BRA `(.L_x_11) ;  /* 0xfffffffc00ec0947 */ /* 0x000fea000383ffff */
.L_x_8:
[----:B------:R-:W-:Y:S05]  /*0cf0*/  BSYNC.RECONVERGENT B0 ;  /* 0x0000000000007941 */ /* 0x000fea0003800200 */
.L_x_7:
[----:B------:R-:W2:Y:S01]  /*0d00*/  LDCU UR5, c[0x0][0x3c4] ;  /* 0x00007880ff0577ac */ /* 0x000ea20008000800 */
[----:B-----5:R-:W-:Y:S01]  /*0d10*/  LOP3.LUT R27, R28, 0x80000000, RZ, 0x3c, !PT ;  /* 0x800000001c1b7812 */ /* 0x020fe200078e3cff */
[----:B------:R-:W-:Y:S01]  /*0d20*/  BSSY.RECONVERGENT B0, `(.L_x_12) ;  /* 0x0000080000007945 */ /* 0x000fe20003800200 */
[----:B------:R-:W-:Y:S02]  /*0d30*/  LOP3.LUT R22, R29, 0x80000000, RZ, 0x3c, !PT ;  /* 0x800000001d167812 */ /* 0x000fe400078e3cff */
[----:B------:R-:W-:Y:S02]  /*0d40*/  LOP3.LUT R21, R30, 0x80000000, RZ, 0x3c, !PT ;  /* 0x800000001e157812 */ /* 0x000fe400078e3cff */
[----:B------:R-:W-:Y:S02]  /*0d50*/  LOP3.LUT R18, R31, 0x80000000, RZ, 0x3c, !PT ;  /* 0x800000001f127812 */ /* 0x000fe400078e3cff */
[----:B------:R-:W-:Y:S02]  /*0d60*/  LOP3.LUT R20, R33, 0x80000000, RZ, 0x3c, !PT ;  /* 0x8000000021147812 */ /* 0x000fe400078e3cff */
[----:B------:R-:W-:-:S02]  /*0d70*/  LOP3.LUT R23, R32, 0x80000000, RZ, 0x3c, !PT ;  /* 0x8000000020177812 */ /* 0x000fc400078e3cff */
[----:B------:R-:W-:Y:S02]  /*0d80*/  LOP3.LUT R25, R34, 0x80000000, RZ, 0x3c, !PT ;  /* 0x8000000022197812 */ /* 0x000fe400078e3cff */
[----:B------:R-:W-:Y:S02]  /*0d90*/  LOP3.LUT R17, R36, 0x80000000, RZ, 0x3c, !PT ;  /* 0x8000000024117812 */ /* 0x000fe400078e3cff */
[----:B------:R-:W-:Y:S02]  /*0da0*/  LOP3.LUT R19, R38, 0x80000000, RZ, 0x3c, !PT ;  /* 0x8000000026137812 */ /* 0x000fe400078e3cff */
[----:B--2---:R-:W-:Y:S02]  /*0db0*/  SHF.R.U32.HI R49, RZ, UR5, R27 ;  /* 0x00000005ff317c19 */ /* 0x004fe4000801161b */
[----:B------:R-:W-:Y:S02]  /*0dc0*/  SHF.R.U32.HI R52, RZ, UR5, R22 ;  /* 0x00000005ff347c19 */ /* 0x000fe40008011616 */
[----:B------:R-:W-:-:S02]  /*0dd0*/  LOP3.LUT R49, R49, UR4, RZ, 0x30, !PT ;  /* 0x0000000431317c12 */ /* 0x000fc4000f8e30ff */
[----:B------:R-:W-:Y:S02]  /*0de0*/  LOP3.LUT R52, R52, UR4, RZ, 0x30, !PT ;  /* 0x0000000434347c12 */ /* 0x000fe4000f8e30ff */
[----:B------:R-:W-:Y:S01]  /*0df0*/  SHF.R.U32.HI R56, RZ, UR5, R21 ;  /* 0x00000005ff387c19 */ /* 0x000fe20008011615 */
[--C-:B------:R-:W-:Y:S01]  /*0e00*/  IMAD R0, R49, 0x4, R5.reuse ;  /* 0x0000000431007824 */ /* 0x100fe200078e0205 */
[----:B------:R-:W-:Y:S01]  /*0e10*/  SHF.R.U32.HI R48, RZ, UR5, R18 ;  /* 0x00000005ff307c19 */ /* 0x000fe20008011612 */
[----:B------:R-:W-:Y:S01]  /*0e20*/  IMAD R6, R52, 0x4, R5 ;  /* 0x0000000434067824 */ /* 0x000fe200078e0205 */
[----:B------:R-:W-:Y:S01]  /*0e30*/  LOP3.LUT R56, R56, UR4, RZ, 0x30, !PT ;  /* 0x0000000438387c12 */ /* 0x000fe2000f8e30ff */
[----:B------:R-:W-:Y:S01]  /*0e40*/  NOP ;  /* 0x0000000000007918 */ /* 0x000fe20000000000 */
[----:B01----:R-:W-:Y:S01]  /*0e50*/  SHF.R.U32.HI R9, RZ, UR5, R20 ;  /* 0x00000005ff097c19 */ /* 0x003fe20008011614 */
[----:B------:R0:W-:Y:S01]  /*0e60*/  ATOMS.POPC.INC.32 RZ, [R0+URZ] ;  /* 0x0000000000ff7f8c */ /* 0x0001e2000d8000ff */
[----:B------:R-:W-:-:S02]  /*0e70*/  LOP3.LUT R48, R48, UR4, RZ, 0x30, !PT ;  /* 0x0000000430307c12 */ /* 0x000fc4000f8e30ff */
[----:B------:R-:W-:Y:S01]  /*0e80*/  SHF.R.U32.HI R8, RZ, UR5, R23 ;  /* 0x00000005ff087c19 */ /* 0x000fe20008011617 */
[----:B------:R1:W-:Y:S01]  /*0e90*/  ATOMS.POPC.INC.32 RZ, [R6+URZ] ;  /* 0x0000000006ff7f8c */ /* 0x0003e2000d8000ff */
[----:B------:R-:W-:Y:S02]  /*0ea0*/  SHF.R.U32.HI R11, RZ, UR5, R25 ;  /* 0x00000005ff0b7c19 */ /* 0x000fe40008011619 */
[----:B------:R-:W-:Y:S01]  /*0eb0*/  LOP3.LUT R10, R9, UR4, RZ, 0x30, !PT ;  /* 0x00000004090a7c12 */ /* 0x000fe2000f8e30ff */
[--C-:B0-----:R-:W-:Y:S01]  /*0ec0*/  IMAD R0, R56, 0x4, R5.reuse ;  /* 0x0000000438007824 */ /* 0x101fe200078e0205 */
[----:B------:R-:W-:Y:S02]  /*0ed0*/  LOP3.LUT R8, R8, UR4, RZ, 0x30, !PT ;  /* 0x0000000408087c12 */ /* 0x000fe4000f8e30ff */
[----:B------:R-:W-:Y:S01]  /*0ee0*/  LOP3.LUT R12, R11, UR4, RZ, 0x30, !PT ;  /* 0x000000040b0c7c12 */ /* 0x000fe2000f8e30ff */
[--C-:B-1----:R-:W-:Y:S01]  /*0ef0*/  IMAD R6, R48, 0x4, R5.reuse ;  /* 0x0000000430067824 */ /* 0x102fe200078e0205 */
[----:B------:R0:W-:Y:S01]  /*0f00*/  ATOMS.POPC.INC.32 RZ, [R0+URZ] ;  /* 0x0000000000ff7f8c */ /* 0x0001e2000d8000ff */
[--C-:B------:R-:W-:Y:S01]  /*0f10*/  IMAD R9, R10, 0x4, R5.reuse ;  /* 0x000000040a097824 */ /* 0x100fe200078e0205 */
[----:B------:R-:W-:Y:S01]  /*0f20*/  LOP3.LUT R10, R35, 0x80000000, RZ, 0x3c, !PT ;  /* 0x80000000230a7812 */ /* 0x000fe200078e3cff */
[--C-:B------:R-:W-:Y:S01]  /*0f30*/  IMAD R8, R8, 0x4, R5.reuse ;  /* 0x0000000408087824 */ /* 0x100fe200078e0205 */
[----:B------:R1:W-:Y:S01]  /*0f40*/  ATOMS.POPC.INC.32 RZ, [R6+URZ] ;  /* 0x0000000006ff7f8c */ /* 0x0003e2000d8000ff */
[----:B------:R-:W-:Y:S01]  /*0f50*/  IMAD R11, R12, 0x4, R5 ;  /* 0x000000040c0b7824 */ /* 0x000fe200078e0205 */
[----:B------:R-:W-:-:S02]  /*0f60*/  LOP3.LUT R12, R37, 0x80000000, RZ, 0x3c, !PT ;  /* 0x80000000250c7812 */ /* 0x000fc400078e3cff */
[----:B------:R-:W-:Y:S01]  /*0f70*/  LOP3.LUT R16, R39, 0x80000000, RZ, 0x3c, !PT ;  /* 0x8000000027107812 */ /* 0x000fe200078e3cff */
[----:B------:R-:W-:Y:S01]  /*0f80*/  ATOMS.POPC.INC.32 RZ, [R8+URZ] ;  /* 0x0000000008ff7f8c */ /* 0x000fe2000d8000ff */
[----:B0-----:R-:W-:Y:S02]  /*0f90*/  SHF.R.U32.HI R0, RZ, UR5, R10 ;  /* 0x00000005ff007c19 */ /* 0x001fe4000801160a */
[----:B-1----:R-:W-:Y:S01]  /*0fa0*/  SHF.R.U32.HI R6, RZ, UR5, R17 ;  /* 0x00000005ff067c19 */ /* 0x002fe20008011611 */
[----:B------:R0:W-:Y:S01]  /*0fb0*/  ATOMS.POPC.INC.32 RZ, [R9+URZ] ;  /* 0x0000000009ff7f8c */ /* 0x0001e2000d8000ff */
[----:B------:R-:W-:Y:S02]  /*0fc0*/  SHF.R.U32.HI R14, RZ, UR5, R19 ;  /* 0x00000005ff0e7c19 */ /* 0x000fe40008011613 */
[----:B------:R-:W-:Y:S01]  /*0fd0*/  LOP3.LUT R6, R6, UR4, RZ, 0x30, !PT ;  /* 0x0000000406067c12 */ /* 0x000fe2000f8e30ff */
[----:B------:R1:W-:Y:S01]  /*0fe0*/  ATOMS.POPC.INC.32 RZ, [R11+URZ] ;  /* 0x000000000bff7f8c */ /* 0x0003e2000d8000ff */
[----:B------:R-:W-:-:S02]  /*0ff0*/  SHF.R.U32.HI R13, RZ, UR5, R12 ;  /* 0x00000005ff0d7c19 */ /* 0x000fc4000801160c */
[----:B------:R-:W-:Y:S02]  /*1000*/  LOP3.LUT R0, R0, UR4, RZ, 0x30, !PT ;  /* 0x0000000400007c12 */ /* 0x000fe4000f8e30ff */
[----:B0-----:R-:W-:Y:S02]  /*1010*/  SHF.R.U32.HI R9, RZ, UR5, R16 ;  /* 0x00000005ff097c19 */ /* 0x001fe40008011610 */
[----:B------:R-:W-:Y:S01]  /*1020*/  LOP3.LUT R50, R14, UR4, RZ, 0x30, !PT ;  /* 0x000000040e327c12 */ /* 0x000fe2000f8e30ff */
[--C-:B------:R-:W-:Y:S01]  /*1030*/  IMAD R14, R6, 0x4, R5.reuse ;  /* 0x00000004060e7824 */ /* 0x100fe200078e0205 */
[----:B------:R-:W-:Y:S01]  /*1040*/  LOP3.LUT R8, R13, UR4, RZ, 0x30, !PT ;  /* 0x000000040d087c12 */ /* 0x000fe2000f8e30ff */
[--C-:B------:R-:W-:Y:S01]  /*1050*/  IMAD R0, R0, 0x4, R5.reuse ;  /* 0x0000000400007824 */ /* 0x100fe200078e0205 */
[----:B------:R-:W-:Y:S01]  /*1060*/  LOP3.LUT R6, R9, UR4, RZ, 0x30, !PT ;  /* 0x0000000409067c12 */ /* 0x000fe2000f8e30ff */
[--C-:B------:R-:W-:Y:S01]  /*1070*/  IMAD R50, R50, 0x4, R5.reuse ;  /* 0x0000000432327824 */ /* 0x100fe200078e0205 */
[----:B------:R-:W-:Y:S01]  /*1080*/  LOP3.LUT R9, R40, 0x80000000, RZ, 0x3c, !PT ;  /* 0x8000000028097812 */ /* 0x000fe200078e3cff */
[--C-:B------:R-:W-:Y:S01]  /*1090*/  IMAD R26, R8, 0x4, R5.reuse ;  /* 0x00000004081a7824 */ /* 0x100fe200078e0205 */
[----:B------:R0:W-:Y:S01]  /*10a0*/  ATOMS.POPC.INC.32 RZ, [R0+URZ] ;  /* 0x0000000000ff7f8c */ /* 0x0001e2000d8000ff */
[----:B------:R-:W-:Y:S01]  /*10b0*/  IMAD R51, R6, 0x4, R5 ;  /* 0x0000000406337824 */ /* 0x000fe200078e0205 */
[----:B------:R-:W-:-:S02]  /*10c0*/  LOP3.LUT R6, R43, 0x80000000, RZ, 0x3c, !PT ;  /* 0x800000002b067812 */ /* 0x000fc400078e3cff */
[----:B-1----:R-:W-:Y:S01]  /*10d0*/  LOP3.LUT R11, R44, 0x80000000, RZ, 0x3c, !PT ;  /* 0x800000002c0b7812 */ /* 0x002fe200078e3cff */
[----:B------:R1:W-:Y:S01]  /*10e0*/  ATOMS.POPC.INC.32 RZ, [R14+URZ] ;  /* 0x000000000eff7f8c */ /* 0x0003e2000d8000ff */
[----:B------:R-:W-:Y:S02]  /*10f0*/  LOP3.LUT R8, R45, 0x80000000, RZ, 0x3c, !PT ;  /* 0x800000002d087812 */ /* 0x000fe400078e3cff */
[----:B------:R-:W-:Y:S01]  /*1100*/  LOP3.LUT R13, R46, 0x80000000, RZ, 0x3c, !PT ;  /* 0x800000002e0d7812 */ /* 0x000fe200078e3cff */
[----:B------:R2:W-:Y:S01]  /*1110*/  ATOMS.POPC.INC.32 RZ, [R26+URZ] ;  /* 0x000000001aff7f8c */ /* 0x0005e2000d8000ff */
[----:B0-----:R-:W-:Y:S02]  /*1120*/  SHF.R.U32.HI R0, RZ, UR5, R9 ;  /* 0x00000005ff007c19 */ /* 0x001fe40008011609 */
[----:B------:R-:W-:Y:S01]  /*1130*/  SHF.R.U32.HI R53, RZ, UR5, R11 ;  /* 0x00000005ff357c19 */ /* 0x000fe2000801160b */
[----:B-1----:R-:W0:Y:S01]  /*1140*/  LDC.64 R14, c[0x0][0x380] ;  /* 0x0000e000ff0e7b82 */ /* 0x002e220000000a00 */
[----:B------:R-:W-:Y:S01]  /*1150*/  SHF.R.U32.HI R55, RZ, UR5, R8 ;  /* 0x00000005ff377c19 */ /* 0x000fe20008011608 */
[----:B------:R1:W-:Y:S01]  /*1160*/  ATOMS.POPC.INC.32 RZ, [R50+URZ] ;  /* 0x0000000032ff7f8c */ /* 0x0003e2000d8000ff */
[----:B------:R-:W-:-:S02]  /*1170*/  SHF.R.U32.HI R57, RZ, UR5, R13 ;  /* 0x00000005ff397c19 */ /* 0x000fc4000801160d */
[----:B--2---:R-:W-:Y:S01]  /*1180*/  SHF.R.U32.HI R26, RZ, UR5, R6 ;  /* 0x00000005ff1a7c19 */ /* 0x004fe20008011606 */
[----:B------:R2:W-:Y:S01]  /*1190*/  ATOMS.POPC.INC.32 RZ, [R51+URZ] ;  /* 0x0000000033ff7f8c */ /* 0x0005e2000d8000ff */
[----:B------:R-:W-:Y:S02]  /*11a0*/  LOP3.LUT R0, R0, UR4, RZ, 0x30, !PT ;  /* 0x0000000400007c12 */ /* 0x000fe4000f8e30ff */
[----:B------:R-:W-:Y:S02]  /*11b0*/  LOP3.LUT R54, R26, UR4, RZ, 0x30, !PT ;  /* 0x000000041a367c12 */ /* 0x000fe4000f8e30ff */
[----:B------:R-:W-:Y:S01]  /*11c0*/  LOP3.LUT R58, R53, UR4, RZ, 0x30, !PT ;  /* 0x00000004353a7c12 */ /* 0x000fe2000f8e30ff */
[--C-:B------:R-:W-:Y:S01]  /*11d0*/  IMAD R53, R0, 0x4, R5.reuse ;  /* 0x0000000400357824 */ /* 0x100fe200078e0205 */
[----:B------:R-:W-:Y:S01]  /*11e0*/  ISETP.GT.U32.AND P2, PT, R3, 0xff, PT ;  /* 0x000000ff0300780c */ /* 0x000fe20003f44070 */
[--C-:B------:R-:W-:Y:S01]  /*11f0*/  IMAD R54, R54, 0x4, R5.reuse ;  /* 0x0000000436367824 */ /* 0x100fe200078e0205 */
[----:B------:R-:W-:Y:S01]  /*1200*/  LOP3.LUT R60, R55, UR4, RZ, 0x30, !PT ;  /* 0x00000004373c7c12 */ /* 0x000fe2000f8e30ff */
[--C-:B------:R-:W-:Y:S01]  /*1210*/  IMAD R58, R58, 0x4, R5.reuse ;  /* 0x000000043a3a7824 */ /* 0x100fe200078e0205 */
[----:B------:R-:W-:Y:S01]  /*1220*/  LOP3.LUT R26, R57, UR4, RZ, 0x30, !PT ;  /* 0x00000004391a7c12 */ /* 0x000fe2000f8e30ff */
[----:B------:R3:W-:Y:S01]  /*1230*/  ATOMS.POPC.INC.32 RZ, [R53+URZ] ;  /* 0x0000000035ff7f8c */ /* 0x0007e2000d8000ff */
[----:B-1----:R-:W-:Y:S01]  /*1240*/  P2R R50, PR, RZ, 0x4 ;  /* 0x00000004ff327803 */ /* 0x002fe20000000000 */
[----:B------:R-:W-:-:S02]  /*1250*/  IMAD R60, R60, 0x4, R5 ;  /* 0x000000043c3c7824 */ /* 0x000fc400078e0205 */
[----:B------:R-:W-:Y:S01]  /*1260*/  IMAD R5, R26, 0x4, R5 ;  /* 0x000000041a057824 */ /* 0x000fe200078e0205 */
[----:B------:R3:W-:Y:S01]  /*1270*/  ATOMS.POPC.INC.32 RZ, [R54+URZ] ;  /* 0x0000000036ff7f8c */ /* 0x0007e2000d8000ff */
[----:B--2---:R-:W-:Y:S02]  /*1280*/  IMAD R51, R3, 0x4, R7 ;  /* 0x0000000403337824 */ /* 0x004fe400078e0207 */
[----:B------:R-:W-:Y:S01]  /*1290*/  IMAD.MOV.U32 R0, RZ, RZ, RZ ;  /* 0x000000ffff007224 */ /* 0x000fe200078e00ff */
[----:B------:R3:W-:Y:S04]  /*12a0*/  ATOMS.POPC.INC.32 RZ, [R58+URZ] ;  /* 0x000000003aff7f8c */ /* 0x0007e8000d8000ff */
[----:B------:R3:W-:Y:S04]  /*12b0*/  ATOMS.POPC.INC.32 RZ, [R60+URZ] ;  /* 0x000000003cff7f8c */ /* 0x0007e8000d8000ff */
[----:B------:R3:W-:Y:S01]  /*12c0*/  ATOMS.POPC.INC.32 RZ, [R5+URZ] ;  /* 0x0000000005ff7f8c */ /* 0x0007e2000d8000ff */
[----:B------:R-:W-:Y:S06]  /*12d0*/  BAR.SYNC.DEFER_BLOCKING 0x0 ;  /* 0x0000000000007b1d */ /* 0x000fec0000010000 */
[----:B------:R-:W-:Y:S05]  /*12e0*/  @P2 BRA `(.L_x_13) ;  /* 0x00000000008c2947 */ /* 0x000fea0003800000 */
[----:B------:R-:W1:Y:S04]  /*12f0*/  LDS R0, [R51] ;  /* 0x0000000033007984 */ /* 0x000e680000000800 */
[----:B---3--:R-:W2:Y:S04]  /*1300*/  LDS R5, [R51+0x400] ;  /* 0x0004000033057984 */ /* 0x008ea80000000800 */
[----:B------:R-:W3:Y:S04]  /*1310*/  LDS R53, [R51+0x800] ;  /* 0x0008000033357984 */ /* 0x000ee80000000800 */
[----:B------:R-:W4:Y:S04]  /*1320*/  LDS R55, [R51+0xc00] ;  /* 0x000c000033377984 */ /* 0x000f280000000800 */
[----:B------:R-:W5:Y:S04]  /*1330*/  LDS R57, [R51+0x1000] ;  /* 0x0010000033397984 */ /* 0x000f680000000800 */
[----:B------:R-:W0:Y:S04]  /*1340*/  LDS R59, [R51+0x1400] ;  /* 0x00140000333b7984 */ /* 0x000e280000000800 */
[----:B------:R-:W-:Y:S04]  /*1350*/  LDS R61, [R51+0x2000] ;  /* 0x00200000333d7984 */ /* 0x000fe80000000800 */
[----:B------:R-:W-:Y:S04]  /*1360*/  LDS R63, [R51+0x2400] ;  /* 0x00240000333f7984 */ /* 0x000fe80000000800 */
[----:B------:R-:W-:Y:S04]  /*1370*/  LDS R65, [R51+0x2800] ;  /* 0x0028000033417984 */ /* 0x000fe80000000800 */
[----:B------:R-:W-:Y:S04]  /*1380*/  STS [R51], RZ ;  /* 0x000000ff33007388 */ /* 0x000fe80000000800 */
[----:B-1----:R-:W-:Y:S01]  /*1390*/  STS [R51+0x400], R0 ;  /* 0x0004000033007388 */ /* 0x002fe20000000800 */
[----:B--2---:R-:W-:-:S03]  /*13a0*/  IMAD.IADD R54, R0, 0x1, R5 ;  /* 0x0000000100367824 */ /* 0x004fc600078e0205 */
[----:B------:R-:W1:Y:S01]  /*13b0*/  LDS R5, [R51+0x1800] ;  /* 0x0018000033057984 */ /* 0x000e620000000800 */
[----:B---3--:R-:W-:-:S03]  /*13c0*/  IMAD.IADD R58, R54, 0x1, R53 ;  /* 0x00000001363a7824 */ /* 0x008fc600078e0235 */
[----:B------:R-:W2:Y:S01]  /*13d0*/  LDS R53, [R51+0x1c00] ;  /* 0x001c000033357984 */ /* 0x000ea20000000800 */
[----:B----4-:R-:W-:-:S03]  /*13e0*/  IMAD.IADD R60, R58, 0x1, R55 ;  /* 0x000000013a3c7824 */ /* 0x010fc600078e0237 */
[----:B------:R1:W-:Y:S01]  /*13f0*/  STS [R51+0x800], R54 ;  /* 0x0008003633007388 */ /* 0x0003e20000000800 */
[----:B-----5:R-:W-:-:S03]  /*1400*/  IMAD.IADD R62, R60, 0x1, R57 ;  /* 0x000000013c3e7824 */ /* 0x020fc600078e0239 */
[----:B------:R-:W3:Y:S01]  /*1410*/  LDS R55, [R51+0x2c00] ;  /* 0x002c000033377984 */ /* 0x000ee20000000800 */
[----:B0-----:R-:W-:-:S03]  /*1420*/  IMAD.IADD R64, R62, 0x1, R59 ;  /* 0x000000013e407824 */ /* 0x001fc600078e023b */
[----:B------:R0:W-:Y:S04]  /*1430*/  STS [R51+0xc00], R58 ;  /* 0x000c003a33007388 */ /* 0x0001e80000000800 */
[----:B------:R4:W-:Y:S04]  /*1440*/  STS [R51+0x1000], R60 ;  /* 0x0010003c33007388 */ /* 0x0009e80000000800 */
[----:B------:R4:W-:Y:S04]  /*1450*/  STS [R51+0x1400], R62 ;  /* 0x0014003e33007388 */ /* 0x0009e80000000800 */
[----:B------:R4:W-:Y:S01]  /*1460*/  STS [R51+0x1800], R64 ;  /* 0x0018004033007388 */ /* 0x0009e20000000800 */
[----:B-1----:R-:W-:-:S04]  /*1470*/  IMAD.IADD R54, R64, 0x1, R5 ;  /* 0x0000000140367824 */ /* 0x002fc800078e0205 */
[----:B--2---:R-:W-:Y:S01]  /*1480*/  IMAD.IADD R66, R54, 0x1, R53 ;  /* 0x0000000136427824 */ /* 0x004fe200078e0235 */
[----:B------:R4:W-:Y:S03]  /*1490*/  STS [R51+0x1c00], R54 ;  /* 0x001c003633007388 */ /* 0x0009e60000000800 */
[----:B------:R-:W-:Y:S01]  /*14a0*/  IMAD.IADD R68, R66, 0x1, R61 ;  /* 0x0000000142447824 */ /* 0x000fe200078e023d */
[----:B------:R4:W-:Y:S03]  /*14b0*/  STS [R51+0x2000], R66 ;  /* 0x0020004233007388 */ /* 0x0009e60000000800 */
[----:B------:R-:W-:Y:S01]  /*14c0*/  IMAD.IADD R70, R68, 0x1, R63 ;  /* 0x0000000144467824 */ /* 0x000fe200078e023f */
[----:B------:R4:W-:Y:S03]  /*14d0*/  STS [R51+0x2400], R68 ;  /* 0x0024004433007388 */ /* 0x0009e60000000800 */
[----:B0-----:R-:W-:Y:S01]  /*14e0*/  IMAD.IADD R58, R70, 0x1, R65 ;  /* 0x00000001463a7824 */ /* 0x001fe200078e0241 */
[----:B------:R4:W-:Y:S03]  /*14f0*/  STS [R51+0x2800], R70 ;  /* 0x0028004633007388 */ /* 0x0009e60000000800 */
[----:B---3--:R-:W-:Y:S01]  /*1500*/  IMAD.IADD R0, R58, 0x1, R55 ;  /* 0x000000013a007824 */ /* 0x008fe200078e0237 */
[----:B------:R4:W-:Y:S06]  /*1510*/  STS [R51+0x2c00], R58 ;  /* 0x002c003a33007388 */ /* 0x0009ec0000000800 */
.L_x_13:
[----:B------:R-:W-:Y:S05]  /*1520*/  BSYNC.RECONVERGENT B0 ;  /* 0x0000000000007941 */ /* 0x000fea0003800200 */
.L_x_12:
[----:B------:R-:W-:Y:S01]  /*1530*/  ISETP.NE.AND P0, PT, R0, 0x1980, PT ;  /* 0x000019800000780c */ /* 0x000fe20003f05270 */
[----:B---3--:R-:W-:Y:S01]  /*1540*/  IMAD R5, R42, 0x100, R3 ;  /* 0x000001002a057824 */ /* 0x008fe200078e0203 */
[----:B------:R-:W-:Y:S01]  /*1550*/  @!P2 LOP3.LUT R53, R0, 0x40000000, RZ, 0xfc, !PT ;  /* 0x400000000035a812 */ /* 0x000fe200078efcff */
[----:B------:R-:W-:Y:S01]  /*1560*/  IMAD R41, R41, 0x11, RZ ;  /* 0x0000001129297824 */ /* 0x000fe200078e02ff */
[----:B------:R-:W-:Y:S01]  /*1570*/  ISETP.LT.U32.AND P0, PT, R3, 0x100, !P0 ;  /* 0x000001000300780c */ /* 0x000fe20004701070 */
[----:B0-----:R-:W-:-:S03]  /*1580*/  IMAD.WIDE R14, R5, 0x4, R14 ;  /* 0x00000004050e7825 */ /* 0x001fc600078e020e */
[----:B------:R-:W-:Y:S01]  /*1590*/  LOP3.LUT R57, R41, R4, RZ, 0xfc, !PT ;  /* 0x0000000429397212 */ /* 0x000fe200078efcff */
[----:B----4-:R-:W-:Y:S01]  /*15a0*/  IMAD R54, R42, 0x1980, RZ ;  /* 0x000019802a367824 */ /* 0x010fe200078e02ff */
[----:B------:R0:W-:Y:S07]  /*15b0*/  @!P2 STG.E.STRONG.SYS desc[UR6][R14.64], R53 ;  /* 0x000000350e00a986 */ /* 0x0001ee000c115906 */
[----:B------:R-:W-:Y:S06]  /*15c0*/  BAR.RED.OR.DEFER_BLOCKING 0x0, P0 ;  /* 0x0000000000007b1d */ /* 0x000fec0000014800 */
[----:B------:R-:W1:Y:S01]  /*15d0*/  B2R.RESULT RZ, P0 ;  /* 0x0000000000ff731c */ /* 0x000e620000004000 */
[----:B------:R-:W-:-:S04]  /*15e0*/  IADD3 R4, P1, PT, R54, R57, RZ ;  /* 0x0000003936047210 */ /* 0x000fc80007f3e0ff */
[----:B------:R-:W-:Y:S01]  /*15f0*/  LEA.HI.X.SX32 R55, R54, RZ, 0x1, P1 ;  /* 0x000000ff36377211 */ /* 0x000fe200008f0eff */
[----:B------:R-:W-:-:S03]  /*1600*/  IMAD.SHL.U32 R5, R4, 0x4, RZ ;  /* 0x0000000404057824 */ /* 0x000fc600078e00ff */
[----:B------:R-:W-:Y:S01]  /*1610*/  SHF.L.U64.HI R4, R4, 0x2, R55 ;  /* 0x0000000204047819 */ /* 0x000fe20000010237 */
[----:B01----:R-:W-:Y:S06]  /*1620*/  @!P0 BRA `(.L_x_14) ;  /* 0x0000001000b48947 */ /* 0x003fec0003800000 */
[----:B------:R-:W0:Y:S01]  /*1630*/  LDCU.64 UR8, c[0x0][0x3b8] ;  /* 0x00007700ff0877ac */ /* 0x000e220008000a00 */
[----:B------:R-:W-:Y:S01]  /*1640*/  BSSY B1, `(.L_x_15) ;  /* 0x0000032000017945 */ /* 0x000fe20003800000 */
[----:B------:R-:W-:Y:S01]  /*1650*/  IMAD R13, R3, 0x8, R7 ;  /* 0x00000008030d7824 */ /* 0x000fe200078e0207 */
[----:B0-----:R-:W-:-:S04]  /*1660*/  IADD3 R8, P0, PT, R5, UR8, RZ ;  /* 0x0000000805087c10 */ /* 0x001fc8000ff1e0ff */
[----:B------:R-:W-:Y:S01]  /*1670*/  IADD3.X R9, PT, PT, R4, UR9, RZ, P0, !PT ;  /* 0x0000000904097c10 */ /* 0x000fe200087fe4ff */
[----:B------:R-:W-:Y:S08]  /*1680*/  @P2 BRA `(.L_x_16) ;  /* 0x0000000000b42947 */ /* 0x000ff00003800000 */
[----:B------:R-:W0:Y:S02]  /*1690*/  LDCU.64 UR8, c[0x0][0x398] ;  /* 0x00007300ff0877ac */ /* 0x000e240008000a00 */
[----:B0-----:R-:W-:-:S04]  /*16a0*/  LEA R10, P0, R3, UR8, 0x3 ;  /* 0x00000008030a7c11 */ /* 0x001fc8000f8018ff */
[----:B------:R-:W-:-:S05]  /*16b0*/  LEA.HI.X R11, R3, UR9, RZ, 0x3, P0 ;  /* 0x00000009030b7c11 */ /* 0x000fca00080f1cff */
[----:B------:R-:W2:Y:S01]  /*16c0*/  LDG.E.64 R4, desc[UR6][R10.64] ;  /* 0x000000060a047981 */ /* 0x000ea2000c1e1b00 */
[----:B------:R-:W-:-:S04]  /*16d0*/  ISETP.GT.U32.AND P0, PT, R3, R49, PT ;  /* 0x000000310300720c */ /* 0x000fc80003f04070 */
[----:B------:R-:W-:-:S04]  /*16e0*/  SEL R17, RZ, 0x1980, !P0 ;  /* 0x00001980ff117807 */ /* 0x000fc80004000000 */
[----:B--2---:R-:W-:Y:S01]  /*16f0*/  IADD3 R4, P0, PT, R4, -R17, RZ ;  /* 0x8000001104047210 */ /* 0x004fe20007f1e0ff */
[----:B------:R-:W-:-:S03]  /*1700*/  IMAD.MOV.U32 R17, RZ, RZ, R0 ;  /* 0x000000ffff117224 */ /* 0x000fc600078e0000 */
[----:B------:R-:W-:Y:S02]  /*1710*/  IADD3.X R5, PT, PT, R5, -0x1, RZ, P0, !PT ;  /* 0xffffffff05057810 */ /* 0x000fe400007fe4ff */
[----:B------:R-:W-:-:S03]  /*1720*/  ISETP.GE.AND P0, PT, R42, 0x1, PT ;  /* 0x000000012a00780c */ /* 0x000fc60003f06270 */
[----:B------:R0:W-:Y:S10]  /*1730*/  STS.64 [R13+0x6600], R4 ;  /* 0x006600040d007388 */ /* 0x0001f40000000a00 */
[----:B------:R-:W-:Y:S05]  /*1740*/  @!P0 BRA `(.L_x_17) ;  /* 0x00000000006c8947 */ /* 0x000fea0003800000 */
[----:B------:R-:W-:Y:S01]  /*1750*/  BSSY B0, `(.L_x_18) ;  /* 0x0000019000007945 */ /* 0x000fe20003800000 */
[----:B------:R-:W-:Y:S02]  /*1760*/  IMAD.MOV.U32 R6, RZ, RZ, -0x1 ;  /* 0xffffffffff067424 */ /* 0x000fe400078e00ff */
[----:B------:R-:W-:Y:S02]  /*1770*/  IMAD.MOV.U32 R10, RZ, RZ, R42 ;  /* 0x000000ffff0a7224 */ /* 0x000fe400078e002a */
[----:B------:R-:W-:-:S07]  /*1780*/  IMAD.MOV.U32 R17, RZ, RZ, R0 ;  /* 0x000000ffff117224 */ /* 0x000fce00078e0000 */
.L_x_22:
[----:B0-----:R-:W0:Y:S01]  /*1790*/  LDC.64 R4, c[0x0][0x380] ;  /* 0x0000e000ff047b82 */ /* 0x001e220000000a00 */
[----:B------:R-:W-:Y:S01]  /*17a0*/  VIADD R19, R10, 0xffffffff ;  /* 0xffffffff0a137836 */ /* 0x000fe20000000000 */
[----:B------:R-:W-:Y:S03]  /*17b0*/  BSSY B2, `(.L_x_19) ;  /* 0x0000008000027945 */ /* 0x000fe60003800000 */
[----:B------:R-:W-:-:S04]  /*17c0*/  IMAD R11, R19, 0x100, R3 ;  /* 0x00000100130b7824 */ /* 0x000fc800078e0203 */
[----:B0-----:R-:W-:-:S07]  /*17d0*/  IMAD.WIDE R4, R11, 0x4, R4 ;  /* 0x000000040b047825 */ /* 0x001fce00078e0204 */
.L_x_20:
[----:B------:R-:W-:Y:S05]  /*17e0*/  YIELD ;  /* 0x0000000000007946 */ /* 0x000fea0003800000 */
[----:B------:R0:W-:Y:S06]  /*17f0*/  MEMBAR.SC.CTA ;  /* 0x0000000000007992 */ /* 0x0001ec0000000000 */
[----:B0-----:R-:W2:Y:S02]  /*1800*/  LDG.E.STRONG.SYS R11, desc[UR6][R4.64] ;  /* 0x00000006040b7981 */ /* 0x001ea4000c1f5900 */
[----:B--2---:R-:W-:-:S13]  /*1810*/  ISETP.NE.AND P0, PT, R11, RZ, PT ;  /* 0x000000ff0b00720c */ /* 0x004fda0003f05270 */
[----:B------:R-:W-:Y:S05]  /*1820*/  @!P0 BRA `(.L_x_20) ;  /* 0xfffffffc00ec8947 */ /* 0x000fea000383ffff */
[----:B------:R-:W-:Y:S05]  /*1830*/  BSYNC B2 ;  /* 0x0000000000027941 */ /* 0x000fea0003800000 */
.L_x_19:
[----:B------:R-:W-:Y:S01]  /*1840*/  BSSY.RECONVERGENT B2, `(.L_x_21) ;  /* 0x0000006000027945 */ /* 0x000fe20003800200 */
[C---:B------:R-:W-:Y:S02]  /*1850*/  ISETP.GT.AND P0, PT, R11.reuse, -0x1, PT ;  /* 0xffffffff0b00780c */ /* 0x040fe40003f04270 */
[----:B------:R-:W-:Y:S01]  /*1860*/  LOP3.LUT R4, R11, 0x3fffffff, RZ, 0xc0, !PT ;  /* 0x3fffffff0b047812 */ /* 0x000fe200078ec0ff */
[----:B------:R-:W-:Y:S05]  /*1870*/  WARPSYNC.EXCLUSIVE R6 ;  /* 0x0000000006007348 */ /* 0x000fea0003a00000 */
[----:B------:R-:W-:-:S05]  /*1880*/  IMAD.IADD R17, R4, 0x1, R17 ;  /* 0x0000000104117824 */ /* 0x000fca00078e0211 */
[----:B------:R-:W-:-:S07]  /*1890*/  VOTE.ANY R6, PT, P0 ;  /* 0x0000000000067806 */ /* 0x000fce00000e0100 */
[----:B------:R-:W-:Y:S05]  /*18a0*/  BSYNC.RECONVERGENT B2 ;  /* 0x0000000000027941 */ /* 0x000fea0003800200 */
.L_x_21:
[----:B------:R-:W-:Y:S01]  /*18b0*/  ISETP.GT.U32.AND P1, PT, R10, 0x1, PT ;  /* 0x000000010a00780c */ /* 0x000fe20003f24070 */
[----:B------:R-:W-:-:S12]  /*18c0*/  IMAD.MOV.U32 R10, RZ, RZ, R19 ;  /* 0x000000ffff0a7224 */ /* 0x000fd800078e0013 */
[----:B------:R-:W-:Y:S05]  /*18d0*/  @P0 BRA P1, `(.L_x_22) ;  /* 0xfffffffc00ac0947 */ /* 0x000fea000083ffff */
[----:B------:R-:W-:Y:S05]  /*18e0*/  BSYNC B0 ;  /* 0x0000000000007941 */ /* 0x000fea0003800000 */
.L_x_18:
[----:B------:R1:W2:Y:S02]  /*18f0*/  LDS.64 R4, [R13+0x6600] ;  /* 0x006600000d047984 */ /* 0x0002a40000000a00 */
.L_x_17:
[C---:B------:R-:W-:Y:S01]  /*1900*/  IMAD.IADD R19, R17.reuse, 0x1, -R0 ;  /* 0x0000000111137824 */ /* 0x040fe200078e0a00 */
[----:B------:R-:W-:-:S04]  /*1910*/  LOP3.LUT R11, R17, 0x80000000, RZ, 0xfc, !PT ;  /* 0x80000000110b7812 */ /* 0x000fc800078efcff */
[C---:B0-2---:R-:W-:Y:S01]  /*1920*/  IADD3 R4, P0, PT, R19.reuse, R4, RZ ;  /* 0x0000000413047210 */ /* 0x045fe20007f1e0ff */
[----:B------:R0:W-:Y:S03]  /*1930*/  STG.E.STRONG.SYS desc[UR6][R14.64], R11 ;  /* 0x0000000b0e007986 */ /* 0x0001e6000c115906 */
[----:B------:R-:W-:-:S05]  /*1940*/  LEA.HI.X.SX32 R5, R19, R5, 0x1, P0 ;  /* 0x0000000513057211 */ /* 0x000fca00000f0eff */
[----:B------:R0:W-:Y:S04]  /*1950*/  STS.64 [R13+0x6600], R4 ;  /* 0x006600040d007388 */ /* 0x0001e80000000a00 */
.L_x_16:
[----:B------:R-:W-:Y:S05]  /*1960*/  BSYNC B1 ;  /* 0x0000000000017941 */ /* 0x000fea0003800000 */
.L_x_15:
[----:B0-----:R-:W0:Y:S01]  /*1970*/  LDC R5, c[0x0][0x3c0] ;  /* 0x0000f000ff057b82 */ /* 0x001e220000000800 */
[----:B------:R-:W-:-:S07]  /*1980*/  IMAD R4, R49, 0x8, R7 ;  /* 0x0000000831047824 */ /* 0x000fce00078e0207 */
[----:B------:R-:W2:Y:S01]  /*1990*/  LDC.64 R16, c[0x0][0x390] ;  /* 0x0000e400ff107b82 */ /* 0x000ea20000000a00 */
[----:B0-----:R-:W-:Y:S02]  /*19a0*/  ISETP.GE.AND P0, PT, R47, R5, PT ;  /* 0x000000052f00720c */ /* 0x001fe40003f06270 */
[----:B--2---:R-:W-:-:S04]  /*19b0*/  ISETP.EQ.U32.AND P1, PT, R16, RZ, PT ;  /* 0x000000ff1000720c */ /* 0x004fc80003f22070 */
[----:B------:R-:W-:-:S04]  /*19c0*/  ISETP.EQ.OR.EX P0, PT, R17, RZ, !P0, P1 ;  /* 0x000000ff1100720c */ /* 0x000fc80004702710 */
[----:B------:R-:W-:-:S13]  /*19d0*/  ISETP.GT.U32.OR P0, PT, R3, 0xff, P0 ;  /* 0x000000ff0300780c */ /* 0x000fda0000704470 */
[----:B------:R-:W-:Y:S05]  /*19e0*/  @P0 BRA `(.L_x_23) ;  /* 0x0000000000240947 */ /* 0x000fea0003800000 */
[----:B------:R-:W0:Y:S01]  /*19f0*/  LDS.64 R10, [R13+0x6600] ;  /* 0x006600000d0a7984 */ /* 0x000e220000000a00 */
[C---:B------:R-:W-:Y:S02]  /*1a00*/  ISETP.GT.U32.AND P0, PT, R3.reuse, R49, PT ;  /* 0x000000310300720c */ /* 0x040fe40003f04070 */
[C---:B------:R-:W-:Y:S02]  /*1a10*/  LEA R6, P2, R3.reuse, R16, 0x3 ;  /* 0x0000001003067211 */ /* 0x040fe400078418ff */
[----:B------:R-:W-:Y:S02]  /*1a20*/  SEL R7, RZ, 0x1980, !P0 ;  /* 0x00001980ff077807 */ /* 0x000fe40004000000 */
[--C-:B------:R-:W-:Y:S02]  /*1a30*/  SHF.R.S32.HI R15, RZ, 0x1f, R0.reuse ;  /* 0x0000001fff0f7819 */ /* 0x100fe40000011400 */
[----:B0-----:R-:W-:Y:S02]  /*1a40*/  IADD3 R2, P0, P1, R10, R7, R0 ;  /* 0x000000070a027210 */ /* 0x001fe4000791e000 */
[----:B------:R-:W-:-:S02]  /*1a50*/  LEA.HI.X R7, R3, R17, RZ, 0x3, P2 ;  /* 0x0000001103077211 */ /* 0x000fc400010f1cff */
[----:B------:R-:W-:-:S05]  /*1a60*/  IADD3.X R3, PT, PT, R11, RZ, R15, P0, P1 ;  /* 0x000000ff0b037210 */ /* 0x000fca00007e240f */
[----:B------:R0:W-:Y:S04]  /*1a70*/  STG.E.64 desc[UR6][R6.64], R2 ;  /* 0x0000000206007986 */ /* 0x0001e8000c101b06 */
.L_x_23:
[----:B------:R-:W-:Y:S05]  /*1a80*/  WARPSYNC.ALL ;  /* 0x0000000000007948 */ /* 0x000fea0003800000 */
[----:B------:R-:W-:Y:S01]  /*1a90*/  BAR.SYNC.DEFER_BLOCKING 0x0 ;  /* 0x0000000000007b1d */ /* 0x000fe20000010000 */
[----:B------:R-:W-:-:S05]  /*1aa0*/  ISETP.GT.AND P0, PT, R47, R5, PT ;  /* 0x000000052f00720c */ /* 0x000fca0003f04270 */
[----:B0-----:R0:W2:Y:S08]  /*1ab0*/  LDS.64 R2, [R4+0x6600] ;  /* 0x0066000004027984 */ /* 0x0010b00000000a00 */
[----:B0-----:R-:W-:Y:S05]  /*1ac0*/  @P0 BRA `(.L_x_24) ;  /* 0x00000000005c0947 */ /* 0x001fea0003800000 */
[----:B------:R-:W0:Y:S01]  /*1ad0*/  LDCU.64 UR4, c[0x0][0x3a0] ;  /* 0x00007400ff0477ac */ /* 0x000e220008000a00 */
[----:B--2---:R-:W-:-:S05]  /*1ae0*/  IADD3 R0, P1, PT, R57, R2, RZ ;  /* 0x0000000239007210 */ /* 0x004fca0007f3e0ff */
[----:B------:R-:W-:Y:S01]  /*1af0*/  IMAD.X R7, RZ, RZ, R3, P1 ;  /* 0x000000ffff077224 */ /* 0x000fe200008e0603 */
[----:B0-----:R-:W-:-:S04]  /*1b00*/  LEA R2, P1, R0, UR4, 0x2 ;  /* 0x0000000400027c11 */ /* 0x001fc8000f8210ff */
[----:B------:R-:W-:-:S05]  /*1b10*/  LEA.HI.X R3, R0, UR5, R7, 0x2, P1 ;  /* 0x0000000500037c11 */ /* 0x000fca00088f1407 */
[----:B------:R2:W-:Y:S04]  /*1b20*/  STG.E desc[UR6][R2.64], R28 ;  /* 0x0000001c02007986 */ /* 0x0005e8000c101906 */
        /* <DEDUP_REMOVED lines=15> */
[----:B------:R2:W-:Y:S01]  /*1c20*/  STG.E desc[UR6][R2.64+0x800], R46 ;  /* 0x0008002e02007986 */ /* 0x0005e2000c101906 */
[----:B------:R-:W-:Y:S05]  /*1c30*/  BRA `(.L_x_25) ;  /* 0x0000000000e07947 */ /* 0x000fea0003800000 */
.L_x_24:
[----:B------:R-:W0:Y:S01]  /*1c40*/  LDCU.64 UR4, c[0x0][0x3a0] ;  /* 0x00007400ff0477ac */ /* 0x000e220008000a00 */
[----:B------:R-:W-:Y:S01]  /*1c50*/  IMAD R4, R42, -0x1980, R5 ;  /* 0xffffe6802a047824 */ /* 0x000fe200078e0205 */
[C---:B--2---:R-:W-:Y:S01]  /*1c60*/  IADD3 R0, P1, PT, R57.reuse, R2, RZ ;  /* 0x0000000239007210 */ /* 0x044fe20007f3e0ff */
[C---:B------:R-:W-:Y:S02]  /*1c70*/  VIADD R11, R57.reuse, 0x20 ;  /* 0x00000020390b7836 */ /* 0x040fe40000000000 */
[C---:B-1----:R-:W-:Y:S01]  /*1c80*/  VIADD R13, R57.reuse, 0x40 ;  /* 0x00000040390d7836 */ /* 0x042fe20000000000 */
[-C--:B------:R-:W-:Y:S01]  /*1c90*/  ISETP.GE.AND P5, PT, R57, R4.reuse, PT ;  /* 0x000000043900720c */ /* 0x080fe20003fa6270 */
[----:B------:R-:W-:Y:S01]  /*1ca0*/  IMAD.X R7, RZ, RZ, R3, P1 ;  /* 0x000000ffff077224 */ /* 0x000fe200008e0603 */
[-C--:B------:R-:W-:Y:S01]  /*1cb0*/  ISETP.GE.AND P4, PT, R11, R4.reuse, PT ;  /* 0x000000040b00720c */ /* 0x080fe20003f86270 */
[----:B------:R-:W-:Y:S01]  /*1cc0*/  VIADD R11, R57, 0x60 ;  /* 0x00000060390b7836 */ /* 0x000fe20000000000 */
[----:B------:R-:W-:Y:S01]  /*1cd0*/  ISETP.GE.AND P3, PT, R13, R4, PT ;  /* 0x000000040d00720c */ /* 0x000fe20003f66270 */
[----:B------:R-:W-:-:S02]  /*1ce0*/  VIADD R13, R57, 0x80 ;  /* 0x00000080390d7836 */ /* 0x000fc40000000000 */
[----:B------:R-:W-:Y:S01]  /*1cf0*/  VIADD R15, R57, 0xa0 ;  /* 0x000000a0390f7836 */ /* 0x000fe20000000000 */
[-C--:B------:R-:W-:Y:S01]  /*1d00*/  ISETP.GE.AND P2, PT, R11, R4.reuse, PT ;  /* 0x000000040b00720c */ /* 0x080fe20003f46270 */
[----:B------:R-:W-:Y:S01]  /*1d10*/  VIADD R11, R57, 0xc0 ;  /* 0x000000c0390b7836 */ /* 0x000fe20000000000 */
[C---:B0-----:R-:W-:Y:S02]  /*1d20*/  LEA R2, P1, R0.reuse, UR4, 0x2 ;  /* 0x0000000400027c11 */ /* 0x041fe4000f8210ff */
[-C--:B------:R-:W-:Y:S02]  /*1d30*/  ISETP.GE.AND P6, PT, R15, R4.reuse, PT ;  /* 0x000000040f00720c */ /* 0x080fe40003fc6270 */
[----:B------:R-:W-:Y:S02]  /*1d40*/  LEA.HI.X R3, R0, UR5, R7, 0x2, P1 ;  /* 0x0000000500037c11 */ /* 0x000fe400088f1407 */
[----:B------:R-:W-:Y:S01]  /*1d50*/  ISETP.GE.AND P1, PT, R13, R4, PT ;  /* 0x000000040d00720c */ /* 0x000fe20003f26270 */
[----:B------:R-:W-:-:S02]  /*1d60*/  VIADD R13, R57, 0xe0 ;  /* 0x000000e0390d7836 */ /* 0x000fc40000000000 */
[----:B------:R0:W-:Y:S01]  /*1d70*/  @!P5 STG.E desc[UR6][R2.64], R28 ;  /* 0x0000001c0200d986 */ /* 0x0001e2000c101906 */
[-C--:B------:R-:W-:Y:S01]  /*1d80*/  ISETP.GE.AND P5, PT, R11, R4.reuse, PT ;  /* 0x000000040b00720c */ /* 0x080fe20003fa6270 */
[----:B------:R-:W-:Y:S02]  /*1d90*/  VIADD R11, R57, 0x100 ;  /* 0x00000100390b7836 */ /* 0x000fe40000000000 */
[----:B------:R0:W-:Y:S01]  /*1da0*/  @!P4 STG.E desc[UR6][R2.64+0x80], R29 ;  /* 0x0000801d0200c986 */ /* 0x0001e2000c101906 */
[-C--:B------:R-:W-:Y:S01]  /*1db0*/  ISETP.GE.AND P4, PT, R13, R4.reuse, PT ;  /* 0x000000040d00720c */ /* 0x080fe20003f86270 */
[----:B------:R-:W-:Y:S02]  /*1dc0*/  VIADD R13, R57, 0x120 ;  /* 0x00000120390d7836 */ /* 0x000fe40000000000 */
[----:B------:R0:W-:Y:S01]  /*1dd0*/  @!P3 STG.E desc[UR6][R2.64+0x100], R30 ;  /* 0x0001001e0200b986 */ /* 0x0001e2000c101906 */
        /* <DEDUP_REMOVED lines=21> */
[----:B------:R-:W-:-:S03]  /*1f30*/  ISETP.GE.AND P2, PT, R13, R4, PT ;  /* 0x000000040d00720c */ /* 0x000fc60003f46270 */
[----:B------:R0:W-:Y:S01]  /*1f40*/  @!P1 STG.E desc[UR6][R2.64+0x500], R38 ;  /* 0x0005002602009986 */ /* 0x0001e2000c101906 */
[----:B------:R-:W-:-:S03]  /*1f50*/  ISETP.GE.AND P1, PT, R11, R4, PT ;  /* 0x000000040b00720c */ /* 0x000fc60003f26270 */
[----:B------:R0:W-:Y:S04]  /*1f60*/  @!P6 STG.E desc[UR6][R2.64+0x580], R39 ;  /* 0x000580270200e986 */ /* 0x0001e8000c101906 */
[----:B------:R0:W-:Y:S04]  /*1f70*/  @!P5 STG.E desc[UR6][R2.64+0x600], R40 ;  /* 0x000600280200d986 */ /* 0x0001e8000c101906 */
[----:B------:R0:W-:Y:S04]  /*1f80*/  @!P4 STG.E desc[UR6][R2.64+0x680], R43 ;  /* 0x0006802b0200c986 */ /* 0x0001e8000c101906 */
[----:B------:R0:W-:Y:S04]  /*1f90*/  @!P3 STG.E desc[UR6][R2.64+0x700], R44 ;  /* 0x0007002c0200b986 */ /* 0x0001e8000c101906 */
[----:B------:R0:W-:Y:S04]  /*1fa0*/  @!P2 STG.E desc[UR6][R2.64+0x780], R45 ;  /* 0x0007802d0200a986 */ /* 0x0001e8000c101906 */
[----:B------:R0:W-:Y:S02]  /*1fb0*/  @!P1 STG.E desc[UR6][R2.64+0x800], R46 ;  /* 0x0008002e02009986 */ /* 0x0001e4000c101906 */
.L_x_25:
[----:B------:R-:W-:Y:S05]  /*1fc0*/  @P0 BRA `(.L_x_26) ;  /* 0x0000000000480947 */ /* 0x000fea0003800000 */
[----:B------:R3:W5:Y:S04]  /*1fd0*/  LDG.E R11, desc[UR6][R8.64] ;  /* 0x00000006080b7981 */ /* 0x000768000c1e1900 */
[----:B-1----:R3:W5:Y:S04]  /*1fe0*/  LDG.E R13, desc[UR6][R8.64+0x80] ;  /* 0x00008006080d7981 */ /* 0x002768000c1e1900 */
[----:B------:R3:W5:Y:S04]  /*1ff0*/  LDG.E R15, desc[UR6][R8.64+0x100] ;  /* 0x00010006080f7981 */ /* 0x000768000c1e1900 */
[----:B------:R3:W5:Y:S04]  /*2000*/  LDG.E R17, desc[UR6][R8.64+0x180] ;  /* 0x0001800608117981 */ /* 0x000768000c1e1900 */
[----:B------:R3:W5:Y:S04]  /*2010*/  LDG.E R19, desc[UR6][R8.64+0x200] ;  /* 0x0002000608137981 */ /* 0x000768000c1e1900 */
[----:B------:R3:W5:Y:S04]  /*2020*/  LDG.E R21, desc[UR6][R8.64+0x280] ;  /* 0x0002800608157981 */ /* 0x000768000c1e1900 */
[----:B------:R3:W5:Y:S04]  /*2030*/  LDG.E R23, desc[UR6][R8.64+0x300] ;  /* 0x0003000608177981 */ /* 0x000768000c1e1900 */
[----:B------:R3:W5:Y:S04]  /*2040*/  LDG.E R25, desc[UR6][R8.64+0x380] ;  /* 0x0003800608197981 */ /* 0x000768000c1e1900 */
[----:B------:R3:W5:Y:S04]  /*2050*/  LDG.E R27, desc[UR6][R8.64+0x400] ;  /* 0x00040006081b7981 */ /* 0x000768000c1e1900 */
[----:B0-2---:R3:W5:Y:S04]  /*2060*/  LDG.E R29, desc[UR6][R8.64+0x480] ;  /* 0x00048006081d7981 */ /* 0x005768000c1e1900 */
        /* <DEDUP_REMOVED lines=8> */
.L_x_26:
[----:B------:R-:W-:Y:S02]  /*20f0*/  IMAD.IADD R54, R5, 0x1, -R54 ;  /* 0x0000000105367824 */ /* 0x000fe400078e0a36 */
[C---:B0-2---:R-:W-:Y:S02]  /*2100*/  VIADD R3, R57.reuse, 0x20 ;  /* 0x0000002039037836 */ /* 0x045fe40000000000 */
[C---:B------:R-:W-:Y:S01]  /*2110*/  VIADD R45, R57.reuse, 0x40 ;  /* 0x00000040392d7836 */ /* 0x040fe20000000000 */
[CC--:B------:R-:W-:Y:S01]  /*2120*/  ISETP.GE.AND P5, PT, R57.reuse, R54.reuse, PT ;  /* 0x000000363900720c */ /* 0x0c0fe20003fa6270 */
[----:B------:R-:W-:Y:S01]  /*2130*/  VIADD R47, R57, 0x80 ;  /* 0x00000080392f7836 */ /* 0x000fe20000000000 */
[-C--:B------:R-:W-:Y:S01]  /*2140*/  ISETP.GE.AND P4, PT, R3, R54.reuse, PT ;  /* 0x000000360300720c */ /* 0x080fe20003f86270 */
[----:B------:R-:W-:Y:S01]  /*2150*/  VIADD R3, R57, 0x60 ;  /* 0x0000006039037836 */ /* 0x000fe20000000000 */
[-C--:B------:R-:W-:Y:S01]  /*2160*/  ISETP.GE.AND P3, PT, R45, R54.reuse, PT ;  /* 0x000000362d00720c */ /* 0x080fe20003f66270 */
[----:B------:R-:W-:Y:S01]  /*2170*/  VIADD R45, R57, 0xa0 ;  /* 0x000000a0392d7836 */ /* 0x000fe20000000000 */
[----:B------:R-:W-:-:S02]  /*2180*/  ISETP.GE.AND P1, PT, R47, R54, PT ;  /* 0x000000362f00720c */ /* 0x000fc40003f26270 */
[-C--:B------:R-:W-:Y:S01]  /*2190*/  ISETP.GE.AND P2, PT, R3, R54.reuse, PT ;  /* 0x000000360300720c */ /* 0x080fe20003f46270 */
[----:B------:R-:W-:Y:S01]  /*21a0*/  VIADD R3, R57, 0xc0 ;  /* 0x000000c039037836 */ /* 0x000fe20000000000 */
[-C--:B------:R-:W-:Y:S01]  /*21b0*/  ISETP.GE.AND P6, PT, R45, R54.reuse, PT ;  /* 0x000000362d00720c */ /* 0x080fe20003fc6270 */
[----:B------:R-:W-:Y:S02]  /*21c0*/  VIADD R45, R57, 0xe0 ;  /* 0x000000e0392d7836 */ /* 0x000fe40000000000 */
[----:B------:R0:W5:Y:S01]  /*21d0*/  @!P5 LDG.E R11, desc[UR6][R8.64] ;  /* 0x00000006080bd981 */ /* 0x000162000c1e1900 */
[-C--:B------:R-:W-:Y:S01]  /*21e0*/  ISETP.GE.AND P5, PT, R3, R54.reuse, PT ;  /* 0x000000360300720c */ /* 0x080fe20003fa6270 */
[----:B------:R-:W-:Y:S02]  /*21f0*/  VIADD R3, R57, 0x100 ;  /* 0x0000010039037836 */ /* 0x000fe40000000000 */
[----:B-1----:R0:W5:Y:S01]  /*2200*/  @!P4 LDG.E R13, desc[UR6][R8.64+0x80] ;  /* 0x00008006080dc981 */ /* 0x002162000c1e1900 */
[----:B------:R-:W-:Y:S01]  /*2210*/  ISETP.GE.AND P4, PT, R45, R54, PT ;  /* 0x000000362d00720c */ /* 0x000fe20003f86270 */
[----:B------:R-:W-:-:S02]  /*2220*/  VIADD R45, R57, 0x120 ;  /* 0x00000120392d7836 */ /* 0x000fc40000000000 */
[----:B------:R0:W5:Y:S01]  /*2230*/  @!P3 LDG.E R15, desc[UR6][R8.64+0x100] ;  /* 0x00010006080fb981 */ /* 0x000162000c1e1900 */
[-C--:B------:R-:W-:Y:S01]  /*2240*/  ISETP.GE.AND P3, PT, R3, R54.reuse, PT ;  /* 0x000000360300720c */ /* 0x080fe20003f66270 */
[----:B------:R-:W-:Y:S02]  /*2250*/  VIADD R3, R57, 0x140 ;  /* 0x0000014039037836 */ /* 0x000fe40000000000 */
[----:B------:R0:W5:Y:S01]  /*2260*/  @!P2 LDG.E R17, desc[UR6][R8.64+0x180] ;  /* 0x000180060811a981 */ /* 0x000162000c1e1900 */
[-C--:B------:R-:W-:Y:S01]  /*2270*/  ISETP.GE.AND P2, PT, R45, R54.reuse, PT ;  /* 0x000000362d00720c */ /* 0x080fe20003f46270 */
[----:B------:R-:W-:Y:S02]  /*2280*/  VIADD R45, R57, 0x160 ;  /* 0x00000160392d7836 */ /* 0x000fe40000000000 */
[----:B------:R0:W5:Y:S01]  /*2290*/  @!P1 LDG.E R19, desc[UR6][R8.64+0x200] ;  /* 0x0002000608139981 */ /* 0x000162000c1e1900 */
        /* <DEDUP_REMOVED lines=15> */
[----:B------:R-:W-:-:S03]  /*2390*/  ISETP.GE.AND P2, PT, R45, R54, PT ;  /* 0x000000362d00720c */ /* 0x000fc60003f46270 */
[----:B------:R0:W5:Y:S01]  /*23a0*/  @!P1 LDG.E R31, desc[UR6][R8.64+0x500] ;  /* 0x00050006081f9981 */ /* 0x000162000c1e1900 */
[----:B------:R-:W-:-:S03]  /*23b0*/  ISETP.GE.AND P1, PT, R3, R54, PT ;  /* 0x000000360300720c */ /* 0x000fc60003f26270 */
[----:B------:R0:W5:Y:S04]  /*23c0*/  @!P6 LDG.E R33, desc[UR6][R8.64+0x580] ;  /* 0x000580060821e981 */ /* 0x000168000c1e1900 */
[----:B------:R0:W5:Y:S04]  /*23d0*/  @!P5 LDG.E R35, desc[UR6][R8.64+0x600] ;  /* 0x000600060823d981 */ /* 0x000168000c1e1900 */
[----:B------:R0:W5:Y:S04]  /*23e0*/  @!P4 LDG.E R37, desc[UR6][R8.64+0x680] ;  /* 0x000680060825c981 */ /* 0x000168000c1e1900 */
[----:B------:R0:W5:Y:S04]  /*23f0*/  @!P3 LDG.E R39, desc[UR6][R8.64+0x700] ;  /* 0x000700060827b981 */ /* 0x000168000c1e1900 */
[----:B------:R0:W5:Y:S04]  /*2400*/  @!P2 LDG.E R41, desc[UR6][R8.64+0x780] ;  /* 0x000780060829a981 */ /* 0x000168000c1e1900 */
[----:B------:R0:W5:Y:S02]  /*2410*/  @!P1 LDG.E R43, desc[UR6][R8.64+0x800] ;  /* 0x00080006082b9981 */ /* 0x000164000c1e1900 */
.L_x_27:
[----:B------:R-:W-:Y:S05]  /*2420*/  @P0 BRA `(.L_x_28) ;  /* 0x0000000000540947 */ /* 0x000fea0003800000 */
[----:B------:R-:W1:Y:S02]  /*2430*/  LDCU.64 UR4, c[0x0][0x3b0] ;  /* 0x00007600ff0477ac */ /* 0x000e640008000a00 */
[----:B-1----:R-:W-:-:S04]  /*2440*/  LEA R2, P0, R0, UR4, 0x2 ;  /* 0x0000000400027c11 */ /* 0x002fc8000f8010ff */
[----:B------:R-:W-:-:S05]  /*2450*/  LEA.HI.X R3, R0, UR5, R7, 0x2, P0 ;  /* 0x0000000500037c11 */ /* 0x000fca00080f1407 */
[----:B-----5:R-:W-:Y:S04]  /*2460*/  STG.E desc[UR6][R2.64], R11 ;  /* 0x0000000b02007986 */ /* 0x020fe8000c101906 */
[----:B------:R-:W-:Y:S04]  /*2470*/  STG.E desc[UR6][R2.64+0x80], R13 ;  /* 0x0000800d02007986 */ /* 0x000fe8000c101906 */
        /* <DEDUP_REMOVED lines=14> */
[----:B------:R-:W-:Y:S01]  /*2560*/  STG.E desc[UR6][R2.64+0x800], R43 ;  /* 0x0008002b02007986 */ /* 0x000fe2000c101906 */
[----:B------:R-:W-:Y:S05]  /*2570*/  EXIT ;  /* 0x000000000000794d */ /* 0x000fea0003800000 */
.L_x_28:
[----:B------:R-:W1:Y:S01]  /*2580*/  LDCU.64 UR4, c[0x0][0x3b0] ;  /* 0x00007600ff0477ac */ /* 0x000e620008000a00 */
[----:B------:R-:W-:Y:S02]  /*2590*/  IMAD R42, R42, -0x1980, R5 ;  /* 0xffffe6802a2a7824 */ /* 0x000fe400078e0205 */
[C---:B------:R-:W-:Y:S02]  /*25a0*/  VIADD R5, R57.reuse, 0x40 ;  /* 0x0000004039057836 */ /* 0x040fe40000000000 */
[C---:B------:R-:W-:Y:S01]  /*25b0*/  VIADD R3, R57.reuse, 0x20 ;  /* 0x0000002039037836 */ /* 0x040fe20000000000 */
[CC--:B------:R-:W-:Y:S01]  /*25c0*/  ISETP.GE.AND P3, PT, R57.reuse, R42.reuse, PT ;  /* 0x0000002a3900720c */ /* 0x0c0fe20003f66270 */
[----:B0--3--:R-:W-:Y:S01]  /*25d0*/  VIADD R9, R57, 0x60 ;  /* 0x0000006039097836 */ /* 0x009fe20000000000 */
[-C--:B------:R-:W-:Y:S01]  /*25e0*/  ISETP.GE.AND P1, PT, R5, R42.reuse, PT ;  /* 0x0000002a0500720c */ /* 0x080fe20003f26270 */
[----:B------:R-:W-:Y:S01]  /*25f0*/  VIADD R5, R57, 0x80 ;  /* 0x0000008039057836 */ /* 0x000fe20000000000 */
[-C--:B------:R-:W-:Y:S01]  /*2600*/  ISETP.GE.AND P2, PT, R3, R42.reuse, PT ;  /* 0x0000002a0300720c */ /* 0x080fe20003f46270 */
[----:B------:R-:W-:Y:S01]  /*2610*/  VIADD R45, R57, 0xc0 ;  /* 0x000000c0392d7836 */ /* 0x000fe20000000000 */
[-C--:B------:R-:W-:Y:S01]  /*2620*/  ISETP.GE.AND P0, PT, R9, R42.reuse, PT ;  /* 0x0000002a0900720c */ /* 0x080fe20003f06270 */
[----:B------:R-:W-:Y:S01]  /*2630*/  VIADD R9, R57, 0xa0 ;  /* 0x000000a039097836 */ /* 0x000fe20000000000 */
[----:B------:R-:W-:Y:S01]  /*2640*/  ISETP.GE.AND P6, PT, R5, R42, PT ;  /* 0x0000002a0500720c */ /* 0x000fe20003fc6270 */
[----:B------:R-:W-:Y:S01]  /*2650*/  VIADD R5, R57, 0xe0 ;  /* 0x000000e039057836 */ /* 0x000fe20000000000 */
[----:B-1----:R-:W-:-:S02]  /*2660*/  LEA R2, P4, R0, UR4, 0x2 ;  /* 0x0000000400027c11 */ /* 0x002fc4000f8810ff */
[-C--:B------:R-:W-:Y:S02]  /*2670*/  ISETP.GE.AND P5, PT, R9, R42.reuse, PT ;  /* 0x0000002a0900720c */ /* 0x080fe40003fa6270 */
[----:B------:R-:W-:Y:S01]  /*2680*/  LEA.HI.X R3, R0, UR5, R7, 0x2, P4 ;  /* 0x0000000500037c11 */ /* 0x000fe2000a0f1407 */
[----:B------:R-:W-:Y:S01]  /*2690*/  VIADD R7, R57, 0x100 ;  /* 0x0000010039077836 */ /* 0x000fe20000000000 */
[----:B------:R-:W-:-:S03]  /*26a0*/  ISETP.GE.AND P4, PT, R45, R42, PT ;  /* 0x0000002a2d00720c */ /* 0x000fc60003f86270 */
[----:B-----5:R0:W-:Y:S01]  /*26b0*/  @!P3 STG.E desc[UR6][R2.64], R11 ;  /* 0x0000000b0200b986 */ /* 0x0201e2000c101906 */
        /* <DEDUP_REMOVED lines=19> */
[C---:B------:R-:W-:Y:S02]  /*27f0*/  VIADD R5, R57.reuse, 0x1e0 ;  /* 0x000001e039057836 */ /* 0x040fe40000000000 */
[----:B------:R-:W-:Y:S01]  /*2800*/  VIADD R57, R57, 0x200 ;  /* 0x0000020039397836 */ /* 0x000fe20000000000 */
[----:B------:R0:W-:Y:S01]  /*2810*/  @!P3 STG.E desc[UR6][R2.64+0x380], R25 ;  /* 0x000380190200b986 */ /* 0x0001e2000c101906 */
[----:B------:R-:W-:-:S03]  /*2820*/  ISETP.GE.AND P3, PT, R7, R42, PT ;  /* 0x0000002a0700720c */ /* 0x000fc60003f66270 */
        /* <DEDUP_REMOVED lines=9> */
[----:B------:R0:W-:Y:S01]  /*28c0*/  @!P2 STG.E desc[UR6][R2.64+0x780], R41 ;  /* 0x000780290200a986 */ /* 0x0001e2000c101906 */
[----:B------:R-:W-:Y:S05]  /*28d0*/  @P1 EXIT ;  /* 0x000000000000194d */ /* 0x000fea0003800000 */
[----:B------:R-:W-:Y:S01]  /*28e0*/  STG.E desc[UR6][R2.64+0x800], R43 ;  /* 0x0008002b02007986 */ /* 0x000fe2000c101906 */
[----:B------:R-:W-:Y:S05]  /*28f0*/  EXIT ;  /* 0x000000000000794d */ /* 0x000fea0003800000 */
.L_x_14:
[----:B------:R-:W-:Y:S01]  /*2900*/  IMAD.MOV.U32 R2, RZ, RZ, RZ ;  /* 0x000000ffff027224 */ /* 0x000fe200078e00ff */
[C---:B------:R-:W-:Y:S01]  /*2910*/  ISETP.GT.U32.AND P0, PT, R3.reuse, 0x1f, PT ;  /* 0x0000001f0300780c */ /* 0x040fe20003f04070 */
[----:B------:R-:W-:Y:S05]  /*2920*/  WARPSYNC.ALL ;  /* 0x0000000000007948 */ /* 0x000fea0003800000 */
[----:B------:R-:W-:-:S04]  /*2930*/  IMAD.HI.U32 R14, R3, 0x15555556, R2 ;  /* 0x15555556030e7827 */ /* 0x000fc800078e0002 */
[----:B------:R-:W-:-:S05]  /*2940*/  IMAD R15, R14, 0x4, R7 ;  /* 0x000000040e0f7824 */ /* 0x000fca00078e0207 */
[----:B------:R0:W-:Y:S01]  /*2950*/  STS [R15+0x3410], R0 ;  /* 0x003410000f007388 */ /* 0x0001e20000000800 */
[----:B------:R-:W-:Y:S06]  /*2960*/  BAR.SYNC.DEFER_BLOCKING 0x0 ;  /* 0x0000000000007b1d */ /* 0x000fec0000010000 */
[----:B------:R-:W-:Y:S05]  /*2970*/  @P0 BRA `(.L_x_29) ;  /* 0x0000000000dc0947 */ /* 0x000fea0003800000 */
[----:B------:R-:W-:Y:S01]  /*2980*/  IMAD R14, R3, 0x34, R7 ;  /* 0x00000034030e7824 */ /* 0x000fe200078e0207 */
[----:B------:R-:W-:-:S04]  /*2990*/  UMOV UR8, 0xffffffff ;  /* 0xffffffff00087882 */ /* 0x000fc80000000000 */
[----:B------:R-:W-:Y:S04]  /*29a0*/  LDS R28, [R14+0x3410] ;  /* 0x003410000e1c7984 */ /* 0x000fe80000000800 */
[----:B------:R-:W-:Y:S04]  /*29b0*/  LDS R29, [R14+0x3414] ;  /* 0x003414000e1d7984 */ /* 0x000fe80000000800 */
[----:B------:R-:W1:Y:S04]  /*29c0*/  LDS R30, [R14+0x3418] ;  /* 0x003418000e1e7984 */ /* 0x000e680000000800 */
[----:B------:R-:W-:Y:S04]  /*29d0*/  LDS R31, [R14+0x341c] ;  /* 0x00341c000e1f7984 */ /* 0x000fe80000000800 */
[----:B------:R-:W2:Y:S04]  /*29e0*/  LDS R32, [R14+0x3420] ;  /* 0x003420000e207984 */ /* 0x000ea80000000800 */
[----:B------:R-:W-:Y:S04]  /*29f0*/  LDS R33, [R14+0x3424] ;  /* 0x003424000e217984 */ /* 0x000fe80000000800 */
[----:B------:R-:W3:Y:S04]  /*2a00*/  LDS R34, [R14+0x3428] ;  /* 0x003428000e227984 */ /* 0x000ee80000000800 */
[----:B------:R-:W-:Y:S04]  /*2a10*/  LDS R35, [R14+0x342c] ;  /* 0x00342c000e237984 */ /* 0x000fe80000000800 */
[----:B------:R-:W4:Y:S04]  /*2a20*/  LDS R36, [R14+0x3430] ;  /* 0x003430000e247984 */ /* 0x000f280000000800 */
[----:B------:R-:W-:Y:S04]  /*2a30*/  LDS R37, [R14+0x3434] ;  /* 0x003434000e257984 */ /* 0x000fe80000000800 */
[----:B------:R-:W5:Y:S04]  /*2a40*/  LDS R38, [R14+0x3438] ;  /* 0x003438000e267984 */ /* 0x000f680000000800 */
[----:B------:R-:W0:Y:S01]  /*2a50*/  LDS R39, [R14+0x343c] ;  /* 0x00343c000e277984 */ /* 0x000e220000000800 */
[----:B-1----:R-:W-:-:S04]  /*2a60*/  IADD3 R40, PT, PT, R30, R29, R28 ;  /* 0x0000001d1e287210 */ /* 0x002fc80007ffe01c */
[----:B--2---:R-:W-:-:S04]  /*2a70*/  IADD3 R40, PT, PT, R32, R40, R31 ;  /* 0x0000002820287210 */ /* 0x004fc80007ffe01f */
[----:B---3--:R-:W-:-:S04]  /*2a80*/  IADD3 R40, PT, PT, R34, R40, R33 ;  /* 0x0000002822287210 */ /* 0x008fc80007ffe021 */
[----:B----4-:R-:W-:-:S04]  /*2a90*/  IADD3 R40, PT, PT, R36, R40, R35 ;  /* 0x0000002824287210 */ /* 0x010fc80007ffe023 */
[----:B-----5:R-:W-:-:S05]  /*2aa0*/  IADD3 R40, PT, PT, R38, R40, R37 ;  /* 0x0000002826287210 */ /* 0x020fca0007ffe025 */
[----:B0-----:R-:W-:Y:S01]  /*2ab0*/  IMAD.IADD R39, R39, 0x1, R40 ;  /* 0x0000000127277824 */ /* 0x001fe200078e0228 */
[----:B------:R-:W-:Y:S06]  /*2ac0*/  BRA.DIV UR8, `(.L_x_30) ;  /* 0x0000007a08547947 */ /* 0x000fec000b800000 */
[----:B------:R-:W0:Y:S02]  /*2ad0*/  SHFL.UP P0, R40, R39, 0x1, RZ ;  /* 0x0420000027287989 */ /* 0x000e2400000000ff */
[----:B0-----:R-:W-:-:S05]  /*2ae0*/  @P0 IMAD.IADD R40, R39, 0x1, R40 ;  /* 0x0000000127280824 */ /* 0x001fca00078e0228 */
[----:B------:R-:W0:Y:S02]  /*2af0*/  SHFL.UP P0, R43, R40, 0x2, RZ ;  /* 0x04400000282b7989 */ /* 0x000e2400000000ff */
[----:B0-----:R-:W-:-:S05]  /*2b00*/  @P0 IMAD.IADD R43, R40, 0x1, R43 ;  /* 0x00000001282b0824 */ /* 0x001fca00078e022b */
[----:B------:R-:W0:Y:S02]  /*2b10*/  SHFL.UP P0, R44, R43, 0x4, RZ ;  /* 0x048000002b2c7989 */ /* 0x000e2400000000ff */
[----:B0-----:R-:W-:-:S05]  /*2b20*/  @P0 IMAD.IADD R44, R43, 0x1, R44 ;  /* 0x000000012b2c0824 */ /* 0x001fca00078e022c */
[----:B------:R-:W0:Y:S02]  /*2b30*/  SHFL.UP P0, R45, R44, 0x8, RZ ;  /* 0x050000002c2d7989 */ /* 0x000e2400000000ff */
[----:B0-----:R-:W-:-:S05]  /*2b40*/  @P0 IMAD.IADD R45, R44, 0x1, R45 ;  /* 0x000000012c2d0824 */ /* 0x001fca00078e022d */
[----:B------:R0:W1:Y:S02]  /*2b50*/  SHFL.UP P0, R46, R45, 0x10, RZ ;  /* 0x060000002d2e7989 */ /* 0x00006400000000ff */
.L_x_120:
[----:B-1----:R-:W-:-:S04]  /*2b60*/  @P0 IMAD.IADD R46, R45, 0x1, R46 ;  /* 0x000000012d2e0824 */ /* 0x002fc800078e022e */
[----:B------:R-:W-:-:S04]  /*2b70*/  IMAD.IADD R39, R46, 0x1, -R39 ;  /* 0x000000012e277824 */ /* 0x000fc800078e0a27 */
[----:B------:R-:W-:Y:S01]  /*2b80*/  IMAD.IADD R28, R28, 0x1, R39 ;  /* 0x000000011c1c7824 */ /* 0x000fe200078e0227 */
[----:B------:R1:W-:Y:S03]  /*2b90*/  STS [R14+0x3410], R39 ;  /* 0x003410270e007388 */ /* 0x0003e60000000800 */
        /* <DEDUP_REMOVED lines=19> */
[----:B------:R1:W-:Y:S04]  /*2cd0*/  STS [R14+0x3438], R37 ;  /* 0x003438250e007388 */ /* 0x0003e80000000800 */
[----:B------:R1:W-:Y:S02]  /*2ce0*/  STS [R14+0x343c], R43 ;  /* 0x00343c2b0e007388 */ /* 0x0003e40000000800 */
.L_x_29:
[----:B------:R-:W-:Y:S05]  /*2cf0*/  WARPSYNC.ALL ;  /* 0x0000000000007948 */ /* 0x000fea0003800000 */
[----:B------:R-:W-:Y:S01]  /*2d00*/  BAR.SYNC.DEFER_BLOCKING 0x0 ;  /* 0x0000000000007b1d */ /* 0x000fe20000010000 */
[----:B------:R-:W-:Y:S02]  /*2d10*/  ISETP.NE.AND P0, PT, R50, RZ, PT ;  /* 0x000000ff3200720c */ /* 0x000fe40003f05270 */
[----:B-1----:R-:W-:-:S03]  /*2d20*/  SHF.R.U32.HI R28, RZ, UR5, R27 ;  /* 0x00000005ff1c7c19 */ /* 0x002fc6000801161b */
[----:B------:R-:W-:Y:S01]  /*2d30*/  BSSY.RECONVERGENT B0, `(.L_x_31) ;  /* 0x0000028000007945 */ /* 0x000fe20003800200 */
[----:B------:R-:W-:Y:S01]  /*2d40*/  LOP3.LUT R28, R28, UR4, RZ, 0x30, !PT ;  /* 0x000000041c1c7c12 */ /* 0x000fe2000f8e30ff */
[----:B0-----:R-:W0:Y:S06]  /*2d50*/  LDS R15, [R15+0x3410] ;  /* 0x003410000f0f7984 */ /* 0x001e2c0000000800 */
[----:B------:R-:W-:Y:S05]  /*2d60*/  @P0 BRA `(.L_x_32) ;  /* 0x0000000000900947 */ /* 0x000fea0003800000 */
[----:B------:R-:W0:Y:S04]  /*2d70*/  LDS R14, [R51] ;  /* 0x00000000330e7984 */ /* 0x000e280000000800 */
[----:B------:R-:W1:Y:S04]  /*2d80*/  LDS R30, [R51+0x400] ;  /* 0x00040000331e7984 */ /* 0x000e680000000800 */
[----:B------:R-:W2:Y:S04]  /*2d90*/  LDS R32, [R51+0x800] ;  /* 0x0008000033207984 */ /* 0x000ea80000000800 */
[----:B------:R-:W3:Y:S04]  /*2da0*/  LDS R34, [R51+0xc00] ;  /* 0x000c000033227984 */ /* 0x000ee80000000800 */
[----:B------:R-:W4:Y:S04]  /*2db0*/  LDS R36, [R51+0x1000] ;  /* 0x0010000033247984 */ /* 0x000f280000000800 */
[----:B------:R-:W5:Y:S04]  /*2dc0*/  LDS R38, [R51+0x1400] ;  /* 0x0014000033267984 */ /* 0x000f680000000800 */
[----:B------:R-:W5:Y:S04]  /*2dd0*/  LDS R40, [R51+0x1800] ;  /* 0x0018000033287984 */ /* 0x000f680000000800 */
[----:B------:R-:W5:Y:S04]  /*2de0*/  LDS R44, [R51+0x1c00] ;  /* 0x001c0000332c7984 */ /* 0x000f680000000800 */
[----:B------:R-:W5:Y:S04]  /*2df0*/  LDS R46, [R51+0x2000] ;  /* 0x00200000332e7984 */ /* 0x000f680000000800 */
[----:B------:R-:W5:Y:S04]  /*2e00*/  LDS R58, [R51+0x2400] ;  /* 0x00240000333a7984 */ /* 0x000f680000000800 */
[----:B------:R-:W5:Y:S01]  /*2e10*/  LDS R60, [R51+0x2800] ;  /* 0x00280000333c7984 */ /* 0x000f620000000800 */
[----:B0-----:R-:W-:-:S03]  /*2e20*/  IMAD.IADD R14, R15, 0x1, R14 ;  /* 0x000000010f0e7824 */ /* 0x001fc600078e020e */
[----:B------:R-:W0:Y:S01]  /*2e30*/  LDS R62, [R51+0x2c00] ;  /* 0x002c0000333e7984 */ /* 0x000e220000000800 */
[C---:B-1----:R-:W-:Y:S02]  /*2e40*/  IMAD.IADD R30, R15.reuse, 0x1, R30 ;  /* 0x000000010f1e7824 */ /* 0x042fe400078e021e */
[C---:B--2---:R-:W-:Y:S01]  /*2e50*/  IMAD.IADD R32, R15.reuse, 0x1, R32 ;  /* 0x000000010f207824 */ /* 0x044fe200078e0220 */
[----:B------:R1:W-:Y:S01]  /*2e60*/  STS [R51], R14 ;  /* 0x0000000e33007388 */ /* 0x0003e20000000800 */
[----:B---3--:R-:W-:-:S03]  /*2e70*/  IMAD.IADD R34, R15, 0x1, R34 ;  /* 0x000000010f227824 */ /* 0x008fc600078e0222 */
[----:B------:R1:W-:Y:S01]  /*2e80*/  STS [R51+0x400], R30 ;  /* 0x0004001e33007388 */ /* 0x0003e20000000800 */
[----:B----4-:R-:W-:-:S03]  /*2e90*/  IMAD.IADD R36, R15, 0x1, R36 ;  /* 0x000000010f247824 */ /* 0x010fc600078e0224 */
[----:B------:R1:W-:Y:S01]  /*2ea0*/  STS [R51+0x800], R32 ;  /* 0x0008002033007388 */ /* 0x0003e20000000800 */
[----:B-----5:R-:W-:-:S03]  /*2eb0*/  IMAD.IADD R38, R15, 0x1, R38 ;  /* 0x000000010f267824 */ /* 0x020fc600078e0226 */
[----:B------:R1:W-:Y:S01]  /*2ec0*/  STS [R51+0xc00], R34 ;  /* 0x000c002233007388 */ /* 0x0003e20000000800 */
[----:B------:R-:W-:-:S03]  /*2ed0*/  IMAD.IADD R40, R15, 0x1, R40 ;  /* 0x000000010f287824 */ /* 0x000fc600078e0228 */
        /* <DEDUP_REMOVED lines=9> */
[----:B0-----:R-:W-:-:S03]  /*2f70*/  IMAD.IADD R62, R15, 0x1, R62 ;  /* 0x000000010f3e7824 */ /* 0x001fc600078e023e */
[----:B------:R1:W-:Y:S04]  /*2f80*/  STS [R51+0x2400], R58 ;  /* 0x0024003a33007388 */ /* 0x0003e80000000800 */
[----:B------:R1:W-:Y:S04]  /*2f90*/  STS [R51+0x2800], R60 ;  /* 0x0028003c33007388 */ /* 0x0003e80000000800 */
[----:B------:R1:W-:Y:S02]  /*2fa0*/  STS [R51+0x2c00], R62 ;  /* 0x002c003e33007388 */ /* 0x0003e40000000800 */
.L_x_32:
[----:B------:R-:W-:Y:S05]  /*2fb0*/  BSYNC.RECONVERGENT B0 ;  /* 0x0000000000007941 */ /* 0x000fea0003800200 */
.L_x_31:
[----:B------:R-:W-:Y:S01]  /*2fc0*/  BAR.SYNC.DEFER_BLOCKING 0x0 ;  /* 0x0000000000007b1d */ /* 0x000fe20000010000 */
[----:B------:R-:W-:Y:S01]  /*2fd0*/  R2P PR, R28, 0x7f ;  /* 0x0000007f1c007804 */ /* 0x000fe20000000000 */
[----:B------:R-:W-:-:S04]  /*2fe0*/  IMAD.MOV.U32 R47, RZ, RZ, RZ ;  /* 0x000000ffff2f7224 */ /* 0x000fc800078e00ff */
[----:B------:R-:W-:Y:S08]  /*2ff0*/  BSSY.RECONVERGENT B0, `(.L_x_33) ;  /* 0x0000024000007945 */ /* 0x000ff00003800200 */
[----:B-1----:R-:W-:Y:S02]  /*3000*/  VOTE.ANY R14, PT, P0 ;  /* 0x00000000000e7806 */ /* 0x002fe400000e0100 */
[----:B------:R-:W-:-:S02]  /*3010*/  VOTE.ANY R29, PT, P1 ;  /* 0x00000000001d7806 */ /* 0x000fc400008e0100 */
[----:B------:R-:W-:Y:S02]  /*3020*/  @!P0 LOP3.LUT R14, RZ, R14, RZ, 0x33, !PT ;  /* 0x0000000eff0e8212 */ /* 0x000fe400078e33ff */
[----:B------:R-:W-:Y:S02]  /*3030*/  VOTE.ANY R31, PT, P2 ;  /* 0x00000000001f7806 */ /* 0x000fe400010e0100 */
[----:B------:R-:W-:Y:S02]  /*3040*/  @!P1 LOP3.LUT R29, RZ, R29, RZ, 0x33, !PT ;  /* 0x0000001dff1d9212 */ /* 0x000fe400078e33ff */
[----:B------:R-:W-:Y:S02]  /*3050*/  VOTE.ANY R33, PT, P3 ;  /* 0x0000000000217806 */ /* 0x000fe400018e0100 */
[----:B------:R-:W-:Y:S02]  /*3060*/  @!P2 LOP3.LUT R31, RZ, R31, RZ, 0x33, !PT ;  /* 0x0000001fff1fa212 */ /* 0x000fe400078e33ff */
[----:B------:R-:W-:-:S02]  /*3070*/  LOP3.LUT R14, R29, R14, RZ, 0xc0, !PT ;  /* 0x0000000e1d0e7212 */ /* 0x000fc400078ec0ff */
[----:B------:R-:W-:Y:S02]  /*3080*/  @!P3 LOP3.LUT R33, RZ, R33, RZ, 0x33, !PT ;  /* 0x00000021ff21b212 */ /* 0x000fe400078e33ff */
[----:B------:R-:W-:Y:S02]  /*3090*/  LOP3.LUT R14, R31, R14, RZ, 0xc0, !PT ;  /* 0x0000000e1f0e7212 */ /* 0x000fe400078ec0ff */
[----:B------:R-:W-:Y:S02]  /*30a0*/  VOTE.ANY R29, PT, P4 ;  /* 0x00000000001d7806 */ /* 0x000fe400020e0100 */
[----:B------:R-:W-:Y:S02]  /*30b0*/  LOP3.LUT R14, R33, R14, RZ, 0xc0, !PT ;  /* 0x0000000e210e7212 */ /* 0x000fe400078ec0ff */
[----:B------:R-:W-:Y:S02]  /*30c0*/  @!P4 LOP3.LUT R29, RZ, R29, RZ, 0x33, !PT ;  /* 0x0000001dff1dc212 */ /* 0x000fe400078e33ff */
[----:B------:R-:W-:-:S02]  /*30d0*/  VOTE.ANY R31, PT, P5 ;  /* 0x00000000001f7806 */ /* 0x000fc400028e0100 */
[----:B------:R-:W-:Y:S01]  /*30e0*/  LOP3.LUT R14, R29, R14, RZ, 0xc0, !PT ;  /* 0x0000000e1d0e7212 */ /* 0x000fe200078ec0ff */
[----:B------:R-:W-:Y:S01]  /*30f0*/  IMAD.SHL.U32 R29, R3, 0x20, RZ ;  /* 0x00000020031d7824 */ /* 0x000fe200078e00ff */
[----:B------:R-:W-:Y:S02]  /*3100*/  LOP3.LUT P0, RZ, R28, 0x80, RZ, 0xc0, !PT ;  /* 0x000000801cff7812 */ /* 0x000fe4000780c0ff */
[----:B------:R-:W-:Y:S02]  /*3110*/  @!P5 LOP3.LUT R31, RZ, R31, RZ, 0x33, !PT ;  /* 0x0000001fff1fd212 */ /* 0x000fe400078e33ff */
[----:B------:R-:W-:Y:S02]  /*3120*/  VOTE.ANY R30, PT, P6 ;  /* 0x00000000001e7806 */ /* 0x000fe400030e0100 */
[----:B------:R-:W-:Y:S02]  /*3130*/  LOP3.LUT R31, R31, R14, RZ, 0xc0, !PT ;  /* 0x0000000e1f1f7212 */ /* 0x000fe400078ec0ff */
[----:B------:R-:W1:Y:S01]  /*3140*/  S2R R14, SR_LEMASK ;  /* 0x00000000000e7919 */ /* 0x000e620000003a00 */
[----:B------:R-:W-:-:S04]  /*3150*/  @!P6 LOP3.LUT R30, RZ, R30, RZ, 0x33, !PT ;  /* 0x0000001eff1ee212 */ /* 0x000fc800078e33ff */
[----:B------:R-:W-:Y:S02]  /*3160*/  VOTE.ANY R32, PT, P0 ;  /* 0x0000000000207806 */ /* 0x000fe400000e0100 */
[----:B------:R-:W-:Y:S02]  /*3170*/  LOP3.LUT R31, R30, R31, RZ, 0xc0, !PT ;  /* 0x0000001f1e1f7212 */ /* 0x000fe400078ec0ff */
[----:B------:R-:W-:Y:S02]  /*3180*/  @!P0 LOP3.LUT R32, RZ, R32, RZ, 0x33, !PT ;  /* 0x00000020ff208212 */ /* 0x000fe400078e33ff */
[----:B------:R-:W-:Y:S02]  /*3190*/  LOP3.LUT R30, R29, 0x7c00, RZ, 0xc0, !PT ;  /* 0x00007c001d1e7812 */ /* 0x000fe400078ec0ff */
[----:B------:R-:W-:-:S03]  /*31a0*/  LOP3.LUT R31, R32, R31, RZ, 0xc0, !PT ;  /* 0x0000001f201f7212 */ /* 0x000fc600078ec0ff */
[----:B------:R-:W-:Y:S01]  /*31b0*/  IMAD.IADD R29, R7, 0x1, R30 ;  /* 0x00000001071d7824 */ /* 0x000fe200078e021e */
[----:B------:R-:W2:Y:S01]  /*31c0*/  FLO.U32 R32, R31 ;  /* 0x0000001f00207300 */ /* 0x000ea200000e0000 */
[----:B-1----:R-:W-:Y:S02]  /*31d0*/  LOP3.LUT R44, R14, R31, RZ, 0xc0, !PT ;  /* 0x0000001f0e2c7212 */ /* 0x002fe400078ec0ff */
[----:B--2---:R-:W-:-:S05]  /*31e0*/  ISETP.NE.AND P0, PT, R24, R32, PT ;  /* 0x000000201800720c */ /* 0x004fca0003f05270 */
[----:B------:R-:W1:Y:S08]  /*31f0*/  POPC R44, R44 ;  /* 0x0000002c002c7309 */ /* 0x000e700000000000 */
[----:B------:R-:W-:Y:S05]  /*3200*/  @P0 BRA `(.L_x_34) ;  /* 0x0000000000080947 */ /* 0x000fea0003800000 */
[----:B------:R-:W-:-:S06]  /*3210*/  IMAD R47, R28, 0x4, R29 ;  /* 0x000000041c2f7824 */ /* 0x000fcc00078e021d */
[----:B-1----:R2:W3:Y:S02]  /*3220*/  ATOMS.ADD R47, [R47], R44 ;  /* 0x0000002c2f2f738c */ /* 0x0024e40000000000 */
.L_x_34:
[----:B------:R-:W-:Y:S05]  /*3230*/  BSYNC.RECONVERGENT B0 ;  /* 0x0000000000007941 */ /* 0x000fea0003800200 */
.L_x_33:
[----:B------:R-:W-:Y:S01]  /*3240*/  R2P PR, R52, 0x7f ;  /* 0x0000007f34007804 */ /* 0x000fe20000000000 */
[----:B---3--:R3:W4:Y:S01]  /*3250*/  SHFL.IDX PT, R47, R47, R32, 0x1f ;  /* 0x00001f202f2f7589 */ /* 0x00872200000e0000 */
[----:B------:R-:W-:Y:S01]  /*3260*/  BSSY.RECONVERGENT B0, `(.L_x_35) ;  /* 0x0000021000007945 */ /* 0x000fe20003800200 */
[----:B------:R-:W-:-:S10]  /*3270*/  IMAD.MOV.U32 R49, RZ, RZ, RZ ;  /* 0x000000ffff317224 */ /* 0x000fd400078e00ff */
[----:B------:R-:W-:Y:S02]  /*3280*/  VOTE.ANY R28, PT, P0 ;  /* 0x00000000001c7806 */ /* 0x000fe400000e0100 */
[----:B------:R-:W-:Y:S02]  /*3290*/  VOTE.ANY R31, PT, P1 ;  /* 0x00000000001f7806 */ /* 0x000fe400008e0100 */
[----:B------:R-:W-:Y:S02]  /*32a0*/  @!P0 LOP3.LUT R28, RZ, R28, RZ, 0x33, !PT ;  /* 0x0000001cff1c8212 */ /* 0x000fe400078e33ff */
[----:B------:R-:W-:Y:S02]  /*32b0*/  VOTE.ANY R33, PT, P2 ;  /* 0x0000000000217806 */ /* 0x000fe400010e0100 */
[----:B------:R-:W-:Y:S02]  /*32c0*/  @!P1 LOP3.LUT R31, RZ, R31, RZ, 0x33, !PT ;  /* 0x0000001fff1f9212 */ /* 0x000fe400078e33ff */
[----:B------:R-:W-:-:S02]  /*32d0*/  @!P2 LOP3.LUT R33, RZ, R33, RZ, 0x33, !PT ;  /* 0x00000021ff21a212 */ /* 0x000fc400078e33ff */
[----:B------:R-:W-:Y:S02]  /*32e0*/  LOP3.LUT R28, R31, R28, RZ, 0xc0, !PT ;  /* 0x0000001c1f1c7212 */ /* 0x000fe400078ec0ff */
[----:B------:R-:W-:Y:S02]  /*32f0*/  VOTE.ANY R31, PT, P3 ;  /* 0x00000000001f7806 */ /* 0x000fe400018e0100 */
[----:B------:R-:W-:Y:S02]  /*3300*/  LOP3.LUT R28, R33, R28, RZ, 0xc0, !PT ;  /* 0x0000001c211c7212 */ /* 0x000fe400078ec0ff */
[----:B------:R-:W-:Y:S02]  /*3310*/  LOP3.LUT P0, RZ, R52, 0x80, RZ, 0xc0, !PT ;  /* 0x0000008034ff7812 */ /* 0x000fe4000780c0ff */
[----:B------:R-:W-:Y:S02]  /*3320*/  VOTE.ANY R33, PT, P4 ;  /* 0x0000000000217806 */ /* 0x000fe400020e0100 */
[----:B------:R-:W-:-:S02]  /*3330*/  @!P3 LOP3.LUT R31, RZ, R31, RZ, 0x33, !PT ;  /* 0x0000001fff1fb212 */ /* 0x000fc400078e33ff */
[----:B------:R-:W-:Y:S02]  /*3340*/  @!P4 LOP3.LUT R33, RZ, R33, RZ, 0x33, !PT ;  /* 0x00000021ff21c212 */ /* 0x000fe400078e33ff */
[----:B------:R-:W-:Y:S02]  /*3350*/  LOP3.LUT R28, R31, R28, RZ, 0xc0, !PT ;  /* 0x0000001c1f1c7212 */ /* 0x000fe400078ec0ff */
[----:B------:R-:W-:Y:S02]  /*3360*/  VOTE.ANY R31, PT, P5 ;  /* 0x00000000001f7806 */ /* 0x000fe400028e0100 */
[----:B------:R-:W-:Y:S02]  /*3370*/  LOP3.LUT R28, R33, R28, RZ, 0xc0, !PT ;  /* 0x0000001c211c7212 */ /* 0x000fe400078ec0ff */
[----:B------:R-:W-:Y:S02]  /*3380*/  VOTE.ANY R33, PT, P6 ;  /* 0x0000000000217806 */ /* 0x000fe400030e0100 */
[----:B------:R-:W-:-:S02]  /*3390*/  @!P5 LOP3.LUT R31, RZ, R31, RZ, 0x33, !PT ;  /* 0x0000001fff1fd212 */ /* 0x000fc400078e33ff */
[----:B------:R-:W-:Y:S02]  /*33a0*/  VOTE.ANY R35, PT, P0 ;  /* 0x0000000000237806 */ /* 0x000fe400000e0100 */
[----:B------:R-:W-:Y:S02]  /*33b0*/  @!P6 LOP3.LUT R33, RZ, R33, RZ, 0x33, !PT ;  /* 0x00000021ff21e212 */ /* 0x000fe400078e33ff */
[----:B------:R-:W-:Y:S02]  /*33c0*/  LOP3.LUT R28, R31, R28, RZ, 0xc0, !PT ;  /* 0x0000001c1f1c7212 */ /* 0x000fe400078ec0ff */
[----:B------:R-:W-:Y:S02]  /*33d0*/  @!P0 LOP3.LUT R35, RZ, R35, RZ, 0x33, !PT ;  /* 0x00000023ff238212 */ /* 0x000fe400078e33ff */
[----:B------:R-:W-:-:S04]  /*33e0*/  LOP3.LUT R28, R33, R28, RZ, 0xc0, !PT ;  /* 0x0000001c211c7212 */ /* 0x000fc800078ec0ff */
[----:B------:R-:W-:-:S04]  /*33f0*/  LOP3.LUT R35, R35, R28, RZ, 0xc0, !PT ;  /* 0x0000001c23237212 */ /* 0x000fc800078ec0ff */
[----:B------:R-:W5:Y:S01]  /*3400*/  FLO.U32 R30, R35 ;  /* 0x00000023001e7300 */ /* 0x000f6200000e0000 */
[----:B------:R-:W-:-:S07]  /*3410*/  LOP3.LUT R46, R14, R35, RZ, 0xc0, !PT ;  /* 0x000000230e2e7212 */ /* 0x000fce00078ec0ff */
[----:B------:R-:W0:Y:S01]  /*3420*/  POPC R46, R46 ;  /* 0x0000002e002e7309 */ /* 0x000e220000000000 */
[----:B-----5:R-:W-:-:S13]  /*3430*/  ISETP.NE.AND P0, PT, R24, R30, PT ;  /* 0x0000001e1800720c */ /* 0x020fda0003f05270 */
[----:B0--34-:R-:W-:Y:S05]  /*3440*/  @P0 BRA `(.L_x_36) ;  /* 0x0000000000080947 */ /* 0x019fea0003800000 */
[----:B------:R-:W-:-:S06]  /*3450*/  IMAD R49, R52, 0x4, R29 ;  /* 0x0000000434317824 */ /* 0x000fcc00078e021d */
[----:B------:R0:W3:Y:S02]  /*3460*/  ATOMS.ADD R49, [R49], R46 ;  /* 0x0000002e3131738c */ /* 0x0000e40000000000 */
.L_x_36:
[----:B------:R-:W-:Y:S05]  /*3470*/  BSYNC.RECONVERGENT B0 ;  /* 0x0000000000007941 */ /* 0x000fea0003800200 */
.L_x_35:
        /* <DEDUP_REMOVED lines=35> */
.L_x_38:
[----:B------:R-:W-:Y:S05]  /*36b0*/  BSYNC.RECONVERGENT B0 ;  /* 0x0000000000007941 */ /* 0x000fea0003800200 */
.L_x_37:
        /* <DEDUP_REMOVED lines=27> */
[----:B------:R-:W-:Y:S02]  /*3870*/  LOP3.LUT R35, R35, R28, RZ, 0xc0, !PT ;  /* 0x0000001c23237212 */ /* 0x000fe400078ec0ff */
[----:B------:R-:W-:Y:S02]  /*3880*/  SHF.R.U32.HI R28, RZ, UR5, R23 ;  /* 0x00000005ff1c7c19 */ /* 0x000fe40008011617 */
[----:B------:R-:W5:Y:S01]  /*3890*/  FLO.U32 R39, R35 ;  /* 0x0000002300277300 */ /* 0x000f6200000e0000 */
[----:B------:R-:W-:Y:S02]  /*38a0*/  LOP3.LUT R53, R14, R35, RZ, 0xc0, !PT ;  /* 0x000000230e357212 */ /* 0x000fe400078ec0ff */
[----:B------:R-:W-:-:S05]  /*38b0*/  LOP3.LUT R30, R28, UR4, RZ, 0x30, !PT ;  /* 0x000000041c1e7c12 */ /* 0x000fca000f8e30ff */
[----:B------:R-:W0:Y:S01]  /*38c0*/  POPC R53, R53 ;  /* 0x0000003500357309 */ /* 0x000e220000000000 */
[----:B-----5:R-:W-:-:S13]  /*38d0*/  ISETP.NE.AND P0, PT, R24, R39, PT ;  /* 0x000000271800720c */ /* 0x020fda0003f05270 */
[----:B0--34-:R-:W-:Y:S05]  /*38e0*/  @P0 BRA `(.L_x_40) ;  /* 0x0000000000080947 */ /* 0x019fea0003800000 */
[----:B------:R-:W-:-:S05]  /*38f0*/  IMAD R48, R48, 0x4, R29 ;  /* 0x0000000430307824 */ /* 0x000fca00078e021d */
[----:B------:R0:W3:Y:S02]  /*3900*/  ATOMS.ADD R56, [R48], R53 ;  /* 0x000000353038738c */ /* 0x0000e40000000000 */
.L_x_40:
[----:B------:R-:W-:Y:S05]  /*3910*/  BSYNC.RECONVERGENT B0 ;  /* 0x0000000000007941 */ /* 0x000fea0003800200 */
.L_x_39:
        /* <DEDUP_REMOVED lines=30> */
[----:B0-----:R-:W-:Y:S02]  /*3b00*/  LOP3.LUT R48, R14, R35, RZ, 0xc0, !PT ;  /* 0x000000230e307212 */ /* 0x001fe400078ec0ff */
[----:B------:R-:W-:-:S05]  /*3b10*/  LOP3.LUT R34, R28, UR4, RZ, 0x30, !PT ;  /* 0x000000041c227c12 */ /* 0x000fca000f8e30ff */
[----:B------:R-:W0:Y:S01]  /*3b20*/  POPC R48, R48 ;  /* 0x0000003000307309 */ /* 0x000e220000000000 */
[----:B-----5:R-:W-:-:S13]  /*3b30*/  ISETP.NE.AND P0, PT, R24, R32, PT ;  /* 0x000000201800720c */ /* 0x020fda0003f05270 */
[----:B0--34-:R-:W-:Y:S05]  /*3b40*/  @P0 BRA `(.L_x_42) ;  /* 0x0000000000080947 */ /* 0x019fea0003800000 */
[----:B------:R-:W-:-:S06]  /*3b50*/  IMAD R45, R30, 0x4, R29 ;  /* 0x000000041e2d7824 */ /* 0x000fcc00078e021d */
[----:B------:R0:W3:Y:S02]  /*3b60*/  ATOMS.ADD R45, [R45], R48 ;  /* 0x000000302d2d738c */ /* 0x0000e40000000000 */
.L_x_42:
[----:B------:R-:W-:Y:S05]  /*3b70*/  BSYNC.RECONVERGENT B0 ;  /* 0x0000000000007941 */ /* 0x000fea0003800200 */
.L_x_41:
        /* <DEDUP_REMOVED lines=35> */
[----:B------:R-:W-:-:S06]  /*3db0*/  IMAD R36, R34, 0x4, R29 ;  /* 0x0000000422247824 */ /* 0x000fcc00078e021d */
[----:B------:R0:W3:Y:S02]  /*3dc0*/  ATOMS.ADD R36, [R36], R37 ;  /* 0x000000252424738c */ /* 0x0000e40000000000 */
.L_x_44:
[----:B------:R-:W-:Y:S05]  /*3dd0*/  BSYNC.RECONVERGENT B0 ;  /* 0x0000000000007941 */ /* 0x000fea0003800200 */
.L_x_43:
        /* <DEDUP_REMOVED lines=37> */
.L_x_46:
[----:B------:R-:W-:Y:S05]  /*4030*/  BSYNC.RECONVERGENT B0 ;  /* 0x0000000000007941 */ /* 0x000fea0003800200 */
.L_x_45:
        /* <DEDUP_REMOVED lines=37> */
.L_x_48:
[----:B------:R-:W-:Y:S05]  /*4290*/  BSYNC.RECONVERGENT B0 ;  /* 0x0000000000007941 */ /* 0x000fea0003800200 */
.L_x_47:
[----:B------:R-:W-:Y:S01]  /*42a0*/  R2P PR, R40, 0x7f ;  /* 0x0000007f28007804 */ /* 0x000fe20000000000 */
[----:B---3--:R3:W4:Y:S01]  /*42b0*/  SHFL.IDX PT, R32, R32, R55, 0x1f ;  /* 0x00001f3720207589 */ /* 0x00872200000e0000 */
[----:B------:R-:W-:Y:S01]  /*42c0*/  SHF.R.U32.HI R38, RZ, UR5, R12 ;  /* 0x00000005ff267c19 */ /* 0x000fe2000801160c */
[----:B------:R-:W-:Y:S01]  /*42d0*/  BSSY.RECONVERGENT B0, `(.L_x_49) ;  /* 0x0000022000007945 */ /* 0x000fe20003800200 */
[----:B------:R-:W-:Y:S02]  /*42e0*/  IMAD.MOV.U32 R30, RZ, RZ, RZ ;  /* 0x000000ffff1e7224 */ /* 0x000fe400078e00ff */
[----:B------:R-:W-:-:S07]  /*42f0*/  LOP3.LUT R38, R38, UR4, RZ, 0x30, !PT ;  /* 0x0000000426267c12 */ /* 0x000fce000f8e30ff */
        /* <DEDUP_REMOVED lines=31> */
.L_x_50:
[----:B------:R-:W-:Y:S05]  /*44f0*/  BSYNC.RECONVERGENT B0 ;  /* 0x0000000000007941 */ /* 0x000fea0003800200 */
.L_x_49:
        /* <DEDUP_REMOVED lines=9> */
[----:B------:R-:W-:Y:S02]  /*4590*/  @!P1 LOP3.LUT R39, RZ, R39, RZ, 0x33, !PT ;  /* 0x00000027ff279212 */ /* 0x000fe400078e33ff */
[----:B------:R-:W-:Y:S02]  /*45a0*/  VOTE.ANY R55, PT, P2 ;  /* 0x0000000000377806 */ /* 0x000fe400010e0100 */
[----:B------:R-:W-:-:S02]  /*45b0*/  LOP3.LUT R28, R39, R28, RZ, 0xc0, !PT ;  /* 0x0000001c271c7212 */ /* 0x000fc400078ec0ff */
[----:B------:R-:W-:Y:S02]  /*45c0*/  VOTE.ANY R39, PT, P3 ;  /* 0x0000000000277806 */ /* 0x000fe400018e0100 */
[----:B------:R-:W-:Y:S02]  /*45d0*/  @!P2 LOP3.LUT R55, RZ, R55, RZ, 0x33, !PT ;  /* 0x00000037ff37a212 */ /* 0x000fe400078e33ff */
[----:B------:R-:W-:Y:S02]  /*45e0*/  @!P3 LOP3.LUT R39, RZ, R39, RZ, 0x33, !PT ;  /* 0x00000027ff27b212 */ /* 0x000fe400078e33ff */
[----:B------:R-:W-:Y:S02]  /*45f0*/  LOP3.LUT R28, R55, R28, RZ, 0xc0, !PT ;  /* 0x0000001c371c7212 */ /* 0x000fe400078ec0ff */
[----:B------:R-:W-:Y:S02]  /*4600*/  LOP3.LUT P0, RZ, R38, 0x80, RZ, 0xc0, !PT ;  /* 0x0000008026ff7812 */ /* 0x000fe4000780c0ff */
[----:B------:R-:W-:-:S02]  /*4610*/  VOTE.ANY R55, PT, P4 ;  /* 0x0000000000377806 */ /* 0x000fc400020e0100 */
[----:B------:R-:W-:Y:S02]  /*4620*/  LOP3.LUT R28, R39, R28, RZ, 0xc0, !PT ;  /* 0x0000001c271c7212 */ /* 0x000fe400078ec0ff */
[----:B------:R-:W-:Y:S02]  /*4630*/  VOTE.ANY R39, PT, P5 ;  /* 0x0000000000277806 */ /* 0x000fe400028e0100 */
[----:B------:R-:W-:Y:S02]  /*4640*/  @!P4 LOP3.LUT R55, RZ, R55, RZ, 0x33, !PT ;  /* 0x00000037ff37c212 */ /* 0x000fe400078e33ff */
[----:B------:R-:W-:Y:S02]  /*4650*/  @!P5 LOP3.LUT R39, RZ, R39, RZ, 0x33, !PT ;  /* 0x00000027ff27d212 */ /* 0x000fe400078e33ff */
[----:B------:R-:W-:Y:S02]  /*4660*/  LOP3.LUT R28, R55, R28, RZ, 0xc0, !PT ;  /* 0x0000001c371c7212 */ /* 0x000fe400078ec0ff */
[----:B------:R-:W-:-:S02]  /*4670*/  VOTE.ANY R55, PT, P6 ;  /* 0x0000000000377806 */ /* 0x000fc400030e0100 */
[----:B------:R-:W-:Y:S02]  /*4680*/  LOP3.LUT R28, R39, R28, RZ, 0xc0, !PT ;  /* 0x0000001c271c7212 */ /* 0x000fe400078ec0ff */
[----:B------:R-:W-:Y:S02]  /*4690*/  VOTE.ANY R39, PT, P0 ;  /* 0x0000000000277806 */ /* 0x000fe400000e0100 */
[----:B------:R-:W-:Y:S02]  /*46a0*/  @!P6 LOP3.LUT R55, RZ, R55, RZ, 0x33, !PT ;  /* 0x00000037ff37e212 */ /* 0x000fe400078e33ff */
        /* <DEDUP_REMOVED lines=8> */
[----:B------:R-:W-:-:S05]  /*4730*/  IMAD R43, R38, 0x4, R29 ;  /* 0x00000004262b7824 */ /* 0x000fca00078e021d */
[----:B------:R0:W3:Y:S02]  /*4740*/  ATOMS.ADD R60, [R43], R28 ;  /* 0x0000001c2b3c738c */ /* 0x0000e40000000000 */
.L_x_52:
[----:B------:R-:W-:Y:S05]  /*4750*/  BSYNC.RECONVERGENT B0 ;  /* 0x0000000000007941 */ /* 0x000fea0003800200 */
.L_x_51:
[----:B------:R-:W-:Y:S01]  /*4760*/  R2P PR, R40, 0x7f ;  /* 0x0000007f28007804 */ /* 0x000fe20000000000 */
[----:B---3--:R3:W4:Y:S01]  /*4770*/  SHFL.IDX PT, R39, R60, R39, 0x1f ;  /* 0x00001f273c277589 */ /* 0x00872200000e0000 */
[----:B------:R-:W-:Y:S01]  /*4780*/  SHF.R.U32.HI R58, RZ, UR5, R16 ;  /* 0x00000005ff3a7c19 */ /* 0x000fe20008011610 */
[----:B------:R-:W-:Y:S01]  /*4790*/  BSSY.RECONVERGENT B0, `(.L_x_53) ;  /* 0x0000022000007945 */ /* 0x000fe20003800200 */
[----:B------:R-:W-:Y:S02]  /*47a0*/  IMAD.MOV.U32 R64, RZ, RZ, RZ ;  /* 0x000000ffff407224 */ /* 0x000fe400078e00ff */
[----:B------:R-:W-:-:S07]  /*47b0*/  LOP3.LUT R58, R58, UR4, RZ, 0x30, !PT ;  /* 0x000000043a3a7c12 */ /* 0x000fce000f8e30ff */
[----:B------:R-:W-:Y:S02]  /*47c0*/  VOTE.ANY R38, PT, P0 ;  /* 0x0000000000267806 */ /* 0x000fe400000e0100 */
[----:B0-----:R-:W-:Y:S02]  /*47d0*/  VOTE.ANY R43, PT, P1 ;  /* 0x00000000002b7806 */ /* 0x001fe400008e0100 */
[----:B------:R-:W-:Y:S02]  /*47e0*/  @!P0 LOP3.LUT R38, RZ, R38, RZ, 0x33, !PT ;  /* 0x00000026ff268212 */ /* 0x000fe400078e33ff */
[----:B------:R-:W-:Y:S02]  /*47f0*/  @!P1 LOP3.LUT R43, RZ, R43, RZ, 0x33, !PT ;  /* 0x0000002bff2b9212 */ /* 0x000fe400078e33ff */
[----:B------:R-:W-:Y:S02]  /*4800*/  LOP3.LUT P0, RZ, R40, 0x80, RZ, 0xc0, !PT ;  /* 0x0000008028ff7812 */ /* 0x000fe4000780c0ff */
[----:B------:R-:W-:-:S02]  /*4810*/  LOP3.LUT R38, R43, R38, RZ, 0xc0, !PT ;  /* 0x000000262b267212 */ /* 0x000fc400078ec0ff */
[----:B------:R-:W-:-:S04]  /*4820*/  VOTE.ANY R43, PT, P2 ;  /* 0x00000000002b7806 */ /* 0x000fc800010e0100 */
[----:B------:R-:W-:-:S04]  /*4830*/  @!P2 LOP3.LUT R43, RZ, R43, RZ, 0x33, !PT ;  /* 0x0000002bff2ba212 */ /* 0x000fc800078e33ff */
[----:B------:R-:W-:Y:S02]  /*4840*/  LOP3.LUT R38, R43, R38, RZ, 0xc0, !PT ;  /* 0x000000262b267212 */ /* 0x000fe400078ec0ff */
        /* <DEDUP_REMOVED lines=14> */
[----:B------:R-:W-:-:S04]  /*4930*/  LOP3.LUT R55, R43, R38, RZ, 0xc0, !PT ;  /* 0x000000262b377212 */ /* 0x000fc800078ec0ff */
[----:B------:R-:W0:Y:S01]  /*4940*/  FLO.U32 R43, R55 ;  /* 0x00000037002b7300 */ /* 0x000e2200000e0000 */
[----:B------:R-:W-:-:S07]  /*4950*/  LOP3.LUT R38, R14, R55, RZ, 0xc0, !PT ;  /* 0x000000370e267212 */ /* 0x000fce00078ec0ff */
[----:B------:R-:W1:Y:S01]  /*4960*/  POPC R38, R38 ;  /* 0x0000002600267309 */ /* 0x000e620000000000 */
[----:B0-----:R-:W-:-:S13]  /*4970*/  ISETP.NE.AND P0, PT, R24, R43, PT ;  /* 0x0000002b1800720c */ /* 0x001fda0003f05270 */
[----:B-1-34-:R-:W-:Y:S05]  /*4980*/  @P0 BRA `(.L_x_54) ;  /* 0x0000000000080947 */ /* 0x01afea0003800000 */
[----:B------:R-:W-:-:S05]  /*4990*/  IMAD R55, R40, 0x4, R29 ;  /* 0x0000000428377824 */ /* 0x000fca00078e021d */
[----:B------:R0:W1:Y:S02]  /*49a0*/  ATOMS.ADD R64, [R55], R38 ;  /* 0x000000263740738c */ /* 0x0000640000000000 */
.L_x_54:
[----:B------:R-:W-:Y:S05]  /*49b0*/  BSYNC.RECONVERGENT B0 ;  /* 0x0000000000007941 */ /* 0x000fea0003800200 */
.L_x_53:
[----:B------:R-:W-:Y:S01]  /*49c0*/  R2P PR, R58, 0x7f ;  /* 0x0000007f3a007804 */ /* 0x000fe20000000000 */
[----:B-1----:R1:W3:Y:S01]  /*49d0*/  SHFL.IDX PT, R43, R64, R43, 0x1f ;  /* 0x00001f2b402b7589 */ /* 0x0022e200000e0000 */
        /* <DEDUP_REMOVED lines=30> */
[----:B------:R-:W4:Y:S01]  /*4bc0*/  POPC R40, R40 ;  /* 0x0000002800287309 */ /* 0x000f220000000000 */
[----:B0-----:R-:W-:-:S13]  /*4bd0*/  ISETP.NE.AND P0, PT, R24, R55, PT ;  /* 0x000000371800720c */ /* 0x001fda0003f05270 */
[----:B-1-34-:R-:W-:Y:S05]  /*4be0*/  @P0 BRA `(.L_x_56) ;  /* 0x0000000000080947 */ /* 0x01afea0003800000 */
[----:B------:R-:W-:-:S05]  /*4bf0*/  IMAD R59, R58, 0x4, R29 ;  /* 0x000000043a3b7824 */ /* 0x000fca00078e021d */
[----:B------:R0:W1:Y:S02]  /*4c00*/  ATOMS.ADD R62, [R59], R40 ;  /* 0x000000283b3e738c */ /* 0x0000640000000000 */
.L_x_56:
[----:B------:R-:W-:Y:S05]  /*4c10*/  BSYNC.RECONVERGENT B0 ;  /* 0x0000000000007941 */ /* 0x000fea0003800200 */
.L_x_55:
[----:B------:R-:W-:Y:S01]  /*4c20*/  R2P PR, R60, 0x7f ;  /* 0x0000007f3c007804 */ /* 0x000fe20000000000 */
[----:B--2---:R-:W-:Y:S01]  /*4c30*/  IMAD.IADD R44, R44, 0x1, R47 ;  /* 0x000000012c2c7824 */ /* 0x004fe200078e022f */
[----:B------:R-:W-:Y:S01]  /*4c40*/  BSSY.RECONVERGENT B0, `(.L_x_57) ;  /* 0x0000025000007945 */ /* 0x000fe20003800200 */
[----:B------:R-:W-:Y:S02]  /*4c50*/  IMAD.IADD R46, R46, 0x1, R49 ;  /* 0x000000012e2e7824 */ /* 0x000fe400078e0231 */
[----:B-1----:R1:W2:Y:S01]  /*4c60*/  SHFL.IDX PT, R49, R62, R55, 0x1f ;  /* 0x00001f373e317589 */ /* 0x0022a200000e0000 */
[----:B------:R-:W-:-:S07]  /*4c70*/  IMAD.MOV.U32 R64, RZ, RZ, RZ ;  /* 0x000000ffff407224 */ /* 0x000fce00078e00ff */
[----:B------:R-:W-:Y:S02]  /*4c80*/  VOTE.ANY R58, PT, P0 ;  /* 0x00000000003a7806 */ /* 0x000fe400000e0100 */
[----:B------:R-:W-:Y:S02]  /*4c90*/  VOTE.ANY R47, PT, P1 ;  /* 0x00000000002f7806 */ /* 0x000fe400008e0100 */
        /* <DEDUP_REMOVED lines=22> */
[----:B------:R-:W-:Y:S02]  /*4e00*/  SHF.R.U32.HI R58, RZ, UR5, R6 ;  /* 0x00000005ff3a7c19 */ /* 0x000fe40008011606 */
[----:B0-----:R-:W0:Y:S01]  /*4e10*/  FLO.U32 R59, R61 ;  /* 0x0000003d003b7300 */ /* 0x001e2200000e0000 */
[----:B------:R-:W-:Y:S02]  /*4e20*/  LOP3.LUT R47, R14, R61, RZ, 0xc0, !PT ;  /* 0x0000003d0e2f7212 */ /* 0x000fe400078ec0ff */
[----:B------:R-:W-:-:S05]  /*4e30*/  LOP3.LUT R58, R58, UR4, RZ, 0x30, !PT ;  /* 0x000000043a3a7c12 */ /* 0x000fca000f8e30ff */
[----:B------:R-:W3:Y:S01]  /*4e40*/  POPC R47, R47 ;  /* 0x0000002f002f7309 */ /* 0x000ee20000000000 */
[----:B0-----:R-:W-:-:S13]  /*4e50*/  ISETP.NE.AND P0, PT, R24, R59, PT ;  /* 0x0000003b1800720c */ /* 0x001fda0003f05270 */
[----:B-123--:R-:W-:Y:S05]  /*4e60*/  @P0 BRA `(.L_x_58) ;  /* 0x0000000000080947 */ /* 0x00efea0003800000 */
[----:B------:R-:W-:-:S05]  /*4e70*/  IMAD R60, R60, 0x4, R29 ;  /* 0x000000043c3c7824 */ /* 0x000fca00078e021d */
[----:B------:R0:W1:Y:S02]  /*4e80*/  ATOMS.ADD R64, [R60], R47 ;  /* 0x0000002f3c40738c */ /* 0x0000640000000000 */
.L_x_58:
[----:B------:R-:W-:Y:S05]  /*4e90*/  BSYNC.RECONVERGENT B0 ;  /* 0x0000000000007941 */ /* 0x000fea0003800200 */
.L_x_57:
[----:B------:R-:W-:Y:S01]  /*4ea0*/  R2P PR, R58, 0x7f ;  /* 0x0000007f3a007804 */ /* 0x000fe20000000000 */
[----:B------:R-:W-:Y:S01]  /*4eb0*/  IMAD.IADD R52, R51, 0x1, R52 ;  /* 0x0000000133347824 */ /* 0x000fe200078e0234 */
[----:B-1----:R1:W2:Y:S01]  /*4ec0*/  SHFL.IDX PT, R64, R64, R59, 0x1f ;  /* 0x00001f3b40407589 */ /* 0x0022a200000e0000 */
[----:B------:R-:W-:Y:S01]  /*4ed0*/  BSSY.RECONVERGENT B0, `(.L_x_59) ;  /* 0x0000024000007945 */ /* 0x000fe20003800200 */
[----:B------:R-:W-:Y:S02]  /*4ee0*/  IMAD.IADD R56, R53, 0x1, R56 ;  /* 0x0000000135387824 */ /* 0x000fe400078e0238 */
[----:B------:R-:W-:-:S07]  /*4ef0*/  IMAD.MOV.U32 R62, RZ, RZ, RZ ;  /* 0x000000ffff3e7224 */ /* 0x000fce00078e00ff */
        /* <DEDUP_REMOVED lines=25> */
[----:B------:R-:W0:Y:S01]  /*5090*/  FLO.U32 R55, R61 ;  /* 0x0000003d00377300 */ /* 0x000e2200000e0000 */
[----:B------:R-:W-:Y:S02]  /*50a0*/  LOP3.LUT R51, R14, R61, RZ, 0xc0, !PT ;  /* 0x0000003d0e337212 */ /* 0x000fe400078ec0ff */
[----:B------:R-:W-:-:S05]  /*50b0*/  LOP3.LUT R60, R60, UR4, RZ, 0x30, !PT ;  /* 0x000000043c3c7c12 */ /* 0x000fca000f8e30ff */
[----:B------:R-:W3:Y:S01]  /*50c0*/  POPC R51, R51 ;  /* 0x0000003300337309 */ /* 0x000ee20000000000 */
[----:B0-----:R-:W-:-:S13]  /*50d0*/  ISETP.NE.AND P0, PT, R24, R55, PT ;  /* 0x000000371800720c */ /* 0x001fda0003f05270 */
[----:B-123--:R-:W-:Y:S05]  /*50e0*/  @P0 BRA `(.L_x_60) ;  /* 0x0000000000080947 */ /* 0x00efea0003800000 */
[----:B------:R-:W-:-:S05]  /*50f0*/  IMAD R58, R58, 0x4, R29 ;  /* 0x000000043a3a7824 */ /* 0x000fca00078e021d */
[----:B------:R0:W1:Y:S02]  /*5100*/  ATOMS.ADD R62, [R58], R51 ;  /* 0x000000333a3e738c */ /* 0x0000640000000000 */
.L_x_60:
[----:B------:R-:W-:Y:S05]  /*5110*/  BSYNC.RECONVERGENT B0 ;  /* 0x0000000000007941 */ /* 0x000fea0003800200 */
.L_x_59:
[----:B------:R-:W-:Y:S01]  /*5120*/  R2P PR, R60, 0x7f ;  /* 0x0000007f3c007804 */ /* 0x000fe20000000000 */
[----:B------:R-:W-:Y:S01]  /*5130*/  IMAD.IADD R48, R48, 0x1, R45 ;  /* 0x0000000130307824 */ /* 0x000fe200078e022d */
[----:B-1----:R1:W2:Y:S01]  /*5140*/  SHFL.IDX PT, R62, R62, R55, 0x1f ;  /* 0x00001f373e3e7589 */ /* 0x0022a200000e0000 */
[----:B------:R-:W-:Y:S01]  /*5150*/  BSSY.RECONVERGENT B0, `(.L_x_61) ;  /* 0x0000024000007945 */ /* 0x000fe20003800200 */
[----:B------:R-:W-:-:S09]  /*5160*/  IMAD.MOV.U32 R66, RZ, RZ, RZ ;  /* 0x000000ffff427224 */ /* 0x000fd200078e00ff */
        /* <DEDUP_REMOVED lines=23> */
[----:B------:R-:W-:Y:S01]  /*52e0*/  LOP3.LUT R53, R58, R53, RZ, 0xc0, !PT ;  /* 0x000000353a357212 */ /* 0x000fe200078ec0ff */
[----:B------:R-:W-:Y:S01]  /*52f0*/  IMAD.IADD R58, R37, 0x1, R36 ;  /* 0x00000001253a7824 */ /* 0x000fe200078e0224 */
        /* <DEDUP_REMOVED lines=9> */
.L_x_62:
[----:B------:R-:W-:Y:S05]  /*5390*/  BSYNC.RECONVERGENT B0 ;  /* 0x0000000000007941 */ /* 0x000fea0003800200 */
.L_x_61:
[----:B------:R-:W-:Y:S01]  /*53a0*/  R2P PR, R36, 0x7f ;  /* 0x0000007f24007804 */ /* 0x000fe20000000000 */
[----:B------:R-:W-:Y:S01]  /*53b0*/  IMAD.IADD R34, R35, 0x1, R34 ;  /* 0x0000000123227824 */ /* 0x000fe200078e0222 */
[----:B------:R-:W-:Y:S01]  /*53c0*/  BSSY.RECONVERGENT B0, `(.L_x_63) ;  /* 0x0000022000007945 */ /* 0x000fe20003800200 */
[----:B------:R-:W-:-:S10]  /*53d0*/  IMAD.MOV.U32 R55, RZ, RZ, RZ ;  /* 0x000000ffff377224 */ /* 0x000fd400078e00ff */
        /* <DEDUP_REMOVED lines=24> */
[----:B-1----:R0:W1:Y:S02]  /*5560*/  SHFL.IDX PT, R60, R66, R45, 0x1f ;  /* 0x00001f2d423c7589 */ /* 0x00206400000e0000 */
[----:B------:R-:W2:Y:S01]  /*5570*/  FLO.U32 R59, R53 ;  /* 0x00000035003b7300 */ /* 0x000ea200000e0000 */
[----:B------:R-:W-:-:S07]  /*5580*/  LOP3.LUT R35, R14, R53, RZ, 0xc0, !PT ;  /* 0x000000350e237212 */ /* 0x000fce00078ec0ff */
[----:B------:R-:W3:Y:S01]  /*5590*/  POPC R35, R35 ;  /* 0x0000002300237309 */ /* 0x000ee20000000000 */
[----:B--2---:R-:W-:-:S13]  /*55a0*/  ISETP.NE.AND P0, PT, R24, R59, PT ;  /* 0x0000003b1800720c */ /* 0x004fda0003f05270 */
[----:B01-3--:R-:W-:Y:S05]  /*55b0*/  @P0 BRA `(.L_x_64) ;  /* 0x0000000000080947 */ /* 0x00bfea0003800000 */
[----:B------:R-:W-:-:S05]  /*55c0*/  IMAD R36, R36, 0x4, R29 ;  /* 0x0000000424247824 */ /* 0x000fca00078e021d */
[----:B------:R0:W1:Y:S02]  /*55d0*/  ATOMS.ADD R55, [R36], R35 ;  /* 0x000000232437738c */ /* 0x0000640000000000 */
.L_x_64:
[----:B------:R-:W-:Y:S05]  /*55e0*/  BSYNC.RECONVERGENT B0 ;  /* 0x0000000000007941 */ /* 0x000fea0003800200 */
.L_x_63:
[----:B------:R-:W-:Y:S01]  /*55f0*/  R2P PR, R26, 0x7f ;  /* 0x0000007f1a007804 */ /* 0x000fe20000000000 */
[----:B01----:R0:W1:Y:S01]  /*5600*/  SHFL.IDX PT, R36, R55, R59, 0x1f ;  /* 0x00001f3b37247589 */ /* 0x00306200000e0000 */
[----:B------:R-:W-:Y:S11]  /*5610*/  BSSY.RECONVERGENT B0, `(.L_x_65) ;  /* 0x0000021000007945 */ /* 0x000ff60003800200 */
[----:B------:R-:W-:-:S02]  /*5620*/  VOTE.ANY R45, PT, P0 ;  /* 0x00000000002d7806 */ /* 0x000fc400000e0100 */
[----:B------:R-:W-:Y:S02]  /*5630*/  VOTE.ANY R66, PT, P1 ;  /* 0x0000000000427806 */ /* 0x000fe400008e0100 */
[----:B------:R-:W-:Y:S02]  /*5640*/  @!P0 LOP3.LUT R45, RZ, R45, RZ, 0x33, !PT ;  /* 0x0000002dff2d8212 */ /* 0x000fe400078e33ff */
[----:B------:R-:W-:Y:S02]  /*5650*/  @!P1 LOP3.LUT R66, RZ, R66, RZ, 0x33, !PT ;  /* 0x00000042ff429212 */ /* 0x000fe400078e33ff */
[----:B------:R-:W-:Y:S02]  /*5660*/  LOP3.LUT P0, RZ, R26, 0x80, RZ, 0xc0, !PT ;  /* 0x000000801aff7812 */ /* 0x000fe4000780c0ff */
        /* <DEDUP_REMOVED lines=19> */
[----:B------:R-:W2:Y:S01]  /*57a0*/  FLO.U32 R53, R45 ;  /* 0x0000002d00357300 */ /* 0x000ea200000e0000 */
[----:B------:R-:W-:-:S07]  /*57b0*/  LOP3.LUT R14, R14, R45, RZ, 0xc0, !PT ;  /* 0x0000002d0e0e7212 */ /* 0x000fce00078ec0ff */
[----:B0-----:R0:W3:Y:S01]  /*57c0*/  POPC R55, R14 ;  /* 0x0000000e00377309 */ /* 0x0010e20000000000 */
[----:B--2---:R-:W-:Y:S01]  /*57d0*/  ISETP.NE.AND P0, PT, R24, R53, PT ;  /* 0x000000351800720c */ /* 0x004fe20003f05270 */
[----:B------:R-:W-:-:S12]  /*57e0*/  IMAD.MOV.U32 R24, RZ, RZ, RZ ;  /* 0x000000ffff187224 */ /* 0x000fd800078e00ff */
[----:B01-3--:R-:W-:Y:S05]  /*57f0*/  @P0 BRA `(.L_x_66) ;  /* 0x0000000000080947 */ /* 0x00bfea0003800000 */
[----:B------:R-:W-:-:S06]  /*5800*/  IMAD R24, R26, 0x4, R29 ;  /* 0x000000041a187824 */ /* 0x000fcc00078e021d */
[----:B------:R0:W1:Y:S02]  /*5810*/  ATOMS.ADD R24, [R24], R55 ;  /* 0x000000371818738c */ /* 0x0000640000000000 */
.L_x_66:
[----:B------:R-:W-:Y:S05]  /*5820*/  BSYNC.RECONVERGENT B0 ;  /* 0x0000000000007941 */ /* 0x000fea0003800200 */
.L_x_65:
[----:B------:R-:W-:Y:S01]  /*5830*/  BAR.SYNC.DEFER_BLOCKING 0x0 ;  /* 0x0000000000007b1d */ /* 0x000fe20000010000 */
[----:B------:R-:W-:Y:S01]  /*5840*/  IMAD.IADD R26, R40, 0x1, R49 ;  /* 0x00000001281a7824 */ /* 0x000fe200078e0231 */
[----:B------:R-:W-:Y:S01]  /*5850*/  ISETP.NE.AND P0, PT, R50, RZ, PT ;  /* 0x000000ff3200720c */ /* 0x000fe20003f05270 */
[----:B------:R-:W-:Y:S02]  /*5860*/  IMAD.IADD R28, R28, 0x1, R39 ;  /* 0x000000011c1c7824 */ /* 0x000fe400078e0227 */
[----:B------:R-:W-:Y:S01]  /*5870*/  IMAD R40, R44, 0x4, R7 ;  /* 0x000000042c287824 */ /* 0x000fe200078e0207 */
[----:B------:R-:W-:Y:S01]  /*5880*/  BSSY B1, `(.L_x_67) ;  /* 0x000005c000017945 */ /* 0x000fe20003800000 */
[----:B------:R-:W-:Y:S01]  /*5890*/  IMAD.IADD R14, R38, 0x1, R43 ;  /* 0x00000001260e7824 */ /* 0x000fe200078e022b */
[----:B-1----:R-:W1:Y:S01]  /*58a0*/  SHFL.IDX PT, R24, R24, R53, 0x1f ;  /* 0x00001f3518187589 */ /* 0x002e6200000e0000 */
[----:B------:R-:W-:Y:S02]  /*58b0*/  IMAD R39, R46, 0x4, R7 ;  /* 0x000000042e277824 */ /* 0x000fe400078e0207 */
[----:B------:R-:W-:-:S02]  /*58c0*/  IMAD.IADD R60, R37, 0x1, R60 ;  /* 0x00000001253c7824 */ /* 0x000fc400078e023c */
[--C-:B------:R-:W-:Y:S02]  /*58d0*/  IMAD R38, R52, 0x4, R7.reuse ;  /* 0x0000000434267824 */ /* 0x100fe400078e0207 */
[----:B------:R-:W-:Y:S02]  /*58e0*/  IMAD.IADD R32, R33, 0x1, R32 ;  /* 0x0000000121207824 */ /* 0x000fe400078e0220 */
[----:B------:R-:W-:Y:S02]  /*58f0*/  IMAD.IADD R44, R35, 0x1, R36 ;  /* 0x00000001232c7824 */ /* 0x000fe400078e0224 */
[--C-:B------:R-:W-:Y:S02]  /*5900*/  IMAD R37, R56, 0x4, R7.reuse ;  /* 0x0000000438257824 */ /* 0x100fe400078e0207 */
[----:B------:R-:W-:Y:S02]  /*5910*/  IMAD.IADD R30, R31, 0x1, R30 ;  /* 0x000000011f1e7824 */ /* 0x000fe400078e021e */
[--C-:B------:R-:W-:Y:S01]  /*5920*/  IMAD R36, R48, 0x4, R7.reuse ;  /* 0x0000000430247824 */ /* 0x100fe200078e0207 */
[----:B------:R2:W-:Y:S01]  /*5930*/  STS [R40+-0x4], R27 ;  /* 0xfffffc1b28007388 */ /* 0x0005e20000000800 */
[----:B------:R-:W-:-:S02]  /*5940*/  IMAD R35, R58, 0x4, R7 ;  /* 0x000000043a237824 */ /* 0x000fc400078e0207 */
[--C-:B------:R-:W-:Y:S01]  /*5950*/  IMAD R34, R34, 0x4, R7.reuse ;  /* 0x0000000422227824 */ /* 0x100fe200078e0207 */
[----:B------:R-:W-:Y:S01]  /*5960*/  STS [R39+-0x4], R22 ;  /* 0xfffffc1627007388 */ /* 0x000fe20000000800 */
[--C-:B------:R-:W-:Y:S02]  /*5970*/  IMAD R33, R32, 0x4, R7.reuse ;  /* 0x0000000420217824 */ /* 0x100fe400078e0207 */
[----:B------:R-:W-:Y:S01]  /*5980*/  IMAD.IADD R64, R47, 0x1, R64 ;  /* 0x000000012f407824 */ /* 0x000fe200078e0240 */
[----:B------:R-:W-:Y:S01]  /*5990*/  STS [R38+-0x4], R21 ;  /* 0xfffffc1526007388 */ /* 0x000fe20000000800 */
[--C-:B------:R-:W-:Y:S02]  /*59a0*/  IMAD R32, R30, 0x4, R7.reuse ;  /* 0x000000041e207824 */ /* 0x100fe400078e0207 */
[----:B------:R-:W-:Y:S01]  /*59b0*/  IMAD.IADD R62, R51, 0x1, R62 ;  /* 0x00000001333e7824 */ /* 0x000fe200078e023e */
[----:B------:R-:W-:Y:S01]  /*59c0*/  STS [R37+-0x4], R18 ;  /* 0xfffffc1225007388 */ /* 0x000fe20000000800 */
[----:B------:R-:W-:-:S02]  /*59d0*/  IMAD R31, R28, 0x4, R7 ;  /* 0x000000041c1f7824 */ /* 0x000fc400078e0207 */
[--C-:B------:R-:W-:Y:S01]  /*59e0*/  IMAD R30, R14, 0x4, R7.reuse ;  /* 0x000000040e1e7824 */ /* 0x100fe200078e0207 */
[----:B------:R-:W-:Y:S01]  /*59f0*/  STS [R36+-0x4], R23 ;  /* 0xfffffc1724007388 */ /* 0x000fe20000000800 */
[--C-:B------:R-:W-:Y:S02]  /*5a00*/  IMAD R29, R26, 0x4, R7.reuse ;  /* 0x000000041a1d7824 */ /* 0x100fe400078e0207 */
[----:B-1----:R-:W-:Y:S01]  /*5a10*/  IMAD.IADD R24, R55, 0x1, R24 ;  /* 0x0000000137187824 */ /* 0x002fe200078e0218 */
[----:B------:R-:W-:Y:S01]  /*5a20*/  STS [R35+-0x4], R20 ;  /* 0xfffffc1423007388 */ /* 0x000fe20000000800 */
[--C-:B------:R-:W-:Y:S02]  /*5a30*/  IMAD R28, R64, 0x4, R7.reuse ;  /* 0x00000004401c7824 */ /* 0x100fe400078e0207 */
[--C-:B--2---:R-:W-:Y:S01]  /*5a40*/  IMAD R27, R62, 0x4, R7.reuse ;  /* 0x000000043e1b7824 */ /* 0x104fe200078e0207 */
[----:B------:R1:W-:Y:S01]  /*5a50*/  STS [R34+-0x4], R25 ;  /* 0xfffffc1922007388 */ /* 0x0003e20000000800 */
[----:B------:R-:W-:-:S02]  /*5a60*/  IMAD R26, R60, 0x4, R7 ;  /* 0x000000043c1a7824 */ /* 0x000fc400078e0207 */
[--C-:B------:R-:W-:Y:S01]  /*5a70*/  IMAD R24, R24, 0x4, R7.reuse ;  /* 0x0000000418187824 */ /* 0x100fe200078e0207 */
[----:B------:R-:W-:Y:S04]  /*5a80*/  STS [R33+-0x4], R10 ;  /* 0xfffffc0a21007388 */ /* 0x000fe80000000800 */
[----:B------:R-:W-:Y:S01]  /*5a90*/  STS [R32+-0x4], R17 ;  /* 0xfffffc1120007388 */ /* 0x000fe20000000800 */
[----:B-1----:R-:W-:-:S03]  /*5aa0*/  IMAD R25, R44, 0x4, R7 ;  /* 0x000000042c197824 */ /* 0x002fc600078e0207 */
[----:B------:R-:W-:Y:S04]  /*5ab0*/  STS [R31+-0x4], R12 ;  /* 0xfffffc0c1f007388 */ /* 0x000fe80000000800 */
[----:B------:R1:W-:Y:S04]  /*5ac0*/  STS [R30+-0x4], R19 ;  /* 0xfffffc131e007388 */ /* 0x0003e80000000800 */
[----:B------:R2:W-:Y:S04]  /*5ad0*/  STS [R29+-0x4], R16 ;  /* 0xfffffc101d007388 */ /* 0x0005e80000000800 */
[----:B------:R2:W-:Y:S01]  /*5ae0*/  STS [R28+-0x4], R9 ;  /* 0xfffffc091c007388 */ /* 0x0005e20000000800 */
[----:B-1----:R-:W-:-:S03]  /*5af0*/  IMAD R19, R3, 0x8, R7 ;  /* 0x0000000803137824 */ /* 0x002fc600078e0207 */
[----:B------:R2:W-:Y:S04]  /*5b00*/  STS [R27+-0x4], R6 ;  /* 0xfffffc061b007388 */ /* 0x0005e80000000800 */
[----:B------:R2:W-:Y:S04]  /*5b10*/  STS [R26+-0x4], R11 ;  /* 0xfffffc0b1a007388 */ /* 0x0005e80000000800 */
[----:B------:R2:W-:Y:S04]  /*5b20*/  STS [R25+-0x4], R8 ;  /* 0xfffffc0819007388 */ /* 0x0005e80000000800 */
[----:B------:R2:W-:Y:S01]  /*5b30*/  STS [R24+-0x4], R13 ;  /* 0xfffffc0d18007388 */ /* 0x0005e20000000800 */
[----:B------:R-:W-:Y:S05]  /*5b40*/  @P0 BRA `(.L_x_68) ;  /* 0x0000000000bc0947 */ /* 0x000fea0003800000 */
[----:B------:R-:W1:Y:S02]  /*5b50*/  LDCU.64 UR8, c[0x0][0x398] ;  /* 0x00007300ff0877ac */ /* 0x000e640008000a00 */
[----:B-1----:R-:W-:-:S04]  /*5b60*/  LEA R10, P0, R3, UR8, 0x3 ;  /* 0x00000008030a7c11 */ /* 0x002fc8000f8018ff */
[----:B--2---:R-:W-:-:S05]  /*5b70*/  LEA.HI.X R11, R3, UR9, RZ, 0x3, P0 ;  /* 0x00000009030b7c11 */ /* 0x004fca00080f1cff */
[----:B------:R-:W2:Y:S01]  /*5b80*/  LDG.E.64 R8, desc[UR6][R10.64] ;  /* 0x000000060a087981 */ /* 0x000ea2000c1e1b00 */
[----:B------:R-:W-:Y:S02]  /*5b90*/  SHF.R.S32.HI R13, RZ, 0x1f, R15 ;  /* 0x0000001fff0d7819 */ /* 0x000fe4000001140f */
[----:B--2---:R-:W-:-:S05]  /*5ba0*/  IADD3 R8, P0, PT, -R15, R8, RZ ;  /* 0x000000080f087210 */ /* 0x004fca0007f1e1ff */
[----:B------:R-:W-:Y:S01]  /*5bb0*/  IMAD.X R9, R9, 0x1, ~R13, P0 ;  /* 0x0000000109097824 */ /* 0x000fe200000e0e0d */
[----:B------:R-:W-:Y:S01]  /*5bc0*/  ISETP.GE.AND P0, PT, R42, 0x1, PT ;  /* 0x000000012a00780c */ /* 0x000fe20003f06270 */
[----:B------:R-:W-:-:S03]  /*5bd0*/  IMAD.MOV.U32 R13, RZ, RZ, R0 ;  /* 0x000000ffff0d7224 */ /* 0x000fc600078e0000 */
[----:B------:R1:W-:Y:S09]  /*5be0*/  STS.64 [R19+0x6600], R8 ;  /* 0x0066000813007388 */ /* 0x0003f20000000a00 */
[----:B------:R-:W-:Y:S05]  /*5bf0*/  @!P0 BRA `(.L_x_69) ;  /* 0x00000000006c8947 */ /* 0x000fea0003800000 */
[----:B------:R-:W-:Y:S01]  /*5c00*/  BSSY B0, `(.L_x_70) ;  /* 0x0000019000007945 */ /* 0x000fe20003800000 */
[----:B------:R-:W-:Y:S02]  /*5c10*/  IMAD.MOV.U32 R6, RZ, RZ, -0x1 ;  /* 0xffffffffff067424 */ /* 0x000fe400078e00ff */
[----:B------:R-:W-:Y:S02]  /*5c20*/  IMAD.MOV.U32 R10, RZ, RZ, R42 ;  /* 0x000000ffff0a7224 */ /* 0x000fe400078e002a */
[----:B------:R-:W-:-:S07]  /*5c30*/  IMAD.MOV.U32 R13, RZ, RZ, R0 ;  /* 0x000000ffff0d7224 */ /* 0x000fce00078e0000 */
.L_x_74:
[----:B-1----:R-:W1:Y:S01]  /*5c40*/  LDC.64 R8, c[0x0][0x380] ;  /* 0x0000e000ff087b82 */ /* 0x002e620000000a00 */
[----:B------:R-:W-:Y:S01]  /*5c50*/  VIADD R17, R10, 0xffffffff ;  /* 0xffffffff0a117836 */ /* 0x000fe20000000000 */
[----:B------:R-:W-:Y:S03]  /*5c60*/  BSSY B2, `(.L_x_71) ;  /* 0x0000008000027945 */ /* 0x000fe60003800000 */
[----:B------:R-:W-:-:S04]  /*5c70*/  IMAD R11, R17, 0x100, R3 ;  /* 0x00000100110b7824 */ /* 0x000fc800078e0203 */
[----:B-1----:R-:W-:-:S07]  /*5c80*/  IMAD.WIDE R8, R11, 0x4, R8 ;  /* 0x000000040b087825 */ /* 0x002fce00078e0208 */
.L_x_72:
[----:B------:R-:W-:Y:S05]  /*5c90*/  YIELD ;  /* 0x0000000000007946 */ /* 0x000fea0003800000 */
[----:B------:R1:W-:Y:S06]  /*5ca0*/  MEMBAR.SC.CTA ;  /* 0x0000000000007992 */ /* 0x0003ec0000000000 */
[----:B-1----:R-:W2:Y:S02]  /*5cb0*/  LDG.E.STRONG.SYS R11, desc[UR6][R8.64] ;  /* 0x00000006080b7981 */ /* 0x002ea4000c1f5900 */
[----:B--2---:R-:W-:-:S13]  /*5cc0*/  ISETP.NE.AND P0, PT, R11, RZ, PT ;  /* 0x000000ff0b00720c */ /* 0x004fda0003f05270 */
[----:B------:R-:W-:Y:S05]  /*5cd0*/  @!P0 BRA `(.L_x_72) ;  /* 0xfffffffc00ec8947 */ /* 0x000fea000383ffff */
[----:B------:R-:W-:Y:S05]  /*5ce0*/  BSYNC B2 ;  /* 0x0000000000027941 */ /* 0x000fea0003800000 */
.L_x_71:
[----:B------:R-:W-:Y:S01]  /*5cf0*/  BSSY.RECONVERGENT B2, `(.L_x_73) ;  /* 0x0000006000027945 */ /* 0x000fe20003800200 */
[C---:B------:R-:W-:Y:S02]  /*5d00*/  ISETP.GT.AND P0, PT, R11.reuse, -0x1, PT ;  /* 0xffffffff0b00780c */ /* 0x040fe40003f04270 */
[----:B------:R-:W-:Y:S01]  /*5d10*/  LOP3.LUT R8, R11, 0x3fffffff, RZ, 0xc0, !PT ;  /* 0x3fffffff0b087812 */ /* 0x000fe200078ec0ff */
[----:B------:R-:W-:Y:S05]  /*5d20*/  WARPSYNC.EXCLUSIVE R6 ;  /* 0x0000000006007348 */ /* 0x000fea0003a00000 */
[----:B------:R-:W-:-:S05]  /*5d30*/  IMAD.IADD R13, R8, 0x1, R13 ;  /* 0x00000001080d7824 */ /* 0x000fca00078e020d */
[----:B------:R-:W-:-:S07]  /*5d40*/  VOTE.ANY R6, PT, P0 ;  /* 0x0000000000067806 */ /* 0x000fce00000e0100 */
[----:B------:R-:W-:Y:S05]  /*5d50*/  BSYNC.RECONVERGENT B2 ;  /* 0x0000000000027941 */ /* 0x000fea0003800200 */
.L_x_73:
[----:B------:R-:W-:Y:S01]  /*5d60*/  ISETP.GT.U32.AND P1, PT, R10, 0x1, PT ;  /* 0x000000010a00780c */ /* 0x000fe20003f24070 */
[----:B------:R-:W-:-:S12]  /*5d70*/  IMAD.MOV.U32 R10, RZ, RZ, R17 ;  /* 0x000000ffff0a7224 */ /* 0x000fd800078e0011 */
[----:B------:R-:W-:Y:S05]  /*5d80*/  @P0 BRA P1, `(.L_x_74) ;  /* 0xfffffffc00ac0947 */ /* 0x000fea000083ffff */
[----:B------:R-:W-:Y:S05]  /*5d90*/  BSYNC B0 ;  /* 0x0000000000007941 */ /* 0x000fea0003800000 */
.L_x_70:
[----:B------:R2:W3:Y:S02]  /*5da0*/  LDS.64 R8, [R19+0x6600] ;  /* 0x0066000013087984 */ /* 0x0004e40000000a00 */
.L_x_69:
[----:B------:R-:W4:Y:S01]  /*5db0*/  LDC.64 R10, c[0x0][0x380] ;  /* 0x0000e000ff0a7b82 */ /* 0x000f220000000a00 */
[C---:B------:R-:W-:Y:S01]  /*5dc0*/  IMAD.IADD R17, R13.reuse, 0x1, -R0 ;  /* 0x000000010d117824 */ /* 0x040fe200078e0a00 */
[----:B------:R-:W-:Y:S01]  /*5dd0*/  LOP3.LUT R13, R13, 0x80000000, RZ, 0xfc, !PT ;  /* 0x800000000d0d7812 */ /* 0x000fe200078efcff */
[----:B------:R-:W-:-:S03]  /*5de0*/  IMAD R21, R42, 0x100, R3 ;  /* 0x000001002a157824 */ /* 0x000fc600078e0203 */
[----:B-1-3--:R-:W-:-:S04]  /*5df0*/  IADD3 R8, P0, PT, R17, R8, RZ ;  /* 0x0000000811087210 */ /* 0x00afc80007f1e0ff */
[----:B------:R-:W-:-:S05]  /*5e00*/  LEA.HI.X.SX32 R9, R17, R9, 0x1, P0 ;  /* 0x0000000911097211 */ /* 0x000fca00000f0eff */
[----:B------:R1:W-:Y:S01]  /*5e10*/  STS.64 [R19+0x6600], R8 ;  /* 0x0066000813007388 */ /* 0x0003e20000000a00 */
[----:B----4-:R-:W-:-:S05]  /*5e20*/  IMAD.WIDE R10, R21, 0x4, R10 ;  /* 0x00000004150a7825 */ /* 0x010fca00078e020a */
[----:B------:R1:W-:Y:S02]  /*5e30*/  STG.E.STRONG.SYS desc[UR6][R10.64], R13 ;  /* 0x0000000d0a007986 */ /* 0x0003e4000c115906 */
.L_x_68:
[----:B------:R-:W-:Y:S05]  /*5e40*/  BSYNC B1 ;  /* 0x0000000000017941 */ /* 0x000fea0003800000 */
.L_x_67:
[----:B------:R-:W3:Y:S01]  /*5e50*/  LDC R23, c[0x0][0x3c0] ;  /* 0x0000f000ff177b82 */ /* 0x000ee20000000800 */
[----:B--2---:R-:W-:-:S07]  /*5e60*/  VIADD R6, R54, 0x1980 ;  /* 0x0000198036067836 */ /* 0x004fce0000000000 */
[----:B-1----:R-:W1:Y:S01]  /*5e70*/  LDC.64 R10, c[0x0][0x390] ;  /* 0x0000e400ff0a7b82 */ /* 0x002e620000000a00 */
[----:B---3--:R-:W-:Y:S02]  /*5e80*/  ISETP.GE.AND P0, PT, R6, R23, PT ;  /* 0x000000170600720c */ /* 0x008fe40003f06270 */
[----:B-1----:R-:W-:-:S04]  /*5e90*/  ISETP.EQ.U32.AND P1, PT, R10, RZ, PT ;  /* 0x000000ff0a00720c */ /* 0x002fc80003f22070 */
[----:B------:R-:W-:-:S04]  /*5ea0*/  ISETP.EQ.OR.EX P0, PT, R11, RZ, !P0, P1 ;  /* 0x000000ff0b00720c */ /* 0x000fc80004702710 */
[----:B------:R-:W-:-:S13]  /*5eb0*/  ISETP.GT.U32.OR P0, PT, R3, 0xff, P0 ;  /* 0x000000ff0300780c */ /* 0x000fda0000704470 */
[----:B------:R-:W-:Y:S05]  /*5ec0*/  @P0 BRA `(.L_x_75) ;  /* 0x0000000000200947 */ /* 0x000fea0003800000 */
[----:B------:R-:W1:Y:S01]  /*5ed0*/  LDS.64 R8, [R19+0x6600] ;  /* 0x0066000013087984 */ /* 0x000e620000000a00 */
[C---:B------:R-:W-:Y:S02]  /*5ee0*/  LEA R10, P2, R3.reuse, R10, 0x3 ;  /* 0x0000000a030a7211 */ /* 0x040fe400078418ff */
[--C-:B------:R-:W-:Y:S02]  /*5ef0*/  SHF.R.S32.HI R13, RZ, 0x1f, R0.reuse ;  /* 0x0000001fff0d7819 */ /* 0x100fe40000011400 */
[----:B------:R-:W-:Y:S02]  /*5f00*/  LEA.HI.X R11, R3, R11, RZ, 0x3, P2 ;  /* 0x0000000b030b7211 */ /* 0x000fe400010f1cff */
[----:B-1----:R-:W-:Y:S02]  /*5f10*/  IADD3 R8, P0, P1, R8, R15, R0 ;  /* 0x0000000f08087210 */ /* 0x002fe4000791e000 */
[----:B------:R-:W-:-:S04]  /*5f20*/  SHF.R.S32.HI R15, RZ, 0x1f, R15 ;  /* 0x0000001fff0f7819 */ /* 0x000fc8000001140f */
[----:B------:R-:W-:-:S05]  /*5f30*/  IADD3.X R9, PT, PT, R9, R15, R13, P0, P1 ;  /* 0x0000000f09097210 */ /* 0x000fca00007e240d */
[----:B------:R1:W-:Y:S02]  /*5f40*/  STG.E.64 desc[UR6][R10.64], R8 ;  /* 0x000000080a007986 */ /* 0x0003e4000c101b06 */
.L_x_75:
[----:B------:R-:W-:Y:S01]  /*5f50*/  ISETP.GT.AND P0, PT, R6, R23, PT ;  /* 0x000000170600720c */ /* 0x000fe20003f04270 */
[----:B------:R-:W-:Y:S05]  /*5f60*/  WARPSYNC.ALL ;  /* 0x0000000000007948 */ /* 0x000fea0003800000 */
[----:B------:R-:W-:Y:S01]  /*5f70*/  BAR.SYNC.DEFER_BLOCKING 0x0 ;  /* 0x0000000000007b1d */ /* 0x000fe20000010000 */
[----:B------:R-:W-:-:S06]  /*5f80*/  IMAD R22, R3, 0x4, R7 ;  /* 0x0000000403167824 */ /* 0x000fcc00078e0207 */
[----:B------:R-:W-:Y:S05]  /*5f90*/  @P0 BRA `(.L_x_76) ;  /* 0x0000000c003c0947 */ /* 0x000fea0003800000 */
[----:B------:R-:W2:Y:S01]  /*5fa0*/  LDS R0, [R22] ;  /* 0x0000000016007984 */ /* 0x000ea20000000800 */
[----:B------:R-:W2:Y:S01]  /*5fb0*/  LDCU UR5, c[0x0][0x3c4] ;  /* 0x00007880ff0577ac */ /* 0x000ea20008000800 */
[----:B------:R-:W3:Y:S01]  /*5fc0*/  LDCU.64 UR8, c[0x0][0x3a0] ;  /* 0x00007400ff0877ac */ /* 0x000ee20008000a00 */
[----:B--2---:R-:W-:Y:S02]  /*5fd0*/  SHF.R.U32.HI R6, RZ, UR5, R0 ;  /* 0x00000005ff067c19 */ /* 0x004fe40008011600 */
[----:B------:R-:W-:Y:S02]  /*5fe0*/  LOP3.LUT R15, R0, 0x80000000, RZ, 0x3c, !PT ;  /* 0x80000000000f7812 */ /* 0x000fe400078e3cff */
[----:B------:R-:W-:-:S05]  /*5ff0*/  LOP3.LUT R6, R6, UR4, RZ, 0x30, !PT ;  /* 0x0000000406067c12 */ /* 0x000fca000f8e30ff */
[----:B-1----:R-:W-:-:S06]  /*6000*/  IMAD R8, R6, 0x8, R7 ;  /* 0x0000000806087824 */ /* 0x002fcc00078e0207 */
[----:B------:R-:W1:Y:S02]  /*6010*/  LDS.64 R8, [R8+0x6600] ;  /* 0x0066000008087984 */ /* 0x000e640000000a00 */
[----:B-1----:R-:W-:-:S05]  /*6020*/  IADD3 R6, P1, PT, R8, R3, RZ ;  /* 0x0000000308067210 */ /* 0x002fca0007f3e0ff */
[----:B------:R-:W-:Y:S01]  /*6030*/  IMAD.X R9, RZ, RZ, R9, P1 ;  /* 0x000000ffff097224 */ /* 0x000fe200008e0609 */
[----:B---3--:R-:W-:-:S04]  /*6040*/  LEA R10, P1, R6, UR8, 0x2 ;  /* 0x00000008060a7c11 */ /* 0x008fc8000f8210ff */
[----:B------:R-:W-:-:S05]  /*6050*/  LEA.HI.X R11, R6, UR9, R9, 0x2, P1 ;  /* 0x00000009060b7c11 */ /* 0x000fca00088f1409 */
[----:B------:R-:W-:Y:S01]  /*6060*/  STG.E desc[UR6][R10.64], R15 ;  /* 0x0000000f0a007986 */ /* 0x000fe2000c101906 */
[----:B------:R-:W-:-:S03]  /*6070*/  NOP ;  /* 0x0000000000007918 */ /* 0x000fc60000000000 */
[----:B------:R-:W1:Y:S02]  /*6080*/  LDS R0, [R22+0x600] ;  /* 0x0006000016007984 */ /* 0x000e640000000800 */
[----:B-1----:R-:W-:Y:S02]  /*6090*/  SHF.R.U32.HI R6, RZ, UR5, R0 ;  /* 0x00000005ff067c19 */ /* 0x002fe40008011600 */
[----:B------:R-:W-:Y:S02]  /*60a0*/  LOP3.LUT R15, R0, 0x80000000, RZ, 0x3c, !PT ;  /* 0x80000000000f7812 */ /* 0x000fe400078e3cff */
[----:B------:R-:W-:-:S05]  /*60b0*/  LOP3.LUT R6, R6, UR4, RZ, 0x30, !PT ;  /* 0x0000000406067c12 */ /* 0x000fca000f8e30ff */
[----:B------:R-:W-:-:S06]  /*60c0*/  IMAD R8, R6, 0x8, R7 ;  /* 0x0000000806087824 */ /* 0x000fcc00078e0207 */
[----:B------:R-:W1:Y:S02]  /*60d0*/  LDS.64 R8, [R8+0x6600] ;  /* 0x0066000008087984 */ /* 0x000e640000000a00 */
[----:B-1----:R-:W-:-:S05]  /*60e0*/  IADD3 R6, P1, PT, R8, R3, RZ ;  /* 0x0000000308067210 */ /* 0x002fca0007f3e0ff */
[----:B------:R-:W-:Y:S01]  /*60f0*/  IMAD.X R9, RZ, RZ, R9, P1 ;  /* 0x000000ffff097224 */ /* 0x000fe200008e0609 */
[----:B------:R-:W-:-:S04]  /*6100*/  LEA R12, P1, R6, UR8, 0x2 ;  /* 0x00000008060c7c11 */ /* 0x000fc8000f8210ff */
        /* <DEDUP_REMOVED lines=163> */
[----:B------:R-:W-:-:S05]  /*6b40*/  IMAD R12, R6, 0x8, R7 ;  /* 0x00000008060c7824 */ /* 0x000fca00078e0207 */
        /* <DEDUP_REMOVED lines=17> */
[----:B------:R1:W-:Y:S01]  /*6c60*/  STG.E desc[UR6][R6.64+0x6000], R9 ;  /* 0x0060000906007986 */ /* 0x0003e2000c101906 */
[----:B------:R-:W-:Y:S01]  /*6c70*/  NOP ;  /* 0x0000000000007918 */ /* 0x000fe20000000000 */
[----:B------:R-:W-:Y:S05]  /*6c80*/  BRA `(.L_x_77) ;  /* 0x00000014000c7947 */ /* 0x000fea0003800000 */
.L_x_76:
[----:B-1----:R-:W-:Y:S01]  /*6c90*/  IMAD R9, R42, -0x1980, R23 ;  /* 0xffffe6802a097824 */ /* 0x002fe200078e0217 */
[----:B------:R-:W-:Y:S01]  /*6ca0*/  BSSY.RECONVERGENT B0, `(.L_x_78) ;  /* 0x000001b000007945 */ /* 0x000fe20003800200 */
[C---:B------:R-:W-:Y:S02]  /*6cb0*/  VIADD R0, R3.reuse, 0x180 ;  /* 0x0000018003007836 */ /* 0x040fe40000000000 */
[C---:B------:R-:W-:Y:S01]  /*6cc0*/  VIADD R6, R3.reuse, 0x300 ;  /* 0x0000030003067836 */ /* 0x040fe20000000000 */
[CC--:B------:R-:W-:Y:S01]  /*6cd0*/  ISETP.GE.AND P1, PT, R3.reuse, R9.reuse, PT ;  /* 0x000000090300720c */ /* 0x0c0fe20003f26270 */
[C---:B------:R-:W-:Y:S01]  /*6ce0*/  VIADD R8, R3.reuse, 0x480 ;  /* 0x0000048003087836 */ /* 0x040fe20000000000 */
[-C--:B------:R-:W-:Y:S01]  /*6cf0*/  ISETP.GE.AND P2, PT, R0, R9.reuse, PT ;  /* 0x000000090000720c */ /* 0x080fe20003f46270 */
[C---:B------:R-:W-:Y:S01]  /*6d00*/  VIADD R0, R3.reuse, 0x600 ;  /* 0x0000060003007836 */ /* 0x040fe20000000000 */
[-C--:B------:R-:W-:Y:S01]  /*6d10*/  ISETP.GE.AND P3, PT, R6, R9.reuse, PT ;  /* 0x000000090600720c */ /* 0x080fe20003f66270 */
[C---:B------:R-:W-:Y:S01]  /*6d20*/  VIADD R6, R3.reuse, 0x780 ;  /* 0x0000078003067836 */ /* 0x040fe20000000000 */
[-C--:B------:R-:W-:Y:S01]  /*6d30*/  ISETP.GE.AND P4, PT, R8, R9.reuse, PT ;  /* 0x000000090800720c */ /* 0x080fe20003f86270 */
[----:B------:R-:W-:Y:S01]  /*6d40*/  VIADD R8, R3, 0x900 ;  /* 0x0000090003087836 */ /* 0x000fe20000000000 */
[----:B------:R-:W-:-:S02]  /*6d50*/  ISETP.GE.AND P5, PT, R0, R9, PT ;  /* 0x000000090000720c */ /* 0x000fc40003fa6270 */
[----:B------:R-:W-:-:S03]  /*6d60*/  ISETP.GE.AND P6, PT, R6, R9, PT ;  /* 0x000000090600720c */ /* 0x000fc60003fc6270 */
[----:B------:R-:W-:Y:S10]  /*6d70*/  @P1 BRA `(.L_x_79) ;  /* 0x0000000000341947 */ /* 0x000ff40003800000 */
[----:B------:R-:W1:Y:S01]  /*6d80*/  LDS R0, [R22] ;  /* 0x0000000016007984 */ /* 0x000e620000000800 */
[----:B------:R-:W1:Y:S01]  /*6d90*/  LDCU UR5, c[0x0][0x3c4] ;  /* 0x00007880ff0577ac */ /* 0x000e620008000800 */
[----:B------:R-:W2:Y:S01]  /*6da0*/  LDCU.64 UR8, c[0x0][0x3a0] ;  /* 0x00007400ff0877ac */ /* 0x000ea20008000a00 */
[----:B-1----:R-:W-:Y:S02]  /*6db0*/  SHF.R.U32.HI R6, RZ, UR5, R0 ;  /* 0x00000005ff067c19 */ /* 0x002fe40008011600 */
[----:B------:R-:W-:Y:S02]  /*6dc0*/  LOP3.LUT R13, R0, 0x80000000, RZ, 0x3c, !PT ;  /* 0x80000000000d7812 */ /* 0x000fe400078e3cff */
[----:B------:R-:W-:-:S05]  /*6dd0*/  LOP3.LUT R6, R6, UR4, RZ, 0x30, !PT ;  /* 0x0000000406067c12 */ /* 0x000fca000f8e30ff */
[----:B------:R-:W-:-:S05]  /*6de0*/  IMAD R6, R6, 0x8, R7 ;  /* 0x0000000806067824 */ /* 0x000fca00078e0207 */
[----:B------:R-:W1:Y:S02]  /*6df0*/  LDS.64 R10, [R6+0x6600] ;  /* 0x00660000060a7984 */ /* 0x000e640000000a00 */
[----:B-1----:R-:W-:-:S05]  /*6e00*/  IADD3 R12, P1, PT, R10, R3, RZ ;  /* 0x000000030a0c7210 */ /* 0x002fca0007f3e0ff */
[----:B------:R-:W-:Y:S01]  /*6e10*/  IMAD.X R11, RZ, RZ, R11, P1 ;  /* 0x000000ffff0b7224 */ /* 0x000fe200008e060b */
[----:B--2---:R-:W-:-:S04]  /*6e20*/  LEA R10, P1, R12, UR8, 0x2 ;  /* 0x000000080c0a7c11 */ /* 0x004fc8000f8210ff */
[----:B------:R-:W-:-:S05]  /*6e30*/  LEA.HI.X R11, R12, UR9, R11, 0x2, P1 ;  /* 0x000000090c0b7c11 */ /* 0x000fca00088f140b */
[----:B------:R1:W-:Y:S04]  /*6e40*/  STG.E desc[UR6][R10.64], R13 ;  /* 0x0000000d0a007986 */ /* 0x0003e8000c101906 */
.L_x_79:
[----:B------:R-:W-:Y:S05]  /*6e50*/  BSYNC.RECONVERGENT B0 ;  /* 0x0000000000007941 */ /* 0x000fea0003800200 */
.L_x_78:
[----:B------:R-:W-:Y:S01]  /*6e60*/  NOP ;  /* 0x0000000000007918 */ /* 0x000fe20000000000 */
[----:B------:R-:W-:Y:S01]  /*6e70*/  BSSY.RECONVERGENT B0, `(.L_x_80) ;  /* 0x0000011000007945 */ /* 0x000fe20003800200 */
[----:B------:R-:W-:Y:S01]  /*6e80*/  ISETP.GE.AND P1, PT, R8, R9, PT ;  /* 0x000000090800720c */ /* 0x000fe20003f26270 */
[----:B------:R-:W-:Y:S02]  /*6e90*/  VIADD R8, R3, 0xa80 ;  /* 0x00000a8003087836 */ /* 0x000fe40000000000 */
[----:B------:R-:W-:Y:S10]  /*6ea0*/  @P2 BRA `(.L_x_81) ;  /* 0x0000000000342947 */ /* 0x000ff40003800000 */
[----:B------:R-:W2:Y:S01]  /*6eb0*/  LDS R0, [R22+0x600] ;  /* 0x0006000016007984 */ /* 0x000ea20000000800 */
[----:B------:R-:W2:Y:S01]  /*6ec0*/  LDCU UR5, c[0x0][0x3c4] ;  /* 0x00007880ff0577ac */ /* 0x000ea20008000800 */
[----:B------:R-:W3:Y:S01]  /*6ed0*/  LDCU.64 UR8, c[0x0][0x3a0] ;  /* 0x00007400ff0877ac */ /* 0x000ee20008000a00 */
[----:B--2---:R-:W-:Y:S02]  /*6ee0*/  SHF.R.U32.HI R6, RZ, UR5, R0 ;  /* 0x00000005ff067c19 */ /* 0x004fe40008011600 */
[----:B-1----:R-:W-:Y:S02]  /*6ef0*/  LOP3.LUT R13, R0, 0x80000000, RZ, 0x3c, !PT ;  /* 0x80000000000d7812 */ /* 0x002fe400078e3cff */
[----:B------:R-:W-:-:S05]  /*6f00*/  LOP3.LUT R6, R6, UR4, RZ, 0x30, !PT ;  /* 0x0000000406067c12 */ /* 0x000fca000f8e30ff */
[----:B------:R-:W-:-:S05]  /*6f10*/  IMAD R6, R6, 0x8, R7 ;  /* 0x0000000806067824 */ /* 0x000fca00078e0207 */
[----:B------:R-:W1:Y:S02]  /*6f20*/  LDS.64 R10, [R6+0x6600] ;  /* 0x00660000060a7984 */ /* 0x000e640000000a00 */
[----:B-1----:R-:W-:-:S05]  /*6f30*/  IADD3 R12, P2, PT, R10, R3, RZ ;  /* 0x000000030a0c7210 */ /* 0x002fca0007f5e0ff */
[----:B------:R-:W-:Y:S01]  /*6f40*/  IMAD.X R11, RZ, RZ, R11, P2 ;  /* 0x000000ffff0b7224 */ /* 0x000fe200010e060b */
[----:B---3--:R-:W-:-:S04]  /*6f50*/  LEA R10, P2, R12, UR8, 0x2 ;  /* 0x000000080c0a7c11 */ /* 0x008fc8000f8410ff */
[----:B------:R-:W-:-:S05]  /*6f60*/  LEA.HI.X R11, R12, UR9, R11, 0x2, P2 ;  /* 0x000000090c0b7c11 */ /* 0x000fca00090f140b */
[----:B------:R2:W-:Y:S04]  /*6f70*/  STG.E desc[UR6][R10.64+0x600], R13 ;  /* 0x0006000d0a007986 */ /* 0x0005e8000c101906 */
.L_x_81:
[----:B------:R-:W-:Y:S05]  /*6f80*/  BSYNC.RECONVERGENT B0 ;  /* 0x0000000000007941 */ /* 0x000fea0003800200 */
.L_x_80:
[----:B------:R-:W-:Y:S01]  /*6f90*/  NOP ;  /* 0x0000000000007918 */ /* 0x000fe20000000000 */
[----:B------:R-:W-:Y:S01]  /*6fa0*/  BSSY.RECONVERGENT B0, `(.L_x_82) ;  /* 0x0000011000007945 */ /* 0x000fe20003800200 */
[----:B------:R-:W-:Y:S02]  /*6fb0*/  ISETP.GE.AND P2, PT, R8, R9, PT ;  /* 0x000000090800720c */ /* 0x000fe40003f46270 */
[----:B------:R-:W-:Y:S01]  /*6fc0*/  LOP3.LUT R8, R3, 0xc00, RZ, 0xfc, !PT ;  /* 0x00000c0003087812 */ /* 0x000fe200078efcff */
[----:B------:R-:W-:Y:S10]  /*6fd0*/  @P3 BRA `(.L_x_83) ;  /* 0x0000000000343947 */ /* 0x000ff40003800000 */
[----:B------:R-:W3:Y:S01]  /*6fe0*/  LDS R0, [R22+0xc00] ;  /* 0x000c000016007984 */ /* 0x000ee20000000800 */
[----:B------:R-:W3:Y:S01]  /*6ff0*/  LDCU UR5, c[0x0][0x3c4] ;  /* 0x00007880ff0577ac */ /* 0x000ee20008000800 */
[----:B------:R-:W4:Y:S01]  /*7000*/  LDCU.64 UR8, c[0x0][0x3a0] ;  /* 0x00007400ff0877ac */ /* 0x000f220008000a00 */
[----:B---3--:R-:W-:Y:S02]  /*7010*/  SHF.R.U32.HI R6, RZ, UR5, R0 ;  /* 0x00000005ff067c19 */ /* 0x008fe40008011600 */
[----:B-12---:R-:W-:Y:S02]  /*7020*/  LOP3.LUT R13, R0, 0x80000000, RZ, 0x3c, !PT ;  /* 0x80000000000d7812 */ /* 0x006fe400078e3cff */
[----:B------:R-:W-:-:S05]  /*7030*/  LOP3.LUT R6, R6, UR4, RZ, 0x30, !PT ;  /* 0x0000000406067c12 */ /* 0x000fca000f8e30ff */
[----:B------:R-:W-:-:S05]  /*7040*/  IMAD R6, R6, 0x8, R7 ;  /* 0x0000000806067824 */ /* 0x000fca00078e0207 */
[----:B------:R-:W1:Y:S02]  /*7050*/  LDS.64 R10, [R6+0x6600] ;  /* 0x00660000060a7984 */ /* 0x000e640000000a00 */
[----:B-1----:R-:W-:-:S05]  /*7060*/  IADD3 R12, P3, PT, R10, R3, RZ ;  /* 0x000000030a0c7210 */ /* 0x002fca0007f7e0ff */
[----:B------:R-:W-:Y:S01]  /*7070*/  IMAD.X R11, RZ, RZ, R11, P3 ;  /* 0x000000ffff0b7224 */ /* 0x000fe200018e060b */
[----:B----4-:R-:W-:-:S04]  /*7080*/  LEA R10, P3, R12, UR8, 0x2 ;  /* 0x000000080c0a7c11 */ /* 0x010fc8000f8610ff */
[----:B------:R-:W-:-:S05]  /*7090*/  LEA.HI.X R11, R12, UR9, R11, 0x2, P3 ;  /* 0x000000090c0b7c11 */ /* 0x000fca00098f140b */
[----:B------:R3:W-:Y:S04]  /*70a0*/  STG.E desc[UR6][R10.64+0xc00], R13 ;  /* 0x000c000d0a007986 */ /* 0x0007e8000c101906 */
.L_x_83:
[----:B------:R-:W-:Y:S05]  /*70b0*/  BSYNC.RECONVERGENT B0 ;  /* 0x0000000000007941 */ /* 0x000fea0003800200 */
.L_x_82:
[----:B------:R-:W-:Y:S01]  /*70c0*/  NOP ;  /* 0x0000000000007918 */ /* 0x000fe20000000000 */
[----:B------:R-:W-:Y:S01]  /*70d0*/  BSSY.RECONVERGENT B0, `(.L_x_84) ;  /* 0x0000011000007945 */ /* 0x000fe20003800200 */
[----:B------:R-:W-:Y:S01]  /*70e0*/  ISETP.GE.AND P3, PT, R8, R9, PT ;  /* 0x000000090800720c */ /* 0x000fe20003f66270 */
[----:B------:R-:W-:Y:S02]  /*70f0*/  VIADD R8, R3, 0xd80 ;  /* 0x00000d8003087836 */ /* 0x000fe40000000000 */
[----:B------:R-:W-:Y:S10]  /*7100*/  @P4 BRA `(.L_x_85) ;  /* 0x0000000000344947 */ /* 0x000ff40003800000 */
[----:B------:R-:W4:Y:S01]  /*7110*/  LDS R0, [R22+0x1200] ;  /* 0x0012000016007984 */ /* 0x000f220000000800 */
[----:B------:R-:W4:Y:S01]  /*7120*/  LDCU UR5, c[0x0][0x3c4] ;  /* 0x00007880ff0577ac */ /* 0x000f220008000800 */
[----:B------:R-:W5:Y:S01]  /*7130*/  LDCU.64 UR8, c[0x0][0x3a0] ;  /* 0x00007400ff0877ac */ /* 0x000f620008000a00 */
[----:B----4-:R-:W-:Y:S02]  /*7140*/  SHF.R.U32.HI R6, RZ, UR5, R0 ;  /* 0x00000005ff067c19 */ /* 0x010fe40008011600 */
[----:B-123--:R-:W-:Y:S02]  /*7150*/  LOP3.LUT R13, R0, 0x80000000, RZ, 0x3c, !PT ;  /* 0x80000000000d7812 */ /* 0x00efe400078e3cff */
[----:B------:R-:W-:-:S05]  /*7160*/  LOP3.LUT R6, R6, UR4, RZ, 0x30, !PT ;  /* 0x0000000406067c12 */ /* 0x000fca000f8e30ff */
[----:B------:R-:W-:-:S05]  /*7170*/  IMAD R6, R6, 0x8, R7 ;  /* 0x0000000806067824 */ /* 0x000fca00078e0207 */
[----:B------:R-:W1:Y:S02]  /*7180*/  LDS.64 R10, [R6+0x6600] ;  /* 0x00660000060a7984 */ /* 0x000e640000000a00 */
[----:B-1----:R-:W-:-:S05]  /*7190*/  IADD3 R12, P4, PT, R10, R3, RZ ;  /* 0x000000030a0c7210 */ /* 0x002fca0007f9e0ff */
[----:B------:R-:W-:Y:S01]  /*71a0*/  IMAD.X R11, RZ, RZ, R11, P4 ;  /* 0x000000ffff0b7224 */ /* 0x000fe200020e060b */
[----:B-----5:R-:W-:-:S04]  /*71b0*/  LEA R10, P4, R12, UR8, 0x2 ;  /* 0x000000080c0a7c11 */ /* 0x020fc8000f8810ff */
[----:B------:R-:W-:-:S05]  /*71c0*/  LEA.HI.X R11, R12, UR9, R11, 0x2, P4 ;  /* 0x000000090c0b7c11 */ /* 0x000fca000a0f140b */
[----:B------:R4:W-:Y:S04]  /*71d0*/  STG.E desc[UR6][R10.64+0x1200], R13 ;  /* 0x0012000d0a007986 */ /* 0x0009e8000c101906 */
.L_x_85:
[----:B------:R-:W-:Y:S05]  /*71e0*/  BSYNC.RECONVERGENT B0 ;  /* 0x0000000000007941 */ /* 0x000fea0003800200 */
.L_x_84:
[----:B------:R-:W-:Y:S01]  /*71f0*/  NOP ;  /* 0x0000000000007918 */ /* 0x000fe20000000000 */
[----:B------:R-:W-:Y:S01]  /*7200*/  BSSY.RECONVERGENT B0, `(.L_x_86) ;  /* 0x0000011000007945 */ /* 0x000fe20003800200 */
[----:B------:R-:W-:Y:S01]  /*7210*/  ISETP.GE.AND P4, PT, R8, R9, PT ;  /* 0x000000090800720c */ /* 0x000fe20003f86270 */
[----:B------:R-:W-:Y:S02]  /*7220*/  VIADD R8, R3, 0xf00 ;  /* 0x00000f0003087836 */ /* 0x000fe40000000000 */
[----:B------:R-:W-:Y:S10]  /*7230*/  @P5 BRA `(.L_x_87) ;  /* 0x0000000000345947 */ /* 0x000ff40003800000 */
[----:B------:R-:W5:Y:S01]  /*7240*/  LDS R0, [R22+0x1800] ;  /* 0x0018000016007984 */ /* 0x000f620000000800 */
[----:B------:R-:W5:Y:S01]  /*7250*/  LDCU UR5, c[0x0][0x3c4] ;  /* 0x00007880ff0577ac */ /* 0x000f620008000800 */
[----:B------:R-:W0:Y:S01]  /*7260*/  LDCU.64 UR8, c[0x0][0x3a0] ;  /* 0x00007400ff0877ac */ /* 0x000e220008000a00 */
[----:B-----5:R-:W-:Y:S02]  /*7270*/  SHF.R.U32.HI R6, RZ, UR5, R0 ;  /* 0x00000005ff067c19 */ /* 0x020fe40008011600 */
[----:B-1234-:R-:W-:Y:S02]  /*7280*/  LOP3.LUT R13, R0, 0x80000000, RZ, 0x3c, !PT ;  /* 0x80000000000d7812 */ /* 0x01efe400078e3cff */
[----:B------:R-:W-:-:S05]  /*7290*/  LOP3.LUT R6, R6, UR4, RZ, 0x30, !PT ;  /* 0x0000000406067c12 */ /* 0x000fca000f8e30ff */
[----:B------:R-:W-:-:S05]  /*72a0*/  IMAD R6, R6, 0x8, R7 ;  /* 0x0000000806067824 */ /* 0x000fca00078e0207 */
[----:B------:R-:W1:Y:S02]  /*72b0*/  LDS.64 R10, [R6+0x6600] ;  /* 0x00660000060a7984 */ /* 0x000e640000000a00 */
[----:B-1----:R-:W-:-:S05]  /*72c0*/  IADD3 R12, P5, PT, R10, R3, RZ ;  /* 0x000000030a0c7210 */ /* 0x002fca0007fbe0ff */
[----:B------:R-:W-:Y:S01]  /*72d0*/  IMAD.X R11, RZ, RZ, R11, P5 ;  /* 0x000000ffff0b7224 */ /* 0x000fe200028e060b */
[----:B0-----:R-:W-:-:S04]  /*72e0*/  LEA R10, P5, R12, UR8, 0x2 ;  /* 0x000000080c0a7c11 */ /* 0x001fc8000f8a10ff */
[----:B------:R-:W-:-:S05]  /*72f0*/  LEA.HI.X R11, R12, UR9, R11, 0x2, P5 ;  /* 0x000000090c0b7c11 */ /* 0x000fca000a8f140b */
[----:B------:R0:W-:Y:S04]  /*7300*/  STG.E desc[UR6][R10.64+0x1800], R13 ;  /* 0x0018000d0a007986 */ /* 0x0001e8000c101906 */
.L_x_87:
[----:B------:R-:W-:Y:S05]  /*7310*/  BSYNC.RECONVERGENT B0 ;  /* 0x0000000000007941 */ /* 0x000fea0003800200 */
.L_x_86:
        /* <DEDUP_REMOVED lines=9> */
[----:B01234-:R-:W-:Y:S02]  /*73b0*/  LOP3.LUT R13, R0, 0x80000000, RZ, 0x3c, !PT ;  /* 0x80000000000d7812 */ /* 0x01ffe400078e3cff */
[----:B------:R-:W-:-:S05]  /*73c0*/  LOP3.LUT R6, R6, UR4, RZ, 0x30, !PT ;  /* 0x0000000406067c12 */ /* 0x000fca000f8e30ff */
[----:B------:R-:W-:-:S05]  /*73d0*/  IMAD R6, R6, 0x8, R7 ;  /* 0x0000000806067824 */ /* 0x000fca00078e0207 */
[----:B------:R-:W0:Y:S02]  /*73e0*/  LDS.64 R10, [R6+0x6600] ;  /* 0x00660000060a7984 */ /* 0x000e240000000a00 */
[----:B0-----:R-:W-:-:S05]  /*73f0*/  IADD3 R12, P6, PT, R10, R3, RZ ;  /* 0x000000030a0c7210 */ /* 0x001fca0007fde0ff */
[----:B------:R-:W-:Y:S01]  /*7400*/  IMAD.X R11, RZ, RZ, R11, P6 ;  /* 0x000000ffff0b7224 */ /* 0x000fe200030e060b */
[----:B------:R-:W-:-:S04]  /*7410*/  LEA R10, P6, R12, UR8, 0x2 ;  /* 0x000000080c0a7c11 */ /* 0x000fc8000f8c10ff */
[----:B------:R-:W-:-:S05]  /*7420*/  LEA.HI.X R11, R12, UR9, R11, 0x2, P6 ;  /* 0x000000090c0b7c11 */ /* 0x000fca000b0f140b */
[----:B------:R0:W-:Y:S04]  /*7430*/  STG.E desc[UR6][R10.64+0x1e00], R13 ;  /* 0x001e000d0a007986 */ /* 0x0001e8000c101906 */
.L_x_89:
[----:B------:R-:W-:Y:S05]  /*7440*/  BSYNC.RECONVERGENT B0 ;  /* 0x0000000000007941 */ /* 0x000fea0003800200 */
.L_x_88:
        /* <DEDUP_REMOVED lines=18> */
.L_x_91:
[----:B------:R-:W-:Y:S05]  /*7570*/  BSYNC.RECONVERGENT B0 ;  /* 0x0000000000007941 */ /* 0x000fea0003800200 */
.L_x_90:
        /* <DEDUP_REMOVED lines=18> */
.L_x_93:
[----:B------:R-:W-:Y:S05]  /*76a0*/  BSYNC.RECONVERGENT B0 ;  /* 0x0000000000007941 */ /* 0x000fea0003800200 */
.L_x_92:
        /* <DEDUP_REMOVED lines=18> */
.L_x_95:
[----:B------:R-:W-:Y:S05]  /*77d0*/  BSYNC.RECONVERGENT B0 ;  /* 0x0000000000007941 */ /* 0x000fea0003800200 */
.L_x_94:
        /* <DEDUP_REMOVED lines=18> */
.L_x_97:
[----:B------:R-:W-:Y:S05]  /*7900*/  BSYNC.RECONVERGENT B0 ;  /* 0x0000000000007941 */ /* 0x000fea0003800200 */
.L_x_96:
[----:B------:R-:W-:Y:S01]  /*7910*/  NOP ;  /* 0x0000000000007918 */ /* 0x000fe20000000000 */
[----:B------:R-:W-:Y:S01]  /*7920*/  BSSY.RECONVERGENT B0, `(.L_x_98) ;  /* 0x0000011000007945 */ /* 0x000fe20003800200 */
[----:B------:R-:W-:Y:S02]  /*7930*/  ISETP.GE.AND P4, PT, R8, R9, PT ;  /* 0x000000090800720c */ /* 0x000fe40003f86270 */
[----:B------:R-:W-:Y:S01]  /*7940*/  LOP3.LUT R8, R3, 0x1800, RZ, 0xfc, !PT ;  /* 0x0000180003087812 */ /* 0x000fe200078efcff */
        /* <DEDUP_REMOVED lines=14> */
.L_x_99:
[----:B------:R-:W-:Y:S05]  /*7a30*/  BSYNC.RECONVERGENT B0 ;  /* 0x0000000000007941 */ /* 0x000fea0003800200 */
.L_x_98:
[----:B------:R-:W-:Y:S01]  /*7a40*/  NOP ;  /* 0x0000000000007918 */ /* 0x000fe20000000000 */
[----:B------:R-:W-:Y:S01]  /*7a50*/  BSSY.RECONVERGENT B0, `(.L_x_100) ;  /* 0x0000010000007945 */ /* 0x000fe20003800200 */
[----:B------:R-:W-:-:S03]  /*7a60*/  ISETP.GE.AND P5, PT, R8, R9, PT ;  /* 0x000000090800720c */ /* 0x000fc60003fa6270 */
        /* <DEDUP_REMOVED lines=14> */
.L_x_101:
[----:B------:R-:W-:Y:S05]  /*7b50*/  BSYNC.RECONVERGENT B0 ;  /* 0x0000000000007941 */ /* 0x000fea0003800200 */
.L_x_100:
[----:B------:R-:W-:Y:S01]  /*7b60*/  NOP ;  /* 0x0000000000007918 */ /* 0x000fe20000000000 */
[----:B------:R-:W-:Y:S04]  /*7b70*/  BSSY.RECONVERGENT B0, `(.L_x_102) ;  /* 0x000000f000007945 */ /* 0x000fe80003800200 */
[----:B------:R-:W-:Y:S05]  /*7b80*/  @P1 BRA `(.L_x_103) ;  /* 0x0000000000341947 */ /* 0x000fea0003800000 */
        /* <DEDUP_REMOVED lines=13> */
.L_x_103:
[----:B------:R-:W-:Y:S05]  /*7c60*/  BSYNC.RECONVERGENT B0 ;  /* 0x0000000000007941 */ /* 0x000fea0003800200 */
.L_x_102:
        /* <DEDUP_REMOVED lines=16> */
.L_x_105:
[----:B------:R-:W-:Y:S05]  /*7d70*/  BSYNC.RECONVERGENT B0 ;  /* 0x0000000000007941 */ /* 0x000fea0003800200 */
.L_x_104:
        /* <DEDUP_REMOVED lines=16> */
.L_x_107:
[----:B------:R-:W-:Y:S05]  /*7e80*/  BSYNC.RECONVERGENT B0 ;  /* 0x0000000000007941 */ /* 0x000fea0003800200 */
.L_x_106:
        /* <DEDUP_REMOVED lines=16> */
.L_x_109:
[----:B------:R-:W-:Y:S05]  /*7f90*/  BSYNC.RECONVERGENT B0 ;  /* 0x0000000000007941 */ /* 0x000fea0003800200 */
.L_x_108:
[----:B------:R-:W-:Y:S01]  /*7fa0*/  NOP ;  /* 0x0000000000007918 */ /* 0x000fe20000000000 */
[----:B------:R-:W-:Y:S04]  /*7fb0*/  BSSY.RECONVERGENT B0, `(.L_x_110) ;  /* 0x000000f000007945 */ /* 0x000fe80003800200 */
[----:B------:R-:W-:Y:S05]  /*7fc0*/  @P5 BRA `(.L_x_111) ;  /* 0x0000000000345947 */ /* 0x000fea0003800000 */
[----:B------:R-:W5:Y:S01]  /*7fd0*/  LDS R0, [R22+0x6000] ;  /* 0x0060000016007984 */ /* 0x000f620000000800 */
[----:B------:R-:W5:Y:S01]  /*7fe0*/  LDCU UR5, c[0x0][0x3c4] ;  /* 0x00007880ff0577ac */ /* 0x000f620008000800 */
[----:B------:R-:W1:Y:S01]  /*7ff0*/  LDCU.64 UR8, c[0x0][0x3a0] ;  /* 0x00007400ff0877ac */ /* 0x000e620008000a00 */
[----:B-----5:R-:W-:-:S04]  /*8000*/  SHF.R.U32.HI R6, RZ, UR5, R0 ;  /* 0x00000005ff067c19 */ /* 0x020fc80008011600 */
[----:B------:R-:W-:-:S05]  /*8010*/  LOP3.LUT R6, R6, UR4, RZ, 0x30, !PT ;  /* 0x0000000406067c12 */ /* 0x000fca000f8e30ff */
[----:B0-----:R-:W-:-:S05]  /*8020*/  IMAD R8, R6, 0x8, R7 ;  /* 0x0000000806087824 */ /* 0x001fca00078e0207 */
[----:B------:R-:W0:Y:S02]  /*8030*/  LDS.64 R6, [R8+0x6600] ;  /* 0x0066000008067984 */ /* 0x000e240000000a00 */
[----:B0-----:R-:W-:-:S05]  /*8040*/  IADD3 R9, P1, PT, R6, R3, RZ ;  /* 0x0000000306097210 */ /* 0x001fca0007f3e0ff */
[----:B-1234-:R-:W-:Y:S01]  /*8050*/  IMAD.X R10, RZ, RZ, R7, P1 ;  /* 0x000000ffff0a7224 */ /* 0x01efe200008e0607 */
[----:B------:R-:W-:-:S04]  /*8060*/  LEA R6, P1, R9, UR8, 0x2 ;  /* 0x0000000809067c11 */ /* 0x000fc8000f8210ff */
[----:B------:R-:W-:Y:S02]  /*8070*/  LEA.HI.X R7, R9, UR9, R10, 0x2, P1 ;  /* 0x0000000909077c11 */ /* 0x000fe400088f140a */
[----:B------:R-:W-:-:S05]  /*8080*/  LOP3.LUT R9, R0, 0x80000000, RZ, 0x3c, !PT ;  /* 0x8000000000097812 */ /* 0x000fca00078e3cff */
[----:B------:R0:W-:Y:S02]  /*8090*/  STG.E desc[UR6][R6.64+0x6000], R9 ;  /* 0x0060000906007986 */ /* 0x0001e4000c101906 */
.L_x_111:
[----:B------:R-:W-:Y:S05]  /*80a0*/  BSYNC.RECONVERGENT B0 ;  /* 0x0000000000007941 */ /* 0x000fea0003800200 */
.L_x_110:
[----:B------:R-:W-:Y:S01]  /*80b0*/  NOP ;  /* 0x0000000000007918 */ /* 0x000fe20000000000 */
.L_x_77:
[----:B------:R-:W5:Y:S01]  /*80c0*/  LDS R0, [R22] ;  /* 0x0000000016007984 */ /* 0x000f620000000800 */
[----:B------:R-:W5:Y:S03]  /*80d0*/  LDCU UR5, c[0x0][0x3c4] ;  /* 0x00007880ff0577ac */ /* 0x000f660008000800 */
[----:B01----:R-:W0:Y:S04]  /*80e0*/  LDS R6, [R22+0x600] ;  /* 0x0006000016067984 */ /* 0x003e280000000800 */
[----:B------:R-:W1:Y:S04]  /*80f0*/  LDS R7, [R22+0xc00] ;  /* 0x000c000016077984 */ /* 0x000e680000000800 */
[----:B------:R-:W1:Y:S04]  /*8100*/  LDS R8, [R22+0x1200] ;  /* 0x0012000016087984 */ /* 0x000e680000000800 */
[----:B------:R-:W1:Y:S04]  /*8110*/  LDS R9, [R22+0x1800] ;  /* 0x0018000016097984 */ /* 0x000e680000000800 */
[----:B--234-:R-:W2:Y:S04]  /*8120*/  LDS R10, [R22+0x1e00] ;  /* 0x001e0000160a7984 */ /* 0x01cea80000000800 */
[----:B------:R-:W3:Y:S04]  /*8130*/  LDS R11, [R22+0x2400] ;  /* 0x00240000160b7984 */ /* 0x000ee80000000800 */
[----:B------:R-:W4:Y:S04]  /*8140*/  LDS R12, [R22+0x2a00] ;  /* 0x002a0000160c7984 */ /* 0x000f280000000800 */
[----:B------:R-:W4:Y:S04]  /*8150*/  LDS R13, [R22+0x3000] ;  /* 0x00300000160d7984 */ /* 0x000f280000000800 */
[----:B------:R-:W4:Y:S04]  /*8160*/  LDS R14, [R22+0x3600] ;  /* 0x00360000160e7984 */ /* 0x000f280000000800 */
[----:B------:R-:W4:Y:S01]  /*8170*/  LDS R15, [R22+0x3c00] ;  /* 0x003c0000160f7984 */ /* 0x000f220000000800 */
[----:B-----5:R-:W-:-:S03]  /*8180*/  SHF.R.U32.HI R0, RZ, UR5, R0 ;  /* 0x00000005ff007c19 */ /* 0x020fc60008011600 */
[----:B------:R-:W5:Y:S01]  /*8190*/  LDS R16, [R22+0x4200] ;  /* 0x0042000016107984 */ /* 0x000f620000000800 */
[----:B0-----:R-:W-:-:S03]  /*81a0*/  SHF.R.U32.HI R6, RZ, UR5, R6 ;  /* 0x00000005ff067c19 */ /* 0x001fc60008011606 */
[----:B------:R-:W0:Y:S01]  /*81b0*/  LDS R17, [R22+0x4800] ;  /* 0x0048000016117984 */ /* 0x000e220000000800 */
[----:B-1----:R-:W-:-:S03]  /*81c0*/  SHF.R.U32.HI R7, RZ, UR5, R7 ;  /* 0x00000005ff077c19 */ /* 0x002fc60008011607 */
[----:B------:R-:W1:Y:S01]  /*81d0*/  LDS R18, [R22+0x4e00] ;  /* 0x004e000016127984 */ /* 0x000e620000000800 */
[----:B------:R-:W-:-:S03]  /*81e0*/  SHF.R.U32.HI R8, RZ, UR5, R8 ;  /* 0x00000005ff087c19 */ /* 0x000fc60008011608 */
[----:B------:R-:W1:Y:S01]  /*81f0*/  LDS R19, [R22+0x5400] ;  /* 0x0054000016137984 */ /* 0x000e620000000800 */
[----:B------:R-:W-:-:S03]  /*8200*/  SHF.R.U32.HI R9, RZ, UR5, R9 ;  /* 0x00000005ff097c19 */ /* 0x000fc60008011609 */
[----:B------:R-:W1:Y:S01]  /*8210*/  LDS R20, [R22+0x5a00] ;  /* 0x005a000016147984 */ /* 0x000e620000000800 */
[----:B--2---:R-:W-:-:S03]  /*8220*/  SHF.R.U32.HI R10, RZ, UR5, R10 ;  /* 0x00000005ff0a7c19 */ /* 0x004fc6000801160a */
[----:B------:R-:W2:Y:S01]  /*8230*/  LDS R21, [R22+0x6000] ;  /* 0x0060000016157984 */ /* 0x000ea20000000800 */
[----:B---3--:R-:W-:Y:S02]  /*8240*/  SHF.R.U32.HI R11, RZ, UR5, R11 ;  /* 0x00000005ff0b7c19 */ /* 0x008fe4000801160b */
[----:B----4-:R-:W-:Y:S02]  /*8250*/  SHF.R.U32.HI R12, RZ, UR5, R12 ;  /* 0x00000005ff0c7c19 */ /* 0x010fe4000801160c */
[----:B------:R-:W-:Y:S02]  /*8260*/  SHF.R.U32.HI R13, RZ, UR5, R13 ;  /* 0x00000005ff0d7c19 */ /* 0x000fe4000801160d */
[----:B------:R-:W-:Y:S02]  /*8270*/  SHF.R.U32.HI R43, RZ, UR5, R14 ;  /* 0x00000005ff2b7c19 */ /* 0x000fe4000801160e */
[----:B------:R-:W-:Y:S02]  /*8280*/  LOP3.LUT R14, R12, UR4, RZ, 0x30, !PT ;  /* 0x000000040c0e7c12 */ /* 0x000fe4000f8e30ff */
[----:B------:R-:W-:-:S02]  /*8290*/  SHF.R.U32.HI R44, RZ, UR5, R15 ;  /* 0x00000005ff2c7c19 */ /* 0x000fc4000801160f */
[----:B------:R-:W-:Y:S02]  /*82a0*/  LOP3.LUT R15, R11, UR4, RZ, 0x30, !PT ;  /* 0x000000040b0f7c12 */ /* 0x000fe4000f8e30ff */
[----:B-----5:R-:W-:Y:S02]  /*82b0*/  SHF.R.U32.HI R45, RZ, UR5, R16 ;  /* 0x00000005ff2d7c19 */ /* 0x020fe40008011610 */
[----:B------:R-:W-:Y:S02]  /*82c0*/  LOP3.LUT R16, R10, UR4, RZ, 0x30, !PT ;  /* 0x000000040a107c12 */ /* 0x000fe4000f8e30ff */
[----:B0-----:R-:W-:Y:S02]  /*82d0*/  SHF.R.U32.HI R46, RZ, UR5, R17 ;  /* 0x00000005ff2e7c19 */ /* 0x001fe40008011611 */
[----:B------:R-:W-:Y:S02]  /*82e0*/  LOP3.LUT R17, R9, UR4, RZ, 0x30, !PT ;  /* 0x0000000409117c12 */ /* 0x000fe4000f8e30ff */
[----:B-1----:R-:W-:-:S02]  /*82f0*/  SHF.R.U32.HI R47, RZ, UR5, R18 ;  /* 0x00000005ff2f7c19 */ /* 0x002fc40008011612 */
[----:B------:R-:W-:Y:S02]  /*8300*/  LOP3.LUT R18, R8, UR4, RZ, 0x30, !PT ;  /* 0x0000000408127c12 */ /* 0x000fe4000f8e30ff */
[----:B------:R-:W-:Y:S02]  /*8310*/  SHF.R.U32.HI R48, RZ, UR5, R19 ;  /* 0x00000005ff307c19 */ /* 0x000fe40008011613 */
[----:B------:R-:W-:Y:S02]  /*8320*/  LOP3.LUT R19, R7, UR4, RZ, 0x30, !PT ;  /* 0x0000000407137c12 */ /* 0x000fe4000f8e30ff */
[----:B------:R-:W-:Y:S02]  /*8330*/  SHF.R.U32.HI R49, RZ, UR5, R20 ;  /* 0x00000005ff317c19 */ /* 0x000fe40008011614 */
[----:B------:R-:W-:Y:S02]  /*8340*/  LOP3.LUT R20, R6, UR4, RZ, 0x30, !PT ;  /* 0x0000000406147c12 */ /* 0x000fe4000f8e30ff */
[----:B--2---:R-:W-:-:S02]  /*8350*/  SHF.R.U32.HI R50, RZ, UR5, R21 ;  /* 0x00000005ff327c19 */ /* 0x004fc40008011615 */
[----:B------:R-:W-:Y:S02]  /*8360*/  LOP3.LUT R21, R0, UR4, RZ, 0x30, !PT ;  /* 0x0000000400157c12 */ /* 0x000fe4000f8e30ff */
[----:B------:R-:W-:Y:S02]  /*8370*/  LOP3.LUT R13, R13, UR4, RZ, 0x30, !PT ;  /* 0x000000040d0d7c12 */ /* 0x000fe4000f8e30ff */
[----:B------:R-:W-:Y:S02]  /*8380*/  LOP3.LUT R12, R43, UR4, RZ, 0x30, !PT ;  /* 0x000000042b0c7c12 */ /* 0x000fe4000f8e30ff */
[----:B------:R-:W-:Y:S02]  /*8390*/  LOP3.LUT R11, R44, UR4, RZ, 0x30, !PT ;  /* 0x000000042c0b7c12 */ /* 0x000fe4000f8e30ff */
[----:B------:R-:W-:Y:S02]  /*83a0*/  LOP3.LUT R10, R45, UR4, RZ, 0x30, !PT ;  /* 0x000000042d0a7c12 */ /* 0x000fe4000f8e30ff */
[----:B------:R-:W-:-:S02]  /*83b0*/  LOP3.LUT R9, R46, UR4, RZ, 0x30, !PT ;  /* 0x000000042e097c12 */ /* 0x000fc4000f8e30ff */
[----:B------:R-:W-:Y:S02]  /*83c0*/  LOP3.LUT R8, R47, UR4, RZ, 0x30, !PT ;  /* 0x000000042f087c12 */ /* 0x000fe4000f8e30ff */
[----:B------:R-:W-:Y:S02]  /*83d0*/  LOP3.LUT R7, R48, UR4, RZ, 0x30, !PT ;  /* 0x0000000430077c12 */ /* 0x000fe4000f8e30ff */
[----:B------:R-:W-:Y:S02]  /*83e0*/  LOP3.LUT R6, R49, UR4, RZ, 0x30, !PT ;  /* 0x0000000431067c12 */ /* 0x000fe4000f8e30ff */
[----:B------:R-:W-:Y:S01]  /*83f0*/  LOP3.LUT R0, R50, UR4, RZ, 0x30, !PT ;  /* 0x0000000432007c12 */ /* 0x000fe2000f8e30ff */
[----:B------:R-:W-:Y:S06]  /*8400*/  @P0 BRA `(.L_x_112) ;  /* 0x0000000000640947 */ /* 0x000fec0003800000 */
[----:B------:R-:W0:Y:S01]  /*8410*/  LDCU.64 UR4, c[0x0][0x3b8] ;  /* 0x00007700ff0477ac */ /* 0x000e220008000a00 */
[----:B------:R-:W-:Y:S01]  /*8420*/  IMAD R5, R42, 0x1980, RZ ;  /* 0x000019802a057824 */ /* 0x000fe200078e02ff */
[----:B------:R-:W-:-:S04]  /*8430*/  LOP3.LUT R2, R41, 0x1f, R3, 0xf8, !PT ;  /* 0x0000001f29027812 */ /* 0x000fc800078ef803 */
[----:B------:R-:W-:-:S04]  /*8440*/  IADD3 R3, P1, PT, R5, R2, RZ ;  /* 0x0000000205037210 */ /* 0x000fc80007f3e0ff */
[----:B------:R-:W-:Y:S02]  /*8450*/  LEA.HI.X.SX32 R4, R5, RZ, 0x1, P1 ;  /* 0x000000ff05047211 */ /* 0x000fe400008f0eff */
[----:B0-----:R-:W-:-:S04]  /*8460*/  LEA R2, P1, R3, UR4, 0x2 ;  /* 0x0000000403027c11 */ /* 0x001fc8000f8210ff */
        /* <DEDUP_REMOVED lines=19> */
.L_x_112:
[----:B------:R-:W-:Y:S01]  /*85a0*/  IMAD.IADD R60, R23, 0x1, -R54 ;  /* 0x00000001173c7824 */ /* 0x000fe200078e0a36 */
[----:B------:R-:W0:Y:S01]  /*85b0*/  LDCU.64 UR4, c[0x0][0x3b8] ;  /* 0x00007700ff0477ac */ /* 0x000e220008000a00 */
[----:B------:R-:W-:-:S03]  /*85c0*/  VIADD R3, R57, 0x20 ;  /* 0x0000002039037836 */ /* 0x000fc60000000000 */
[-C--:B------:R-:W-:Y:S02]  /*85d0*/  ISETP.GE.AND P2, PT, R57, R60.reuse, PT ;  /* 0x0000003c3900720c */ /* 0x080fe40003f46270 */
[----:B------:R-:W-:Y:S01]  /*85e0*/  ISETP.GE.AND P1, PT, R3, R60, PT ;  /* 0x0000003c0300720c */ /* 0x000fe20003f26270 */
[----:B------:R-:W-:-:S05]  /*85f0*/  VIADD R3, R57, 0x40 ;  /* 0x0000004039037836 */ /* 0x000fca0000000000 */
[----:B------:R-:W-:Y:S01]  /*8600*/  ISETP.GE.AND P5, PT, R3, R60, PT ;  /* 0x0000003c0300720c */ /* 0x000fe20003fa6270 */
[----:B------:R-:W-:-:S05]  /*8610*/  VIADD R3, R57, 0x60 ;  /* 0x0000006039037836 */ /* 0x000fca0000000000 */
[----:B------:R-:W-:Y:S01]  /*8620*/  ISETP.GE.AND P4, PT, R3, R60, PT ;  /* 0x0000003c0300720c */ /* 0x000fe20003f86270 */
[----:B------:R-:W-:Y:S01]  /*8630*/  VIADD R3, R57, 0x80 ;  /* 0x0000008039037836 */ /* 0x000fe20000000000 */
[----:B0-----:R-:W-:Y:S01]  /*8640*/  IADD3 R2, P6, PT, R5, UR4, RZ ;  /* 0x0000000405027c10 */ /* 0x001fe2000ffde0ff */
[----:B------:R-:W-:-:S03]  /*8650*/  VIADD R5, R57, 0xa0 ;  /* 0x000000a039057836 */ /* 0x000fc60000000000 */
[-C--:B------:R-:W-:Y:S02]  /*8660*/  ISETP.GE.AND P3, PT, R3, R60.reuse, PT ;  /* 0x0000003c0300720c */ /* 0x080fe40003f66270 */
[----:B------:R-:W-:Y:S02]  /*8670*/  IADD3.X R3, PT, PT, R4, UR5, RZ, P6, !PT ;  /* 0x0000000504037c10 */ /* 0x000fe4000b7fe4ff */
[-C--:B------:R-:W-:Y:S01]  /*8680*/  ISETP.GE.AND P6, PT, R5, R60.reuse, PT ;  /* 0x0000003c0500720c */ /* 0x080fe20003fc6270 */
[----:B------:R-:W-:Y:S02]  /*8690*/  VIADD R5, R57, 0xc0 ;  /* 0x000000c039057836 */ /* 0x000fe40000000000 */
[----:B------:R-:W5:Y:S03]  /*86a0*/  @!P2 LDG.E R41, desc[UR6][R2.64] ;  /* 0x000000060229a981 */ /* 0x000f66000c1e1900 */
[-C--:B------:R-:W-:Y:S01]  /*86b0*/  ISETP.GE.AND P2, PT, R5, R60.reuse, PT ;  /* 0x0000003c0500720c */ /* 0x080fe20003f46270 */
[----:B------:R-:W-:Y:S01]  /*86c0*/  VIADD R5, R57, 0xe0 ;  /* 0x000000e039057836 */ /* 0x000fe20000000000 */
[----:B------:R-:W5:Y:S04]  /*86d0*/  @!P1 LDG.E R44, desc[UR6][R2.64+0x80] ;  /* 0x00008006022c9981 */ /* 0x000f68000c1e1900 */
[----:B------:R-:W-:Y:S01]  /*86e0*/  ISETP.GE.AND P1, PT, R5, R60, PT ;  /* 0x0000003c0500720c */ /* 0x000fe20003f26270 */
[----:B------:R-:W-:Y:S01]  /*86f0*/  VIADD R59, R57, 0x100 ;  /* 0x00000100393b7836 */ /* 0x000fe20000000000 */
[----:B------:R-:W5:Y:S04]  /*8700*/  @!P5 LDG.E R43, desc[UR6][R2.64+0x100] ;  /* 0x00010006022bd981 */ /* 0x000f68000c1e1900 */
[----:B------:R-:W5:Y:S04]  /*8710*/  @!P4 LDG.E R46, desc[UR6][R2.64+0x180] ;  /* 0x00018006022ec981 */ /* 0x000f68000c1e1900 */
[----:B------:R-:W5:Y:S03]  /*8720*/  @!P2 LDG.E R47, desc[UR6][R2.64+0x300] ;  /* 0x00030006022fa981 */ /* 0x000f66000c1e1900 */
[C---:B------:R-:W-:Y:S01]  /*8730*/  @!P1 IADD3 R5, P2, PT, R54.reuse, R57, RZ ;  /* 0x0000003936059210 */ /* 0x040fe20007f5e0ff */
[----:B------:R-:W5:Y:S03]  /*8740*/  @!P3 LDG.E R45, desc[UR6][R2.64+0x200] ;  /* 0x00020006022db981 */ /* 0x000f66000c1e1900 */
[----:B------:R-:W-:Y:S01]  /*8750*/  @!P1 LEA.HI.X.SX32 R62, R54, RZ, 0x1, P2 ;  /* 0x000000ff363e9211 */ /* 0x000fe200010f0eff */
[----:B------:R0:W5:Y:S01]  /*8760*/  @!P6 LDG.E R48, desc[UR6][R2.64+0x280] ;  /* 0x000280060230e981 */ /* 0x000162000c1e1900 */
[----:B------:R-:W-:-:S04]  /*8770*/  @!P1 LEA R4, P2, R5, UR4, 0x2 ;  /* 0x0000000405049c11 */ /* 0x000fc8000f8410ff */
[----:B------:R-:W-:-:S05]  /*8780*/  @!P1 LEA.HI.X R5, R5, UR5, R62, 0x2, P2 ;  /* 0x0000000505059c11 */ /* 0x000fca00090f143e */
[----:B------:R1:W5:Y:S01]  /*8790*/  @!P1 LDG.E R50, desc[UR6][R4.64+0x380] ;  /* 0x0003800604329981 */ /* 0x000362000c1e1900 */
[----:B------:R-:W-:-:S13]  /*87a0*/  ISETP.GE.AND P1, PT, R59, R60, PT ;  /* 0x0000003c3b00720c */ /* 0x000fda0003f26270 */
[----:B------:R-:W-:-:S04]  /*87b0*/  @!P1 IADD3 R59, P2, PT, R54, R57, RZ ;  /* 0x00000039363b9210 */ /* 0x000fc80007f5e0ff */
[----:B------:R-:W-:Y:S02]  /*87c0*/  @!P1 LEA.HI.X.SX32 R62, R54, RZ, 0x1, P2 ;  /* 0x000000ff363e9211 */ /* 0x000fe400010f0eff */
[----:B0-----:R-:W-:-:S04]  /*87d0*/  @!P1 LEA R2, P2, R59, UR4, 0x2 ;  /* 0x000000043b029c11 */ /* 0x001fc8000f8410ff */
[----:B------:R-:W-:Y:S01]  /*87e0*/  @!P1 LEA.HI.X R3, R59, UR5, R62, 0x2, P2 ;  /* 0x000000053b039c11 */ /* 0x000fe200090f143e */
[----:B------:R-:W-:-:S04]  /*87f0*/  VIADD R59, R57, 0x120 ;  /* 0x00000120393b7836 */ /* 0x000fc80000000000 */
[----:B------:R0:W5:Y:S01]  /*8800*/  @!P1 LDG.E R49, desc[UR6][R2.64+0x400] ;  /* 0x0004000602319981 */ /* 0x000162000c1e1900 */
[----:B------:R-:W-:-:S13]  /*8810*/  ISETP.GE.AND P1, PT, R59, R60, PT ;  /* 0x0000003c3b00720c */ /* 0x000fda0003f26270 */
[----:B------:R-:W-:-:S04]  /*8820*/  @!P1 IADD3 R59, P2, PT, R54, R57, RZ ;  /* 0x00000039363b9210 */ /* 0x000fc80007f5e0ff */
[----:B------:R-:W-:Y:S02]  /*8830*/  @!P1 LEA.HI.X.SX32 R62, R54, RZ, 0x1, P2 ;  /* 0x000000ff363e9211 */ /* 0x000fe400010f0eff */
[----:B-1----:R-:W-:-:S04]  /*8840*/  @!P1 LEA R4, P2, R59, UR4, 0x2 ;  /* 0x000000043b049c11 */ /* 0x002fc8000f8410ff */
[----:B------:R-:W-:Y:S01]  /*8850*/  @!P1 LEA.HI.X R5, R59, UR5, R62, 0x2, P2 ;  /* 0x000000053b059c11 */ /* 0x000fe200090f143e */
[----:B------:R-:W-:-:S04]  /*8860*/  VIADD R59, R57, 0x140 ;  /* 0x00000140393b7836 */ /* 0x000fc80000000000 */
        /* <DEDUP_REMOVED lines=9> */
[----:B------:R-:W-:-:S05]  /*8900*/  @!P1 IMAD R62, R42, 0x1980, RZ ;  /* 0x000019802a3e9824 */ /* 0x000fca00078e02ff */
[----:B-1----:R-:W-:-:S04]  /*8910*/  @!P1 IADD3 R5, P2, PT, R62, R57, RZ ;  /* 0x000000393e059210 */ /* 0x002fc80007f5e0ff */
[----:B------:R-:W-:Y:S02]  /*8920*/  @!P1 LEA.HI.X.SX32 R62, R62, RZ, 0x1, P2 ;  /* 0x000000ff3e3e9211 */ /* 0x000fe400010f0eff */
[----:B------:R-:W-:Y:S01]  /*8930*/  @!P1 LEA R4, P2, R5, UR4, 0x2 ;  /* 0x0000000405049c11 */ /* 0x000fe2000f8410ff */
[----:B------:R-:W-:-:S03]  /*8940*/  VIADD R59, R57, 0x180 ;  /* 0x00000180393b7836 */ /* 0x000fc60000000000 */
[----:B------:R-:W-:-:S05]  /*8950*/  @!P1 LEA.HI.X R5, R5, UR5, R62, 0x2, P2 ;  /* 0x0000000505059c11 */ /* 0x000fca00090f143e */
[----:B------:R1:W5:Y:S01]  /*8960*/  @!P1 LDG.E R56, desc[UR6][R4.64+0x580] ;  /* 0x0005800604389981 */ /* 0x000362000c1e1900 */
[----:B------:R-:W-:-:S13]  /*8970*/  ISETP.GE.AND P1, PT, R59, R60, PT ;  /* 0x0000003c3b00720c */ /* 0x000fda0003f26270 */
[----:B0-----:R-:W-:-:S05]  /*8980*/  @!P1 IMAD R2, R42, 0x1980, RZ ;  /* 0x000019802a029824 */ /* 0x001fca00078e02ff */
[----:B------:R-:W-:-:S04]  /*8990*/  @!P1 IADD3 R3, P2, PT, R2, R57, RZ ;  /* 0x0000003902039210 */ /* 0x000fc80007f5e0ff */
[----:B------:R-:W-:Y:S02]  /*89a0*/  @!P1 LEA.HI.X.SX32 R62, R2, RZ, 0x1, P2 ;  /* 0x000000ff023e9211 */ /* 0x000fe400010f0eff */
[----:B------:R-:W-:Y:S01]  /*89b0*/  @!P1 LEA R2, P2, R3, UR4, 0x2 ;  /* 0x0000000403029c11 */ /* 0x000fe2000f8410ff */
[----:B------:R-:W-:-:S03]  /*89c0*/  VIADD R59, R57, 0x1a0 ;  /* 0x000001a0393b7836 */ /* 0x000fc60000000000 */
[----:B------:R-:W-:-:S05]  /*89d0*/  @!P1 LEA.HI.X R3, R3, UR5, R62, 0x2, P2 ;  /* 0x0000000503039c11 */ /* 0x000fca00090f143e */
[----:B------:R0:W5:Y:S01]  /*89e0*/  @!P1 LDG.E R53, desc[UR6][R2.64+0x600] ;  /* 0x0006000602359981 */ /* 0x000162000c1e1900 */
[----:B------:R-:W-:-:S13]  /*89f0*/  ISETP.GE.AND P1, PT, R59, R60, PT ;  /* 0x0000003c3b00720c */ /* 0x000fda0003f26270 */
[----:B-1----:R-:W-:-:S05]  /*8a00*/  @!P1 IMAD R4, R42, 0x1980, RZ ;  /* 0x000019802a049824 */ /* 0x002fca00078e02ff */
[----:B------:R-:W-:-:S04]  /*8a10*/  @!P1 IADD3 R5, P2, PT, R4, R57, RZ ;  /* 0x0000003904059210 */ /* 0x000fc80007f5e0ff */
[----:B------:R-:W-:Y:S02]  /*8a20*/  @!P1 LEA.HI.X.SX32 R62, R4, RZ, 0x1, P2 ;  /* 0x000000ff043e9211 */ /* 0x000fe400010f0eff */
[----:B------:R-:W-:Y:S01]  /*8a30*/  @!P1 LEA R4, P2, R5, UR4, 0x2 ;  /* 0x0000000405049c11 */ /* 0x000fe2000f8410ff */
[----:B------:R-:W-:-:S03]  /*8a40*/  VIADD R59, R57, 0x1c0 ;  /* 0x000001c0393b7836 */ /* 0x000fc60000000000 */
[----:B------:R-:W-:-:S05]  /*8a50*/  @!P1 LEA.HI.X R5, R5, UR5, R62, 0x2, P2 ;  /* 0x0000000505059c11 */ /* 0x000fca00090f143e */
[----:B------:R1:W5:Y:S01]  /*8a60*/  @!P1 LDG.E R54, desc[UR6][R4.64+0x680] ;  /* 0x0006800604369981 */ /* 0x000362000c1e1900 */
[----:B------:R-:W-:Y:S01]  /*8a70*/  ISETP.GE.AND P1, PT, R59, R60, PT ;  /* 0x0000003c3b00720c */ /* 0x000fe20003f26270 */
[----:B------:R-:W-:-:S05]  /*8a80*/  VIADD R59, R57, 0x200 ;  /* 0x00000200393b7836 */ /* 0x000fca0000000000 */
[----:B------:R-:W-:-:S07]  /*8a90*/  ISETP.GE.AND P3, PT, R59, R60, PT ;  /* 0x0000003c3b00720c */ /* 0x000fce0003f66270 */
[----:B0-----:R-:W-:-:S05]  /*8aa0*/  @!P1 IMAD R2, R42, 0x1980, RZ ;  /* 0x000019802a029824 */ /* 0x001fca00078e02ff */
[C---:B------:R-:W-:Y:S01]  /*8ab0*/  @!P1 IADD3 R3, P2, PT, R2.reuse, R57, RZ ;  /* 0x0000003902039210 */ /* 0x040fe20007f5e0ff */
[----:B------:R-:W0:Y:S03]  /*8ac0*/  @!P3 S2R R59, SR_TID.X ;  /* 0x00000000003bb919 */ /* 0x000e260000002100 */
[----:B------:R-:W-:Y:S02]  /*8ad0*/  @!P1 LEA.HI.X.SX32 R62, R2, RZ, 0x1, P2 ;  /* 0x000000ff023e9211 */ /* 0x000fe400010f0eff */
[----:B------:R-:W-:Y:S01]  /*8ae0*/  @!P1 LEA R2, P2, R3, UR4, 0x2 ;  /* 0x0000000403029c11 */ /* 0x000fe2000f8410ff */
[----:B-1----:R-:W-:-:S03]  /*8af0*/  VIADD R5, R57, 0x1e0 ;  /* 0x000001e039057836 */ /* 0x002fc60000000000 */
[----:B------:R-:W-:-:S05]  /*8b00*/  @!P1 LEA.HI.X R3, R3, UR5, R62, 0x2, P2 ;  /* 0x0000000503039c11 */ /* 0x000fca00090f143e */
[----:B------:R0:W5:Y:S01]  /*8b10*/  @!P1 LDG.E R51, desc[UR6][R2.64+0x700] ;  /* 0x0007000602339981 */ /* 0x000162000c1e1900 */
[----:B------:R-:W-:-:S13]  /*8b20*/  ISETP.GE.AND P1, PT, R5, R60, PT ;  /* 0x0000003c0500720c */ /* 0x000fda0003f26270 */
[----:B------:R-:W-:-:S05]  /*8b30*/  @!P1 IMAD R4, R42, 0x1980, RZ ;  /* 0x000019802a049824 */ /* 0x000fca00078e02ff */
[C---:B------:R-:W-:Y:S02]  /*8b40*/  @!P1 IADD3 R5, P2, PT, R4.reuse, R57, RZ ;  /* 0x0000003904059210 */ /* 0x040fe40007f5e0ff */
[----:B0-----:R-:W-:Y:S02]  /*8b50*/  @!P3 LOP3.LUT R2, R59, 0x3e0, RZ, 0xc0, !PT ;  /* 0x000003e03b02b812 */ /* 0x001fe400078ec0ff */
[----:B------:R-:W-:Y:S02]  /*8b60*/  @!P1 LEA.HI.X.SX32 R60, R4, RZ, 0x1, P2 ;  /* 0x000000ff043c9211 */ /* 0x000fe400010f0eff */
[----:B------:R-:W-:Y:S02]  /*8b70*/  @!P1 LEA R4, P2, R5, UR4, 0x2 ;  /* 0x0000000405049c11 */ /* 0x000fe4000f8410ff */
[----:B------:R-:W-:Y:S01]  /*8b80*/  @!P3 LOP3.LUT R59, R59, 0x1f, RZ, 0xc0, !PT ;  /* 0x0000001f3b3bb812 */ /* 0x000fe200078ec0ff */
[----:B------:R-:W-:Y:S01]  /*8b90*/  @!P3 IMAD R3, R42, 0x1980, RZ ;  /* 0x000019802a03b824 */ /* 0x000fe200078e02ff */
[----:B------:R-:W-:-:S03]  /*8ba0*/  @!P1 LEA.HI.X R5, R5, UR5, R60, 0x2, P2 ;  /* 0x0000000505059c11 */ /* 0x000fc600090f143c */
[----:B------:R-:W-:Y:S02]  /*8bb0*/  @!P3 IMAD R2, R2, 0x11, R59 ;  /* 0x000000110202b824 */ /* 0x000fe400078e023b */
[----:B------:R1:W5:Y:S03]  /*8bc0*/  @!P1 LDG.E R58, desc[UR6][R4.64+0x780] ;  /* 0x00078006043a9981 */ /* 0x000366000c1e1900 */
[----:B------:R-:W-:-:S04]  /*8bd0*/  @!P3 IADD3 R59, P1, PT, R3, R2, RZ ;  /* 0x00000002033bb210 */ /* 0x000fc80007f3e0ff */
[----:B------:R-:W-:Y:S02]  /*8be0*/  @!P3 LEA.HI.X.SX32 R60, R3, RZ, 0x1, P1 ;  /* 0x000000ff033cb211 */ /* 0x000fe400008f0eff */
[----:B------:R-:W-:-:S04]  /*8bf0*/  @!P3 LEA R2, P1, R59, UR4, 0x2 ;  /* 0x000000043b02bc11 */ /* 0x000fc8000f8210ff */
[----:B------:R-:W-:-:S05]  /*8c00*/  @!P3 LEA.HI.X R3, R59, UR5, R60, 0x2, P1 ;  /* 0x000000053b03bc11 */ /* 0x000fca00088f143c */
[----:B------:R1:W5:Y:S04]  /*8c10*/  @!P3 LDG.E R57, desc[UR6][R2.64+0x800] ;  /* 0x000800060239b981 */ /* 0x000368000c1e1900 */
.L_x_113:
[----:B------:R-:W-:Y:S08]  /*8c20*/  BAR.SYNC.DEFER_BLOCKING 0x0 ;  /* 0x0000000000007b1d */ /* 0x000ff00000010000 */
[----:B------:R-:W2:Y:S01]  /*8c30*/  S2UR UR5, SR_CgaCtaId ;  /* 0x00000000000579c3 */ /* 0x000ea20000008800 */
[----:B------:R-:W-:Y:S01]  /*8c40*/  UMOV UR4, 0x400 ;  /* 0x0000040000047882 */ /* 0x000fe20000000000 */
[----:B01----:R-:W0:Y:S01]  /*8c50*/  S2R R2, SR_TID.X ;  /* 0x0000000000027919 */ /* 0x003e220000002100 */
[----:B-----5:R1:W-:Y:S04]  /*8c60*/  STS [R40+-0x4], R41 ;  /* 0xfffffc2928007388 */ /* 0x0203e80000000800 */
[----:B------:R1:W-:Y:S01]  /*8c70*/  STS [R39+-0x4], R44 ;  /* 0xfffffc2c27007388 */ /* 0x0003e20000000800 */
[----:B--2---:R-:W-:-:S03]  /*8c80*/  ULEA UR4, UR5, UR4, 0x18 ;  /* 0x0000000405047291 */ /* 0x004fc6000f8ec0ff */
[----:B------:R1:W-:Y:S04]  /*8c90*/  STS [R38+-0x4], R43 ;  /* 0xfffffc2b26007388 */ /* 0x0003e80000000800 */
        /* <DEDUP_REMOVED lines=13> */
[----:B------:R1:W-:Y:S01]  /*8d70*/  STS [R24+-0x4], R57 ;  /* 0xfffffc3918007388 */ /* 0x0003e20000000800 */
[----:B------:R-:W-:Y:S06]  /*8d80*/  BAR.SYNC.DEFER_BLOCKING 0x0 ;  /* 0x0000000000007b1d */ /* 0x000fec0000010000 */
[----:B0-----:R-:W-:Y:S05]  /*8d90*/  @P0 BRA `(.L_x_114) ;  /* 0x00000008006c0947 */ /* 0x001fea0003800000 */
[----:B------:R-:W-:Y:S01]  /*8da0*/  LEA R21, R21, UR4, 0x3 ;  /* 0x0000000415157c11 */ /* 0x000fe2000f8e18ff */
[----:B------:R-:W-:Y:S01]  /*8db0*/  LDS R3, [R22] ;  /* 0x0000000016037984 */ /* 0x000fe20000000800 */
[----:B------:R-:W0:Y:S01]  /*8dc0*/  LDCU.64 UR8, c[0x0][0x3b0] ;  /* 0x00007600ff0877ac */ /* 0x000e220008000a00 */
[----:B-1----:R-:W-:Y:S02]  /*8dd0*/  LEA R26, R20, UR4, 0x3 ;  /* 0x00000004141a7c11 */ /* 0x002fe4000f8e18ff */
[----:B------:R-:W1:Y:S01]  /*8de0*/  LDS.64 R4, [R21+0x6600] ;  /* 0x0066000015047984 */ /* 0x000e620000000a00 */
[----:B------:R-:W-:Y:S02]  /*8df0*/  LEA R19, R19, UR4, 0x3 ;  /* 0x0000000413137c11 */ /* 0x000fe4000f8e18ff */
[----:B------:R-:W-:Y:S02]  /*8e00*/  LEA R17, R17, UR4, 0x3 ;  /* 0x0000000411117c11 */ /* 0x000fe4000f8e18ff */
[----:B------:R-:W-:-:S02]  /*8e10*/  LEA R15, R15, UR4, 0x3 ;  /* 0x000000040f0f7c11 */ /* 0x000fc4000f8e18ff */
[----:B------:R-:W-:Y:S02]  /*8e20*/  LEA R13, R13, UR4, 0x3 ;  /* 0x000000040d0d7c11 */ /* 0x000fe4000f8e18ff */
[----:B------:R-:W-:Y:S02]  /*8e30*/  LEA R11, R11, UR4, 0x3 ;  /* 0x000000040b0b7c11 */ /* 0x000fe4000f8e18ff */
[----:B------:R-:W-:Y:S02]  /*8e40*/  LEA R9, R9, UR4, 0x3 ;  /* 0x0000000409097c11 */ /* 0x000fe4000f8e18ff */
[----:B------:R-:W-:Y:S02]  /*8e50*/  LEA R7, R7, UR4, 0x3 ;  /* 0x0000000407077c11 */ /* 0x000fe4000f8e18ff */
[----:B-1----:R-:W-:-:S05]  /*8e60*/  IADD3 R4, P0, PT, R4, R2, RZ ;  /* 0x0000000204047210 */ /* 0x002fca0007f1e0ff */
[----:B------:R-:W-:Y:S01]  /*8e70*/  IMAD.X R5, RZ, RZ, R5, P0 ;  /* 0x000000ffff057224 */ /* 0x000fe200000e0605 */
[----:B0-----:R-:W-:-:S04]  /*8e80*/  LEA R24, P0, R4, UR8, 0x2 ;  /* 0x0000000804187c11 */ /* 0x001fc8000f8010ff */
[----:B------:R-:W-:-:S05]  /*8e90*/  LEA.HI.X R25, R4, UR9, R5, 0x2, P0 ;  /* 0x0000000904197c11 */ /* 0x000fca00080f1405 */
[----:B------:R-:W-:Y:S01]  /*8ea0*/  STG.E desc[UR6][R24.64], R3 ;  /* 0x0000000318007986 */ /* 0x000fe2000c101906 */
[----:B------:R-:W-:-:S03]  /*8eb0*/  NOP ;  /* 0x0000000000007918 */ /* 0x000fc60000000000 */
[----:B------:R0:W1:Y:S04]  /*8ec0*/  LDS.64 R4, [R26+0x6600] ;  /* 0x006600001a047984 */ /* 0x0000680000000a00 */
[----:B------:R-:W2:Y:S01]  /*8ed0*/  LDS R23, [R22+0x600] ;  /* 0x0006000016177984 */ /* 0x000ea20000000800 */
[----:B0-----:R-:W-:Y:S02]  /*8ee0*/  LEA R26, R18, UR4, 0x3 ;  /* 0x00000004121a7c11 */ /* 0x001fe4000f8e18ff */
[----:B-1----:R-:W-:-:S05]  /*8ef0*/  IADD3 R4, P0, PT, R4, R2, RZ ;  /* 0x0000000204047210 */ /* 0x002fca0007f1e0ff */
[----:B------:R-:W-:Y:S01]  /*8f00*/  IMAD.X R5, RZ, RZ, R5, P0 ;  /* 0x000000ffff057224 */ /* 0x000fe200000e0605 */
[----:B------:R-:W-:-:S04]  /*8f10*/  LEA R20, P0, R4, UR8, 0x2 ;  /* 0x0000000804147c11 */ /* 0x000fc8000f8010ff */
[----:B------:R-:W-:-:S05]  /*8f20*/  LEA.HI.X R21, R4, UR9, R5, 0x2, P0 ;  /* 0x0000000904157c11 */ /* 0x000fca00080f1405 */
[----:B--2---:R-:W-:Y:S01]  /*8f30*/  STG.E desc[UR6][R20.64+0x600], R23 ;  /* 0x0006001714007986 */ /* 0x004fe2000c101906 */
[----:B------:R-:W-:-:S03]  /*8f40*/  NOP ;  /* 0x0000000000007918 */ /* 0x000fc60000000000 */
[----:B------:R-:W0:Y:S04]  /*8f50*/  LDS.64 R4, [R19+0x6600] ;  /* 0x0066000013047984 */ /* 0x000e280000000a00 */
[----:B------:R-:W1:Y:S01]  /*8f60*/  LDS R3, [R22+0xc00] ;  /* 0x000c000016037984 */ /* 0x000e620000000800 */
[----:B0-----:R-:W-:-:S05]  /*8f70*/  IADD3 R4, P0, PT, R4, R2, RZ ;  /* 0x0000000204047210 */ /* 0x001fca0007f1e0ff */
[----:B------:R-:W-:Y:S01]  /*8f80*/  IMAD.X R5, RZ, RZ, R5, P0 ;  /* 0x000000ffff057224 */ /* 0x000fe200000e0605 */
[----:B------:R-:W-:-:S04]  /*8f90*/  LEA R24, P0, R4, UR8, 0x2 ;  /* 0x0000000804187c11 */ /* 0x000fc8000f8010ff */
[----:B------:R-:W-:-:S05]  /*8fa0*/  LEA.HI.X R25, R4, UR9, R5, 0x2, P0 ;  /* 0x0000000904197c11 */ /* 0x000fca00080f1405 */
[----:B-1----:R0:W-:Y:S01]  /*8fb0*/  STG.E desc[UR6][R24.64+0xc00], R3 ;  /* 0x000c000318007986 */ /* 0x0021e2000c101906 */
[----:B------:R-:W-:-:S03]  /*8fc0*/  NOP ;  /* 0x0000000000007918 */ /* 0x000fc60000000000 */
[----:B------:R-:W1:Y:S04]  /*8fd0*/  LDS.64 R4, [R26+0x6600] ;  /* 0x006600001a047984 */ /* 0x000e680000000a00 */
        /* <DEDUP_REMOVED lines=99> */
[----:B-1----:R-:W-:Y:S01]  /*9610*/  STG.E desc[UR6][R10.64+0x5400], R3 ;  /* 0x005400030a007986 */ /* 0x002fe2000c101906 */
[----:B------:R-:W-:-:S03]  /*9620*/  NOP ;  /* 0x0000000000007918 */ /* 0x000fc60000000000 */
[----:B------:R-:W0:Y:S04]  /*9630*/  LDS.64 R4, [R12+0x6600] ;  /* 0x006600000c047984 */ /* 0x000e280000000a00 */
[----:B------:R-:W1:Y:S01]  /*9640*/  LDS R9, [R22+0x5a00] ;  /* 0x005a000016097984 */ /* 0x000e620000000800 */
[----:B0-----:R-:W-:-:S05]  /*9650*/  IADD3 R4, P0, PT, R4, R2, RZ ;  /* 0x0000000204047210 */ /* 0x001fca0007f1e0ff */
[----:B------:R-:W-:Y:S01]  /*9660*/  IMAD.X R5, RZ, RZ, R5, P0 ;  /* 0x000000ffff057224 */ /* 0x000fe200000e0605 */
[----:B------:R-:W-:-:S04]  /*9670*/  LEA R6, P0, R4, UR8, 0x2 ;  /* 0x0000000804067c11 */ /* 0x000fc8000f8010ff */
[----:B------:R-:W-:Y:S02]  /*9680*/  LEA.HI.X R7, R4, UR9, R5, 0x2, P0 ;  /* 0x0000000904077c11 */ /* 0x000fe400080f1405 */
[----:B------:R-:W-:-:S03]  /*9690*/  LEA R4, R0, UR4, 0x3 ;  /* 0x0000000400047c11 */ /* 0x000fc6000f8e18ff */
[----:B-1----:R-:W-:Y:S01]  /*96a0*/  STG.E desc[UR6][R6.64+0x5a00], R9 ;  /* 0x005a000906007986 */ /* 0x002fe2000c101906 */
        /* <DEDUP_REMOVED lines=8> */
[----:B------:R-:W-:Y:S01]  /*9730*/  NOP ;  /* 0x0000000000007918 */ /* 0x000fe20000000000 */
[----:B------:R-:W-:Y:S05]  /*9740*/  EXIT ;  /* 0x000000000000794d */ /* 0x000fea0003800000 */
.L_x_114:
[----:B------:R-:W-:Y:S01]  /*9750*/  LEA R21, R21, UR4, 0x3 ;  /* 0x0000000415157c11 */ /* 0x000fe2000f8e18ff */
[----:B------:R-:W-:Y:S01]  /*9760*/  IMAD R23, R42, -0x1980, R23 ;  /* 0xffffe6802a177824 */ /* 0x000fe200078e0217 */
[----:B-1----:R-:W-:Y:S01]  /*9770*/  LEA R26, R20, UR4, 0x3 ;  /* 0x00000004141a7c11 */ /* 0x002fe2000f8e18ff */
[C---:B------:R-:W-:Y:S01]  /*9780*/  VIADD R20, R2.reuse, 0x180 ;  /* 0x0000018002147836 */ /* 0x040fe20000000000 */
[----:B------:R-:W-:Y:S01]  /*9790*/  LEA R19, R19, UR4, 0x3 ;  /* 0x0000000413137c11 */ /* 0x000fe2000f8e18ff */
[----:B------:R-:W0:Y:S01]  /*97a0*/  LDS.64 R4, [R21+0x6600] ;  /* 0x0066000015047984 */ /* 0x000e220000000a00 */
[----:B------:R-:W-:Y:S02]  /*97b0*/  ISETP.GE.AND P1, PT, R2, R23, PT ;  /* 0x000000170200720c */ /* 0x000fe40003f26270 */
[----:B------:R-:W-:Y:S02]  /*97c0*/  LEA R17, R17, UR4, 0x3 ;  /* 0x0000000411117c11 */ /* 0x000fe4000f8e18ff */
[----:B------:R-:W-:-:S02]  /*97d0*/  LEA R15, R15, UR4, 0x3 ;  /* 0x000000040f0f7c11 */ /* 0x000fc4000f8e18ff */
[----:B------:R-:W-:Y:S02]  /*97e0*/  LEA R13, R13, UR4, 0x3 ;  /* 0x000000040d0d7c11 */ /* 0x000fe4000f8e18ff */
[----:B------:R-:W-:Y:S02]  /*97f0*/  LEA R11, R11, UR4, 0x3 ;  /* 0x000000040b0b7c11 */ /* 0x000fe4000f8e18ff */
[----:B------:R-:W-:Y:S02]  /*9800*/  LEA R9, R9, UR4, 0x3 ;  /* 0x0000000409097c11 */ /* 0x000fe4000f8e18ff */
[----:B------:R-:W-:Y:S01]  /*9810*/  LEA R7, R7, UR4, 0x3 ;  /* 0x0000000407077c11 */ /* 0x000fe2000f8e18ff */
[----:B------:R-:W1:Y:S01]  /*9820*/  @!P1 LDS R3, [R22] ;  /* 0x0000000016039984 */ /* 0x000e620000000800 */
[----:B------:R-:W2:Y:S01]  /*9830*/  @!P1 LDC.64 R24, c[0x0][0x3b0] ;  /* 0x0000ec00ff189b82 */ /* 0x000ea20000000a00 */
[----:B0-----:R-:W-:-:S05]  /*9840*/  @!P1 IADD3 R4, P0, PT, R4, R2, RZ ;  /* 0x0000000204049210 */ /* 0x001fca0007f1e0ff */
[----:B------:R-:W-:Y:S01]  /*9850*/  @!P1 IMAD.X R5, RZ, RZ, R5, P0 ;  /* 0x000000ffff059224 */ /* 0x000fe200000e0605 */
[----:B--2---:R-:W-:-:S04]  /*9860*/  @!P1 LEA R24, P0, R4, R24, 0x2 ;  /* 0x0000001804189211 */ /* 0x004fc800078010ff */
[----:B------:R-:W-:-:S05]  /*9870*/  @!P1 LEA.HI.X R25, R4, R25, R5, 0x2, P0 ;  /* 0x0000001904199211 */ /* 0x000fca00000f1405 */
[----:B-1----:R0:W-:Y:S01]  /*9880*/  @!P1 STG.E desc[UR6][R24.64], R3 ;  /* 0x0000000318009986 */ /* 0x0021e2000c101906 */
[----:B------:R-:W-:-:S03]  /*9890*/  NOP ;  /* 0x0000000000007918 */ /* 0x000fc60000000000 */
[----:B------:R1:W2:Y:S01]  /*98a0*/  LDS.64 R4, [R26+0x6600] ;  /* 0x006600001a047984 */ /* 0x0002a20000000a00 */
[----:B------:R-:W-:Y:S01]  /*98b0*/  ISETP.GE.AND P1, PT, R20, R23, PT ;  /* 0x000000171400720c */ /* 0x000fe20003f26270 */
[----:B0-----:R-:W-:Y:S01]  /*98c0*/  VIADD R24, R2, 0x300 ;  /* 0x0000030002187836 */ /* 0x001fe20000000000 */
[----:B-1----:R-:W-:Y:S01]  /*98d0*/  LEA R26, R18, UR4, 0x3 ;  /* 0x00000004121a7c11 */ /* 0x002fe2000f8e18ff */
[----:B------:R-:W-:-:S10]  /*98e0*/  VIADD R18, R2, 0x480 ;  /* 0x0000048002127836 */ /* 0x000fd40000000000 */
[----:B------:R-:W0:Y:S01]  /*98f0*/  @!P1 LDS R27, [R22+0x600] ;  /* 0x00060000161b9984 */ /* 0x000e220000000800 */
[----:B------:R-:W1:Y:S01]  /*9900*/  @!P1 LDC.64 R20, c[0x0][0x3b0] ;  /* 0x0000ec00ff149b82 */ /* 0x000e620000000a00 */
[----:B--2---:R-:W-:-:S05]  /*9910*/  @!P1 IADD3 R4, P0, PT, R4, R2, RZ ;  /* 0x0000000204049210 */ /* 0x004fca0007f1e0ff */
[----:B------:R-:W-:Y:S01]  /*9920*/  @!P1 IMAD.X R5, RZ, RZ, R5, P0 ;  /* 0x000000ffff059224 */ /* 0x000fe200000e0605 */
[----:B-1----:R-:W-:-:S04]  /*9930*/  @!P1 LEA R20, P0, R4, R20, 0x2 ;  /* 0x0000001404149211 */ /* 0x002fc800078010ff */
[----:B------:R-:W-:-:S05]  /*9940*/  @!P1 LEA.HI.X R21, R4, R21, R5, 0x2, P0 ;  /* 0x0000001504159211 */ /* 0x000fca00000f1405 */
[----:B0-----:R0:W-:Y:S01]  /*9950*/  @!P1 STG.E desc[UR6][R20.64+0x600], R27 ;  /* 0x0006001b14009986 */ /* 0x0011e2000c101906 */
[----:B------:R-:W-:-:S03]  /*9960*/  NOP ;  /* 0x0000000000007918 */ /* 0x000fc60000000000 */
[----:B------:R-:W1:Y:S01]  /*9970*/  LDS.64 R4, [R19+0x6600] ;  /* 0x0066000013047984 */ /* 0x000e620000000a00 */
[----:B------:R-:W-:Y:S01]  /*9980*/  ISETP.GE.AND P1, PT, R24, R23, PT ;  /* 0x000000171800720c */ /* 0x000fe20003f26270 */
[----:B0-----:R-:W-:-:S12]  /*9990*/  VIADD R20, R2, 0x600 ;  /* 0x0000060002147836 */ /* 0x001fd80000000000 */
[----:B------:R-:W0:Y:S01]  /*99a0*/  @!P1 LDS R3, [R22+0xc00] ;  /* 0x000c000016039984 */ /* 0x000e220000000800 */
[----:B------:R-:W2:Y:S01]  /*99b0*/  @!P1 LDC.64 R24, c[0x0][0x3b0] ;  /* 0x0000ec00ff189b82 */ /* 0x000ea20000000a00 */
[----:B-1----:R-:W-:-:S05]  /*99c0*/  @!P1 IADD3 R4, P0, PT, R4, R2, RZ ;  /* 0x0000000204049210 */ /* 0x002fca0007f1e0ff */
[----:B------:R-:W-:Y:S01]  /*99d0*/  @!P1 IMAD.X R5, RZ, RZ, R5, P0 ;  /* 0x000000ffff059224 */ /* 0x000fe200000e0605 */
[----:B--2---:R-:W-:-:S04]  /*99e0*/  @!P1 LEA R24, P0, R4, R24, 0x2 ;  /* 0x0000001804189211 */ /* 0x004fc800078010ff */
[----:B------:R-:W-:-:S05]  /*99f0*/  @!P1 LEA.HI.X R25, R4, R25, R5, 0x2, P0 ;  /* 0x0000001904199211 */ /* 0x000fca00000f1405 */
[----:B0-----:R0:W-:Y:S01]  /*9a00*/  @!P1 STG.E desc[UR6][R24.64+0xc00], R3 ;  /* 0x000c000318009986 */ /* 0x0011e2000c101906 */
[----:B------:R-:W-:-:S03]  /*9a10*/  NOP ;  /* 0x0000000000007918 */ /* 0x000fc60000000000 */
[----:B------:R-:W1:Y:S01]  /*9a20*/  LDS.64 R4, [R26+0x6600] ;  /* 0x006600001a047984 */ /* 0x000e620000000a00 */
[----:B------:R-:W-:Y:S02]  /*9a30*/  ISETP.GE.AND P1, PT, R18, R23, PT ;  /* 0x000000171200720c */ /* 0x000fe40003f26270 */
[----:B0-----:R-:W-:Y:S01]  /*9a40*/  LEA R24, R16, UR4, 0x3 ;  /* 0x0000000410187c11 */ /* 0x001fe2000f8e18ff */
[----:B------:R-:W-:-:S10]  /*9a50*/  VIADD R16, R2, 0x780 ;  /* 0x0000078002107836 */ /* 0x000fd40000000000 */
        /* <DEDUP_REMOVED lines=33> */
[----:B0-----:R-:W-:-:S11]  /*9c70*/  LOP3.LUT R16, R2, 0xc00, RZ, 0xfc, !PT ;  /* 0x00000c0002107812 */ /* 0x001fd600078efcff */
        /* <DEDUP_REMOVED lines=87> */
[----:B0-----:R-:W-:Y:S01]  /*a1f0*/  @!P1 STG.E desc[UR6][R8.64+0x4e00], R15 ;  /* 0x004e000f08009986 */ /* 0x001fe2000c101906 */
[----:B------:R-:W-:-:S03]  /*a200*/  NOP ;  /* 0x0000000000007918 */ /* 0x000fc60000000000 */
[----:B------:R-:W0:Y:S01]  /*a210*/  LDS.64 R4, [R7+0x6600] ;  /* 0x0066000007047984 */ /* 0x000e220000000a00 */
[----:B------:R-:W-:-:S13]  /*a220*/  ISETP.GE.AND P1, PT, R10, R23, PT ;  /* 0x000000170a00720c */ /* 0x000fda0003f26270 */
[----:B------:R-:W1:Y:S01]  /*a230*/  @!P1 LDS R3, [R22+0x5400] ;  /* 0x0054000016039984 */ /* 0x000e620000000800 */
[----:B------:R-:W2:Y:S01]  /*a240*/  @!P1 LDC.64 R10, c[0x0][0x3b0] ;  /* 0x0000ec00ff0a9b82 */ /* 0x000ea20000000a00 */
[----:B0-----:R-:W-:-:S05]  /*a250*/  @!P1 IADD3 R4, P0, PT, R4, R2, RZ ;  /* 0x0000000204049210 */ /* 0x001fca0007f1e0ff */
[----:B------:R-:W-:Y:S01]  /*a260*/  @!P1 IMAD.X R5, RZ, RZ, R5, P0 ;  /* 0x000000ffff059224 */ /* 0x000fe200000e0605 */
[----:B--2---:R-:W-:-:S04]  /*a270*/  @!P1 LEA R10, P0, R4, R10, 0x2 ;  /* 0x0000000a040a9211 */ /* 0x004fc800078010ff */
[----:B------:R-:W-:-:S05]  /*a280*/  @!P1 LEA.HI.X R11, R4, R11, R5, 0x2, P0 ;  /* 0x0000000b040b9211 */ /* 0x000fca00000f1405 */
[----:B-1----:R-:W-:Y:S01]  /*a290*/  @!P1 STG.E desc[UR6][R10.64+0x5400], R3 ;  /* 0x005400030a009986 */ /* 0x002fe2000c101906 */
        /* <DEDUP_REMOVED lines=8> */
[----:B------:R-:W-:Y:S02]  /*a320*/  @!P1 LEA.HI.X R7, R4, R7, R5, 0x2, P0 ;  /* 0x0000000704079211 */ /* 0x000fe400000f1405 */
[----:B------:R-:W-:Y:S02]  /*a330*/  LEA R5, R0, UR4, 0x3 ;  /* 0x0000000400057c11 */ /* 0x000fe4000f8e18ff */
[----:B------:R-:W-:Y:S01]  /*a340*/  LOP3.LUT R0, R2, 0x1800, RZ, 0xfc, !PT ;  /* 0x0000180002007812 */ /* 0x000fe200078efcff */
[----:B-1----:R-:W-:Y:S01]  /*a350*/  @!P1 STG.E desc[UR6][R6.64+0x5a00], R9 ;  /* 0x005a000906009986 */ /* 0x002fe2000c101906 */
[----:B------:R-:W-:-:S03]  /*a360*/  NOP ;  /* 0x0000000000007918 */ /* 0x000fc60000000000 */
[----:B------:R-:W0:Y:S01]  /*a370*/  LDS.64 R4, [R5+0x6600] ;  /* 0x0066000005047984 */ /* 0x000e220000000a00 */
[----:B------:R-:W-:-:S13]  /*a380*/  ISETP.GE.AND P1, PT, R0, R23, PT ;  /* 0x000000170000720c */ /* 0x000fda0003f26270 */
[----:B------:R-:W1:Y:S01]  /*a390*/  @!P1 LDS R11, [R22+0x6000] ;  /* 0x00600000160b9984 */ /* 0x000e620000000800 */
[----:B------:R-:W2:Y:S01]  /*a3a0*/  @!P1 LDC.64 R12, c[0x0][0x3b0] ;  /* 0x0000ec00ff0c9b82 */ /* 0x000ea20000000a00 */
[----:B0-----:R-:W-:-:S05]  /*a3b0*/  IADD3 R0, P0, PT, R4, R2, RZ ;  /* 0x0000000204007210 */ /* 0x001fca0007f1e0ff */
[----:B------:R-:W-:Y:S01]  /*a3c0*/  IMAD.X R4, RZ, RZ, R5, P0 ;  /* 0x000000ffff047224 */ /* 0x000fe200000e0605 */
[----:B--2---:R-:W-:-:S04]  /*a3d0*/  @!P1 LEA R2, P0, R0, R12, 0x2 ;  /* 0x0000000c00029211 */ /* 0x004fc800078010ff */
[----:B------:R-:W-:-:S05]  /*a3e0*/  @!P1 LEA.HI.X R3, R0, R13, R4, 0x2, P0 ;  /* 0x0000000d00039211 */ /* 0x000fca00000f1404 */
[----:B-1----:R-:W-:Y:S01]  /*a3f0*/  @!P1 STG.E desc[UR6][R2.64+0x6000], R11 ;  /* 0x0060000b02009986 */ /* 0x002fe2000c101906 */
[----:B------:R-:W-:Y:S01]  /*a400*/  NOP ;  /* 0x0000000000007918 */ /* 0x000fe20000000000 */
[----:B------:R-:W-:Y:S05]  /*a410*/  EXIT ;  /* 0x000000000000794d */ /* 0x000fea0003800000 */
.L_x_30:
[----:B------:R-:W-:Y:S02]  /*a420*/  IMAD.MOV.U32 R58, RZ, RZ, R39 ;  /* 0x000000ffff3a7224 */ /* 0x000fe400078e0027 */
[----:B------:R-:W-:Y:S02]  /*a430*/  IMAD.MOV.U32 R49, RZ, RZ, 0x1 ;  /* 0x00000001ff317424 */ /* 0x000fe400078e00ff */
[----:B------:R-:W-:Y:S02]  /*a440*/  IMAD.MOV.U32 R60, RZ, RZ, RZ ;  /* 0x000000ffff3c7224 */ /* 0x000fe400078e00ff */
[----:B------:R-:W-:-:S07]  /*a450*/  IMAD.MOV.U32 R47, RZ, RZ, -0x1 ;  /* 0xffffffffff2f7424 */ /* 0x000fce00078e00ff */
[----:B------:R-:W-:Y:S05]  /*a460*/  WARPSYNC.COLLECTIVE R47, `(.L_x_115) ;  /* 0x000000002f087348 */ /* 0x000fea0003c00000 */
[----:B------:R0:W1:Y:S02]  /*a470*/  SHFL.UP P0, R46, R58, R49, R60 ;  /* 0x040000313a2e7389 */ /* 0x000064000000003c */
[----:B01----:R-:W-:Y:S05]  /*a480*/  ENDCOLLECTIVE ;  /* 0x000000000000791b */ /* 0x003fea0003800000 */
.L_x_115:
[----:B------:R-:W-:Y:S02]  /*a490*/  IMAD.MOV.U32 R49, RZ, RZ, 0x2 ;  /* 0x00000002ff317424 */ /* 0x000fe400078e00ff */
[----:B------:R-:W-:-:S04]  /*a4a0*/  IMAD.MOV.U32 R40, RZ, RZ, R46 ;  /* 0x000000ffff287224 */ /* 0x000fc800078e002e */
[----:B------:R-:W-:-:S04]  /*a4b0*/  @P0 IMAD.IADD R40, R39, 0x1, R40 ;  /* 0x0000000127280824 */ /* 0x000fc800078e0228 */
[----:B------:R-:W-:-:S07]  /*a4c0*/  IMAD.MOV.U32 R58, RZ, RZ, R40 ;  /* 0x000000ffff3a7224 */ /* 0x000fce00078e0028 */
[----:B------:R-:W-:Y:S05]  /*a4d0*/  WARPSYNC.COLLECTIVE R47, `(.L_x_116) ;  /* 0x000000002f087348 */ /* 0x000fea0003c00000 */
[----:B------:R0:W1:Y:S02]  /*a4e0*/  SHFL.UP P0, R46, R58, R49, R60 ;  /* 0x040000313a2e7389 */ /* 0x000064000000003c */
[----:B01----:R-:W-:Y:S05]  /*a4f0*/  ENDCOLLECTIVE ;  /* 0x000000000000791b */ /* 0x003fea0003800000 */
.L_x_116:
[----:B------:R-:W-:Y:S02]  /*a500*/  IMAD.MOV.U32 R49, RZ, RZ, 0x4 ;  /* 0x00000004ff317424 */ /* 0x000fe400078e00ff */
[----:B------:R-:W-:-:S04]  /*a510*/  IMAD.MOV.U32 R43, RZ, RZ, R46 ;  /* 0x000000ffff2b7224 */ /* 0x000fc800078e002e */
[----:B------:R-:W-:-:S04]  /*a520*/  @P0 IMAD.IADD R43, R40, 0x1, R43 ;  /* 0x00000001282b0824 */ /* 0x000fc800078e022b */
[----:B------:R-:W-:-:S07]  /*a530*/  IMAD.MOV.U32 R58, RZ, RZ, R43 ;  /* 0x000000ffff3a7224 */ /* 0x000fce00078e002b */
[----:B------:R-:W-:Y:S05]  /*a540*/  WARPSYNC.COLLECTIVE R47, `(.L_x_117) ;  /* 0x000000002f087348 */ /* 0x000fea0003c00000 */
[----:B------:R0:W1:Y:S02]  /*a550*/  SHFL.UP P0, R46, R58, R49, R60 ;  /* 0x040000313a2e7389 */ /* 0x000064000000003c */
[----:B01----:R-:W-:Y:S05]  /*a560*/  ENDCOLLECTIVE ;  /* 0x000000000000791b */ /* 0x003fea0003800000 */
.L_x_117:
[----:B------:R-:W-:Y:S02]  /*a570*/  IMAD.MOV.U32 R49, RZ, RZ, 0x8 ;  /* 0x00000008ff317424 */ /* 0x000fe400078e00ff */
[----:B------:R-:W-:-:S04]  /*a580*/  IMAD.MOV.U32 R44, RZ, RZ, R46 ;  /* 0x000000ffff2c7224 */ /* 0x000fc800078e002e */
[----:B------:R-:W-:-:S04]  /*a590*/  @P0 IMAD.IADD R44, R43, 0x1, R44 ;  /* 0x000000012b2c0824 */ /* 0x000fc800078e022c */
[----:B------:R-:W-:-:S07]  /*a5a0*/  IMAD.MOV.U32 R58, RZ, RZ, R44 ;  /* 0x000000ffff3a7224 */ /* 0x000fce00078e002c */
[----:B------:R-:W-:Y:S05]  /*a5b0*/  WARPSYNC.COLLECTIVE R47, `(.L_x_118) ;  /* 0x000000002f087348 */ /* 0x000fea0003c00000 */
[----:B------:R0:W1:Y:S02]  /*a5c0*/  SHFL.UP P0, R46, R58, R49, R60 ;  /* 0x040000313a2e7389 */ /* 0x000064000000003c */
[----:B01----:R-:W-:Y:S05]  /*a5d0*/  ENDCOLLECTIVE ;  /* 0x000000000000791b */ /* 0x003fea0003800000 */
.L_x_118:
[----:B------:R-:W-:Y:S02]  /*a5e0*/  IMAD.MOV.U32 R49, RZ, RZ, 0x10 ;  /* 0x00000010ff317424 */ /* 0x000fe400078e00ff */
[----:B------:R-:W-:-:S04]  /*a5f0*/  IMAD.MOV.U32 R45, RZ, RZ, R46 ;  /* 0x000000ffff2d7224 */ /* 0x000fc800078e002e */
[----:B------:R-:W-:-:S04]  /*a600*/  @P0 IMAD.IADD R45, R44, 0x1, R45 ;  /* 0x000000012c2d0824 */ /* 0x000fc800078e022d */
[----:B------:R-:W-:-:S07]  /*a610*/  IMAD.MOV.U32 R58, RZ, RZ, R45 ;  /* 0x000000ffff3a7224 */ /* 0x000fce00078e002d */
[----:B------:R-:W-:Y:S05]  /*a620*/  WARPSYNC.COLLECTIVE R47, `(.L_x_119) ;  /* 0x000000002f087348 */ /* 0x000fea0003c00000 */
[----:B------:R0:W1:Y:S02]  /*a630*/  SHFL.UP P0, R46, R58, R49, R60 ;  /* 0x040000313a2e7389 */ /* 0x000064000000003c */
[----:B01----:R-:W-:Y:S05]  /*a640*/  ENDCOLLECTIVE ;  /* 0x000000000000791b */ /* 0x003fea0003800000 */
.L_x_119:
[----:B------:R-:W-:Y:S05]  /*a650*/  BRA `(.L_x_120) ;  /* 0xffffff8400407947 */ /* 0x000fea000383ffff */
.L_x_121:
[----:B------:R-:W-:-:S00]  /*a660*/  BRA `(.L_x_121) ;  /* 0xfffffffc00fc7947 */ /* 0x000fc0000383ffff */
[----:B------:R-:W-:-:S00]  /*a670*/  NOP ;  /* 0x0000000000007918 */ /* 0x000fc00000000000 */
        /* <DEDUP_REMOVED lines=8> */
.L_x_2388:


//--------------------- .text._ZN3cub18CUB_300001_SM_10006detail10radix_sort33DeviceRadixSortExclusiveSumKernelINS1_5radix10policy_hubIiiyE10Policy1000EyEEvPT0_ --------------------------
	.section	.text._ZN3cub18CUB_300001_SM_10006detail10radix_sort33DeviceRadixSortExclusiveSumKernelINS1_5radix10policy_hubIiiyE10Policy1000EyEEvPT0_,"ax",@progbits
	.align	128
        .global         _ZN3cub18CUB_300001_SM_10006detail10radix_sort33DeviceRadixSortExclusiveSumKernelINS1_5radix10policy_hubIiiyE10Policy1000EyEEvPT0_
        .type           _ZN3cub18CUB_300001_SM_10006detail10radix_sort33DeviceRadixSortExclusiveSumKernelINS1_5radix10policy_hubIiiyE10Policy1000EyEEvPT0_,@function
        .size           _ZN3cub18CUB_300001_SM_10006detail10radix_sort33DeviceRadixSortExclusiveSumKernelINS1_5radix10policy_hubIiiyE10Policy1000EyEEvPT0_,(.L_x_2389 - _ZN3cub18CUB_300001_SM_10006detail10radix_sort33DeviceRadixSortExclusiveSumKernelINS1_5radix10policy_hubIiiyE10Policy1000EyEEvPT0_)
        .other          _ZN3cub18CUB_300001_SM_10006detail10radix_sort33DeviceRadixSortExclusiveSumKernelINS1_5radix10policy_hubIiiyE10Policy1000EyEEvPT0_,@"STO_CUDA_ENTRY STV_DEFAULT"
_ZN3cub18CUB_300001_SM_10006detail10radix_sort33DeviceRadixSortExclusiveSumKernelINS1_5radix10policy_hubIiiyE10Policy1000EyEEvPT0_:
.text._ZN3cub18CUB_300001_SM_10006detail10radix_sort33DeviceRadixSortExclusiveSumKernelINS1_5radix10policy_hubIiiyE10Policy1000EyEEvPT0_:
[----:B------:R-:W-:Y:S01]  /*0000*/  LDC R1, c[0x0][0x37c] ;  /* 0x0000df00ff017b82 */ /* 0x000fe20000000800 */
[----:B------:R-:W0:Y:S07]  /*0010*/  S2R R18, SR_TID.X ;  /* 0x0000000000127919 */ /* 0x000e2e0000002100 */
[----:B------:R-:W1:Y:S01]  /*0020*/  LDC.64 R16, c[0x0][0x380] ;  /* 0x0000e000ff107b82 */ /* 0x000e620000000a00 */
[----:B------:R-:W2:Y:S01]  /*0030*/  LDCU.64 UR4, c[0x0][0x358] ;  /* 0x00006b00ff0477ac */ /* 0x000ea20008000a00 */
[----:B------:R-:W3:Y:S01]  /*0040*/  S2R R5, SR_CTAID.X ;  /* 0x0000000000057919 */ /* 0x000ee20000002500 */
[----:B0-----:R-:W-:Y:S01]  /*0050*/  ISETP.GT.U32.AND P1, PT, R18, 0xff, PT ;  /* 0x000000ff1200780c */ /* 0x001fe20003f24070 */
[----:B---3--:R-:W-:-:S04]  /*0060*/  IMAD R5, R5, 0x100, R18 ;  /* 0x0000010005057824 */ /* 0x008fc800078e0212 */
[----:B-1----:R-:W-:-:S08]  /*0070*/  IMAD.WIDE R16, R5, 0x8, R16 ;  /* 0x0000000805107825 */ /* 0x002fd000078e0210 */
[----:B--2---:R-:W2:Y:S01]  /*0080*/  @!P1 LDG.E.64 R2, desc[UR4][R16.64] ;  /* 0x0000000410029981 */ /* 0x004ea2000c1e1b00 */
[----:B------:R-:W-:Y:S02]  /*0090*/  MOV R0, 0x400 ;  /* 0x0000040000007802 */ /* 0x000fe40000000f00 */
[C---:B------:R-:W-:Y:S01]  /*00a0*/  ISETP.GT.U32.AND P0, PT, R18.reuse, 0x1f, PT ;  /* 0x0000001f1200780c */ /* 0x040fe20003f04070 */
[----:B------:R-:W0:Y:S02]  /*00b0*/  S2R R5, SR_CgaCtaId ;  /* 0x0000000000057919 */ /* 0x000e240000008800 */
[----:B0-----:R-:W-:Y:S02]  /*00c0*/  LEA R5, R5, R0, 0x18 ;  /* 0x0000000005057211 */ /* 0x001fe400078ec0ff */
[----:B------:R-:W-:-:S05]  /*00d0*/  LEA.HI R0, R18, R18, RZ, 0x1d ;  /* 0x0000001212007211 */ /* 0x000fca00078fe8ff */
[----:B------:R-:W-:-:S05]  /*00e0*/  IMAD R0, R0, 0x8, R5 ;  /* 0x0000000800007824 */ /* 0x000fca00078e0205 */
[----:B--2---:R0:W-:Y:S01]  /*00f0*/  STS.64 [R0+0x10], R2 ;  /* 0x0000100200007388 */ /* 0x0041e20000000a00 */
[----:B------:R-:W-:Y:S06]  /*0100*/  BAR.SYNC.DEFER_BLOCKING 0x0 ;  /* 0x0000000000007b1d */ /* 0x000fec0000010000 */
[----:B------:R-:W-:Y:S05]  /*0110*/  @P0 BRA `(.L_x_122) ;  /* 0x0000000400240947 */ /* 0x000fea0003800000 */
[----:B------:R-:W-:Y:S01]  /*0120*/  IMAD R18, R18, 0x48, R5 ;  /* 0x0000004812127824 */ /* 0x000fe200078e0205 */
[----:B------:R-:W-:-:S04]  /*0130*/  UMOV UR6, 0xffffffff ;  /* 0xffffffff00067882 */ /* 0x000fc80000000000 */
[----:B------:R-:W-:Y:S04]  /*0140*/  LDS.64 R14, [R18+0x10] ;  /* 0x00001000120e7984 */ /* 0x000fe80000000a00 */
[----:B------:R-:W-:Y:S04]  /*0150*/  LDS.64 R12, [R18+0x18] ;  /* 0x00001800120c7984 */ /* 0x000fe80000000a00 */
[----:B------:R-:W1:Y:S04]  /*0160*/  LDS.64 R10, [R18+0x20] ;  /* 0x00002000120a7984 */ /* 0x000e680000000a00 */
[----:B------:R-:W-:Y:S04]  /*0170*/  LDS.64 R8, [R18+0x28] ;  /* 0x0000280012087984 */ /* 0x000fe80000000a00 */
[----:B------:R-:W2:Y:S04]  /*0180*/  LDS.64 R6, [R18+0x30] ;  /* 0x0000300012067984 */ /* 0x000ea80000000a00 */
[----:B------:R-:W-:Y:S04]  /*0190*/  LDS.64 R4, [R18+0x38] ;  /* 0x0000380012047984 */ /* 0x000fe80000000a00 */
[----:B0-----:R-:W0:Y:S04]  /*01a0*/  LDS.64 R2, [R18+0x40] ;  /* 0x0000400012027984 */ /* 0x001e280000000a00 */
[----:B------:R-:W3:Y:S01]  /*01b0*/  LDS.64 R20, [R18+0x48] ;  /* 0x0000480012147984 */ /* 0x000ee20000000a00 */
[----:B-1----:R-:W-:-:S04]  /*01c0*/  IADD3 R19, P3, P4, R10, R12, R14 ;  /* 0x0000000c0a137210 */ /* 0x002fc80007c7e00e */
[----:B------:R-:W-:Y:S02]  /*01d0*/  IADD3.X R23, PT, PT, R11, R13, R15, P3, P4 ;  /* 0x0000000d0b177210 */ /* 0x000fe40001fe840f */
[----:B--2---:R-:W-:-:S04]  /*01e0*/  IADD3 R19, P0, P2, R6, R19, R8 ;  /* 0x0000001306137210 */ /* 0x004fc80007a1e008 */
[----:B------:R-:W-:Y:S02]  /*01f0*/  IADD3.X R23, PT, PT, R7, R23, R9, P0, P2 ;  /* 0x0000001707177210 */ /* 0x000fe400007e4409 */
[----:B0-----:R-:W-:-:S04]  /*0200*/  IADD3 R19, P3, P4, R2, R19, R4 ;  /* 0x0000001302137210 */ /* 0x001fc80007c7e004 */
[----:B---3--:R-:W-:Y:S02]  /*0210*/  IADD3 R20, P0, PT, R20, R19, RZ ;  /* 0x0000001314147210 */ /* 0x008fe40007f1e0ff */
[----:B------:R-:W-:-:S05]  /*0220*/  IADD3.X R19, PT, PT, R3, R23, R5, P3, P4 ;  /* 0x0000001703137210 */ /* 0x000fca0001fe8405 */
[----:B------:R-:W-:Y:S01]  /*0230*/  IMAD.X R19, R21, 0x1, R19, P0 ;  /* 0x0000000115137824 */ /* 0x000fe200000e0613 */
[----:B------:R-:W-:Y:S06]  /*0240*/  BRA.DIV UR6, `(.L_x_123) ;  /* 0x0000000206f07947 */ /* 0x000fec000b800000 */
[----:B------:R-:W0:Y:S04]  /*0250*/  SHFL.UP PT, R27, R20, 0x1, RZ ;  /* 0x04200000141b7989 */ /* 0x000e2800000e00ff */
[----:B------:R-:W1:Y:S01]  /*0260*/  SHFL.UP P0, R25, R19, 0x1, RZ ;  /* 0x0420000013197989 */ /* 0x000e6200000000ff */
[----:B0-----:R-:W-:-:S04]  /*0270*/  IADD3 R22, P2, PT, R27, R20, RZ ;  /* 0x000000141b167210 */ /* 0x001fc80007f5e0ff */
[----:B-1----:R-:W-:Y:S01]  /*0280*/  SEL R27, R22, R27, P0 ;  /* 0x0000001b161b7207 */ /* 0x002fe20000000000 */
[----:B------:R-:W-:-:S04]  /*0290*/  IMAD.X R26, R25, 0x1, R19, P2 ;  /* 0x00000001191a7824 */ /* 0x000fc800010e0613 */
[----:B------:R-:W0:Y:S01]  /*02a0*/  SHFL.UP PT, R28, R27, 0x2, RZ ;  /* 0x044000001b1c7989 */ /* 0x000e2200000e00ff */
[----:B------:R-:W-:-:S05]  /*02b0*/  SEL R26, R26, R25, P0 ;  /* 0x000000191a1a7207 */ /* 0x000fca0000000000 */
[----:B------:R-:W1:Y:S01]  /*02c0*/  SHFL.UP P0, R25, R26, 0x2, RZ ;  /* 0x044000001a197989 */ /* 0x000e6200000000ff */
[----:B0-----:R-:W-:-:S05]  /*02d0*/  IADD3 R21, P2, PT, R28, R27, RZ ;  /* 0x0000001b1c157210 */ /* 0x001fca0007f5e0ff */
[----:B-1----:R-:W-:Y:S01]  /*02e0*/  IMAD.X R22, R25, 0x1, R26, P2 ;  /* 0x0000000119167824 */ /* 0x002fe200010e061a */
[----:B------:R-:W-:-:S04]  /*02f0*/  SEL R28, R21, R28, P0 ;  /* 0x0000001c151c7207 */ /* 0x000fc80000000000 */
[----:B------:R-:W-:Y:S01]  /*0300*/  SEL R29, R22, R25, P0 ;  /* 0x00000019161d7207 */ /* 0x000fe20000000000 */
        /* <DEDUP_REMOVED lines=12> */
[----:B------:R0:W1:Y:S04]  /*03d0*/  SHFL.UP PT, R28, R27, 0x10, RZ ;  /* 0x060000001b1c7989 */ /* 0x00006800000e00ff */
[----:B------:R0:W2:Y:S02]  /*03e0*/  SHFL.UP P0, R25, R26, 0x10, RZ ;  /* 0x060000001a197989 */ /* 0x0000a400000000ff */
.L_x_134:
[----:B-1----:R-:W-:-:S04]  /*03f0*/  IADD3 R21, P2, PT, R28, R27, RZ ;  /* 0x0000001b1c157210 */ /* 0x002fc80007f5e0ff */
[----:B--2---:R-:W-:Y:S01]  /*0400*/  SEL R21, R21, R28, P0 ;  /* 0x0000001c15157207 */ /* 0x004fe20000000000 */
[----:B------:R-:W-:-:S05]  /*0410*/  IMAD.X R22, R25, 0x1, R26, P2 ;  /* 0x0000000119167824 */ /* 0x000fca00010e061a */
[----:B------:R-:W-:Y:S02]  /*0420*/  SEL R22, R22, R25, P0 ;  /* 0x0000001916167207 */ /* 0x000fe40000000000 */
[----:B------:R-:W-:-:S05]  /*0430*/  IADD3 R20, P0, PT, R21, -R20, RZ ;  /* 0x8000001415147210 */ /* 0x000fca0007f1e0ff */
[----:B------:R-:W-:Y:S01]  /*0440*/  IMAD.X R21, R22, 0x1, ~R19, P0 ;  /* 0x0000000116157824 */ /* 0x000fe200000e0e13 */
[----:B------:R-:W-:-:S04]  /*0450*/  IADD3 R14, P0, PT, R14, R20, RZ ;  /* 0x000000140e0e7210 */ /* 0x000fc80007f1e0ff */
[----:B------:R1:W-:Y:S01]  /*0460*/  STS.64 [R18+0x10], R20 ;  /* 0x0000101412007388 */ /* 0x0003e20000000a00 */
[----:B------:R-:W-:Y:S01]  /*0470*/  IMAD.X R15, R15, 0x1, R21, P0 ;  /* 0x000000010f0f7824 */ /* 0x000fe200000e0615 */
        /* <DEDUP_REMOVED lines=17> */
[----:B------:R-:W-:-:S05]  /*0590*/  IMAD.X R3, R3, 0x1, R5, P0 ;  /* 0x0000000103037824 */ /* 0x000fca00000e0605 */
[----:B------:R1:W-:Y:S03]  /*05a0*/  STS.64 [R18+0x48], R2 ;  /* 0x0000480212007388 */ /* 0x0003e60000000a00 */
.L_x_122:
[----:B------:R-:W-:Y:S05]  /*05b0*/  WARPSYNC.ALL ;  /* 0x0000000000007948 */ /* 0x000fea0003800000 */
[----:B------:R-:W-:Y:S06]  /*05c0*/  BAR.SYNC.DEFER_BLOCKING 0x0 ;  /* 0x0000000000007b1d */ /* 0x000fec0000010000 */
[----:B------:R-:W-:Y:S05]  /*05d0*/  @P1 EXIT ;  /* 0x000000000000194d */ /* 0x000fea0003800000 */
[----:B01----:R-:W0:Y:S04]  /*05e0*/  LDS.64 R2, [R0+0x10] ;  /* 0x0000100000027984 */ /* 0x003e280000000a00 */
[----:B0-----:R-:W-:Y:S01]  /*05f0*/  STG.E.64 desc[UR4][R16.64], R2 ;  /* 0x0000000210007986 */ /* 0x001fe2000c101b04 */
[----:B------:R-:W-:Y:S05]  /*0600*/  EXIT ;  /* 0x000000000000794d */ /* 0x000fea0003800000 */
.L_x_123:
[----:B------:R-:W-:Y:S02]  /*0610*/  IMAD.MOV.U32 R24, RZ, RZ, R20 ;  /* 0x000000ffff187224 */ /* 0x000fe400078e0014 */
[----:B------:R-:W-:Y:S02]  /*0620*/  IMAD.MOV.U32 R23, RZ, RZ, 0x1 ;  /* 0x00000001ff177424 */ /* 0x000fe400078e00ff */
[----:B------:R-:W-:Y:S02]  /*0630*/  IMAD.MOV.U32 R22, RZ, RZ, RZ ;  /* 0x000000ffff167224 */ /* 0x000fe400078e00ff */
[----:B------:R-:W-:-:S07]  /*0640*/  IMAD.MOV.U32 R21, RZ, RZ, -0x1 ;  /* 0xffffffffff157424 */ /* 0x000fce00078e00ff */
[----:B------:R-:W-:Y:S05]  /*0650*/  WARPSYNC.COLLECTIVE R21, `(.L_x_124) ;  /* 0x0000000015087348 */ /* 0x000fea0003c00000 */
[----:B------:R0:W1:Y:S02]  /*0660*/  SHFL.UP P0, R25, R24, R23, R22 ;  /* 0x0400001718197389 */ /* 0x0000640000000016 */
[----:B01----:R-:W-:Y:S05]  /*0670*/  ENDCOLLECTIVE ;  /* 0x000000000000791b */ /* 0x003fea0003800000 */
.L_x_124:
[----:B------:R-:W-:Y:S02]  /*0680*/  IMAD.MOV.U32 R24, RZ, RZ, R19 ;  /* 0x000000ffff187224 */ /* 0x000fe400078e0013 */
[----:B------:R-:W-:-:S07]  /*0690*/  IMAD.MOV.U32 R27, RZ, RZ, R25 ;  /* 0x000000ffff1b7224 */ /* 0x000fce00078e0019 */
[----:B------:R-:W-:Y:S05]  /*06a0*/  WARPSYNC.COLLECTIVE R21, `(.L_x_125) ;  /* 0x0000000015087348 */ /* 0x000fea0003c00000 */
[----:B------:R0:W1:Y:S02]  /*06b0*/  SHFL.UP P0, R25, R24, R23, R22 ;  /* 0x0400001718197389 */ /* 0x0000640000000016 */
[----:B01----:R-:W-:Y:S05]  /*06c0*/  ENDCOLLECTIVE ;  /* 0x000000000000791b */ /* 0x003fea0003800000 */
.L_x_125:
[----:B------:R-:W-:Y:S01]  /*06d0*/  IADD3 R26, P2, PT, R27, R20, RZ ;  /* 0x000000141b1a7210 */ /* 0x000fe20007f5e0ff */
[----:B------:R-:W-:-:S03]  /*06e0*/  IMAD.MOV.U32 R23, RZ, RZ, 0x2 ;  /* 0x00000002ff177424 */ /* 0x000fc600078e00ff */
[----:B------:R-:W-:Y:S01]  /*06f0*/  SEL R27, R26, R27, P0 ;  /* 0x0000001b1a1b7207 */ /* 0x000fe20000000000 */
[----:B------:R-:W-:-:S04]  /*0700*/  IMAD.X R26, R25, 0x1, R19, P2 ;  /* 0x00000001191a7824 */ /* 0x000fc800010e0613 */
[----:B------:R-:W-:Y:S01]  /*0710*/  IMAD.MOV.U32 R24, RZ, RZ, R27 ;  /* 0x000000ffff187224 */ /* 0x000fe200078e001b */
[----:B------:R-:W-:-:S07]  /*0720*/  SEL R26, R26, R25, P0 ;  /* 0x000000191a1a7207 */ /* 0x000fce0000000000 */
[----:B------:R-:W-:Y:S05]  /*0730*/  WARPSYNC.COLLECTIVE R21, `(.L_x_126) ;  /* 0x0000000015087348 */ /* 0x000fea0003c00000 */
[----:B------:R0:W1:Y:S02]  /*0740*/  SHFL.UP P0, R25, R24, R23, R22 ;  /* 0x0400001718197389 */ /* 0x0000640000000016 */
[----:B01----:R-:W-:Y:S05]  /*0750*/  ENDCOLLECTIVE ;  /* 0x000000000000791b */ /* 0x003fea0003800000 */
.L_x_126:
[----:B------:R-:W-:Y:S02]  /*0760*/  IMAD.MOV.U32 R24, RZ, RZ, R26 ;  /* 0x000000ffff187224 */ /* 0x000fe400078e001a */
[----:B------:R-:W-:-:S07]  /*0770*/  IMAD.MOV.U32 R28, RZ, RZ, R25 ;  /* 0x000000ffff1c7224 */ /* 0x000fce00078e0019 */
[----:B------:R-:W-:Y:S05]  /*0780*/  WARPSYNC.COLLECTIVE R21, `(.L_x_127) ;  /* 0x0000000015087348 */ /* 0x000fea0003c00000 */
[----:B------:R0:W1:Y:S02]  /*0790*/  SHFL.UP P0, R25, R24, R23, R22 ;  /* 0x0400001718197389 */ /* 0x0000640000000016 */
[----:B01----:R-:W-:Y:S05]  /*07a0*/  ENDCOLLECTIVE ;  /* 0x000000000000791b */ /* 0x003fea0003800000 */
.L_x_127:
        /* <DEDUP_REMOVED lines=9> */
.L_x_128:
[----:B------:R-:W-:Y:S02]  /*0840*/  IMAD.MOV.U32 R24, RZ, RZ, R29 ;  /* 0x000000ffff187224 */ /* 0x000fe400078e001d */
[----:B------:R-:W-:-:S07]  /*0850*/  IMAD.MOV.U32 R27, RZ, RZ, R25 ;  /* 0x000000ffff1b7224 */ /* 0x000fce00078e0019 */
[----:B------:R-:W-:Y:S05]  /*0860*/  WARPSYNC.COLLECTIVE R21, `(.L_x_129) ;  /* 0x0000000015087348 */ /* 0x000fea0003c00000 */
[----:B------:R0:W1:Y:S02]  /*0870*/  SHFL.UP P0, R25, R24, R23, R22 ;  /* 0x0400001718197389 */ /* 0x0000640000000016 */
[----:B01----:R-:W-:Y:S05]  /*0880*/  ENDCOLLECTIVE ;  /* 0x000000000000791b */ /* 0x003fea0003800000 */
.L_x_129:
        /* <DEDUP_REMOVED lines=9> */
.L_x_130:
[----:B------:R-:W-:Y:S02]  /*0920*/  IMAD.MOV.U32 R24, RZ, RZ, R29 ;  /* 0x000000ffff187224 */ /* 0x000fe400078e001d */
[----:B------:R-:W-:-:S07]  /*0930*/  IMAD.MOV.U32 R27, RZ, RZ, R25 ;  /* 0x000000ffff1b7224 */ /* 0x000fce00078e0019 */
[----:B------:R-:W-:Y:S05]  /*0940*/  WARPSYNC.COLLECTIVE R21, `(.L_x_131) ;  /* 0x0000000015087348 */ /* 0x000fea0003c00000 */
[----:B------:R0:W1:Y:S02]  /*0950*/  SHFL.UP P0, R25, R24, R23, R22 ;  /* 0x0400001718197389 */ /* 0x0000640000000016 */
[----:B01----:R-:W-:Y:S05]  /*0960*/  ENDCOLLECTIVE ;  /* 0x000000000000791b */ /* 0x003fea0003800000 */
.L_x_131:
        /* <DEDUP_REMOVED lines=9> */
.L_x_132:
[----:B------:R-:W-:Y:S02]  /*0a00*/  IMAD.MOV.U32 R24, RZ, RZ, R26 ;  /* 0x000000ffff187224 */ /* 0x000fe400078e001a */
[----:B------:R-:W-:-:S07]  /*0a10*/  IMAD.MOV.U32 R28, RZ, RZ, R25 ;  /* 0x000000ffff1c7224 */ /* 0x000fce00078e0019 */
[----:B------:R-:W-:Y:S05]  /*0a20*/  WARPSYNC.COLLECTIVE R21, `(.L_x_133) ;  /* 0x0000000015087348 */ /* 0x000fea0003c00000 */
[----:B------:R0:W1:Y:S02]  /*0a30*/  SHFL.UP P0, R25, R24, R23, R22 ;  /* 0x0400001718197389 */ /* 0x0000640000000016 */
[----:B01----:R-:W-:Y:S05]  /*0a40*/  ENDCOLLECTIVE ;  /* 0x000000000000791b */ /* 0x003fea0003800000 */
.L_x_133:
[----:B------:R-:W-:Y:S05]  /*0a50*/  BRA `(.L_x_134) ;  /* 0xfffffff800647947 */ /* 0x000fea000383ffff */
.L_x_135:
        /* <DEDUP_REMOVED lines=10> */
.L_x_2389:


//--------------------- .text._ZN3cub18CUB_300001_SM_10006detail10radix_sort30DeviceRadixSortHistogramKernelINS1_5radix10policy_hubIiiyE10Policy1000ELNS0_9SortOrderE0EiyNS1_21identity_decomposer_tEEEvPT2_PKT1_SA_iiT3_ --------------------------
	.section	.text._ZN3cub18CUB_300001_SM_10006detail10radix_sort30DeviceRadixSortHistogramKernelINS1_5radix10policy_hubIiiyE10Policy1000ELNS0_9SortOrderE0EiyNS1_21identity_decomposer_tEEEvPT2_PKT1_SA_iiT3_,"ax",@progbits
	.align	128
        .global         _ZN3cub18CUB_300001_SM_10006detail10radix_sort30DeviceRadixSortHistogramKernelINS1_5radix10policy_hubIiiyE10Policy1000ELNS0_9SortOrderE0EiyNS1_21identity_decomposer_tEEEvPT2_PKT1_SA_iiT3_
        .type           _ZN3cub18CUB_300001_SM_10006detail10radix_sort30DeviceRadixSortHistogramKernelINS1_5radix10policy_hubIiiyE10Policy1000ELNS0_9SortOrderE0EiyNS1_21identity_decomposer_tEEEvPT2_PKT1_SA_iiT3_,@function
        .size           _ZN3cub18CUB_300001_SM_10006detail10radix_sort30DeviceRadixSortHistogramKernelINS1_5radix10policy_hubIiiyE10Policy1000ELNS0_9SortOrderE0EiyNS1_21identity_decomposer_tEEEvPT2_PKT1_SA_iiT3_,(.L_x_2390 - _ZN3cub18CUB_300001_SM_10006detail10radix_sort30DeviceRadixSortHistogramKernelINS1_5radix10policy_hubIiiyE10Policy1000ELNS0_9SortOrderE0EiyNS1_21identity_decomposer_tEEEvPT2_PKT1_SA_iiT3_)
        .other          _ZN3cub18CUB_300001_SM_10006detail10radix_sort30DeviceRadixSortHistogramKernelINS1_5radix10policy_hubIiiyE10Policy1000ELNS0_9SortOrderE0EiyNS1_21identity_decomposer_tEEEvPT2_PKT1_SA_iiT3_,@"STO_CUDA_ENTRY STV_DEFAULT"
_ZN3cub18CUB_300001_SM_10006detail10radix_sort30DeviceRadixSortHistogramKernelINS1_5radix10policy_hubIiiyE10Policy1000ELNS0_9SortOrderE0EiyNS1_21identity_decomposer_tEEEvPT2_PKT1_SA_iiT3_:
.text._ZN3cub18CUB_300001_SM_10006detail10radix_sort30DeviceRadixSortHistogramKernelINS1_5radix10policy_hubIiiyE10Policy1000ELNS0_9SortOrderE0EiyNS1_21identity_decomposer_tEEEvPT2_PKT1_SA_iiT3_:
[----:B------:R-:W-:Y:S01]  /*0000*/  LDC R1, c[0x0][0x37c] ;  /* 0x0000df00ff017b82 */ /* 0x000fe20000000800 */
[----:B------:R-:W0:Y:S02]  /*0010*/  LDCU.64 UR14, c[0x0][0x390] ;  /* 0x00007200ff0e77ac */ /* 0x000e240008000a00 */
[----:B0-----:R-:W-:-:S04]  /*0020*/  ISETP.NE.U32.AND P0, PT, RZ, UR14, PT ;  /* 0x0000000eff007c0c */ /* 0x001fc8000bf05070 */
[----:B------:R-:W-:-:S13]  /*0030*/  ISETP.NE.AND.EX P0, PT, RZ, UR15, PT, P0 ;  /* 0x0000000fff007c0c */ /* 0x000fda000bf05300 */
[----:B------:R-:W-:Y:S05]  /*0040*/  @!P0 EXIT ;  /* 0x000000000000894d */ /* 0x000fea0003800000 */
[----:B------:R-:W-:Y:S01]  /*0050*/  UIADD3 UR11, UP0, UPT, UR14, -0x1, URZ ;  /* 0xffffffff0e0b7890 */ /* 0x000fe2000ff1e0ff */
[----:B------:R-:W0:Y:S01]  /*0060*/  S2R R4, SR_TID.X ;  /* 0x0000000000047919 */ /* 0x000e220000002100 */
[----:B------:R-:W1:Y:S01]  /*0070*/  LDCU.64 UR4, c[0x0][0x398] ;  /* 0x00007300ff0477ac */ /* 0x000e620008000a00 */
[----:B------:R-:W2:Y:S01]  /*0080*/  S2UR UR7, SR_CgaCtaId ;  /* 0x00000000000779c3 */ /* 0x000ea20000008800 */
[----:B------:R-:W-:Y:S01]  /*0090*/  UIADD3.X UR12, UPT, UPT, UR15, -0x1, URZ, UP0, !UPT ;  /* 0xffffffff0f0c7890 */ /* 0x000fe200087fe4ff */
[----:B------:R-:W-:Y:S01]  /*00a0*/  UMOV UR6, 0x400 ;  /* 0x0000040000067882 */ /* 0x000fe20000000000 */
[----:B------:R-:W3:Y:S05]  /*00b0*/  LDCU.64 UR20, c[0x0][0x358] ;  /* 0x00006b00ff1477ac */ /* 0x000eea0008000a00 */
[----:B------:R-:W4:Y:S01]  /*00c0*/  S2UR UR8, SR_CTAID.X ;  /* 0x00000000000879c3 */ /* 0x000f220000002500 */
[----:B------:R-:W-:Y:S01]  /*00d0*/  USHF.R.U64 UR11, UR11, 0x1e, UR12 ;  /* 0x0000001e0b0b7899 */ /* 0x000fe2000800120c */
[----:B------:R-:W0:Y:S03]  /*00e0*/  LDCU UR28, c[0x0][0x370] ;  /* 0x00006e00ff1c77ac */ /* 0x000e260008000800 */
[----:B------:R-:W-:-:S02]  /*00f0*/  UIADD3 UR11, UP0, UPT, UR11, 0x1, URZ ;  /* 0x000000010b0b7890 */ /* 0x000fc4000ff1e0ff */
[----:B-1----:R-:W-:Y:S02]  /*0100*/  UIADD3 UR4, UPT, UPT, UR5, 0x7, -UR4 ;  /* 0x0000000705047890 */ /* 0x002fe4000fffe804 */
[----:B------:R-:W-:Y:S02]  /*0110*/  ULEA.HI.X UR12, UR12, URZ, URZ, 0x2, UP0 ;  /* 0x000000ff0c0c7291 */ /* 0x000fe400080f14ff */
[----:B------:R-:W-:Y:S02]  /*0120*/  UISETP.LT.U32.AND UP0, UPT, UR11, UR14, UPT ;  /* 0x0000000e0b00728c */ /* 0x000fe4000bf01070 */
[----:B------:R-:W-:Y:S02]  /*0130*/  USHF.R.S32.HI UR5, URZ, 0x1f, UR4 ;  /* 0x0000001fff057899 */ /* 0x000fe40008011404 */
[----:B------:R-:W-:Y:S02]  /*0140*/  UISETP.LT.U32.AND.EX UP0, UPT, UR12, UR15, UPT, UP0 ;  /* 0x0000000f0c00728c */ /* 0x000fe4000bf01100 */
[----:B------:R-:W-:-:S02]  /*0150*/  ULEA.HI UR5, UR5, UR4, URZ, 0x3 ;  /* 0x0000000405057291 */ /* 0x000fc4000f8f18ff */
[----:B------:R-:W-:Y:S01]  /*0160*/  USEL UR11, UR11, UR14, UP0 ;  /* 0x0000000e0b0b7287 */ /* 0x000fe20008000000 */
[C---:B0-----:R-:W-:Y:S01]  /*0170*/  VIADD R21, R4.reuse, 0x780 ;  /* 0x0000078004157836 */ /* 0x041fe20000000000 */
[----:B------:R-:W-:Y:S02]  /*0180*/  USEL UR12, UR12, UR15, UP0 ;  /* 0x0000000f0c0c7287 */ /* 0x000fe40008000000 */
[----:B------:R-:W-:Y:S02]  /*0190*/  UISETP.GE.AND UP0, UPT, UR4, 0x8, UPT ;  /* 0x000000080400788c */ /* 0x000fe4000bf06270 */
[----:B--2---:R-:W-:Y:S02]  /*01a0*/  ULEA UR6, UR7, UR6, 0x18 ;  /* 0x0000000607067291 */ /* 0x004fe4000f8ec0ff */
[----:B------:R-:W-:Y:S02]  /*01b0*/  USHF.R.S32.HI UR5, URZ, 0x3, UR5 ;  /* 0x00000003ff057899 */ /* 0x000fe40008011405 */
[----:B------:R-:W-:Y:S01]  /*01c0*/  PLOP3.LUT P0, PT, PT, PT, UP0, 0x80, 0x8 ;  /* 0x000000000008781c */ /* 0x000fe20003f0f008 */
[----:B----4-:R-:W-:Y:S01]  /*01d0*/  USHF.L.U32 UR8, UR8, 0xb, URZ ;  /* 0x0000000b08087899 */ /* 0x010fe200080006ff */
[C---:B------:R-:W-:Y:S01]  /*01e0*/  LEA R0, R4.reuse, UR6, 0x2 ;  /* 0x0000000604007c11 */ /* 0x040fe2000f8e10ff */
[----:B------:R-:W-:Y:S01]  /*01f0*/  UIADD3 UR22, UPT, UPT, UR5, -0x1, URZ ;  /* 0xffffffff05167890 */ /* 0x000fe2000fffe0ff */
[----:B------:R-:W-:Y:S01]  /*0200*/  ISETP.GT.U32.OR P0, PT, R4, 0xff, !P0 ;  /* 0x000000ff0400780c */ /* 0x000fe20004704470 */
[----:B------:R-:W-:-:S02]  /*0210*/  ULOP3.LUT UR23, UR5, 0xf, URZ, 0xc0, !UPT ;  /* 0x0000000f05177892 */ /* 0x000fc4000f8ec0ff */
[----:B------:R-:W-:Y:S01]  /*0220*/  ULOP3.LUT UR24, UR5, 0x7, URZ, 0xc0, !UPT ;  /* 0x0000000705187892 */ /* 0x000fe2000f8ec0ff */
[----:B------:R-:W-:Y:S01]  /*0230*/  P2R R20, PR, RZ, 0x1 ;  /* 0x00000001ff147803 */ /* 0x000fe20000000000 */
[----:B------:R-:W-:Y:S02]  /*0240*/  ULOP3.LUT UR25, UR5, 0x3, URZ, 0xc0, !UPT ;  /* 0x0000000305197892 */ /* 0x000fe4000f8ec0ff */
[----:B------:R-:W-:Y:S02]  /*0250*/  ULOP3.LUT UR26, UR5, 0xffffff0, URZ, 0xc0, !UPT ;  /* 0x0ffffff0051a7892 */ /* 0x000fe4000f8ec0ff */
[----:B------:R-:W-:Y:S02]  /*0260*/  ULOP3.LUT UR27, UR5, 0xffffff8, URZ, 0xc0, !UPT ;  /* 0x0ffffff8051b7892 */ /* 0x000fe4000f8ec0ff */
[----:B------:R-:W-:Y:S01]  /*0270*/  ULOP3.LUT UR9, UR5, 0x1, URZ, 0xc0, !UPT ;  /* 0x0000000105097892 */ /* 0x000fe2000f8ec0ff */
[----:B------:R-:W-:Y:S01]  /*0280*/  UMOV UR6, URZ ;  /* 0x000000ff00067c82 */ /* 0x000fe20008000000 */
[----:B---3--:R-:W-:-:S10]  /*0290*/  UMOV UR7, URZ ;  /* 0x000000ff00077c82 */ /* 0x008fd40008000000 */
.L_x_219:
[----:B------:R-:W-:Y:S01]  /*02a0*/  ISETP.NE.AND P0, PT, R20, RZ, PT ;  /* 0x000000ff1400720c */ /* 0x000fe20003f05270 */
[----:B------:R-:W-:-:S12]  /*02b0*/  BSSY.RECONVERGENT B0, `(.L_x_136) ;  /* 0x000007c000007945 */ /* 0x000fd80003800200 */
[----:B012345:R-:W-:Y:S05]  /*02c0*/  @P0 BRA `(.L_x_137) ;  /* 0x0000000400e80947 */ /* 0x03ffea0003800000 */
[----:B------:R-:W-:Y:S02]  /*02d0*/  IMAD.U32 R2, RZ, RZ, UR22 ;  /* 0x00000016ff027e24 */ /* 0x000fe4000f8e00ff */
[----:B------:R-:W-:-:S03]  /*02e0*/  IMAD.MOV.U32 R3, RZ, RZ, RZ ;  /* 0x000000ffff037224 */ /* 0x000fc600078e00ff */
[----:B------:R-:W-:-:S13]  /*02f0*/  ISETP.GE.U32.AND P1, PT, R2, 0xf, PT ;  /* 0x0000000f0200780c */ /* 0x000fda0003f26070 */
[----:B------:R-:W-:Y:S05]  /*0300*/  @!P1 BRA `(.L_x_138) ;  /* 0x00000000005c9947 */ /* 0x000fea0003800000 */
[----:B------:R-:W-:Y:S01]  /*0310*/  VIADD R2, R0, 0x2000 ;  /* 0x0000200000027836 */ /* 0x000fe20000000000 */
[----:B------:R-:W-:-:S12]  /*0320*/  UIADD3 UR4, UPT, UPT, -UR26, URZ, URZ ;  /* 0x000000ff1a047290 */ /* 0x000fd8000fffe1ff */
.L_x_139:
[----:B------:R-:W-:Y:S01]  /*0330*/  UIADD3 UR4, UPT, UPT, UR4, 0x10, URZ ;  /* 0x0000001004047890 */ /* 0x000fe2000fffe0ff */
[----:B------:R-:W-:Y:S03]  /*0340*/  STS [R2+-0x2000], RZ ;  /* 0xffe000ff02007388 */ /* 0x000fe60000000800 */
[----:B------:R-:W-:Y:S01]  /*0350*/  UISETP.NE.AND UP0, UPT, UR4, URZ, UPT ;  /* 0x000000ff0400728c */ /* 0x000fe2000bf05270 */
        /* <DEDUP_REMOVED lines=16> */
[----:B------:R-:W-:Y:S06]  /*0460*/  BRA.U UP0, `(.L_x_139) ;  /* 0xfffffffd00b07547 */ /* 0x000fec000b83ffff */
[----:B------:R-:W-:-:S07]  /*0470*/  IMAD.U32 R3, RZ, RZ, UR26 ;  /* 0x0000001aff037e24 */ /* 0x000fce000f8e00ff */
.L_x_138:
[----:B------:R-:W-:Y:S01]  /*0480*/  ISETP.NE.AND P0, PT, RZ, UR23, PT ;  /* 0x00000017ff007c0c */ /* 0x000fe2000bf05270 */
[----:B------:R-:W-:Y:S01]  /*0490*/  IMAD.U32 R6, RZ, RZ, UR24 ;  /* 0x00000018ff067e24 */ /* 0x000fe2000f8e00ff */
[----:B------:R-:W-:-:S03]  /*04a0*/  MOV R2, UR23 ;  /* 0x0000001700027c02 */ /* 0x000fc60008000f00 */
[----:B------:R-:W-:Y:S02]  /*04b0*/  VIADD R6, R6, 0xffffffff ;  /* 0xffffffff06067836 */ /* 0x000fe40000000000 */
[----:B------:R-:W-:-:S06]  /*04c0*/  VIADD R2, R2, 0xffffffff ;  /* 0xffffffff02027836 */ /* 0x000fcc0000000000 */
[----:B------:R-:W-:Y:S05]  /*04d0*/  @!P0 BRA `(.L_x_140) ;  /* 0x00000000007c8947 */ /* 0x000fea0003800000 */
[----:B------:R-:W-:Y:S01]  /*04e0*/  ISETP.GE.U32.AND P2, PT, R2, 0x7, PT ;  /* 0x000000070200780c */ /* 0x000fe20003f46070 */
[----:B------:R-:W-:-:S12]  /*04f0*/  UISETP.NE.AND UP0, UPT, UR24, URZ, UPT ;  /* 0x000000ff1800728c */ /* 0x000fd8000bf05270 */
[----:B------:R-:W-:Y:S05]  /*0500*/  @!P2 BRA `(.L_x_141) ;  /* 0x000000000028a947 */ /* 0x000fea0003800000 */
        /* <DEDUP_REMOVED lines=10> */
.L_x_141:
[----:B------:R-:W-:Y:S05]  /*05b0*/  BRA.U !UP0, `(.L_x_140) ;  /* 0x0000000108447547 */ /* 0x000fea000b800000 */
[----:B------:R-:W-:Y:S01]  /*05c0*/  ISETP.GE.U32.AND P2, PT, R6, 0x3, PT ;  /* 0x000000030600780c */ /* 0x000fe20003f46070 */
[----:B------:R-:W-:-:S12]  /*05d0*/  UISETP.NE.AND UP0, UPT, UR25, URZ, UPT ;  /* 0x000000ff1900728c */ /* 0x000fd8000bf05270 */
[C---:B0-----:R-:W-:Y:S02]  /*05e0*/  @P2 IMAD R5, R3.reuse, 0x400, R0 ;  /* 0x0000040003052824 */ /* 0x041fe400078e0200 */
[----:B------:R-:W-:-:S03]  /*05f0*/  @P2 VIADD R3, R3, 0x4 ;  /* 0x0000000403032836 */ /* 0x000fc60000000000 */
[----:B------:R1:W-:Y:S04]  /*0600*/  @P2 STS [R5], RZ ;  /* 0x000000ff05002388 */ /* 0x0003e80000000800 */
[----:B------:R1:W-:Y:S04]  /*0610*/  @P2 STS [R5+0x400], RZ ;  /* 0x000400ff05002388 */ /* 0x0003e80000000800 */
[----:B------:R1:W-:Y:S04]  /*0620*/  @P2 STS [R5+0x800], RZ ;  /* 0x000800ff05002388 */ /* 0x0003e80000000800 */
[----:B------:R1:W-:Y:S01]  /*0630*/  @P2 STS [R5+0xc00], RZ ;  /* 0x000c00ff05002388 */ /* 0x0003e20000000800 */
[----:B------:R-:W-:Y:S05]  /*0640*/  BRA.U !UP0, `(.L_x_140) ;  /* 0x0000000108207547 */ /* 0x000fea000b800000 */
[----:B------:R-:W-:Y:S01]  /*0650*/  IMAD R3, R3, 0x400, R0 ;  /* 0x0000040003037824 */ /* 0x000fe200078e0200 */
[----:B------:R-:W-:-:S04]  /*0660*/  UISETP.NE.AND UP0, UPT, UR25, 0x1, UPT ;  /* 0x000000011900788c */ /* 0x000fc8000bf05270 */
[----:B------:R2:W-:Y:S05]  /*0670*/  STS [R3], RZ ;  /* 0x000000ff03007388 */ /* 0x0005ea0000000800 */
[----:B------:R-:W-:Y:S05]  /*0680*/  BRA.U !UP0, `(.L_x_140) ;  /* 0x0000000108107547 */ /* 0x000fea000b800000 */
[----:B------:R-:W-:Y:S01]  /*0690*/  UISETP.NE.AND UP0, UPT, UR25, 0x2, UPT ;  /* 0x000000021900788c */ /* 0x000fe2000bf05270 */
[----:B------:R3:W-:Y:S05]  /*06a0*/  STS [R3+0x400], RZ ;  /* 0x000400ff03007388 */ /* 0x0007ea0000000800 */
[----:B------:R-:W-:-:S13]  /*06b0*/  PLOP3.LUT P2, PT, PT, PT, UP0, 0x80, 0x8 ;  /* 0x000000000008781c */ /* 0x000fda0003f4f008 */
[----:B------:R3:W-:Y:S02]  /*06c0*/  @P2 STS [R3+0x800], RZ ;  /* 0x000800ff03002388 */ /* 0x0007e40000000800 */
.L_x_140:
[----:B------:R-:W-:-:S13]  /*06d0*/  ISETP.GT.U32.AND P2, PT, R4, 0x7f, PT ;  /* 0x0000007f0400780c */ /* 0x000fda0003f44070 */
[----:B------:R-:W-:Y:S05]  /*06e0*/  @P2 BRA `(.L_x_137) ;  /* 0x0000000000e02947 */ /* 0x000fea0003800000 */
[----:B--23--:R-:W-:Y:S01]  /*06f0*/  HFMA2 R3, -RZ, RZ, 0, 0 ;  /* 0x00000000ff037431 */ /* 0x00cfe200000001ff */
[----:B------:R-:W-:Y:S06]  /*0700*/  @!P1 BRA `(.L_x_142) ;  /* 0x0000000000589947 */ /* 0x000fec0003800000 */
[----:B------:R-:W-:-:S07]  /*0710*/  IMAD.MOV.U32 R3, RZ, RZ, RZ ;  /* 0x000000ffff037224 */ /* 0x000fce00078e00ff */
.L_x_143:
[C---:B012---:R-:W-:Y:S02]  /*0720*/  IMAD R5, R3.reuse, 0x400, R0 ;  /* 0x0000040003057824 */ /* 0x047fe400078e0200 */
[----:B------:R-:W-:-:S03]  /*0730*/  VIADD R3, R3, 0x10 ;  /* 0x0000001003037836 */ /* 0x000fc60000000000 */
[----:B------:R2:W-:Y:S02]  /*0740*/  STS [R5+0x200], RZ ;  /* 0x000200ff05007388 */ /* 0x0005e40000000800 */
[----:B------:R-:W-:Y:S02]  /*0750*/  ISETP.NE.AND P1, PT, R3, UR26, PT ;  /* 0x0000001a03007c0c */ /* 0x000fe4000bf25270 */
[----:B------:R2:W-:Y:S04]  /*0760*/  STS [R5+0x600], RZ ;  /* 0x000600ff05007388 */ /* 0x0005e80000000800 */
        /* <DEDUP_REMOVED lines=13> */
[----:B------:R2:W-:Y:S01]  /*0840*/  STS [R5+0x3e00], RZ ;  /* 0x003e00ff05007388 */ /* 0x0005e20000000800 */
[----:B------:R-:W-:Y:S05]  /*0850*/  @P1 BRA `(.L_x_143) ;  /* 0xfffffffc00b01947 */ /* 0x000fea000383ffff */
[----:B------:R-:W-:-:S07]  /*0860*/  IMAD.U32 R3, RZ, RZ, UR26 ;  /* 0x0000001aff037e24 */ /* 0x000fce000f8e00ff */
.L_x_142:
[----:B------:R-:W-:Y:S05]  /*0870*/  @!P0 BRA `(.L_x_137) ;  /* 0x00000000007c8947 */ /* 0x000fea0003800000 */
[----:B------:R-:W-:Y:S01]  /*0880*/  ISETP.GE.U32.AND P0, PT, R2, 0x7, PT ;  /* 0x000000070200780c */ /* 0x000fe20003f06070 */
[----:B------:R-:W-:-:S12]  /*0890*/  UISETP.NE.AND UP0, UPT, UR24, URZ, UPT ;  /* 0x000000ff1800728c */ /* 0x000fd8000bf05270 */
[----:B------:R-:W-:Y:S05]  /*08a0*/  @!P0 BRA `(.L_x_144) ;  /* 0x0000000000288947 */ /* 0x000fea0003800000 */
[C---:B------:R-:W-:Y:S02]  /*08b0*/  IMAD R2, R3.reuse, 0x400, R0 ;  /* 0x0000040003027824 */ /* 0x040fe400078e0200 */
[----:B------:R-:W-:-:S03]  /*08c0*/  VIADD R3, R3, 0x8 ;  /* 0x0000000803037836 */ /* 0x000fc60000000000 */
[----:B------:R3:W-:Y:S04]  /*08d0*/  STS [R2+0x200], RZ ;  /* 0x000200ff02007388 */ /* 0x0007e80000000800 */
[----:B------:R3:W-:Y:S04]  /*08e0*/  STS [R2+0x600], RZ ;  /* 0x000600ff02007388 */ /* 0x0007e80000000800 */
[----:B------:R3:W-:Y:S04]  /*08f0*/  STS [R2+0xa00], RZ ;  /* 0x000a00ff02007388 */ /* 0x0007e80000000800 */
[----:B------:R3:W-:Y:S04]  /*0900*/  STS [R2+0xe00], RZ ;  /* 0x000e00ff02007388 */ /* 0x0007e80000000800 */
[----:B------:R3:W-:Y:S04]  /*0910*/  STS [R2+0x1200], RZ ;  /* 0x001200ff02007388 */ /* 0x0007e80000000800 */
[----:B------:R3:W-:Y:S04]  /*0920*/  STS [R2+0x1600], RZ ;  /* 0x001600ff02007388 */ /* 0x0007e80000000800 */
[----:B------:R3:W-:Y:S04]  /*0930*/  STS [R2+0x1a00], RZ ;  /* 0x001a00ff02007388 */ /* 0x0007e80000000800 */
[----:B------:R3:W-:Y:S02]  /*0940*/  STS [R2+0x1e00], RZ ;  /* 0x001e00ff02007388 */ /* 0x0007e40000000800 */
.L_x_144:
[----:B------:R-:W-:Y:S05]  /*0950*/  BRA.U !UP0, `(.L_x_137) ;  /* 0x0000000108447547 */ /* 0x000fea000b800000 */
[----:B------:R-:W-:Y:S01]  /*0960*/  ISETP.GE.U32.AND P0, PT, R6, 0x3, PT ;  /* 0x000000030600780c */ /* 0x000fe20003f06070 */
[----:B------:R-:W-:-:S12]  /*0970*/  UISETP.NE.AND UP0, UPT, UR25, URZ, UPT ;  /* 0x000000ff1900728c */ /* 0x000fd8000bf05270 */
[C---:B---3--:R-:W-:Y:S01]  /*0980*/  @P0 IMAD R2, R3.reuse, 0x400, R0 ;  /* 0x0000040003020824 */ /* 0x048fe200078e0200 */
[----:B------:R-:W-:-:S04]  /*0990*/  @P0 IADD3 R3, PT, PT, R3, 0x4, RZ ;  /* 0x0000000403030810 */ /* 0x000fc80007ffe0ff */
[----:B------:R4:W-:Y:S04]  /*09a0*/  @P0 STS [R2+0x200], RZ ;  /* 0x000200ff02000388 */ /* 0x0009e80000000800 */
[----:B------:R4:W-:Y:S04]  /*09b0*/  @P0 STS [R2+0x600], RZ ;  /* 0x000600ff02000388 */ /* 0x0009e80000000800 */
[----:B------:R4:W-:Y:S04]  /*09c0*/  @P0 STS [R2+0xa00], RZ ;  /* 0x000a00ff02000388 */ /* 0x0009e80000000800 */
[----:B------:R4:W-:Y:S01]  /*09d0*/  @P0 STS [R2+0xe00], RZ ;  /* 0x000e00ff02000388 */ /* 0x0009e20000000800 */
[----:B------:R-:W-:Y:S05]  /*09e0*/  BRA.U !UP0, `(.L_x_137) ;  /* 0x0000000108207547 */ /* 0x000fea000b800000 */
[----:B------:R-:W-:Y:S01]  /*09f0*/  IMAD R3, R3, 0x400, R0 ;  /* 0x0000040003037824 */ /* 0x000fe200078e0200 */
[----:B------:R-:W-:-:S04]  /*0a00*/  UISETP.NE.AND UP0, UPT, UR25, 0x1, UPT ;  /* 0x000000011900788c */ /* 0x000fc8000bf05270 */
[----:B------:R3:W-:Y:S05]  /*0a10*/  STS [R3+0x200], RZ ;  /* 0x000200ff03007388 */ /* 0x0007ea0000000800 */
[----:B------:R-:W-:Y:S05]  /*0a20*/  BRA.U !UP0, `(.L_x_137) ;  /* 0x0000000108107547 */ /* 0x000fea000b800000 */
[----:B------:R-:W-:Y:S01]  /*0a30*/  UISETP.NE.AND UP0, UPT, UR25, 0x2, UPT ;  /* 0x000000021900788c */ /* 0x000fe2000bf05270 */
[----:B------:R0:W-:Y:S05]  /*0a40*/  STS [R3+0x600], RZ ;  /* 0x000600ff03007388 */ /* 0x0001ea0000000800 */
[----:B------:R-:W-:-:S13]  /*0a50*/  PLOP3.LUT P0, PT, PT, PT, UP0, 0x80, 0x8 ;  /* 0x000000000008781c */ /* 0x000fda0003f0f008 */
[----:B------:R0:W-:Y:S02]  /*0a60*/  @P0 STS [R3+0xa00], RZ ;  /* 0x000a00ff03000388 */ /* 0x0001e40000000800 */
.L_x_137:
[----:B------:R-:W-:Y:S05]  /*0a70*/  BSYNC.RECONVERGENT B0 ;  /* 0x0000000000007941 */ /* 0x000fea0003800200 */
.L_x_136:
[----:B------:R-:W5:Y:S01]  /*0a80*/  LDCU.64 UR14, c[0x0][0x390] ;  /* 0x00007200ff0e77ac */ /* 0x000f620008000a00 */
[----:B------:R-:W-:Y:S02]  /*0a90*/  USHF.L.U32 UR4, UR6, 0x1e, URZ ;  /* 0x0000001e06047899 */ /* 0x000fe400080006ff */
[----:B------:R-:W-:Y:S02]  /*0aa0*/  USHF.L.U64.HI UR5, UR6, 0x1e, UR7 ;  /* 0x0000001e06057899 */ /* 0x000fe40008010207 */
[----:B-----5:R-:W-:-:S04]  /*0ab0*/  UIADD3 UR4, UP0, UPT, -UR4, UR14, URZ ;  /* 0x0000000e04047290 */ /* 0x020fc8000ff1e1ff */
[----:B------:R-:W-:Y:S02]  /*0ac0*/  UIADD3.X UR5, UPT, UPT, ~UR5, UR15, URZ, UP0, !UPT ;  /* 0x0000000f05057290 */ /* 0x000fe400087fe5ff */
[----:B------:R-:W-:-:S04]  /*0ad0*/  UISETP.LT.U32.AND UP0, UPT, UR4, 0x40000000, UPT ;  /* 0x400000000400788c */ /* 0x000fc8000bf01070 */
[----:B------:R-:W-:-:S04]  /*0ae0*/  UISETP.LT.U32.AND.EX UP0, UPT, UR5, URZ, UPT, UP0 ;  /* 0x000000ff0500728c */ /* 0x000fc8000bf01100 */
[----:B------:R-:W-:Y:S02]  /*0af0*/  USEL UR13, UR4, 0x40000000, UP0 ;  /* 0x40000000040d7887 */ /* 0x000fe40008000000 */
[----:B------:R-:W-:Y:S02]  /*0b00*/  USEL UR14, UR5, URZ, UP0 ;  /* 0x000000ff050e7287 */ /* 0x000fe40008000000 */
[----:B------:R-:W-:-:S04]  /*0b10*/  UISETP.GT.U32.AND UP0, UPT, UR13, UR8, UPT ;  /* 0x000000080d00728c */ /* 0x000fc8000bf04070 */
[----:B------:R-:W-:Y:S01]  /*0b20*/  UISETP.GT.U32.AND.EX UP0, UPT, UR14, URZ, UPT, UP0 ;  /* 0x000000ff0e00728c */ /* 0x000fe2000bf04100 */
[----:B------:R-:W-:Y:S08]  /*0b30*/  BAR.SYNC.DEFER_BLOCKING 0x0 ;  /* 0x0000000000007b1d */ /* 0x000ff00000010000 */
[----:B------:R-:W-:Y:S06]  /*0b40*/  BAR.SYNC.DEFER_BLOCKING 0x0 ;  /* 0x0000000000007b1d */ /* 0x000fec0000010000 */
[----:B------:R-:W-:Y:S05]  /*0b50*/  BRA.U !UP0, `(.L_x_145) ;  /* 0x0000000d082c7547 */ /* 0x000fea000b800000 */
[----:B------:R-:W-:Y:S01]  /*0b60*/  UMOV UR10, UR8 ;  /* 0x00000008000a7c82 */ /* 0x000fe20008000000 */
[----:B------:R-:W-:-:S05]  /*0b70*/  UMOV UR5, URZ ;  /* 0x000000ff00057c82 */ /* 0x000fca0008000000 */
.L_x_150:
[----:B-----5:R-:W5:Y:S01]  /*0b80*/  LDCU.64 UR18, c[0x0][0x390] ;  /* 0x00007200ff1277ac */ /* 0x020f620008000a00 */
[----:B------:R-:W-:Y:S02]  /*0b90*/  USHF.L.U32 UR15, UR6, 0x1e, URZ ;  /* 0x0000001e060f7899 */ /* 0x000fe400080006ff */
[----:B------:R-:W-:Y:S02]  /*0ba0*/  USHF.L.U64.HI UR16, UR6, 0x1e, UR7 ;  /* 0x0000001e06107899 */ /* 0x000fe40008010207 */
[----:B------:R-:W-:-:S04]  /*0bb0*/  UIADD3 UR15, UP0, UPT, UR10, UR15, URZ ;  /* 0x0000000f0a0f7290 */ /* 0x000fc8000ff1e0ff */
[----:B------:R-:W-:Y:S02]  /*0bc0*/  UIADD3.X UR16, UPT, UPT, UR5, UR16, URZ, UP0, !UPT ;  /* 0x0000001005107290 */ /* 0x000fe400087fe4ff */
[----:B------:R-:W-:Y:S02]  /*0bd0*/  ULEA UR10, UP0, UR28, UR10, 0xb ;  /* 0x0000000a1c0a7291 */ /* 0x000fe4000f8058ff */
[----:B-----5:R-:W-:Y:S02]  /*0be0*/  UIADD3 UR17, UP1, UPT, -UR15, UR18, URZ ;  /* 0x000000120f117290 */ /* 0x020fe4000ff3e1ff */
[----:B------:R-:W-:Y:S02]  /*0bf0*/  UIADD3.X UR5, UPT, UPT, URZ, UR5, URZ, UP0, !UPT ;  /* 0x00000005ff057290 */ /* 0x000fe400087fe4ff */
[----:B------:R-:W-:Y:S02]  /*0c00*/  UIADD3.X UR4, UPT, UPT, ~UR16, UR19, URZ, UP1, !UPT ;  /* 0x0000001310047290 */ /* 0x000fe40008ffe5ff */
[----:B------:R-:W-:-:S02]  /*0c10*/  UISETP.GE.U32.AND UP1, UPT, UR17, 0x800, UPT ;  /* 0x000008001100788c */ /* 0x000fc4000bf26070 */
[----:B------:R-:W-:Y:S02]  /*0c20*/  UISETP.GE.U32.AND UP0, UPT, UR10, UR13, UPT ;  /* 0x0000000d0a00728c */ /* 0x000fe4000bf06070 */
[----:B------:R-:W-:Y:S02]  /*0c30*/  UISETP.GE.U32.AND.EX UP1, UPT, UR4, URZ, UPT, UP1 ;  /* 0x000000ff0400728c */ /* 0x000fe4000bf26110 */
[----:B------:R-:W-:-:S07]  /*0c40*/  UISETP.GE.U32.AND.EX UP0, UPT, UR5, UR14, UPT, UP0 ;  /* 0x0000000e0500728c */ /* 0x000fce000bf06100 */
[----:B0-----:R-:W-:Y:S05]  /*0c50*/  BRA.U !UP1, `(.L_x_146) ;  /* 0x0000000109587547 */ /* 0x001fea000b800000 */
[----:B------:R-:W4:Y:S01]  /*0c60*/  LDCU.64 UR18, c[0x0][0x388] ;  /* 0x00007100ff1277ac */ /* 0x000f220008000a00 */
[----:B0-23--:R-:W-:-:S05]  /*0c70*/  IADD3 R3, P0, PT, R4, UR15, RZ ;  /* 0x0000000f04037c10 */ /* 0x00dfca000ff1e0ff */
[----:B------:R-:W-:Y:S01]  /*0c80*/  IMAD.X R6, RZ, RZ, UR16, P0 ;  /* 0x00000010ff067e24 */ /* 0x000fe200080e06ff */
[----:B----4-:R-:W-:-:S04]  /*0c90*/  LEA R2, P0, R3, UR18, 0x2 ;  /* 0x0000001203027c11 */ /* 0x010fc8000f8010ff */
        /* <DEDUP_REMOVED lines=18> */
.L_x_146:
[----:B------:R-:W4:Y:S01]  /*0dc0*/  LDCU.64 UR18, c[0x0][0x388] ;  /* 0x00007100ff1277ac */ /* 0x000f220008000a00 */
[C---:B012---:R-:W-:Y:S01]  /*0dd0*/  VIADD R5, R4.reuse, 0x100 ;  /* 0x0000010004057836 */ /* 0x047fe20000000000 */
[C---:B---3--:R-:W-:Y:S01]  /*0de0*/  IADD3 R3, P0, PT, R4.reuse, UR15, RZ ;  /* 0x0000000f04037c10 */ /* 0x048fe2000ff1e0ff */
[C---:B----4-:R-:W-:Y:S01]  /*0df0*/  VIADD R2, R4.reuse, 0x80 ;  /* 0x0000008004027836 */ /* 0x050fe20000000000 */
[C---:B------:R-:W-:Y:S01]  /*0e00*/  ISETP.GE.AND P1, PT, R4.reuse, UR17, PT ;  /* 0x0000001104007c0c */ /* 0x040fe2000bf26270 */
[----:B------:R-:W-:Y:S01]  /*0e10*/  VIADD R7, R4, 0x180 ;  /* 0x0000018004077836 */ /* 0x000fe20000000000 */
[----:B------:R-:W-:Y:S01]  /*0e20*/  ISETP.GE.AND P3, PT, R5, UR17, PT ;  /* 0x0000001105007c0c */ /* 0x000fe2000bf66270 */
[----:B------:R-:W-:Y:S01]  /*0e30*/  IMAD.X R6, RZ, RZ, UR16, P0 ;  /* 0x00000010ff067e24 */ /* 0x000fe200080e06ff */
[----:B------:R-:W-:Y:S01]  /*0e40*/  ISETP.GE.AND P2, PT, R2, UR17, PT ;  /* 0x0000001102007c0c */ /* 0x000fe2000bf46270 */
[----:B------:R-:W-:Y:S01]  /*0e50*/  VIADD R5, R4, 0x200 ;  /* 0x0000020004057836 */ /* 0x000fe20000000000 */
[----:B------:R-:W-:Y:S01]  /*0e60*/  ISETP.GE.AND P4, PT, R7, UR17, PT ;  /* 0x0000001107007c0c */ /* 0x000fe2000bf86270 */
[----:B------:R-:W-:-:S03]  /*0e70*/  IMAD.MOV.U32 R12, RZ, RZ, 0x7fffffff ;  /* 0x7fffffffff0c7424 */ /* 0x000fc600078e00ff */
[----:B------:R-:W-:Y:S01]  /*0e80*/  ISETP.GE.AND P5, PT, R5, UR17, PT ;  /* 0x0000001105007c0c */ /* 0x000fe2000bfa6270 */
[----:B------:R-:W-:Y:S01]  /*0e90*/  VIADD R5, R4, 0x300 ;  /* 0x0000030004057836 */ /* 0x000fe20000000000 */
[----:B------:R-:W-:-:S04]  /*0ea0*/  LEA R2, P0, R3, UR18, 0x2 ;  /* 0x0000001203027c11 */ /* 0x000fc8000f8010ff */
[----:B------:R-:W-:Y:S01]  /*0eb0*/  LEA.HI.X R3, R3, UR19, R6, 0x2, P0 ;  /* 0x0000001303037c11 */ /* 0x000fe200080f1406 */
[----:B------:R-:W-:Y:S01]  /*0ec0*/  IMAD.MOV.U32 R11, RZ, RZ, 0x7fffffff ;  /* 0x7fffffffff0b7424 */ /* 0x000fe200078e00ff */
[----:B------:R-:W-:-:S03]  /*0ed0*/  IADD3 R6, PT, PT, R4, 0x280, RZ ;  /* 0x0000028004067810 */ /* 0x000fc60007ffe0ff */
[----:B------:R1:W5:Y:S01]  /*0ee0*/  @!P1 LDG.E R12, desc[UR20][R2.64] ;  /* 0x00000014020c9981 */ /* 0x000362000c1e1900 */
[----:B------:R-:W-:Y:S01]  /*0ef0*/  ISETP.GE.AND P1, PT, R5, UR17, PT ;  /* 0x0000001105007c0c */ /* 0x000fe2000bf26270 */
[----:B------:R-:W-:Y:S01]  /*0f00*/  VIADD R5, R4, 0x380 ;  /* 0x0000038004057836 */ /* 0x000fe20000000000 */
[----:B------:R-:W-:Y:S01]  /*0f10*/  ISETP.GE.AND P0, PT, R6, UR17, PT ;  /* 0x0000001106007c0c */ /* 0x000fe2000bf06270 */
[----:B------:R-:W-:Y:S01]  /*0f20*/  IMAD.MOV.U32 R9, RZ, RZ, 0x7fffffff ;  /* 0x7fffffffff097424 */ /* 0x000fe200078e00ff */
[----:B------:R1:W5:Y:S02]  /*0f30*/  @!P2 LDG.E R11, desc[UR20][R2.64+0x200] ;  /* 0x00020014020ba981 */ /* 0x000364000c1e1900 */
[----:B------:R-:W-:Y:S01]  /*0f40*/  ISETP.GE.AND P2, PT, R5, UR17, PT ;  /* 0x0000001105007c0c */ /* 0x000fe2000bf46270 */
[----:B------:R-:W-:Y:S02]  /*0f50*/  VIADD R5, R4, 0x480 ;  /* 0x0000048004057836 */ /* 0x000fe40000000000 */
[----:B------:R-:W-:Y:S01]  /*0f60*/  IMAD.MOV.U32 R10, RZ, RZ, 0x7fffffff ;  /* 0x7fffffffff0a7424 */ /* 0x000fe200078e00ff */
[----:B------:R1:W5:Y:S01]  /*0f70*/  @!P4 LDG.E R9, desc[UR20][R2.64+0x600] ;  /* 0x000600140209c981 */ /* 0x000362000c1e1900 */
[----:B------:R-:W-:-:S02]  /*0f80*/  MOV R8, 0x7fffffff ;  /* 0x7fffffff00087802 */ /* 0x000fc40000000f00 */
[C---:B------:R-:W-:Y:S02]  /*0f90*/  LOP3.LUT R6, R4.reuse, 0x400, RZ, 0xfc, !PT ;  /* 0x0000040004067812 */ /* 0x040fe400078efcff */
[----:B------:R-:W-:Y:S01]  /*0fa0*/  ISETP.GE.AND P4, PT, R5, UR17, PT ;  /* 0x0000001105007c0c */ /* 0x000fe2000bf86270 */
[----:B------:R-:W-:Y:S01]  /*0fb0*/  VIADD R5, R4, 0x500 ;  /* 0x0000050004057836 */ /* 0x000fe20000000000 */
[----:B------:R1:W5:Y:S01]  /*0fc0*/  @!P3 LDG.E R10, desc[UR20][R2.64+0x400] ;  /* 0x00040014020ab981 */ /* 0x000362000c1e1900 */
[----:B------:R-:W-:Y:S01]  /*0fd0*/  ISETP.GE.AND P3, PT, R6, UR17, PT ;  /* 0x0000001106007c0c */ /* 0x000fe2000bf66270 */
[----:B------:R-:W-:Y:S02]  /*0fe0*/  IMAD.MOV.U32 R6, RZ, RZ, 0x7fffffff ;  /* 0x7fffffffff067424 */ /* 0x000fe400078e00ff */
[----:B------:R1:W5:Y:S01]  /*0ff0*/  @!P5 LDG.E R8, desc[UR20][R2.64+0x800] ;  /* 0x000800140208d981 */ /* 0x000362000c1e1900 */
[----:B------:R-:W-:Y:S01]  /*1000*/  ISETP.GE.AND P5, PT, R5, UR17, PT ;  /* 0x0000001105007c0c */ /* 0x000fe2000bfa6270 */
[----:B------:R-:W-:-:S02]  /*1010*/  VIADD R5, R4, 0x600 ;  /* 0x0000060004057836 */ /* 0x000fc40000000000 */
[----:B------:R-:W-:Y:S01]  /*1020*/  IMAD.MOV.U32 R7, RZ, RZ, 0x7fffffff ;  /* 0x7fffffffff077424 */ /* 0x000fe200078e00ff */
[----:B------:R1:W5:Y:S01]  /*1030*/  @!P1 LDG.E R6, desc[UR20][R2.64+0xc00] ;  /* 0x000c001402069981 */ /* 0x000362000c1e1900 */
[C---:B------:R-:W-:Y:S01]  /*1040*/  VIADD R13, R4.reuse, 0x580 ;  /* 0x00000580040d7836 */ /* 0x040fe20000000000 */
[----:B------:R-:W-:Y:S01]  /*1050*/  ISETP.GE.AND P1, PT, R5, UR17, PT ;  /* 0x0000001105007c0c */ /* 0x000fe2000bf26270 */
[----:B------:R-:W-:Y:S02]  /*1060*/  IMAD.MOV.U32 R5, RZ, RZ, 0x7fffffff ;  /* 0x7fffffffff057424 */ /* 0x000fe400078e00ff */
[----:B------:R-:W-:Y:S01]  /*1070*/  IMAD.MOV.U32 R19, RZ, RZ, 0x7fffffff ;  /* 0x7fffffffff137424 */ /* 0x000fe200078e00ff */
[----:B------:R1:W5:Y:S01]  /*1080*/  @!P0 LDG.E R7, desc[UR20][R2.64+0xa00] ;  /* 0x000a001402078981 */ /* 0x000362000c1e1900 */
[----:B------:R-:W-:Y:S01]  /*1090*/  IMAD.MOV.U32 R18, RZ, RZ, 0x7fffffff ;  /* 0x7fffffffff127424 */ /* 0x000fe200078e00ff */
[----:B------:R-:W-:Y:S01]  /*10a0*/  ISETP.GE.AND P0, PT, R13, UR17, PT ;  /* 0x000000110d007c0c */ /* 0x000fe2000bf06270 */
[C---:B------:R-:W-:Y:S01]  /*10b0*/  VIADD R14, R4.reuse, 0x700 ;  /* 0x00000700040e7836 */ /* 0x040fe20000000000 */
[----:B------:R-:W-:Y:S01]  /*10c0*/  IADD3 R13, PT, PT, R4, 0x680, RZ ;  /* 0x00000680040d7810 */ /* 0x000fe20007ffe0ff */
[----:B------:R1:W5:Y:S03]  /*10d0*/  @!P2 LDG.E R5, desc[UR20][R2.64+0xe00] ;  /* 0x000e00140205a981 */ /* 0x000366000c1e1900 */
[----:B------:R-:W-:Y:S01]  /*10e0*/  ISETP.GE.AND P2, PT, R13, UR17, PT ;  /* 0x000000110d007c0c */ /* 0x000fe2000bf46270 */
[----:B------:R1:W5:Y:S01]  /*10f0*/  @!P3 LDG.E R19, desc[UR20][R2.64+0x1000] ;  /* 0x001000140213b981 */ /* 0x000362000c1e1900 */
[----:B------:R-:W-:-:S03]  /*1100*/  ISETP.GE.AND P3, PT, R14, UR17, PT ;  /* 0x000000110e007c0c */ /* 0x000fc6000bf66270 */
[----:B------:R1:W5:Y:S01]  /*1110*/  @!P4 LDG.E R18, desc[UR20][R2.64+0x1200] ;  /* 0x001200140212c981 */ /* 0x000362000c1e1900 */
[----:B------:R-:W-:Y:S01]  /*1120*/  ISETP.GE.AND P4, PT, R21, UR17, PT ;  /* 0x0000001115007c0c */ /* 0x000fe2000bf86270 */
[----:B------:R-:W-:Y:S01]  /*1130*/  IMAD.MOV.U32 R17, RZ, RZ, 0x7fffffff ;  /* 0x7fffffffff117424 */ /* 0x000fe200078e00ff */
[----:B------:R-:W-:Y:S01]  /*1140*/  MOV R14, 0x7fffffff ;  /* 0x7fffffff000e7802 */ /* 0x000fe20000000f00 */
[----:B------:R-:W-:Y:S02]  /*1150*/  IMAD.MOV.U32 R16, RZ, RZ, 0x7fffffff ;  /* 0x7fffffffff107424 */ /* 0x000fe400078e00ff */
[----:B------:R-:W-:Y:S02]  /*1160*/  IMAD.MOV.U32 R22, RZ, RZ, 0x7fffffff ;  /* 0x7fffffffff167424 */ /* 0x000fe400078e00ff */
        /* <DEDUP_REMOVED lines=8> */
.L_x_147:
[----:B01----:R-:W0:Y:S02]  /*11f0*/  LDC.64 R2, c[0x0][0x398] ;  /* 0x0000e600ff027b82 */ /* 0x003e240000000a00 */
[----:B0-----:R-:W-:-:S13]  /*1200*/  ISETP.GT.AND P0, PT, R3, R2, PT ;  /* 0x000000020300720c */ /* 0x001fda0003f04270 */
[----:B------:R-:W-:Y:S05]  /*1210*/  @!P0 BRA `(.L_x_148) ;  /* 0x0000000400788947 */ /* 0x000fea0003800000 */
[----:B------:R-:W0:Y:S01]  /*1220*/  S2UR UR15, SR_CgaCtaId ;  /* 0x00000000000f79c3 */ /* 0x000e220000008800 */
[----:B-----5:R-:W-:Y:S01]  /*1230*/  LOP3.LUT R15, R15, 0x80000000, RZ, 0x3c, !PT ;  /* 0x800000000f0f7812 */ /* 0x020fe200078e3cff */
[----:B------:R-:W-:Y:S01]  /*1240*/  UMOV UR4, 0x400 ;  /* 0x0000040000047882 */ /* 0x000fe20000000000 */
[----:B------:R-:W-:Y:S01]  /*1250*/  LOP3.LUT R14, R14, 0x80000000, RZ, 0x3c, !PT ;  /* 0x800000000e0e7812 */ /* 0x000fe200078e3cff */
[----:B------:R-:W1:Y:S01]  /*1260*/  LDCU UR16, c[0x0][0x398] ;  /* 0x00007300ff1077ac */ /* 0x000e620008000800 */
[----:B------:R-:W-:Y:S02]  /*1270*/  LOP3.LUT R13, R13, 0x80000000, RZ, 0x3c, !PT ;  /* 0x800000000d0d7812 */ /* 0x000fe400078e3cff */
[----:B------:R-:W-:Y:S02]  /*1280*/  LOP3.LUT R2, R22, 0x80000000, RZ, 0x3c, !PT ;  /* 0x8000000016027812 */ /* 0x000fe400078e3cff */
[----:B------:R-:W-:Y:S02]  /*1290*/  LOP3.LUT R16, R16, 0x80000000, RZ, 0x3c, !PT ;  /* 0x8000000010107812 */ /* 0x000fe400078e3cff */
[----:B------:R-:W-:-:S02]  /*12a0*/  LOP3.LUT R17, R17, 0x80000000, RZ, 0x3c, !PT ;  /* 0x8000000011117812 */ /* 0x000fc400078e3cff */
[----:B------:R-:W-:Y:S02]  /*12b0*/  LOP3.LUT R18, R18, 0x80000000, RZ, 0x3c, !PT ;  /* 0x8000000012127812 */ /* 0x000fe400078e3cff */
[----:B------:R-:W-:Y:S02]  /*12c0*/  LOP3.LUT R19, R19, 0x80000000, RZ, 0x3c, !PT ;  /* 0x8000000013137812 */ /* 0x000fe400078e3cff */
[----:B------:R-:W-:Y:S02]  /*12d0*/  LOP3.LUT R5, R5, 0x80000000, RZ, 0x3c, !PT ;  /* 0x8000000005057812 */ /* 0x000fe400078e3cff */
[----:B------:R-:W-:Y:S02]  /*12e0*/  LOP3.LUT R6, R6, 0x80000000, RZ, 0x3c, !PT ;  /* 0x8000000006067812 */ /* 0x000fe400078e3cff */
[----:B------:R-:W-:Y:S02]  /*12f0*/  LOP3.LUT R7, R7, 0x80000000, RZ, 0x3c, !PT ;  /* 0x8000000007077812 */ /* 0x000fe400078e3cff */
[----:B------:R-:W-:Y:S01]  /*1300*/  LOP3.LUT R8, R8, 0x80000000, RZ, 0x3c, !PT ;  /* 0x8000000008087812 */ /* 0x000fe200078e3cff */
[----:B0-----:R-:W-:Y:S01]  /*1310*/  ULEA UR15, UR15, UR4, 0x18 ;  /* 0x000000040f0f7291 */ /* 0x001fe2000f8ec0ff */
[----:B------:R-:W-:-:S02]  /*1320*/  LOP3.LUT R9, R9, 0x80000000, RZ, 0x3c, !PT ;  /* 0x8000000009097812 */ /* 0x000fc400078e3cff */
[----:B------:R-:W-:Y:S01]  /*1330*/  LOP3.LUT R10, R10, 0x80000000, RZ, 0x3c, !PT ;  /* 0x800000000a0a7812 */ /* 0x000fe200078e3cff */
[----:B------:R-:W-:Y:S01]  /*1340*/  UMOV UR4, URZ ;  /* 0x000000ff00047c82 */ /* 0x000fe20008000000 */
[----:B------:R-:W-:Y:S02]  /*1350*/  LOP3.LUT R11, R11, 0x80000000, RZ, 0x3c, !PT ;  /* 0x800000000b0b7812 */ /* 0x000fe400078e3cff */
[----:B-1----:R-:W-:-:S07]  /*1360*/  LOP3.LUT R12, R12, 0x80000000, RZ, 0x3c, !PT ;  /* 0x800000000c0c7812 */ /* 0x002fce00078e3cff */
.L_x_149:
[----:B------:R-:W-:Y:S01]  /*1370*/  IMAD R22, RZ, RZ, -UR16 ;  /* 0x80000010ff167e24 */ /* 0x000fe2000f8e02ff */
[----:B0-----:R-:W-:Y:S01]  /*1380*/  SHF.R.U32.HI R23, RZ, UR16, R12 ;  /* 0x00000010ff177c19 */ /* 0x001fe2000801160c */
[----:B------:R-:W-:Y:S01]  /*1390*/  IMAD.MOV.U32 R25, RZ, RZ, -0x1 ;  /* 0xffffffffff197424 */ /* 0x000fe200078e00ff */
[----:B------:R-:W-:Y:S01]  /*13a0*/  ULEA UR17, UR4, UR15, 0xa ;  /* 0x0000000f04117291 */ /* 0x000fe2000f8e50ff */
[----:B------:R-:W-:Y:S01]  /*13b0*/  SHF.R.U32.HI R27, RZ, UR16, R10 ;  /* 0x00000010ff1b7c19 */ /* 0x000fe2000801160a */
[----:B------:R-:W-:Y:S01]  /*13c0*/  UIADD3 UR4, UPT, UPT, UR4, 0x1, URZ ;  /* 0x0000000104047890 */ /* 0x000fe2000fffe0ff */
[----:B------:R-:W-:Y:S02]  /*13d0*/  VIADDMNMX R22, R22, R3, 0x8, PT ;  /* 0x0000000816167446 */ /* 0x000fe40003800103 */
[----:B------:R-:W-:Y:S02]  /*13e0*/  SHF.R.U32.HI R29, RZ, UR16, R9 ;  /* 0x00000010ff1d7c19 */ /* 0x000fe40008011609 */
[----:B------:R-:W-:-:S02]  /*13f0*/  SHF.L.U32 R22, R25, R22, RZ ;  /* 0x0000001619167219 */ /* 0x000fc400000006ff */
[----:B------:R-:W-:Y:S02]  /*1400*/  SHF.R.U32.HI R25, RZ, UR16, R11 ;  /* 0x00000010ff197c19 */ /* 0x000fe4000801160b */
[-C--:B------:R-:W-:Y:S02]  /*1410*/  LOP3.LUT R23, R23, R22.reuse, RZ, 0x30, !PT ;  /* 0x0000001617177212 */ /* 0x080fe400078e30ff */
[-C--:B------:R-:W-:Y:S02]  /*1420*/  LOP3.LUT R25, R25, R22.reuse, RZ, 0x30, !PT ;  /* 0x0000001619197212 */ /* 0x080fe400078e30ff */
[----:B------:R-:W-:Y:S02]  /*1430*/  LOP3.LUT R27, R27, R22, RZ, 0x30, !PT ;  /* 0x000000161b1b7212 */ /* 0x000fe400078e30ff */
[----:B------:R-:W-:Y:S02]  /*1440*/  LEA R23, R23, UR17, 0x2 ;  /* 0x0000001117177c11 */ /* 0x000fe4000f8e10ff */
[----:B------:R-:W-:-:S02]  /*1450*/  LEA R25, R25, UR17, 0x2 ;  /* 0x0000001119197c11 */ /* 0x000fc4000f8e10ff */
[----:B------:R-:W-:Y:S01]  /*1460*/  LEA R27, R27, UR17, 0x2 ;  /* 0x000000111b1b7c11 */ /* 0x000fe2000f8e10ff */
[----:B------:R0:W-:Y:S01]  /*1470*/  ATOMS.POPC.INC.32 RZ, [R23+URZ] ;  /* 0x0000000017ff7f8c */ /* 0x0001e2000d8000ff */
[----:B------:R-:W-:Y:S02]  /*1480*/  SHF.R.U32.HI R24, RZ, UR16, R8 ;  /* 0x00000010ff187c19 */ /* 0x000fe40008011608 */
[----:B------:R-:W-:Y:S01]  /*1490*/  SHF.R.U32.HI R26, RZ, UR16, R7 ;  /* 0x00000010ff1a7c19 */ /* 0x000fe20008011607 */
[----:B------:R1:W-:Y:S01]  /*14a0*/  ATOMS.POPC.INC.32 RZ, [R25+URZ] ;  /* 0x0000000019ff7f8c */ /* 0x0003e2000d8000ff */
[-C--:B------:R-:W-:Y:S02]  /*14b0*/  LOP3.LUT R29, R29, R22.reuse, RZ, 0x30, !PT ;  /* 0x000000161d1d7212 */ /* 0x080fe400078e30ff */
[----:B------:R-:W-:Y:S01]  /*14c0*/  LOP3.LUT R24, R24, R22, RZ, 0x30, !PT ;  /* 0x0000001618187212 */ /* 0x000fe200078e30ff */
[----:B------:R2:W-:Y:S01]  /*14d0*/  ATOMS.POPC.INC.32 RZ, [R27+URZ] ;  /* 0x000000001bff7f8c */ /* 0x0005e2000d8000ff */
[----:B0-----:R-:W-:-:S02]  /*14e0*/  SHF.R.U32.HI R23, RZ, UR16, R6 ;  /* 0x00000010ff177c19 */ /* 0x001fc40008011606 */
[-C--:B------:R-:W-:Y:S02]  /*14f0*/  LOP3.LUT R26, R26, R22.reuse, RZ, 0x30, !PT ;  /* 0x000000161a1a7212 */ /* 0x080fe400078e30ff */
[----:B-1----:R-:W-:Y:S02]  /*1500*/  SHF.R.U32.HI R25, RZ, UR16, R5 ;  /* 0x00000010ff197c19 */ /* 0x002fe40008011605 */
[-C--:B------:R-:W-:Y:S02]  /*1510*/  LOP3.LUT R23, R23, R22.reuse, RZ, 0x30, !PT ;  /* 0x0000001617177212 */ /* 0x080fe400078e30ff */
[----:B--2---:R-:W-:Y:S02]  /*1520*/  SHF.R.U32.HI R27, RZ, UR16, R19 ;  /* 0x00000010ff1b7c19 */ /* 0x004fe40008011613 */
[----:B------:R-:W-:Y:S02]  /*1530*/  LEA R29, R29, UR17, 0x2 ;  /* 0x000000111d1d7c11 */ /* 0x000fe4000f8e10ff */
[----:B------:R-:W-:-:S02]  /*1540*/  LOP3.LUT R25, R25, R22, RZ, 0x30, !PT ;  /* 0x0000001619197212 */ /* 0x000fc400078e30ff */
[----:B------:R-:W-:Y:S01]  /*1550*/  LEA R24, R24, UR17, 0x2 ;  /* 0x0000001118187c11 */ /* 0x000fe2000f8e10ff */
[----:B------:R0:W-:Y:S01]  /*1560*/  ATOMS.POPC.INC.32 RZ, [R29+URZ] ;  /* 0x000000001dff7f8c */ /* 0x0001e2000d8000ff */
[----:B------:R-:W-:Y:S02]  /*1570*/  LOP3.LUT R27, R27, R22, RZ, 0x30, !PT ;  /* 0x000000161b1b7212 */ /* 0x000fe400078e30ff */
[----:B------:R-:W-:Y:S01]  /*1580*/  LEA R26, R26, UR17, 0x2 ;  /* 0x000000111a1a7c11 */ /* 0x000fe2000f8e10ff */
[----:B------:R1:W-:Y:S01]  /*1590*/  ATOMS.POPC.INC.32 RZ, [R24+URZ] ;  /* 0x0000000018ff7f8c */ /* 0x0003e2000d8000ff */
[----:B------:R-:W-:Y:S02]  /*15a0*/  LEA R23, R23, UR17, 0x2 ;  /* 0x0000001117177c11 */ /* 0x000fe4000f8e10ff */
[----:B------:R-:W-:Y:S01]  /*15b0*/  LEA R25, R25, UR17, 0x2 ;  /* 0x0000001119197c11 */ /* 0x000fe2000f8e10ff */
[----:B------:R2:W-:Y:S01]  /*15c0*/  ATOMS.POPC.INC.32 RZ, [R26+URZ] ;  /* 0x000000001aff7f8c */ /* 0x0005e2000d8000ff */
[----:B------:R-:W-:-:S02]  /*15d0*/  LEA R27, R27, UR17, 0x2 ;  /* 0x000000111b1b7c11 */ /* 0x000fc4000f8e10ff */
[----:B0-----:R-:W-:Y:S01]  /*15e0*/  SHF.R.U32.HI R29, RZ, UR16, R18 ;  /* 0x00000010ff1d7c19 */ /* 0x001fe20008011612 */
[----:B------:R0:W-:Y:S01]  /*15f0*/  ATOMS.POPC.INC.32 RZ, [R23+URZ] ;  /* 0x0000000017ff7f8c */ /* 0x0001e2000d8000ff */
[----:B-1----:R-:W-:Y:S02]  /*1600*/  SHF.R.U32.HI R24, RZ, UR16, R17 ;  /* 0x00000010ff187c19 */ /* 0x002fe40008011611 */
[----:B------:R-:W-:Y:S01]  /*1610*/  SHF.R.U32.HI R28, RZ, UR16, R15 ;  /* 0x00000010ff1c7c19 */ /* 0x000fe2000801160f */
[----:B------:R1:W-:Y:S01]  /*1620*/  ATOMS.POPC.INC.32 RZ, [R25+URZ] ;  /* 0x0000000019ff7f8c */ /* 0x0003e2000d8000ff */
[----:B--2---:R-:W-:Y:S02]  /*1630*/  SHF.R.U32.HI R26, RZ, UR16, R16 ;  /* 0x00000010ff1a7c19 */ /* 0x004fe40008011610 */
[----:B------:R-:W-:Y:S01]  /*1640*/  LOP3.LUT R29, R29, R22, RZ, 0x30, !PT ;  /* 0x000000161d1d7212 */ /* 0x000fe200078e30ff */
[----:B------:R2:W-:Y:S01]  /*1650*/  ATOMS.POPC.INC.32 RZ, [R27+URZ] ;  /* 0x000000001bff7f8c */ /* 0x0005e2000d8000ff */
[----:B0-----:R-:W-:-:S02]  /*1660*/  SHF.R.U32.HI R23, RZ, UR16, R2 ;  /* 0x00000010ff177c19 */ /* 0x001fc40008011602 */
[-C--:B------:R-:W-:Y:S02]  /*1670*/  LOP3.LUT R24, R24, R22.reuse, RZ, 0x30, !PT ;  /* 0x0000001618187212 */ /* 0x080fe400078e30ff */
[----:B-1----:R-:W-:Y:S02]  /*1680*/  SHF.R.U32.HI R25, RZ, UR16, R13 ;  /* 0x00000010ff197c19 */ /* 0x002fe4000801160d */
[-C--:B------:R-:W-:Y:S02]  /*1690*/  LOP3.LUT R26, R26, R22.reuse, RZ, 0x30, !PT ;  /* 0x000000161a1a7212 */ /* 0x080fe400078e30ff */
[----:B--2---:R-:W-:Y:S01]  /*16a0*/  SHF.R.U32.HI R27, RZ, UR16, R14 ;  /* 0x00000010ff1b7c19 */ /* 0x004fe2000801160e */
[----:B------:R-:W-:Y:S01]  /*16b0*/  UIADD3 UR16, UPT, UPT, UR16, 0x8, URZ ;  /* 0x0000000810107890 */ /* 0x000fe2000fffe0ff */
[----:B------:R-:W-:Y:S02]  /*16c0*/  LOP3.LUT R23, R23, R22, RZ, 0x30, !PT ;  /* 0x0000001617177212 */ /* 0x000fe400078e30ff */
[----:B------:R-:W-:-:S02]  /*16d0*/  LEA R29, R29, UR17, 0x2 ;  /* 0x000000111d1d7c11 */ /* 0x000fc4000f8e10ff */
[-C--:B------:R-:W-:Y:S02]  /*16e0*/  LOP3.LUT R25, R25, R22.reuse, RZ, 0x30, !PT ;  /* 0x0000001619197212 */ /* 0x080fe400078e30ff */
[----:B------:R-:W-:Y:S01]  /*16f0*/  ISETP.LE.AND P0, PT, R3, UR16, PT ;  /* 0x0000001003007c0c */ /* 0x000fe2000bf03270 */
[----:B------:R0:W-:Y:S01]  /*1700*/  ATOMS.POPC.INC.32 RZ, [R29+URZ] ;  /* 0x000000001dff7f8c */ /* 0x0001e2000d8000ff */
[----:B------:R-:W-:Y:S02]  /*1710*/  LEA R24, R24, UR17, 0x2 ;  /* 0x0000001118187c11 */ /* 0x000fe4000f8e10ff */
[-C--:B------:R-:W-:Y:S02]  /*1720*/  LOP3.LUT R27, R27, R22.reuse, RZ, 0x30, !PT ;  /* 0x000000161b1b7212 */ /* 0x080fe400078e30ff */
[----:B------:R-:W-:Y:S01]  /*1730*/  LEA R26, R26, UR17, 0x2 ;  /* 0x000000111a1a7c11 */ /* 0x000fe2000f8e10ff */
[----:B------:R0:W-:Y:S01]  /*1740*/  ATOMS.POPC.INC.32 RZ, [R24+URZ] ;  /* 0x0000000018ff7f8c */ /* 0x0001e2000d8000ff */
[----:B------:R-:W-:-:S02]  /*1750*/  LOP3.LUT R28, R28, R22, RZ, 0x30, !PT ;  /* 0x000000161c1c7212 */ /* 0x000fc400078e30ff */
[----:B------:R-:W-:Y:S01]  /*1760*/  LEA R23, R23, UR17, 0x2 ;  /* 0x0000001117177c11 */ /* 0x000fe2000f8e10ff */
[----:B------:R0:W-:Y:S01]  /*1770*/  ATOMS.POPC.INC.32 RZ, [R26+URZ] ;  /* 0x000000001aff7f8c */ /* 0x0001e2000d8000ff */
[----:B------:R-:W-:Y:S02]  /*1780*/  LEA R25, R25, UR17, 0x2 ;  /* 0x0000001119197c11 */ /* 0x000fe4000f8e10ff */
[----:B------:R-:W-:Y:S01]  /*1790*/  LEA R27, R27, UR17, 0x2 ;  /* 0x000000111b1b7c11 */ /* 0x000fe2000f8e10ff */
[----:B------:R0:W-:Y:S01]  /*17a0*/  ATOMS.POPC.INC.32 RZ, [R23+URZ] ;  /* 0x0000000017ff7f8c */ /* 0x0001e2000d8000ff */
[----:B------:R-:W-:-:S03]  /*17b0*/  LEA R28, R28, UR17, 0x2 ;  /* 0x000000111c1c7c11 */ /* 0x000fc6000f8e10ff */
[----:B------:R0:W-:Y:S04]  /*17c0*/  ATOMS.POPC.INC.32 RZ, [R25+URZ] ;  /* 0x0000000019ff7f8c */ /* 0x0001e8000d8000ff */
[----:B------:R0:W-:Y:S04]  /*17d0*/  ATOMS.POPC.INC.32 RZ, [R27+URZ] ;  /* 0x000000001bff7f8c */ /* 0x0001e8000d8000ff */
[----:B------:R0:W-:Y:S01]  /*17e0*/  ATOMS.POPC.INC.32 RZ, [R28+URZ] ;  /* 0x000000001cff7f8c */ /* 0x0001e2000d8000ff */
[----:B------:R-:W-:Y:S05]  /*17f0*/  @!P0 BRA `(.L_x_149) ;  /* 0xfffffff800dc8947 */ /* 0x000fea000383ffff */
.L_x_148:
[----:B------:R-:W-:Y:S05]  /*1800*/  BRA.U !UP0, `(.L_x_150) ;  /* 0xfffffff108dc7547 */ /* 0x000fea000b83ffff */
.L_x_145:
[----:B------:R-:W-:Y:S01]  /*1810*/  BAR.SYNC.DEFER_BLOCKING 0x0 ;  /* 0x0000000000007b1d */ /* 0x000fe20000010000 */
[----:B------:R-:W-:-:S05]  /*1820*/  ISETP.NE.AND P0, PT, R20, RZ, PT ;  /* 0x000000ff1400720c */ /* 0x000fca0003f05270 */
[----:B------:R-:W-:Y:S08]  /*1830*/  BSSY.RECONVERGENT B0, `(.L_x_151) ;  /* 0x0000164000007945 */ /* 0x000ff00003800200 */
[----:B------:R-:W-:Y:S05]  /*1840*/  @P0 BRA `(.L_x_152) ;  /* 0x0000001400880947 */ /* 0x000fea0003800000 */
[----:B------:R-:W-:Y:S01]  /*1850*/  UISETP.GE.U32.AND UP0, UPT, UR22, 0x7, UPT ;  /* 0x000000071600788c */ /* 0x000fe2000bf06070 */
[----:B0-23--:R-:W-:-:S08]  /*1860*/  IMAD.MOV.U32 R3, RZ, RZ, RZ ;  /* 0x000000ffff037224 */ /* 0x00dfd000078e00ff */
[----:B------:R-:W-:Y:S05]  /*1870*/  BRA.U !UP0, `(.L_x_153) ;  /* 0x00000005085c7547 */ /* 0x000fea000b800000 */
[----:B----4-:R-:W0:Y:S01]  /*1880*/  LDC.64 R2, c[0x0][0x380] ;  /* 0x0000e000ff027b82 */ /* 0x010e220000000a00 */
[----:B-1---5:R-:W-:-:S07]  /*1890*/  IMAD.MOV.U32 R5, RZ, RZ, RZ ;  /* 0x000000ffff057224 */ /* 0x022fce00078e00ff */
.L_x_170:
[----:B----4-:R-:W-:Y:S01]  /*18a0*/  IMAD R7, R5, 0x400, R0 ;  /* 0x0000040005077824 */ /* 0x010fe200078e0200 */
[----:B------:R-:W-:Y:S04]  /*18b0*/  BSSY.RECONVERGENT B1, `(.L_x_154) ;  /* 0x000000f000017945 */ /* 0x000fe80003800200 */
[----:B01----:R-:W1:Y:S04]  /*18c0*/  LDS R18, [R7] ;  /* 0x0000000007127984 */ /* 0x003e680000000800 */
[----:B--23--:R2:W3:Y:S04]  /*18d0*/  LDS R9, [R7+0x400] ;  /* 0x0004000007097984 */ /* 0x00c4e80000000800 */
[----:B------:R2:W4:Y:S04]  /*18e0*/  LDS R22, [R7+0x800] ;  /* 0x0008000007167984 */ /* 0x0005280000000800 */
[----:B------:R2:W0:Y:S04]  /*18f0*/  LDS R14, [R7+0xc00] ;  /* 0x000c0000070e7984 */ /* 0x0004280000000800 */
[----:B------:R2:W0:Y:S04]  /*1900*/  LDS R12, [R7+0x1000] ;  /* 0x00100000070c7984 */ /* 0x0004280000000800 */
[----:B------:R2:W0:Y:S04]  /*1910*/  LDS R6, [R7+0x1400] ;  /* 0x0014000007067984 */ /* 0x0004280000000800 */
[----:B------:R2:W0:Y:S04]  /*1920*/  LDS R8, [R7+0x1800] ;  /* 0x0018000007087984 */ /* 0x0004280000000800 */
[----:B------:R2:W0:Y:S01]  /*1930*/  LDS R10, [R7+0x1c00] ;  /* 0x001c0000070a7984 */ /* 0x0004220000000800 */
[----:B-1----:R-:W-:-:S13]  /*1940*/  ISETP.NE.AND P0, PT, R18, RZ, PT ;  /* 0x000000ff1200720c */ /* 0x002fda0003f05270 */
[----:B--234-:R-:W-:Y:S05]  /*1950*/  @!P0 BRA `(.L_x_155) ;  /* 0x0000000000108947 */ /* 0x01cfea0003800000 */
[----:B------:R-:W-:Y:S01]  /*1960*/  LEA R17, R5, R4, 0x8 ;  /* 0x0000000405117211 */ /* 0x000fe200078e40ff */
[----:B------:R-:W-:-:S04]  /*1970*/  IMAD.MOV.U32 R19, RZ, RZ, RZ ;  /* 0x000000ffff137224 */ /* 0x000fc800078e00ff */
[----:B0-----:R-:W-:-:S05]  /*1980*/  IMAD.WIDE.U32 R16, R17, 0x8, R2 ;  /* 0x0000000811107825 */ /* 0x001fca00078e0002 */
[----:B------:R1:W-:Y:S02]  /*1990*/  REDG.E.ADD.64.STRONG.GPU desc[UR20][R16.64], R18 ;  /* 0x000000121000798e */ /* 0x0003e4000c12e514 */
.L_x_155:
[----:B------:R-:W-:Y:S05]  /*19a0*/  BSYNC.RECONVERGENT B1 ;  /* 0x0000000000017941 */ /* 0x000fea0003800200 */
.L_x_154:
[----:B------:R-:W-:Y:S01]  /*19b0*/  ISETP.NE.AND P6, PT, R9, RZ, PT ;  /* 0x000000ff0900720c */ /* 0x000fe20003fc5270 */
[----:B------:R-:W-:Y:S01]  /*19c0*/  BSSY.RECONVERGENT B1, `(.L_x_156) ;  /* 0x000000e000017945 */ /* 0x000fe20003800200 */
[----:B------:R-:W-:Y:S02]  /*19d0*/  ISETP.NE.AND P0, PT, R22, RZ, PT ;  /* 0x000000ff1600720c */ /* 0x000fe40003f05270 */
[----:B0-----:R-:W-:Y:S02]  /*19e0*/  ISETP.NE.AND P1, PT, R14, RZ, PT ;  /* 0x000000ff0e00720c */ /* 0x001fe40003f25270 */
[----:B------:R-:W-:Y:S02]  /*19f0*/  ISETP.NE.AND P2, PT, R12, RZ, PT ;  /* 0x000000ff0c00720c */ /* 0x000fe40003f45270 */
[----:B------:R-:W-:Y:S02]  /*1a00*/  ISETP.NE.AND P3, PT, R6, RZ, PT ;  /* 0x000000ff0600720c */ /* 0x000fe40003f65270 */
[----:B------:R-:W-:-:S02]  /*1a10*/  ISETP.NE.AND P4, PT, R8, RZ, PT ;  /* 0x000000ff0800720c */ /* 0x000fc40003f85270 */
[----:B------:R-:W-:Y:S01]  /*1a20*/  ISETP.NE.AND P5, PT, R10, RZ, PT ;  /* 0x000000ff0a00720c */ /* 0x000fe20003fa5270 */
[----:B------:R-:W-:-:S12]  /*1a30*/  @!P6 BRA `(.L_x_157) ;  /* 0x000000000018e947 */ /* 0x000fd80003800000 */
[----:B-1----:R-:W-:Y:S02]  /*1a40*/  IMAD R17, R5, 0x100, R4 ;  /* 0x0000010005117824 */ /* 0x002fe400078e0204 */
[----:B------:R-:W-:Y:S02]  /*1a50*/  IMAD.MOV.U32 R18, RZ, RZ, R9 ;  /* 0x000000ffff127224 */ /* 0x000fe400078e0009 */
[----:B------:R-:W-:Y:S02]  /*1a60*/  VIADD R17, R17, 0x100 ;  /* 0x0000010011117836 */ /* 0x000fe40000000000 */
[----:B------:R-:W-:Y:S02]  /*1a70*/  IMAD.MOV.U32 R19, RZ, RZ, RZ ;  /* 0x000000ffff137224 */ /* 0x000fe400078e00ff */
[----:B------:R-:W-:-:S05]  /*1a80*/  IMAD.WIDE.U32 R16, R17, 0x8, R2 ;  /* 0x0000000811107825 */ /* 0x000fca00078e0002 */
[----:B------:R0:W-:Y:S02]  /*1a90*/  REDG.E.ADD.64.STRONG.GPU desc[UR20][R16.64], R18 ;  /* 0x000000121000798e */ /* 0x0001e4000c12e514 */
.L_x_157:
[----:B------:R-:W-:Y:S05]  /*1aa0*/  BSYNC.RECONVERGENT B1 ;  /* 0x0000000000017941 */ /* 0x000fea0003800200 */
.L_x_156:
[----:B------:R-:W-:Y:S04]  /*1ab0*/  BSSY.RECONVERGENT B1, `(.L_x_158) ;  /* 0x0000007000017945 */ /* 0x000fe80003800200 */
[----:B------:R-:W-:Y:S05]  /*1ac0*/  @!P0 BRA `(.L_x_159) ;  /* 0x0000000000148947 */ /* 0x000fea0003800000 */
[----:B01----:R-:W-:Y:S02]  /*1ad0*/  IMAD R17, R5, 0x100, R4 ;  /* 0x0000010005117824 */ /* 0x003fe400078e0204 */
[----:B------:R-:W-:-:S03]  /*1ae0*/  IMAD.MOV.U32 R23, RZ, RZ, RZ ;  /* 0x000000ffff177224 */ /* 0x000fc600078e00ff */
[----:B------:R-:W-:-:S05]  /*1af0*/  IADD3 R17, PT, PT, R17, 0x200, RZ ;  /* 0x0000020011117810 */ /* 0x000fca0007ffe0ff */
[----:B------:R-:W-:-:S05]  /*1b00*/  IMAD.WIDE.U32 R16, R17, 0x8, R2 ;  /* 0x0000000811107825 */ /* 0x000fca00078e0002 */
[----:B------:R2:W-:Y:S02]  /*1b10*/  REDG.E.ADD.64.STRONG.GPU desc[UR20][R16.64], R22 ;  /* 0x000000161000798e */ /* 0x0005e4000c12e514 */
.L_x_159:
[----:B------:R-:W-:Y:S05]  /*1b20*/  BSYNC.RECONVERGENT B1 ;  /* 0x0000000000017941 */ /* 0x000fea0003800200 */
.L_x_158:
[----:B------:R-:W-:Y:S04]  /*1b30*/  BSSY.RECONVERGENT B1, `(.L_x_160) ;  /* 0x0000007000017945 */ /* 0x000fe80003800200 */
[----:B------:R-:W-:Y:S05]  /*1b40*/  @!P1 BRA `(.L_x_161) ;  /* 0x0000000000149947 */ /* 0x000fea0003800000 */
[----:B012---:R-:W-:Y:S02]  /*1b50*/  IMAD R17, R5, 0x100, R4 ;  /* 0x0000010005117824 */ /* 0x007fe400078e0204 */
[----:B------:R-:W-:Y:S02]  /*1b60*/  IMAD.MOV.U32 R15, RZ, RZ, RZ ;  /* 0x000000ffff0f7224 */ /* 0x000fe400078e00ff */
[----:B------:R-:W-:-:S04]  /*1b70*/  VIADD R17, R17, 0x300 ;  /* 0x0000030011117836 */ /* 0x000fc80000000000 */
[----:B------:R-:W-:-:S05]  /*1b80*/  IMAD.WIDE.U32 R16, R17, 0x8, R2 ;  /* 0x0000000811107825 */ /* 0x000fca00078e0002 */
[----:B------:R3:W-:Y:S02]  /*1b90*/  REDG.E.ADD.64.STRONG.GPU desc[UR20][R16.64], R14 ;  /* 0x0000000e1000798e */ /* 0x0007e4000c12e514 */
.L_x_161:
[----:B------:R-:W-:Y:S05]  /*1ba0*/  BSYNC.RECONVERGENT B1 ;  /* 0x0000000000017941 */ /* 0x000fea0003800200 */
.L_x_160:
[----:B------:R-:W-:Y:S04]  /*1bb0*/  BSSY.RECONVERGENT B1, `(.L_x_162) ;  /* 0x0000007000017945 */ /* 0x000fe80003800200 */
[----:B------:R-:W-:Y:S05]  /*1bc0*/  @!P2 BRA `(.L_x_163) ;  /* 0x000000000014a947 */ /* 0x000fea0003800000 */
[----:B---3--:R-:W-:Y:S02]  /*1bd0*/  IMAD R15, R5, 0x100, R4 ;  /* 0x00000100050f7824 */ /* 0x008fe400078e0204 */
[----:B------:R-:W-:Y:S02]  /*1be0*/  HFMA2 R13, -RZ, RZ, 0, 0 ;  /* 0x00000000ff0d7431 */ /* 0x000fe400000001ff */
[----:B------:R-:W-:-:S04]  /*1bf0*/  VIADD R15, R15, 0x400 ;  /* 0x000004000f0f7836 */ /* 0x000fc80000000000 */
[----:B------:R-:W-:-:S05]  /*1c00*/  IMAD.WIDE.U32 R14, R15, 0x8, R2 ;  /* 0x000000080f0e7825 */ /* 0x000fca00078e0002 */
[----:B------:R4:W-:Y:S02]  /*1c10*/  REDG.E.ADD.64.STRONG.GPU desc[UR20][R14.64], R12 ;  /* 0x0000000c0e00798e */ /* 0x0009e4000c12e514 */
.L_x_163:
[----:B------:R-:W-:Y:S05]  /*1c20*/  BSYNC.RECONVERGENT B1 ;  /* 0x0000000000017941 */ /* 0x000fea0003800200 */
.L_x_162:
[----:B------:R-:W-:Y:S04]  /*1c30*/  BSSY.RECONVERGENT B1, `(.L_x_164) ;  /* 0x0000007000017945 */ /* 0x000fe80003800200 */
[----:B------:R-:W-:Y:S05]  /*1c40*/  @!P3 BRA `(.L_x_165) ;  /* 0x000000000014b947 */ /* 0x000fea0003800000 */
[----:B----4-:R-:W-:Y:S02]  /*1c50*/  IMAD R13, R5, 0x100, R4 ;  /* 0x00000100050d7824 */ /* 0x010fe400078e0204 */
[----:B------:R-:W-:Y:S02]  /*1c60*/  IMAD.MOV.U32 R7, RZ, RZ, RZ ;  /* 0x000000ffff077224 */ /* 0x000fe400078e00ff */
[----:B------:R-:W-:-:S04]  /*1c70*/  VIADD R13, R13, 0x500 ;  /* 0x000005000d0d7836 */ /* 0x000fc80000000000 */
[----:B------:R-:W-:-:S05]  /*1c80*/  IMAD.WIDE.U32 R12, R13, 0x8, R2 ;  /* 0x000000080d0c7825 */ /* 0x000fca00078e0002 */
[----:B------:R4:W-:Y:S02]  /*1c90*/  REDG.E.ADD.64.STRONG.GPU desc[UR20][R12.64], R6 ;  /* 0x000000060c00798e */ /* 0x0009e4000c12e514 */
.L_x_165:
[----:B------:R-:W-:Y:S05]  /*1ca0*/  BSYNC.RECONVERGENT B1 ;  /* 0x0000000000017941 */ /* 0x000fea0003800200 */
.L_x_164:
[----:B------:R-:W-:Y:S04]  /*1cb0*/  BSSY.RECONVERGENT B1, `(.L_x_166) ;  /* 0x0000007000017945 */ /* 0x000fe80003800200 */
[----:B------:R-:W-:Y:S05]  /*1cc0*/  @!P4 BRA `(.L_x_167) ;  /* 0x000000000014c947 */ /* 0x000fea0003800000 */
[----:B----4-:R-:W-:Y:S02]  /*1cd0*/  IMAD R7, R5, 0x100, R4 ;  /* 0x0000010005077824 */ /* 0x010fe400078e0204 */
[----:B------:R-:W-:Y:S02]  /*1ce0*/  IMAD.MOV.U32 R9, RZ, RZ, RZ ;  /* 0x000000ffff097224 */ /* 0x000fe400078e00ff */
[----:B------:R-:W-:-:S04]  /*1cf0*/  VIADD R7, R7, 0x600 ;  /* 0x0000060007077836 */ /* 0x000fc80000000000 */
[----:B------:R-:W-:-:S05]  /*1d00*/  IMAD.WIDE.U32 R6, R7, 0x8, R2 ;  /* 0x0000000807067825 */ /* 0x000fca00078e0002 */
[----:B------:R4:W-:Y:S02]  /*1d10*/  REDG.E.ADD.64.STRONG.GPU desc[UR20][R6.64], R8 ;  /* 0x000000080600798e */ /* 0x0009e4000c12e514 */
.L_x_167:
[----:B------:R-:W-:Y:S05]  /*1d20*/  BSYNC.RECONVERGENT B1 ;  /* 0x0000000000017941 */ /* 0x000fea0003800200 */
.L_x_166:
[----:B------:R-:W-:Y:S04]  /*1d30*/  BSSY.RECONVERGENT B1, `(.L_x_168) ;  /* 0x0000007000017945 */ /* 0x000fe80003800200 */
[----:B------:R-:W-:Y:S05]  /*1d40*/  @!P5 BRA `(.L_x_169) ;  /* 0x000000000014d947 */ /* 0x000fea0003800000 */
[----:B----4-:R-:W-:Y:S01]  /*1d50*/  LEA R7, R5, R4, 0x8 ;  /* 0x0000000405077211 */ /* 0x010fe200078e40ff */
[----:B------:R-:W-:-:S04]  /*1d60*/  IMAD.MOV.U32 R11, RZ, RZ, RZ ;  /* 0x000000ffff0b7224 */ /* 0x000fc800078e00ff */
[----:B------:R-:W-:-:S04]  /*1d70*/  VIADD R7, R7, 0x700 ;  /* 0x0000070007077836 */ /* 0x000fc80000000000 */
[----:B------:R-:W-:-:S05]  /*1d80*/  IMAD.WIDE.U32 R6, R7, 0x8, R2 ;  /* 0x0000000807067825 */ /* 0x000fca00078e0002 */
[----:B------:R4:W-:Y:S02]  /*1d90*/  REDG.E.ADD.64.STRONG.GPU desc[UR20][R6.64], R10 ;  /* 0x0000000a0600798e */ /* 0x0009e4000c12e514 */
.L_x_169:
[----:B------:R-:W-:Y:S05]  /*1da0*/  BSYNC.RECONVERGENT B1 ;  /* 0x0000000000017941 */ /* 0x000fea0003800200 */
.L_x_168:
[----:B------:R-:W-:-:S05]  /*1db0*/  VIADD R5, R5, 0x8 ;  /* 0x0000000805057836 */ /* 0x000fca0000000000 */
[----:B------:R-:W-:-:S13]  /*1dc0*/  ISETP.NE.AND P0, PT, R5, UR27, PT ;  /* 0x0000001b05007c0c */ /* 0x000fda000bf05270 */
[----:B------:R-:W-:Y:S05]  /*1dd0*/  @P0 BRA `(.L_x_170) ;  /* 0xfffffff800b00947 */ /* 0x000fea000383ffff */
[----:B------:R-:W-:-:S07]  /*1de0*/  IMAD.U32 R3, RZ, RZ, UR27 ;  /* 0x0000001bff037e24 */ /* 0x000fce000f8e00ff */
.L_x_153:
[----:B------:R-:W-:Y:S02]  /*1df0*/  UISETP.NE.AND UP0, UPT, UR24, URZ, UPT ;  /* 0x000000ff1800728c */ /* 0x000fe4000bf05270 */
[----:B----45:R-:W-:Y:S02]  /*1e00*/  IMAD.U32 R8, RZ, RZ, UR24 ;  /* 0x00000018ff087e24 */ /* 0x030fe4000f8e00ff */
[----:B-1----:R-:W-:-:S03]  /*1e10*/  IMAD.U32 R5, RZ, RZ, UR25 ;  /* 0x00000019ff057e24 */ /* 0x002fc6000f8e00ff */
[----:B------:R-:W-:Y:S01]  /*1e20*/  IADD3 R8, PT, PT, R8, -0x1, RZ ;  /* 0xffffffff08087810 */ /* 0x000fe20007ffe0ff */
[----:B------:R-:W-:Y:S01]  /*1e30*/  VIADD R5, R5, 0xffffffff ;  /* 0xffffffff05057836 */ /* 0x000fe20000000000 */
[----:B------:R-:W-:Y:S06]  /*1e40*/  BRA.U !UP0, `(.L_x_171) ;  /* 0x0000000508707547 */ /* 0x000fec000b800000 */
[----:B------:R-:W-:-:S13]  /*1e50*/  ISETP.GE.U32.AND P0, PT, R8, 0x3, PT ;  /* 0x000000030800780c */ /* 0x000fda0003f06070 */
[----:B------:R-:W-:Y:S05]  /*1e60*/  @!P0 BRA `(.L_x_172) ;  /* 0x0000000000bc8947 */ /* 0x000fea0003800000 */
[----:B------:R-:W-:Y:S01]  /*1e70*/  IMAD R7, R3, 0x400, R0 ;  /* 0x0000040003077824 */ /* 0x000fe200078e0200 */
[----:B------:R-:W-:Y:S04]  /*1e80*/  BSSY.RECONVERGENT B1, `(.L_x_173) ;  /* 0x000000f000017945 */ /* 0x000fe80003800200 */
[----:B------:R-:W1:Y:S04]  /*1e90*/  LDS R12, [R7] ;  /* 0x00000000070c7984 */ /* 0x000e680000000800 */
[----:B------:R-:W4:Y:S04]  /*1ea0*/  LDS R9, [R7+0x400] ;  /* 0x0004000007097984 */ /* 0x000f280000000800 */
[----:B------:R-:W5:Y:S04]  /*1eb0*/  LDS R6, [R7+0x800] ;  /* 0x0008000007067984 */ /* 0x000f680000000800 */
[----:B------:R-:W0:Y:S01]  /*1ec0*/  LDS R2, [R7+0xc00] ;  /* 0x000c000007027984 */ /* 0x000e220000000800 */
[----:B-1----:R-:W-:-:S02]  /*1ed0*/  ISETP.NE.AND P0, PT, R12, RZ, PT ;  /* 0x000000ff0c00720c */ /* 0x002fc40003f05270 */
[----:B----4-:R-:W-:Y:S02]  /*1ee0*/  ISETP.NE.AND P1, PT, R9, RZ, PT ;  /* 0x000000ff0900720c */ /* 0x010fe40003f25270 */
[----:B-----5:R-:W-:Y:S02]  /*1ef0*/  ISETP.NE.AND P2, PT, R6, RZ, PT ;  /* 0x000000ff0600720c */ /* 0x020fe40003f45270 */
[----:B0-----:R-:W-:-:S07]  /*1f00*/  ISETP.NE.AND P3, PT, R2, RZ, PT ;  /* 0x000000ff0200720c */ /* 0x001fce0003f65270 */
[----:B------:R-:W-:Y:S06]  /*1f10*/  @!P0 BRA `(.L_x_174) ;  /* 0x0000000000148947 */ /* 0x000fec0003800000 */
[----:B------:R-:W0:Y:S01]  /*1f20*/  LDC.64 R10, c[0x0][0x380] ;  /* 0x0000e000ff0a7b82 */ /* 0x000e220000000a00 */
[----:B------:R-:W-:Y:S02]  /*1f30*/  IMAD R7, R3, 0x100, R4 ;  /* 0x0000010003077824 */ /* 0x000fe400078e0204 */
[----:B------:R-:W-:Y:S02]  /*1f40*/  IMAD.MOV.U32 R13, RZ, RZ, RZ ;  /* 0x000000ffff0d7224 */ /* 0x000fe400078e00ff */
[----:B0-----:R-:W-:-:S05]  /*1f50*/  IMAD.WIDE.U32 R10, R7, 0x8, R10 ;  /* 0x00000008070a7825 */ /* 0x001fca00078e000a */
[----:B------:R0:W-:Y:S02]  /*1f60*/  REDG.E.ADD.64.STRONG.GPU desc[UR20][R10.64], R12 ;  /* 0x0000000c0a00798e */ /* 0x0001e4000c12e514 */
.L_x_174:
[----:B------:R-:W-:Y:S05]  /*1f70*/  BSYNC.RECONVERGENT B1 ;  /* 0x0000000000017941 */ /* 0x000fea0003800200 */
.L_x_173:
[----:B------:R-:W-:Y:S04]  /*1f80*/  BSSY.RECONVERGENT B1, `(.L_x_175) ;  /* 0x0000009000017945 */ /* 0x000fe80003800200 */
[----:B------:R-:W-:Y:S05]  /*1f90*/  @!P1 BRA `(.L_x_176) ;  /* 0x00000000001c9947 */ /* 0x000fea0003800000 */
[----:B0-----:R-:W0:Y:S01]  /*1fa0*/  LDC.64 R10, c[0x0][0x380] ;  /* 0x0000e000ff0a7b82 */ /* 0x001e220000000a00 */
[----:B------:R-:W-:Y:S01]  /*1fb0*/  IMAD R7, R3, 0x100, R4 ;  /* 0x0000010003077824 */ /* 0x000fe200078e0204 */
[----:B------:R-:W-:Y:S01]  /*1fc0*/  MOV R12, R9 ;  /* 0x00000009000c7202 */ /* 0x000fe20000000f00 */
[----:B------:R-:W-:Y:S02]  /*1fd0*/  IMAD.MOV.U32 R13, RZ, RZ, RZ ;  /* 0x000000ffff0d7224 */ /* 0x000fe400078e00ff */
[----:B------:R-:W-:-:S04]  /*1fe0*/  VIADD R7, R7, 0x100 ;  /* 0x0000010007077836 */ /* 0x000fc80000000000 */
[----:B0-----:R-:W-:-:S05]  /*1ff0*/  IMAD.WIDE.U32 R10, R7, 0x8, R10 ;  /* 0x00000008070a7825 */ /* 0x001fca00078e000a */
[----:B------:R1:W-:Y:S02]  /*2000*/  REDG.E.ADD.64.STRONG.GPU desc[UR20][R10.64], R12 ;  /* 0x0000000c0a00798e */ /* 0x0003e4000c12e514 */
.L_x_176:
[----:B------:R-:W-:Y:S05]  /*2010*/  BSYNC.RECONVERGENT B1 ;  /* 0x0000000000017941 */ /* 0x000fea0003800200 */
.L_x_175:
[----:B------:R-:W-:Y:S04]  /*2020*/  BSSY.RECONVERGENT B1, `(.L_x_177) ;  /* 0x0000008000017945 */ /* 0x000fe80003800200 */
[----:B------:R-:W-:Y:S05]  /*2030*/  @!P2 BRA `(.L_x_178) ;  /* 0x000000000018a947 */ /* 0x000fea0003800000 */
[----:B01----:R-:W0:Y:S01]  /*2040*/  LDC.64 R10, c[0x0][0x380] ;  /* 0x0000e000ff0a7b82 */ /* 0x003e220000000a00 */
[----:B------:R-:W-:-:S04]  /*2050*/  IMAD R7, R3, 0x100, R4 ;  /* 0x0000010003077824 */ /* 0x000fc800078e0204 */
[----:B------:R-:W-:-:S04]  /*2060*/  VIADD R7, R7, 0x200 ;  /* 0x0000020007077836 */ /* 0x000fc80000000000 */
[----:B0-----:R-:W-:-:S04]  /*2070*/  IMAD.WIDE.U32 R10, R7, 0x8, R10 ;  /* 0x00000008070a7825 */ /* 0x001fc800078e000a */
[----:B------:R-:W-:-:S05]  /*2080*/  IMAD.MOV.U32 R7, RZ, RZ, RZ ;  /* 0x000000ffff077224 */ /* 0x000fca00078e00ff */
[----:B------:R4:W-:Y:S02]  /*2090*/  REDG.E.ADD.64.STRONG.GPU desc[UR20][R10.64], R6 ;  /* 0x000000060a00798e */ /* 0x0009e4000c12e514 */
.L_x_178:
[----:B------:R-:W-:Y:S05]  /*20a0*/  BSYNC.RECONVERGENT B1 ;  /* 0x0000000000017941 */ /* 0x000fea0003800200 */
.L_x_177:
[----:B------:R-:W-:Y:S04]  /*20b0*/  BSSY.RECONVERGENT B1, `(.L_x_179) ;  /* 0x0000009000017945 */ /* 0x000fe80003800200 */
[----:B------:R-:W-:Y:S05]  /*20c0*/  @!P3 BRA `(.L_x_180) ;  /* 0x00000000001cb947 */ /* 0x000fea0003800000 */
[----:B----4-:R-:W4:Y:S01]  /*20d0*/  LDC.64 R6, c[0x0][0x380] ;  /* 0x0000e000ff067b82 */ /* 0x010f220000000a00 */
[----:B------:R-:W-:Y:S01]  /*20e0*/  IMAD R9, R3, 0x100, R4 ;  /* 0x0000010003097824 */ /* 0x000fe200078e0204 */
[----:B01----:R-:W-:Y:S01]  /*20f0*/  MOV R10, R2 ;  /* 0x00000002000a7202 */ /* 0x003fe20000000f00 */
[----:B------:R-:W-:Y:S02]  /*2100*/  IMAD.MOV.U32 R11, RZ, RZ, RZ ;  /* 0x000000ffff0b7224 */ /* 0x000fe400078e00ff */
[----:B------:R-:W-:-:S04]  /*2110*/  VIADD R9, R9, 0x300 ;  /* 0x0000030009097836 */ /* 0x000fc80000000000 */
[----:B----4-:R-:W-:-:S05]  /*2120*/  IMAD.WIDE.U32 R6, R9, 0x8, R6 ;  /* 0x0000000809067825 */ /* 0x010fca00078e0006 */
[----:B------:R0:W-:Y:S02]  /*2130*/  REDG.E.ADD.64.STRONG.GPU desc[UR20][R6.64], R10 ;  /* 0x0000000a0600798e */ /* 0x0001e4000c12e514 */
.L_x_180:
[----:B------:R-:W-:Y:S05]  /*2140*/  BSYNC.RECONVERGENT B1 ;  /* 0x0000000000017941 */ /* 0x000fea0003800200 */
.L_x_179:
[----:B------:R-:W-:-:S07]  /*2150*/  VIADD R3, R3, 0x4 ;  /* 0x0000000403037836 */ /* 0x000fce0000000000 */
.L_x_172:
[----:B------:R-:W-:Y:S01]  /*2160*/  UISETP.NE.AND UP0, UPT, UR25, URZ, UPT ;  /* 0x000000ff1900728c */ /* 0x000fe2000bf05270 */
[----:B------:R-:W-:Y:S08]  /*2170*/  BSSY.RECONVERGENT B1, `(.L_x_171) ;  /* 0x0000029000017945 */ /* 0x000ff00003800200 */
[----:B------:R-:W-:Y:S05]  /*2180*/  BRA.U !UP0, `(.L_x_181) ;  /* 0x00000001089c7547 */ /* 0x000fea000b800000 */
[----:B------:R-:W-:-:S13]  /*2190*/  ISETP.NE.AND P0, PT, R5, RZ, PT ;  /* 0x000000ff0500720c */ /* 0x000fda0003f05270 */
[----:B------:R-:W-:Y:S05]  /*21a0*/  @!P0 BRA `(.L_x_182) ;  /* 0x0000000000648947 */ /* 0x000fea0003800000 */
[----:B0---4-:R-:W-:Y:S01]  /*21b0*/  IMAD R6, R3, 0x400, R0 ;  /* 0x0000040003067824 */ /* 0x011fe200078e0200 */
[----:B------:R-:W-:Y:S04]  /*21c0*/  BSSY.RECONVERGENT B2, `(.L_x_183) ;  /* 0x000000c000027945 */ /* 0x000fe80003800200 */
[----:B------:R-:W0:Y:S04]  /*21d0*/  LDS R2, [R6] ;  /* 0x0000000006027984 */ /* 0x000e280000000800 */
[----:B------:R-:W4:Y:S01]  /*21e0*/  LDS R9, [R6+0x400] ;  /* 0x0004000006097984 */ /* 0x000f220000000800 */
[----:B0-----:R-:W-:-:S02]  /*21f0*/  ISETP.NE.AND P0, PT, R2, RZ, PT ;  /* 0x000000ff0200720c */ /* 0x001fc40003f05270 */
[----:B----4-:R-:W-:-:S11]  /*2200*/  ISETP.NE.AND P1, PT, R9, RZ, PT ;  /* 0x000000ff0900720c */ /* 0x010fd60003f25270 */
[----:B------:R-:W-:Y:S05]  /*2210*/  @!P0 BRA `(.L_x_184) ;  /* 0x0000000000188947 */ /* 0x000fea0003800000 */
[----:B------:R-:W0:Y:S01]  /*2220*/  LDC.64 R6, c[0x0][0x380] ;  /* 0x0000e000ff067b82 */ /* 0x000e220000000a00 */
[----:B-1----:R-:W-:-:S04]  /*2230*/  IMAD R11, R3, 0x100, R4 ;  /* 0x00000100030b7824 */ /* 0x002fc800078e0204 */
[----:B0-----:R-:W-:-:S04]  /*2240*/  IMAD.WIDE.U32 R10, R11, 0x8, R6 ;  /* 0x000000080b0a7825 */ /* 0x001fc800078e0006 */
[----:B------:R-:W-:Y:S02]  /*2250*/  IMAD.MOV.U32 R6, RZ, RZ, R2 ;  /* 0x000000ffff067224 */ /* 0x000fe400078e0002 */
[----:B------:R-:W-:-:S05]  /*2260*/  IMAD.MOV.U32 R7, RZ, RZ, RZ ;  /* 0x000000ffff077224 */ /* 0x000fca00078e00ff */
[----:B------:R0:W-:Y:S02]  /*2270*/  REDG.E.ADD.64.STRONG.GPU desc[UR20][R10.64], R6 ;  /* 0x000000060a00798e */ /* 0x0001e4000c12e514 */
.L_x_184:
[----:B------:R-:W-:Y:S05]  /*2280*/  BSYNC.RECONVERGENT B2 ;  /* 0x0000000000027941 */ /* 0x000fea0003800200 */
.L_x_183:
[----:B------:R-:W-:Y:S04]  /*2290*/  BSSY.RECONVERGENT B2, `(.L_x_185) ;  /* 0x0000009000027945 */ /* 0x000fe80003800200 */
[----:B------:R-:W-:Y:S05]  /*22a0*/  @!P1 BRA `(.L_x_186) ;  /* 0x00000000001c9947 */ /* 0x000fea0003800000 */
[----:B0-----:R-:W0:Y:S01]  /*22b0*/  LDC.64 R6, c[0x0][0x380] ;  /* 0x0000e000ff067b82 */ /* 0x001e220000000a00 */
[----:B------:R-:W-:-:S05]  /*22c0*/  LEA R2, R3, R4, 0x8 ;  /* 0x0000000403027211 */ /* 0x000fca00078e40ff */
[----:B-1----:R-:W-:-:S04]  /*22d0*/  VIADD R11, R2, 0x100 ;  /* 0x00000100020b7836 */ /* 0x002fc80000000000 */
[----:B0-----:R-:W-:-:S04]  /*22e0*/  IMAD.WIDE.U32 R10, R11, 0x8, R6 ;  /* 0x000000080b0a7825 */ /* 0x001fc800078e0006 */
[----:B------:R-:W-:Y:S02]  /*22f0*/  IMAD.MOV.U32 R6, RZ, RZ, R9 ;  /* 0x000000ffff067224 */ /* 0x000fe400078e0009 */
[----:B------:R-:W-:-:S05]  /*2300*/  IMAD.MOV.U32 R7, RZ, RZ, RZ ;  /* 0x000000ffff077224 */ /* 0x000fca00078e00ff */
[----:B------:R4:W-:Y:S02]  /*2310*/  REDG.E.ADD.64.STRONG.GPU desc[UR20][R10.64], R6 ;  /* 0x000000060a00798e */ /* 0x0009e4000c12e514 */
.L_x_186:
[----:B------:R-:W-:Y:S05]  /*2320*/  BSYNC.RECONVERGENT B2 ;  /* 0x0000000000027941 */ /* 0x000fea0003800200 */
.L_x_185:
[----:B------:R-:W-:-:S07]  /*2330*/  VIADD R3, R3, 0x2 ;  /* 0x0000000203037836 */ /* 0x000fce0000000000 */
.L_x_182:
[----:B------:R-:W-:-:S09]  /*2340*/  UISETP.NE.AND UP0, UPT, UR9, URZ, UPT ;  /* 0x000000ff0900728c */ /* 0x000fd2000bf05270 */
[----:B------:R-:W-:Y:S05]  /*2350*/  BRA.U !UP0, `(.L_x_181) ;  /* 0x0000000108287547 */ /* 0x000fea000b800000 */
[----:B------:R-:W-:-:S05]  /*2360*/  IMAD R2, R3, 0x400, R0 ;  /* 0x0000040003027824 */ /* 0x000fca00078e0200 */
[----:B------:R-:W5:Y:S02]  /*2370*/  LDS R9, [R2] ;  /* 0x0000000002097984 */ /* 0x000f640000000800 */
[----:B-----5:R-:W-:-:S13]  /*2380*/  ISETP.NE.AND P0, PT, R9, RZ, PT ;  /* 0x000000ff0900720c */ /* 0x020fda0003f05270 */
[----:B------:R-:W-:Y:S05]  /*2390*/  @!P0 BRA `(.L_x_181) ;  /* 0x0000000000188947 */ /* 0x000fea0003800000 */
[----:B0---4-:R-:W0:Y:S01]  /*23a0*/  LDC.64 R6, c[0x0][0x380] ;  /* 0x0000e000ff067b82 */ /* 0x011e220000000a00 */
[----:B------:R-:W-:-:S04]  /*23b0*/  IMAD R3, R3, 0x100, R4 ;  /* 0x0000010003037824 */ /* 0x000fc800078e0204 */
[----:B0-----:R-:W-:Y:S01]  /*23c0*/  IMAD.WIDE.U32 R2, R3, 0x8, R6 ;  /* 0x0000000803027825 */ /* 0x001fe200078e0006 */
[----:B------:R-:W-:-:S03]  /*23d0*/  MOV R6, R9 ;  /* 0x0000000900067202 */ /* 0x000fc60000000f00 */
[----:B------:R-:W-:-:S05]  /*23e0*/  IMAD.MOV.U32 R7, RZ, RZ, RZ ;  /* 0x000000ffff077224 */ /* 0x000fca00078e00ff */
[----:B------:R0:W-:Y:S02]  /*23f0*/  REDG.E.ADD.64.STRONG.GPU desc[UR20][R2.64], R6 ;  /* 0x000000060200798e */ /* 0x0001e4000c12e514 */
.L_x_181:
[----:B------:R-:W-:Y:S05]  /*2400*/  BSYNC.RECONVERGENT B1 ;  /* 0x0000000000017941 */ /* 0x000fea0003800200 */
.L_x_171:
[----:B------:R-:W-:-:S13]  /*2410*/  ISETP.GT.U32.AND P0, PT, R4, 0x7f, PT ;  /* 0x0000007f0400780c */ /* 0x000fda0003f04070 */
[----:B------:R-:W-:Y:S05]  /*2420*/  @P0 BRA `(.L_x_152) ;  /* 0x0000000800900947 */ /* 0x000fea0003800000 */
[----:B------:R-:W-:Y:S01]  /*2430*/  UISETP.GE.U32.AND UP0, UPT, UR22, 0x7, UPT ;  /* 0x000000071600788c */ /* 0x000fe2000bf06070 */
[----:B0-----:R-:W-:-:S08]  /*2440*/  IMAD.MOV.U32 R3, RZ, RZ, RZ ;  /* 0x000000ffff037224 */ /* 0x001fd000078e00ff */
[----:B------:R-:W-:Y:S05]  /*2450*/  BRA.U !UP0, `(.L_x_187) ;  /* 0x0000000508147547 */ /* 0x000fea000b800000 */
[----:B------:R-:W0:Y:S01]  /*2460*/  LDC.64 R2, c[0x0][0x380] ;  /* 0x0000e000ff027b82 */ /* 0x000e220000000a00 */
[----:B------:R-:W-:-:S07]  /*2470*/  IMAD.MOV.U32 R9, RZ, RZ, RZ ;  /* 0x000000ffff097224 */ /* 0x000fce00078e00ff */
.L_x_204:
[C---:B01--4-:R-:W-:Y:S01]  /*2480*/  IMAD R11, R9.reuse, 0x400, R0 ;  /* 0x00000400090b7824 */ /* 0x053fe200078e0200 */
[----:B------:R-:W-:Y:S01]  /*2490*/  BSSY.RECONVERGENT B1, `(.L_x_188) ;  /* 0x0000011000017945 */ /* 0x000fe20003800200 */
[C---:B--23--:R-:W-:Y:S02]  /*24a0*/  IMAD R7, R9.reuse, 0x100, R4 ;  /* 0x0000010009077824 */ /* 0x04cfe400078e0204 */
[----:B------:R-:W-:Y:S01]  /*24b0*/  VIADD R9, R9, 0x8 ;  /* 0x0000000809097836 */ /* 0x000fe20000000000 */
[----:B---3--:R-:W1:Y:S01]  /*24c0*/  LDS R14, [R11+0x200] ;  /* 0x000200000b0e7984 */ /* 0x008e620000000800 */
[----:B0-----:R-:W-:-:S03]  /*24d0*/  IMAD.WIDE.U32 R6, R7, 0x8, R2 ;  /* 0x0000000807067825 */ /* 0x001fc600078e0002 */
[----:B------:R-:W0:Y:S04]  /*24e0*/  LDS R13, [R11+0x600] ;  /* 0x000600000b0d7984 */ /* 0x000e280000000800 */
[----:B--2---:R2:W3:Y:S04]  /*24f0*/  LDS R17, [R11+0xa00] ;  /* 0x000a00000b117984 */ /* 0x0044e80000000800 */
[----:B------:R2:W4:Y:S04]  /*2500*/  LDS R18, [R11+0xe00] ;  /* 0x000e00000b127984 */ /* 0x0005280000000800 */
[----:B------:R2:W2:Y:S04]  /*2510*/  LDS R19, [R11+0x1200] ;  /* 0x001200000b137984 */ /* 0x0004a80000000800 */
[----:B------:R0:W2:Y:S04]  /*2520*/  LDS R16, [R11+0x1600] ;  /* 0x001600000b107984 */ /* 0x0000a80000000800 */
[----:B------:R0:W2:Y:S04]  /*2530*/  LDS R12, [R11+0x1a00] ;  /* 0x001a00000b0c7984 */ /* 0x0000a80000000800 */
[----:B------:R0:W2:Y:S01]  /*2540*/  LDS R10, [R11+0x1e00] ;  /* 0x001e00000b0a7984 */ /* 0x0000a20000000800 */
[----:B-1----:R-:W-:-:S02]  /*2550*/  ISETP.NE.AND P0, PT, R14, RZ, PT ;  /* 0x000000ff0e00720c */ /* 0x002fc40003f05270 */
[----:B0-----:R-:W-:-:S11]  /*2560*/  ISETP.NE.AND P1, PT, R13, RZ, PT ;  /* 0x000000ff0d00720c */ /* 0x001fd60003f25270 */
[----:B---34-:R-:W-:Y:S05]  /*2570*/  @!P0 BRA `(.L_x_189) ;  /* 0x0000000000088947 */ /* 0x018fea0003800000 */
[----:B------:R-:W-:-:S05]  /*2580*/  HFMA2 R15, -RZ, RZ, 0, 0 ;  /* 0x00000000ff0f7431 */ /* 0x000fca00000001ff */
[----:B------:R0:W-:Y:S02]  /*2590*/  REDG.E.ADD.64.STRONG.GPU desc[UR20][R6.64+0x400], R14 ;  /* 0x0004000e0600798e */ /* 0x0001e4000c12e514 */
.L_x_189:
[----:B------:R-:W-:Y:S05]  /*25a0*/  BSYNC.RECONVERGENT B1 ;  /* 0x0000000000017941 */ /* 0x000fea0003800200 */
.L_x_188:
[----:B------:R-:W-:Y:S04]  /*25b0*/  BSSY.RECONVERGENT B1, `(.L_x_190) ;  /* 0x0000005000017945 */ /* 0x000fe80003800200 */
[----:B------:R-:W-:Y:S05]  /*25c0*/  @!P1 BRA `(.L_x_191) ;  /* 0x00000000000c9947 */ /* 0x000fea0003800000 */
[----:B0-----:R-:W-:Y:S02]  /*25d0*/  IMAD.MOV.U32 R14, RZ, RZ, R13 ;  /* 0x000000ffff0e7224 */ /* 0x001fe400078e000d */
[----:B------:R-:W-:-:S05]  /*25e0*/  IMAD.MOV.U32 R15, RZ, RZ, RZ ;  /* 0x000000ffff0f7224 */ /* 0x000fca00078e00ff */
[----:B------:R1:W-:Y:S02]  /*25f0*/  REDG.E.ADD.64.STRONG.GPU desc[UR20][R6.64+0xc00], R14 ;  /* 0x000c000e0600798e */ /* 0x0003e4000c12e514 */
.L_x_191:
[----:B------:R-:W-:Y:S05]  /*2600*/  BSYNC.RECONVERGENT B1 ;  /* 0x0000000000017941 */ /* 0x000fea0003800200 */
.L_x_190:
[----:B------:R-:W-:Y:S01]  /*2610*/  ISETP.NE.AND P6, PT, R17, RZ, PT ;  /* 0x000000ff1100720c */ /* 0x000fe20003fc5270 */
[----:B------:R-:W-:Y:S01]  /*2620*/  BSSY.RECONVERGENT B1, `(.L_x_192) ;  /* 0x000000b000017945 */ /* 0x000fe20003800200 */
[----:B------:R-:W-:Y:S02]  /*2630*/  ISETP.NE.AND P0, PT, R9, UR27, PT ;  /* 0x0000001b09007c0c */ /* 0x000fe4000bf05270 */
[----:B------:R-:W-:Y:S02]  /*2640*/  ISETP.NE.AND P1, PT, R18, RZ, PT ;  /* 0x000000ff1200720c */ /* 0x000fe40003f25270 */
[----:B--2---:R-:W-:Y:S02]  /*2650*/  ISETP.NE.AND P2, PT, R19, RZ, PT ;  /* 0x000000ff1300720c */ /* 0x004fe40003f45270 */
[----:B------:R-:W-:Y:S02]  /*2660*/  ISETP.NE.AND P3, PT, R16, RZ, PT ;  /* 0x000000ff1000720c */ /* 0x000fe40003f65270 */
[----:B------:R-:W-:-:S02]  /*2670*/  ISETP.NE.AND P4, PT, R12, RZ, PT ;  /* 0x000000ff0c00720c */ /* 0x000fc40003f85270 */
[----:B------:R-:W-:Y:S01]  /*2680*/  ISETP.NE.AND P5, PT, R10, RZ, PT ;  /* 0x000000ff0a00720c */ /* 0x000fe20003fa5270 */
[----:B------:R-:W-:-:S12]  /*2690*/  @!P6 BRA `(.L_x_193) ;  /* 0x00000000000ce947 */ /* 0x000fd80003800000 */
[----:B01----:R-:W-:Y:S02]  /*26a0*/  IMAD.MOV.U32 R14, RZ, RZ, R17 ;  /* 0x000000ffff0e7224 */ /* 0x003fe400078e0011 */
[----:B------:R-:W-:-:S05]  /*26b0*/  IMAD.MOV.U32 R15, RZ, RZ, RZ ;  /* 0x000000ffff0f7224 */ /* 0x000fca00078e00ff */
[----:B------:R2:W-:Y:S02]  /*26c0*/  REDG.E.ADD.64.STRONG.GPU desc[UR20][R6.64+0x1400], R14 ;  /* 0x0014000e0600798e */ /* 0x0005e4000c12e514 */
.L_x_193:
[----:B------:R-:W-:Y:S05]  /*26d0*/  BSYNC.RECONVERGENT B1 ;  /* 0x0000000000017941 */ /* 0x000fea0003800200 */
.L_x_192:
[----:B------:R-:W-:Y:S04]  /*26e0*/  BSSY.RECONVERGENT B1, `(.L_x_194) ;  /* 0x0000005000017945 */ /* 0x000fe80003800200 */
[----:B------:R-:W-:Y:S05]  /*26f0*/  @!P1 BRA `(.L_x_195) ;  /* 0x00000000000c9947 */ /* 0x000fea0003800000 */
[----:B012---:R-:W-:Y:S02]  /*2700*/  IMAD.MOV.U32 R14, RZ, RZ, R18 ;  /* 0x000000ffff0e7224 */ /* 0x007fe400078e0012 */
[----:B------:R-:W-:-:S05]  /*2710*/  IMAD.MOV.U32 R15, RZ, RZ, RZ ;  /* 0x000000ffff0f7224 */ /* 0x000fca00078e00ff */
[----:B------:R3:W-:Y:S02]  /*2720*/  REDG.E.ADD.64.STRONG.GPU desc[UR20][R6.64+0x1c00], R14 ;  /* 0x001c000e0600798e */ /* 0x0007e4000c12e514 */
.L_x_195:
[----:B------:R-:W-:Y:S05]  /*2730*/  BSYNC.RECONVERGENT B1 ;  /* 0x0000000000017941 */ /* 0x000fea0003800200 */
.L_x_194:
[----:B------:R-:W-:Y:S04]  /*2740*/  BSSY.RECONVERGENT B1, `(.L_x_196) ;  /* 0x0000005000017945 */ /* 0x000fe80003800200 */
[----:B------:R-:W-:Y:S05]  /*2750*/  @!P2 BRA `(.L_x_197) ;  /* 0x00000000000ca947 */ /* 0x000fea0003800000 */
[----:B0123--:R-:W-:Y:S01]  /*2760*/  MOV R14, R19 ;  /* 0x00000013000e7202 */ /* 0x00ffe20000000f00 */
[----:B------:R-:W-:-:S05]  /*2770*/  IMAD.MOV.U32 R15, RZ, RZ, RZ ;  /* 0x000000ffff0f7224 */ /* 0x000fca00078e00ff */
[----:B------:R4:W-:Y:S02]  /*2780*/  REDG.E.ADD.64.STRONG.GPU desc[UR20][R6.64+0x2400], R14 ;  /* 0x0024000e0600798e */ /* 0x0009e4000c12e514 */
.L_x_197:
[----:B------:R-:W-:Y:S05]  /*2790*/  BSYNC.RECONVERGENT B1 ;  /* 0x0000000000017941 */ /* 0x000fea0003800200 */
.L_x_196:
[----:B------:R-:W-:Y:S04]  /*27a0*/  BSSY.RECONVERGENT B1, `(.L_x_198) ;  /* 0x0000004000017945 */ /* 0x000fe80003800200 */
[----:B------:R-:W-:Y:S05]  /*27b0*/  @!P3 BRA `(.L_x_199) ;  /* 0x000000000008b947 */ /* 0x000fea0003800000 */
[----:B------:R-:W-:-:S05]  /*27c0*/  IMAD.MOV.U32 R17, RZ, RZ, RZ ;  /* 0x000000ffff117224 */ /* 0x000fca00078e00ff */
[----:B------:R0:W-:Y:S02]  /*27d0*/  REDG.E.ADD.64.STRONG.GPU desc[UR20][R6.64+0x2c00], R16 ;  /* 0x002c00100600798e */ /* 0x0001e4000c12e514 */
.L_x_199:
[----:B------:R-:W-:Y:S05]  /*27e0*/  BSYNC.RECONVERGENT B1 ;  /* 0x0000000000017941 */ /* 0x000fea0003800200 */
.L_x_198:
[----:B------:R-:W-:Y:S04]  /*27f0*/  BSSY.RECONVERGENT B1, `(.L_x_200) ;  /* 0x0000004000017945 */ /* 0x000fe80003800200 */
[----:B------:R-:W-:Y:S05]  /*2800*/  @!P4 BRA `(.L_x_201) ;  /* 0x000000000008c947 */ /* 0x000fea0003800000 */
[----:B------:R-:W-:-:S05]  /*2810*/  IMAD.MOV.U32 R13, RZ, RZ, RZ ;  /* 0x000000ffff0d7224 */ /* 0x000fca00078e00ff */
[----:B------:R0:W-:Y:S02]  /*2820*/  REDG.E.ADD.64.STRONG.GPU desc[UR20][R6.64+0x3400], R12 ;  /* 0x0034000c0600798e */ /* 0x0001e4000c12e514 */
.L_x_201:
[----:B------:R-:W-:Y:S05]  /*2830*/  BSYNC.RECONVERGENT B1 ;  /* 0x0000000000017941 */ /* 0x000fea0003800200 */
.L_x_200:
[----:B------:R-:W-:Y:S04]  /*2840*/  BSSY.RECONVERGENT B1, `(.L_x_202) ;  /* 0x0000004000017945 */ /* 0x000fe80003800200 */
[----:B------:R-:W-:Y:S05]  /*2850*/  @!P5 BRA `(.L_x_203) ;  /* 0x000000000008d947 */ /* 0x000fea0003800000 */
[----:B------:R-:W-:-:S05]  /*2860*/  IMAD.MOV.U32 R11, RZ, RZ, RZ ;  /* 0x000000ffff0b7224 */ /* 0x000fca00078e00ff */
[----:B------:R0:W-:Y:S02]  /*2870*/  REDG.E.ADD.64.STRONG.GPU desc[UR20][R6.64+0x3c00], R10 ;  /* 0x003c000a0600798e */ /* 0x0001e4000c12e514 */
.L_x_203:
[----:B------:R-:W-:Y:S05]  /*2880*/  BSYNC.RECONVERGENT B1 ;  /* 0x0000000000017941 */ /* 0x000fea0003800200 */
.L_x_202:
[----:B------:R-:W-:Y:S05]  /*2890*/  @P0 BRA `(.L_x_204) ;  /* 0xfffffff800f80947 */ /* 0x000fea000383ffff */
[----:B------:R-:W-:-:S07]  /*28a0*/  IMAD.U32 R3, RZ, RZ, UR27 ;  /* 0x0000001bff037e24 */ /* 0x000fce000f8e00ff */
.L_x_187:
[----:B------:R-:W-:-:S09]  /*28b0*/  UISETP.NE.AND UP0, UPT, UR24, URZ, UPT ;  /* 0x000000ff1800728c */ /* 0x000fd2000bf05270 */
[----:B------:R-:W-:Y:S05]  /*28c0*/  BRA.U !UP0, `(.L_x_152) ;  /* 0x0000000508687547 */ /* 0x000fea000b800000 */
[----:B------:R-:W-:-:S13]  /*28d0*/  ISETP.GE.U32.AND P0, PT, R8, 0x3, PT ;  /* 0x000000030800780c */ /* 0x000fda0003f06070 */
[----:B------:R-:W-:Y:S05]  /*28e0*/  @!P0 BRA `(.L_x_205) ;  /* 0x0000000000bc8947 */ /* 0x000fea0003800000 */
[----:B01234-:R-:W-:Y:S01]  /*28f0*/  IMAD R7, R3, 0x400, R0 ;  /* 0x0000040003077824 */ /* 0x01ffe200078e0200 */
[----:B------:R-:W-:Y:S04]  /*2900*/  BSSY.RECONVERGENT B1, `(.L_x_206) ;  /* 0x000000f000017945 */ /* 0x000fe80003800200 */
[----:B------:R-:W0:Y:S04]  /*2910*/  LDS R10, [R7+0x200] ;  /* 0x00020000070a7984 */ /* 0x000e280000000800 */
[----:B------:R-:W1:Y:S04]  /*2920*/  LDS R12, [R7+0x600] ;  /* 0x00060000070c7984 */ /* 0x000e680000000800 */
[----:B------:R-:W2:Y:S04]  /*2930*/  LDS R6, [R7+0xa00] ;  /* 0x000a000007067984 */ /* 0x000ea80000000800 */
[----:B------:R-:W3:Y:S01]  /*2940*/  LDS R2, [R7+0xe00] ;  /* 0x000e000007027984 */ /* 0x000ee20000000800 */
[----:B0-----:R-:W-:-:S02]  /*2950*/  ISETP.NE.AND P0, PT, R10, RZ, PT ;  /* 0x000000ff0a00720c */ /* 0x001fc40003f05270 */
[----:B-1----:R-:W-:Y:S02]  /*2960*/  ISETP.NE.AND P1, PT, R12, RZ, PT ;  /* 0x000000ff0c00720c */ /* 0x002fe40003f25270 */
[----:B--2---:R-:W-:Y:S02]  /*2970*/  ISETP.NE.AND P2, PT, R6, RZ, PT ;  /* 0x000000ff0600720c */ /* 0x004fe40003f45270 */
[----:B---3--:R-:W-:-:S07]  /*2980*/  ISETP.NE.AND P3, PT, R2, RZ, PT ;  /* 0x000000ff0200720c */ /* 0x008fce0003f65270 */
[----:B------:R-:W-:Y:S06]  /*2990*/  @!P0 BRA `(.L_x_207) ;  /* 0x0000000000148947 */ /* 0x000fec0003800000 */
[----:B------:R-:W0:Y:S01]  /*29a0*/  LDC.64 R8, c[0x0][0x380] ;  /* 0x0000e000ff087b82 */ /* 0x000e220000000a00 */
[----:B------:R-:W-:Y:S01]  /*29b0*/  LEA R7, R3, R4, 0x8 ;  /* 0x0000000403077211 */ /* 0x000fe200078e40ff */
[----:B------:R-:W-:-:S04]  /*29c0*/  IMAD.MOV.U32 R11, RZ, RZ, RZ ;  /* 0x000000ffff0b7224 */ /* 0x000fc800078e00ff */
[----:B0-----:R-:W-:-:S05]  /*29d0*/  IMAD.WIDE.U32 R8, R7, 0x8, R8 ;  /* 0x0000000807087825 */ /* 0x001fca00078e0008 */
[----:B------:R0:W-:Y:S02]  /*29e0*/  REDG.E.ADD.64.STRONG.GPU desc[UR20][R8.64+0x400], R10 ;  /* 0x0004000a0800798e */ /* 0x0001e4000c12e514 */
.L_x_207:
[----:B------:R-:W-:Y:S05]  /*29f0*/  BSYNC.RECONVERGENT B1 ;  /* 0x0000000000017941 */ /* 0x000fea0003800200 */
.L_x_206:
[----:B------:R-:W-:Y:S04]  /*2a00*/  BSSY.RECONVERGENT B1, `(.L_x_208) ;  /* 0x0000009000017945 */ /* 0x000fe80003800200 */
[----:B------:R-:W-:Y:S05]  /*2a10*/  @!P1 BRA `(.L_x_209) ;  /* 0x00000000001c9947 */ /* 0x000fea0003800000 */
[----:B0-----:R-:W0:Y:S01]  /*2a20*/  LDC.64 R8, c[0x0][0x380] ;  /* 0x0000e000ff087b82 */ /* 0x001e220000000a00 */
[----:B------:R-:W-:Y:S02]  /*2a30*/  IMAD R7, R3, 0x100, R4 ;  /* 0x0000010003077824 */ /* 0x000fe400078e0204 */
[----:B------:R-:W-:Y:S02]  /*2a40*/  IMAD.MOV.U32 R10, RZ, RZ, R12 ;  /* 0x000000ffff0a7224 */ /* 0x000fe400078e000c */
[----:B------:R-:W-:Y:S02]  /*2a50*/  VIADD R7, R7, 0x100 ;  /* 0x0000010007077836 */ /* 0x000fe40000000000 */
[----:B------:R-:W-:Y:S02]  /*2a60*/  IMAD.MOV.U32 R11, RZ, RZ, RZ ;  /* 0x000000ffff0b7224 */ /* 0x000fe400078e00ff */
[----:B0-----:R-:W-:-:S05]  /*2a70*/  IMAD.WIDE.U32 R8, R7, 0x8, R8 ;  /* 0x0000000807087825 */ /* 0x001fca00078e0008 */
[----:B------:R1:W-:Y:S02]  /*2a80*/  REDG.E.ADD.64.STRONG.GPU desc[UR20][R8.64+0x400], R10 ;  /* 0x0004000a0800798e */ /* 0x0003e4000c12e514 */
.L_x_209:
[----:B------:R-:W-:Y:S05]  /*2a90*/  BSYNC.RECONVERGENT B1 ;  /* 0x0000000000017941 */ /* 0x000fea0003800200 */
.L_x_208:
[----:B------:R-:W-:Y:S04]  /*2aa0*/  BSSY.RECONVERGENT B1, `(.L_x_210) ;  /* 0x0000008000017945 */ /* 0x000fe80003800200 */
[----:B------:R-:W-:Y:S05]  /*2ab0*/  @!P2 BRA `(.L_x_211) ;  /* 0x000000000018a947 */ /* 0x000fea0003800000 */
[----:B01----:R-:W0:Y:S01]  /*2ac0*/  LDC.64 R8, c[0x0][0x380] ;  /* 0x0000e000ff087b82 */ /* 0x003e220000000a00 */
[----:B------:R-:W-:-:S05]  /*2ad0*/  IMAD R7, R3, 0x100, R4 ;  /* 0x0000010003077824 */ /* 0x000fca00078e0204 */
[----:B------:R-:W-:-:S05]  /*2ae0*/  IADD3 R7, PT, PT, R7, 0x200, RZ ;  /* 0x0000020007077810 */ /* 0x000fca0007ffe0ff */
[----:B0-----:R-:W-:-:S04]  /*2af0*/  IMAD.WIDE.U32 R8, R7, 0x8, R8 ;  /* 0x0000000807087825 */ /* 0x001fc800078e0008 */
[----:B------:R-:W-:-:S05]  /*2b00*/  IMAD.MOV.U32 R7, RZ, RZ, RZ ;  /* 0x000000ffff077224 */ /* 0x000fca00078e00ff */
[----:B------:R2:W-:Y:S02]  /*2b10*/  REDG.E.ADD.64.STRONG.GPU desc[UR20][R8.64+0x400], R6 ;  /* 0x000400060800798e */ /* 0x0005e4000c12e514 */
.L_x_211:
[----:B------:R-:W-:Y:S05]  /*2b20*/  BSYNC.RECONVERGENT B1 ;  /* 0x0000000000017941 */ /* 0x000fea0003800200 */
.L_x_210:
[----:B------:R-:W-:Y:S04]  /*2b30*/  BSSY.RECONVERGENT B1, `(.L_x_212) ;  /* 0x0000009000017945 */ /* 0x000fe80003800200 */
[----:B------:R-:W-:Y:S05]  /*2b40*/  @!P3 BRA `(.L_x_213) ;  /* 0x00000000001cb947 */ /* 0x000fea0003800000 */
[----:B--2---:R-:W2:Y:S01]  /*2b50*/  LDC.64 R6, c[0x0][0x380] ;  /* 0x0000e000ff067b82 */ /* 0x004ea20000000a00 */
[----:B01----:R-:W-:Y:S02]  /*2b60*/  IMAD R9, R3, 0x100, R4 ;  /* 0x0000010003097824 */ /* 0x003fe400078e0204 */
[----:B------:R-:W-:Y:S02]  /*2b70*/  IMAD.MOV.U32 R8, RZ, RZ, R2 ;  /* 0x000000ffff087224 */ /* 0x000fe400078e0002 */
[----:B------:R-:W-:-:S04]  /*2b80*/  VIADD R9, R9, 0x300 ;  /* 0x0000030009097836 */ /* 0x000fc80000000000 */
[----:B--2---:R-:W-:-:S04]  /*2b90*/  IMAD.WIDE.U32 R6, R9, 0x8, R6 ;  /* 0x0000000809067825 */ /* 0x004fc800078e0006 */
[----:B------:R-:W-:-:S05]  /*2ba0*/  IMAD.MOV.U32 R9, RZ, RZ, RZ ;  /* 0x000000ffff097224 */ /* 0x000fca00078e00ff */
[----:B------:R3:W-:Y:S02]  /*2bb0*/  REDG.E.ADD.64.STRONG.GPU desc[UR20][R6.64+0x400], R8 ;  /* 0x000400080600798e */ /* 0x0007e4000c12e514 */
.L_x_213:
[----:B------:R-:W-:Y:S05]  /*2bc0*/  BSYNC.RECONVERGENT B1 ;  /* 0x0000000000017941 */ /* 0x000fea0003800200 */
.L_x_212:
[----:B------:R-:W-:-:S07]  /*2bd0*/  VIADD R3, R3, 0x4 ;  /* 0x0000000403037836 */ /* 0x000fce0000000000 */
.L_x_205:
[----:B------:R-:W-:-:S09]  /*2be0*/  UISETP.NE.AND UP0, UPT, UR25, URZ, UPT ;  /* 0x000000ff1900728c */ /* 0x000fd2000bf05270 */
[----:B------:R-:W-:Y:S05]  /*2bf0*/  BRA.U !UP0, `(.L_x_152) ;  /* 0x00000001089c7547 */ /* 0x000fea000b800000 */
[----:B------:R-:W-:-:S13]  /*2c00*/  ISETP.NE.AND P0, PT, R5, RZ, PT ;  /* 0x000000ff0500720c */ /* 0x000fda0003f05270 */
[----:B------:R-:W-:Y:S05]  /*2c10*/  @!P0 BRA `(.L_x_214) ;  /* 0x0000000000648947 */ /* 0x000fea0003800000 */
[----:B01234-:R-:W-:Y:S01]  /*2c20*/  LEA R6, R3, R0, 0xa ;  /* 0x0000000003067211 */ /* 0x01ffe200078e50ff */
[----:B------:R-:W-:Y:S04]  /*2c30*/  BSSY.RECONVERGENT B1, `(.L_x_215) ;  /* 0x000000c000017945 */ /* 0x000fe80003800200 */
[----:B------:R-:W0:Y:S04]  /*2c40*/  LDS R2, [R6+0x200] ;  /* 0x0002000006027984 */ /* 0x000e280000000800 */
[----:B------:R-:W1:Y:S01]  /*2c50*/  LDS R5, [R6+0x600] ;  /* 0x0006000006057984 */ /* 0x000e620000000800 */
[----:B0-----:R-:W-:-:S02]  /*2c60*/  ISETP.NE.AND P0, PT, R2, RZ, PT ;  /* 0x000000ff0200720c */ /* 0x001fc40003f05270 */
[----:B-1----:R-:W-:-:S11]  /*2c70*/  ISETP.NE.AND P1, PT, R5, RZ, PT ;  /* 0x000000ff0500720c */ /* 0x002fd60003f25270 */
[----:B------:R-:W-:Y:S05]  /*2c80*/  @!P0 BRA `(.L_x_216) ;  /* 0x0000000000188947 */ /* 0x000fea0003800000 */
[----:B------:R-:W0:Y:S01]  /*2c90*/  LDC.64 R6, c[0x0][0x380] ;  /* 0x0000e000ff067b82 */ /* 0x000e220000000a00 */
[----:B------:R-:W-:-:S04]  /*2ca0*/  IMAD R9, R3, 0x100, R4 ;  /* 0x0000010003097824 */ /* 0x000fc800078e0204 */
[----:B0-----:R-:W-:-:S04]  /*2cb0*/  IMAD.WIDE.U32 R8, R9, 0x8, R6 ;  /* 0x0000000809087825 */ /* 0x001fc800078e0006 */
[----:B------:R-:W-:Y:S02]  /*2cc0*/  IMAD.MOV.U32 R6, RZ, RZ, R2 ;  /* 0x000000ffff067224 */ /* 0x000fe400078e0002 */
[----:B------:R-:W-:-:S05]  /*2cd0*/  IMAD.MOV.U32 R7, RZ, RZ, RZ ;  /* 0x000000ffff077224 */ /* 0x000fca00078e00ff */
[----:B------:R0:W-:Y:S02]  /*2ce0*/  REDG.E.ADD.64.STRONG.GPU desc[UR20][R8.64+0x400], R6 ;  /* 0x000400060800798e */ /* 0x0001e4000c12e514 */
.L_x_216:
[----:B------:R-:W-:Y:S05]  /*2cf0*/  BSYNC.RECONVERGENT B1 ;  /* 0x0000000000017941 */ /* 0x000fea0003800200 */
.L_x_215:
[----:B------:R-:W-:Y:S04]  /*2d00*/  BSSY.RECONVERGENT B1, `(.L_x_217) ;  /* 0x0000009000017945 */ /* 0x000fe80003800200 */
[----:B------:R-:W-:Y:S05]  /*2d10*/  @!P1 BRA `(.L_x_218) ;  /* 0x00000000001c9947 */ /* 0x000fea0003800000 */
[----:B0-----:R-:W0:Y:S01]  /*2d20*/  LDC.64 R6, c[0x0][0x380] ;  /* 0x0000e000ff067b82 */ /* 0x001e220000000a00 */
[----:B------:R-:W-:-:S04]  /*2d30*/  IMAD R2, R3, 0x100, R4 ;  /* 0x0000010003027824 */ /* 0x000fc800078e0204 */
[----:B------:R-:W-:-:S04]  /*2d40*/  VIADD R9, R2, 0x100 ;  /* 0x0000010002097836 */ /* 0x000fc80000000000 */
[----:B0-----:R-:W-:-:S04]  /*2d50*/  IMAD.WIDE.U32 R8, R9, 0x8, R6 ;  /* 0x0000000809087825 */ /* 0x001fc800078e0006 */
[----:B------:R-:W-:Y:S02]  /*2d60*/  HFMA2 R7, -RZ, RZ, 0, 0 ;  /* 0x00000000ff077431 */ /* 0x000fe400000001ff */
[----:B------:R-:W-:-:S05]  /*2d70*/  IMAD.MOV.U32 R6, RZ, RZ, R5 ;  /* 0x000000ffff067224 */ /* 0x000fca00078e0005 */
[----:B------:R1:W-:Y:S02]  /*2d80*/  REDG.E.ADD.64.STRONG.GPU desc[UR20][R8.64+0x400], R6 ;  /* 0x000400060800798e */ /* 0x0003e4000c12e514 */
.L_x_218:
[----:B------:R-:W-:Y:S05]  /*2d90*/  BSYNC.RECONVERGENT B1 ;  /* 0x0000000000017941 */ /* 0x000fea0003800200 */
.L_x_217:
[----:B------:R-:W-:-:S07]  /*2da0*/  VIADD R3, R3, 0x2 ;  /* 0x0000000203037836 */ /* 0x000fce0000000000 */
.L_x_214:
[----:B------:R-:W-:-:S09]  /*2db0*/  UISETP.NE.AND UP0, UPT, UR9, URZ, UPT ;  /* 0x000000ff0900728c */ /* 0x000fd2000bf05270 */
[----:B------:R-:W-:Y:S05]  /*2dc0*/  BRA.U !UP0, `(.L_x_152) ;  /* 0x0000000108287547 */ /* 0x000fea000b800000 */
[----:B------:R-:W-:-:S05]  /*2dd0*/  IMAD R2, R3, 0x400, R0 ;  /* 0x0000040003027824 */ /* 0x000fca00078e0200 */
[----:B------:R-:W5:Y:S02]  /*2de0*/  LDS R5, [R2+0x200] ;  /* 0x0002000002057984 */ /* 0x000f640000000800 */
[----:B-----5:R-:W-:-:S13]  /*2df0*/  ISETP.NE.AND P0, PT, R5, RZ, PT ;  /* 0x000000ff0500720c */ /* 0x020fda0003f05270 */
[----:B------:R-:W-:Y:S05]  /*2e00*/  @!P0 BRA `(.L_x_152) ;  /* 0x0000000000188947 */ /* 0x000fea0003800000 */
[----:B01234-:R-:W0:Y:S01]  /*2e10*/  LDC.64 R6, c[0x0][0x380] ;  /* 0x0000e000ff067b82 */ /* 0x01fe220000000a00 */
[----:B------:R-:W-:-:S04]  /*2e20*/  IMAD R3, R3, 0x100, R4 ;  /* 0x0000010003037824 */ /* 0x000fc800078e0204 */
[----:B0-----:R-:W-:-:S04]  /*2e30*/  IMAD.WIDE.U32 R2, R3, 0x8, R6 ;  /* 0x0000000803027825 */ /* 0x001fc800078e0006 */
[----:B------:R-:W-:Y:S02]  /*2e40*/  IMAD.MOV.U32 R6, RZ, RZ, R5 ;  /* 0x000000ffff067224 */ /* 0x000fe400078e0005 */
[----:B------:R-:W-:-:S05]  /*2e50*/  IMAD.MOV.U32 R7, RZ, RZ, RZ ;  /* 0x000000ffff077224 */ /* 0x000fca00078e00ff */
[----:B------:R0:W-:Y:S02]  /*2e60*/  REDG.E.ADD.64.STRONG.GPU desc[UR20][R2.64+0x400], R6 ;  /* 0x000400060200798e */ /* 0x0001e4000c12e514 */
.L_x_152:
[----:B------:R-:W-:Y:S05]  /*2e70*/  BSYNC.RECONVERGENT B0 ;  /* 0x0000000000007941 */ /* 0x000fea0003800200 */
.L_x_151:
[----:B------:R-:W-:Y:S01]  /*2e80*/  BAR.SYNC.DEFER_BLOCKING 0x0 ;  /* 0x0000000000007b1d */ /* 0x000fe20000010000 */
[----:B------:R-:W-:-:S04]  /*2e90*/  UIADD3 UR6, UP0, UPT, UR6, 0x1, URZ ;  /* 0x0000000106067890 */ /* 0x000fc8000ff1e0ff */
[----:B------:R-:W-:Y:S02]  /*2ea0*/  UIADD3.X UR7, UPT, UPT, URZ, UR7, URZ, UP0, !UPT ;  /* 0x00000007ff077290 */ /* 0x000fe400087fe4ff */
[----:B------:R-:W-:-:S04]  /*2eb0*/  UISETP.NE.U32.AND UP0, UPT, UR6, UR11, UPT ;  /* 0x0000000b0600728c */ /* 0x000fc8000bf05070 */
[----:B------:R-:W-:-:S09]  /*2ec0*/  UISETP.NE.AND.EX UP0, UPT, UR7, UR12, UPT, UP0 ;  /* 0x0000000c0700728c */ /* 0x000fd2000bf05300 */
[----:B------:R-:W-:Y:S05]  /*2ed0*/  BRA.U UP0, `(.L_x_219) ;  /* 0xffffffd100f07547 */ /* 0x000fea000b83ffff */
[----:B------:R-:W-:Y:S05]  /*2ee0*/  EXIT ;  /* 0x000000000000794d */ /* 0x000fea0003800000 */
.L_x_220:
        /* <DEDUP_REMOVED lines=9> */
.L_x_2390:


//--------------------- .text._ZN3cub18CUB_300001_SM_10006detail10radix_sort31DeviceRadixSortSingleTileKernelINS1_5radix10policy_hubIiiyE10Policy1000ELNS0_9SortOrderE0EiiyNS1_21identity_decomposer_tEEEvPKT1_PSA_PKT2_PSE_T3_iiT4_ --------------------------
	.section	.text._ZN3cub18CUB_300001_SM_10006detail10radix_sort31DeviceRadixSortSingleTileKernelINS1_5radix10policy_hubIiiyE10Policy1000ELNS0_9SortOrderE0EiiyNS1_21identity_decomposer_tEEEvPKT1_PSA_PKT2_PSE_T3_iiT4_,"ax",@progbits
	.align	128
        .global         _ZN3cub18CUB_300001_SM_10006detail10radix_sort31DeviceRadixSortSingleTileKernelINS1_5radix10policy_hubIiiyE10Policy1000ELNS0_9SortOrderE0EiiyNS1_21identity_decomposer_tEEEvPKT1_PSA_PKT2_PSE_T3_iiT4_
        .type           _ZN3cub18CUB_300001_SM_10006detail10radix_sort31DeviceRadixSortSingleTileKernelINS1_5radix10policy_hubIiiyE10Policy1000ELNS0_9SortOrderE0EiiyNS1_21identity_decomposer_tEEEvPKT1_PSA_PKT2_PSE_T3_iiT4_,@function
        .size           _ZN3cub18CUB_300001_SM_10006detail10radix_sort31DeviceRadixSortSingleTileKernelINS1_5radix10policy_hubIiiyE10Policy1000ELNS0_9SortOrderE0EiiyNS1_21identity_decomposer_tEEEvPKT1_PSA_PKT2_PSE_T3_iiT4_,(.L_x_2391 - _ZN3cub18CUB_300001_SM_10006detail10radix_sort31DeviceRadixSortSingleTileKernelINS1_5radix10policy_hubIiiyE10Policy1000ELNS0_9SortOrderE0EiiyNS1_21identity_decomposer_tEEEvPKT1_PSA_PKT2_PSE_T3_iiT4_)
        .other          _ZN3cub18CUB_300001_SM_10006detail10radix_sort31DeviceRadixSortSingleTileKernelINS1_5radix10policy_hubIiiyE10Policy1000ELNS0_9SortOrderE0EiiyNS1_21identity_decomposer_tEEEvPKT1_PSA_PKT2_PSE_T3_iiT4_,@"STO_CUDA_ENTRY STV_DEFAULT"
_ZN3cub18CUB_300001_SM_10006detail10radix_sort31DeviceRadixSortSingleTileKernelINS1_5radix10policy_hubIiiyE10Policy1000ELNS0_9SortOrderE0EiiyNS1_21identity_decomposer_tEEEvPKT1_PSA_PKT2_PSE_T3_iiT4_:
.text._ZN3cub18CUB_300001_SM_10006detail10radix_sort31DeviceRadixSortSingleTileKernelINS1_5radix10policy_hubIiiyE10Policy1000ELNS0_9SortOrderE0EiiyNS1_21identity_decomposer_tEEEvPKT1_PSA_PKT2_PSE_T3_iiT4_:
[----:B------:R-:W-:Y:S01]  /*0000*/  LDC R1, c[0x0][0x37c] ;  /* 0x0000df00ff017b82 */ /* 0x000fe20000000800 */
[----:B------:R-:W0:Y:S01]  /*0010*/  S2R R0, SR_TID.X ;  /* 0x0000000000007919 */ /* 0x000e220000002100 */
[----:B------:R-:W1:Y:S06]  /*0020*/  LDCU UR4, c[0x0][0x3a0] ;  /* 0x00007400ff0477ac */ /* 0x000e6c0008000800 */
[----:B------:R-:W2:Y:S01]  /*0030*/  LDC.64 R6, c[0x0][0x380] ;  /* 0x0000e000ff067b82 */ /* 0x000ea20000000a00 */
[----:B------:R-:W3:Y:S01]  /*0040*/  LDCU.64 UR8, c[0x0][0x358] ;  /* 0x00006b00ff0877ac */ /* 0x000ee20008000a00 */
[----:B------:R-:W4:Y:S01]  /*0050*/  LDCU UR10, c[0x0][0x3ac] ;  /* 0x00007580ff0a77ac */ /* 0x000f220008000800 */
[----:B0-----:R-:W-:-:S04]  /*0060*/  IMAD R9, R0, 0x13, RZ ;  /* 0x0000001300097824 */ /* 0x001fc800078e02ff */
[C---:B------:R-:W-:Y:S01]  /*0070*/  VIADD R4, R9.reuse, 0x1 ;  /* 0x0000000109047836 */ /* 0x040fe20000000000 */
[C---:B-1----:R-:W-:Y:S01]  /*0080*/  ISETP.GE.AND P6, PT, R9.reuse, UR4, PT ;  /* 0x0000000409007c0c */ /* 0x042fe2000bfc6270 */
[C---:B------:R-:W-:Y:S02]  /*0090*/  VIADD R8, R9.reuse, 0x5 ;  /* 0x0000000509087836 */ /* 0x040fe40000000000 */
[C---:B--2---:R-:W-:Y:S01]  /*00a0*/  IMAD.WIDE.U32 R6, R9.reuse, 0x4, R6 ;  /* 0x0000000409067825 */ /* 0x044fe200078e0006 */
[----:B------:R-:W-:Y:S02]  /*00b0*/  ISETP.GE.AND P5, PT, R4, UR4, PT ;  /* 0x0000000404007c0c */ /* 0x000fe4000bfa6270 */
[----:B------:R-:W-:Y:S01]  /*00c0*/  ISETP.GE.AND P1, PT, R8, UR4, PT ;  /* 0x0000000408007c0c */ /* 0x000fe2000bf26270 */
[C---:B------:R-:W-:Y:S01]  /*00d0*/  VIADD R5, R9.reuse, 0x2 ;  /* 0x0000000209057836 */ /* 0x040fe20000000000 */
[----:B------:R-:W-:Y:S01]  /*00e0*/  P2R R46, PR, RZ, 0x20 ;  /* 0x00000020ff2e7803 */ /* 0x000fe20000000000 */
[C---:B------:R-:W-:Y:S01]  /*00f0*/  VIADD R10, R9.reuse, 0x6 ;  /* 0x00000006090a7836 */ /* 0x040fe20000000000 */
[----:B------:R-:W-:Y:S01]  /*0100*/  P2R R49, PR, RZ, 0x2 ;  /* 0x00000002ff317803 */ /* 0x000fe20000000000 */
[----:B------:R-:W-:Y:S01]  /*0110*/  VIADD R4, R9, 0x3 ;  /* 0x0000000309047836 */ /* 0x000fe20000000000 */
[----:B------:R-:W-:Y:S01]  /*0120*/  ISETP.GE.AND P4, PT, R5, UR4, PT ;  /* 0x0000000405007c0c */ /* 0x000fe2000bf86270 */
[C---:B------:R-:W-:Y:S01]  /*0130*/  VIADD R5, R9.reuse, 0x4 ;  /* 0x0000000409057836 */ /* 0x040fe20000000000 */
[----:B------:R-:W-:Y:S01]  /*0140*/  ISETP.GE.AND P0, PT, R10, UR4, PT ;  /* 0x000000040a007c0c */ /* 0x000fe2000bf06270 */
[----:B------:R-:W-:Y:S01]  /*0150*/  VIADD R29, R9, 0x9 ;  /* 0x00000009091d7836 */ /* 0x000fe20000000000 */
[----:B------:R-:W-:Y:S01]  /*0160*/  ISETP.GE.AND P3, PT, R4, UR4, PT ;  /* 0x0000000404007c0c */ /* 0x000fe2000bf66270 */
[----:B---3--:R-:W2:Y:S01]  /*0170*/  @!P5 LDG.E R8, desc[UR8][R6.64+0x4] ;  /* 0x000004080608d981 */ /* 0x008ea2000c1e1900 */
[----:B------:R-:W-:Y:S01]  /*0180*/  ISETP.GE.AND P2, PT, R5, UR4, PT ;  /* 0x0000000405007c0c */ /* 0x000fe2000bf46270 */
[C---:B------:R-:W-:Y:S01]  /*0190*/  VIADD R4, R9.reuse, 0x7 ;  /* 0x0000000709047836 */ /* 0x040fe20000000000 */
[----:B------:R-:W-:Y:S01]  /*01a0*/  P2R R50, PR, RZ, 0x1 ;  /* 0x00000001ff327803 */ /* 0x000fe20000000000 */
[----:B------:R-:W3:Y:S01]  /*01b0*/  @!P1 LDG.E R35, desc[UR8][R6.64+0x14] ;  /* 0x0000140806239981 */ /* 0x000ee2000c1e1900 */
[C---:B------:R-:W-:Y:S01]  /*01c0*/  VIADD R5, R9.reuse, 0x8 ;  /* 0x0000000809057836 */ /* 0x040fe20000000000 */
[----:B------:R-:W-:Y:S01]  /*01d0*/  P2R R47, PR, RZ, 0x8 ;  /* 0x00000008ff2f7803 */ /* 0x000fe20000000000 */
[C---:B------:R-:W-:Y:S01]  /*01e0*/  VIADD R30, R9.reuse, 0xa ;  /* 0x0000000a091e7836 */ /* 0x040fe20000000000 */
[----:B------:R-:W4:Y:S01]  /*01f0*/  @!P4 LDG.E R10, desc[UR8][R6.64+0x8] ;  /* 0x00000808060ac981 */ /* 0x000f22000c1e1900 */
[C---:B------:R-:W-:Y:S01]  /*0200*/  VIADD R31, R9.reuse, 0xb ;  /* 0x0000000b091f7836 */ /* 0x040fe20000000000 */
[----:B------:R-:W-:Y:S01]  /*0210*/  P2R R48, PR, RZ, 0x4 ;  /* 0x00000004ff307803 */ /* 0x000fe20000000000 */
[C---:B------:R-:W-:Y:S01]  /*0220*/  VIADD R32, R9.reuse, 0xc ;  /* 0x0000000c09207836 */ /* 0x040fe20000000000 */
[----:B------:R-:W3:Y:S01]  /*0230*/  @!P3 LDG.E R11, desc[UR8][R6.64+0xc] ;  /* 0x00000c08060bb981 */ /* 0x000ee2000c1e1900 */
[----:B------:R-:W-:Y:S01]  /*0240*/  VIADD R33, R9, 0x10 ;  /* 0x0000001009217836 */ /* 0x000fe20000000000 */
[----:B------:R-:W-:-:S02]  /*0250*/  P2R R45, PR, RZ, 0x10 ;  /* 0x00000010ff2d7803 */ /* 0x000fc40000000000 */
[----:B------:R-:W3:Y:S04]  /*0260*/  @!P2 LDG.E R34, desc[UR8][R6.64+0x10] ;  /* 0x000010080622a981 */ /* 0x000ee8000c1e1900 */
[----:B------:R-:W3:Y:S01]  /*0270*/  @!P0 LDG.E R36, desc[UR8][R6.64+0x18] ;  /* 0x0000180806248981 */ /* 0x000ee2000c1e1900 */
[----:B------:R-:W-:-:S03]  /*0280*/  ISETP.GE.AND P0, PT, R4, UR4, PT ;  /* 0x0000000404007c0c */ /* 0x000fc6000bf06270 */
[----:B------:R-:W3:Y:S01]  /*0290*/  @!P6 LDG.E R61, desc[UR8][R6.64] ;  /* 0x00000008063de981 */ /* 0x000ee2000c1e1900 */
[----:B------:R-:W-:-:S09]  /*02a0*/  P2R R51, PR, RZ, 0x1 ;  /* 0x00000001ff337803 */ /* 0x000fd20000000000 */
[----:B------:R-:W3:Y:S01]  /*02b0*/  @!P0 LDG.E R37, desc[UR8][R6.64+0x1c] ;  /* 0x00001c0806258981 */ /* 0x000ee2000c1e1900 */
[----:B------:R-:W-:Y:S02]  /*02c0*/  ISETP.GE.AND P0, PT, R5, UR4, PT ;  /* 0x0000000405007c0c */ /* 0x000fe4000bf06270 */
[----:B------:R-:W0:Y:S02]  /*02d0*/  LDC.64 R4, c[0x0][0x390] ;  /* 0x0000e400ff047b82 */ /* 0x000e240000000a00 */
[----:B------:R-:W-:-:S09]  /*02e0*/  P2R R52, PR, RZ, 0x1 ;  /* 0x00000001ff347803 */ /* 0x000fd20000000000 */
[----:B------:R-:W3:Y:S01]  /*02f0*/  @!P0 LDG.E R38, desc[UR8][R6.64+0x20] ;  /* 0x0000200806268981 */ /* 0x000ee2000c1e1900 */
[----:B------:R-:W-:-:S04]  /*0300*/  ISETP.GE.AND P0, PT, R29, UR4, PT ;  /* 0x000000041d007c0c */ /* 0x000fc8000bf06270 */
[----:B------:R-:W-:-:S09]  /*0310*/  P2R R53, PR, RZ, 0x1 ;  /* 0x00000001ff357803 */ /* 0x000fd20000000000 */
[----:B------:R-:W3:Y:S01]  /*0320*/  @!P0 LDG.E R39, desc[UR8][R6.64+0x24] ;  /* 0x0000240806278981 */ /* 0x000ee2000c1e1900 */
[----:B------:R-:W-:Y:S01]  /*0330*/  ISETP.GE.AND P0, PT, R30, UR4, PT ;  /* 0x000000041e007c0c */ /* 0x000fe2000bf06270 */
[----:B------:R-:W-:-:S05]  /*0340*/  VIADD R30, R9, 0xd ;  /* 0x0000000d091e7836 */ /* 0x000fca0000000000 */
[----:B------:R-:W-:Y:S02]  /*0350*/  ISETP.GE.AND P1, PT, R30, UR4, PT ;  /* 0x000000041e007c0c */ /* 0x000fe4000bf26270 */
[----:B------:R-:W-:Y:S02]  /*0360*/  P2R R54, PR, RZ, 0x1 ;  /* 0x00000001ff367803 */ /* 0x000fe40000000000 */
[----:B------:R-:W-:-:S03]  /*0370*/  P2R R58, PR, RZ, 0x2 ;  /* 0x00000002ff3a7803 */ /* 0x000fc60000000000 */
[----:B------:R-:W3:Y:S01]  /*0380*/  @!P0 LDG.E R40, desc[UR8][R6.64+0x28] ;  /* 0x0000280806288981 */ /* 0x000ee2000c1e1900 */
[----:B------:R-:W-:-:S05]  /*0390*/  ISETP.GE.AND P0, PT, R31, UR4, PT ;  /* 0x000000041f007c0c */ /* 0x000fca000bf06270 */
[----:B------:R-:W3:Y:S01]  /*03a0*/  @!P1 LDG.E R62, desc[UR8][R6.64+0x34] ;  /* 0x00003408063e9981 */ /* 0x000ee2000c1e1900 */
[----:B------:R-:W-:-:S04]  /*03b0*/  ISETP.NE.AND P1, PT, R54, RZ, PT ;  /* 0x000000ff3600720c */ /* 0x000fc80003f25270 */
[----:B------:R-:W-:Y:S02]  /*03c0*/  P2R R57, PR, RZ, 0x2 ;  /* 0x00000002ff397803 */ /* 0x000fe40000000000 */
[----:B------:R-:W-:Y:S01]  /*03d0*/  ISETP.NE.AND P1, PT, R53, RZ, PT ;  /* 0x000000ff3500720c */ /* 0x000fe20003f25270 */
[----:B------:R-:W3:Y:S03]  /*03e0*/  @!P0 LDG.E R41, desc[UR8][R6.64+0x2c] ;  /* 0x00002c0806298981 */ /* 0x000ee6000c1e1900 */
[----:B------:R-:W-:Y:S02]  /*03f0*/  P2R R56, PR, RZ, 0x2 ;  /* 0x00000002ff387803 */ /* 0x000fe40000000000 */
[----:B------:R-:W-:Y:S02]  /*0400*/  ISETP.NE.AND P1, PT, R52, RZ, PT ;  /* 0x000000ff3400720c */ /* 0x000fe40003f25270 */
[----:B------:R-:W-:-:S02]  /*0410*/  P2R R60, PR, RZ, 0x1 ;  /* 0x00000001ff3c7803 */ /* 0x000fc40000000000 */
[----:B------:R-:W-:Y:S02]  /*0420*/  P2R R55, PR, RZ, 0x2 ;  /* 0x00000002ff377803 */ /* 0x000fe40000000000 */
[----:B------:R-:W-:Y:S02]  /*0430*/  ISETP.GE.AND P0, PT, R32, UR4, PT ;  /* 0x0000000420007c0c */ /* 0x000fe4000bf06270 */
[----:B------:R-:W-:Y:S01]  /*0440*/  ISETP.NE.AND P1, PT, R51, RZ, PT ;  /* 0x000000ff3300720c */ /* 0x000fe20003f25270 */
[----:B------:R-:W-:-:S03]  /*0450*/  VIADD R32, R9, 0xf ;  /* 0x0000000f09207836 */ /* 0x000fc60000000000 */
[----:B------:R-:W-:Y:S02]  /*0460*/  P2R R54, PR, RZ, 0x2 ;  /* 0x00000002ff367803 */ /* 0x000fe40000000000 */
[----:B------:R-:W-:Y:S02]  /*0470*/  ISETP.NE.AND P1, PT, R50, RZ, PT ;  /* 0x000000ff3200720c */ /* 0x000fe40003f25270 */
[----:B------:R-:W-:Y:S02]  /*0480*/  ISETP.GE.AND P3, PT, R32, UR4, PT ;  /* 0x0000000420007c0c */ /* 0x000fe4000bf66270 */
[----:B------:R-:W-:Y:S01]  /*0490*/  P2R R53, PR, RZ, 0x2 ;  /* 0x00000002ff357803 */ /* 0x000fe20000000000 */
[----:B------:R-:W3:Y:S01]  /*04a0*/  @!P0 LDG.E R42, desc[UR8][R6.64+0x30] ;  /* 0x00003008062a8981 */ /* 0x000ee2000c1e1900 */
[----:B------:R-:W-:Y:S01]  /*04b0*/  ISETP.NE.AND P1, PT, R49, RZ, PT ;  /* 0x000000ff3100720c */ /* 0x000fe20003f25270 */
[----:B------:R-:W-:-:S03]  /*04c0*/  VIADD R31, R9, 0xe ;  /* 0x0000000e091f7836 */ /* 0x000fc60000000000 */
[----:B------:R-:W-:Y:S01]  /*04d0*/  P2R R51, PR, RZ, 0x2 ;  /* 0x00000002ff337803 */ /* 0x000fe20000000000 */
[C---:B------:R-:W-:Y:S01]  /*04e0*/  VIADD R43, R9.reuse, 0x11 ;  /* 0x00000011092b7836 */ /* 0x040fe20000000000 */
[----:B------:R-:W-:Y:S01]  /*04f0*/  ISETP.NE.AND P1, PT, R48, RZ, PT ;  /* 0x000000ff3000720c */ /* 0x000fe20003f25270 */
[----:B------:R-:W-:Y:S01]  /*0500*/  VIADD R44, R9, 0x12 ;  /* 0x00000012092c7836 */ /* 0x000fe20000000000 */
[----:B------:R-:W-:Y:S02]  /*0510*/  ISETP.GE.AND P2, PT, R31, UR4, PT ;  /* 0x000000041f007c0c */ /* 0x000fe4000bf46270 */
[----:B------:R-:W-:Y:S02]  /*0520*/  P2R R49, PR, RZ, 0x2 ;  /* 0x00000002ff317803 */ /* 0x000fe40000000000 */
[----:B------:R-:W-:Y:S02]  /*0530*/  ISETP.NE.AND P1, PT, R47, RZ, PT ;  /* 0x000000ff2f00720c */ /* 0x000fe40003f25270 */
[----:B------:R-:W-:Y:S01]  /*0540*/  ISETP.GE.AND P4, PT, R33, UR4, PT ;  /* 0x0000000421007c0c */ /* 0x000fe2000bf86270 */
[----:B------:R-:W3:Y:S01]  /*0550*/  @!P3 LDG.E R47, desc[UR8][R6.64+0x3c] ;  /* 0x00003c08062fb981 */ /* 0x000ee2000c1e1900 */
[----:B------:R-:W-:-:S02]  /*0560*/  ISETP.GE.AND P5, PT, R43, UR4, PT ;  /* 0x000000042b007c0c */ /* 0x000fc4000bfa6270 */
[----:B------:R-:W-:Y:S02]  /*0570*/  ISETP.GE.AND P6, PT, R44, UR4, PT ;  /* 0x000000042c007c0c */ /* 0x000fe4000bfc6270 */
[----:B------:R-:W-:Y:S02]  /*0580*/  P2R R48, PR, RZ, 0x2 ;  /* 0x00000002ff307803 */ /* 0x000fe40000000000 */
[----:B------:R-:W-:-:S04]  /*0590*/  ISETP.NE.AND P1, PT, R45, RZ, PT ;  /* 0x000000ff2d00720c */ /* 0x000fc80003f25270 */
[----:B------:R-:W-:Y:S01]  /*05a0*/  P2R R45, PR, RZ, 0x2 ;  /* 0x00000002ff2d7803 */ /* 0x000fe20000000000 */
[----:B0-----:R-:W-:Y:S01]  /*05b0*/  IMAD.WIDE.U32 R4, R9, 0x4, R4 ;  /* 0x0000000409047825 */ /* 0x001fe200078e0004 */
[----:B------:R-:W-:Y:S01]  /*05c0*/  ISETP.NE.AND P1, PT, R46, RZ, PT ;  /* 0x000000ff2e00720c */ /* 0x000fe20003f25270 */
[----:B------:R-:W3:Y:S01]  /*05d0*/  @!P4 LDG.E R50, desc[UR8][R6.64+0x40] ;  /* 0x000040080632c981 */ /* 0x000ee2000c1e1900 */
[----:B------:R-:W-:-:S03]  /*05e0*/  P2R R59, PR, RZ, 0x1 ;  /* 0x00000001ff3b7803 */ /* 0x000fc60000000000 */
[----:B------:R-:W3:Y:S01]  /*05f0*/  @!P2 LDG.E R46, desc[UR8][R6.64+0x38] ;  /* 0x00003808062ea981 */ /* 0x000ee2000c1e1900 */
[----:B------:R-:W-:Y:S01]  /*0600*/  ISETP.GE.AND P0, PT, R9, UR4, PT ;  /* 0x0000000409007c0c */ /* 0x000fe2000bf06270 */
[----:B------:R-:W-:Y:S01]  /*0610*/  IMAD.MOV.U32 R30, RZ, RZ, -0x1 ;  /* 0xffffffffff1e7424 */ /* 0x000fe200078e00ff */
[----:B------:R-:W0:Y:S01]  /*0620*/  S2UR UR6, SR_CgaCtaId ;  /* 0x00000000000679c3 */ /* 0x000e220000008800 */
[----:B------:R-:W3:Y:S01]  /*0630*/  @!P5 LDG.E R9, desc[UR8][R6.64+0x44] ;  /* 0x000044080609d981 */ /* 0x000ee2000c1e1900 */
[----:B------:R-:W-:Y:S01]  /*0640*/  IMAD.MOV.U32 R31, RZ, RZ, -0x1 ;  /* 0xffffffffff1f7424 */ /* 0x000fe200078e00ff */
[----:B------:R-:W1:Y:S02]  /*0650*/  LDCU.64 UR4, c[0x0][0x3a8] ;  /* 0x00007500ff0477ac */ /* 0x000e640008000a00 */
[----:B------:R-:W3:Y:S03]  /*0660*/  @!P6 LDG.E R52, desc[UR8][R6.64+0x48] ;  /* 0x000048080634e981 */ /* 0x000ee6000c1e1900 */
[----:B------:R-:W-:Y:S06]  /*0670*/  BAR.SYNC.DEFER_BLOCKING 0x0 ;  /* 0x0000000000007b1d */ /* 0x000fec0000010000 */
[----:B------:R0:W5:Y:S01]  /*0680*/  @!P1 LDG.E R3, desc[UR8][R4.64+0x4] ;  /* 0x0000040804039981 */ /* 0x000162000c1e1900 */
[----:B------:R-:W-:-:S02]  /*0690*/  IMAD.MOV.U32 R32, RZ, RZ, -0x1 ;  /* 0xffffffffff207424 */ /* 0x000fc400078e00ff */
[----:B------:R-:W-:Y:S01]  /*06a0*/  IMAD.MOV.U32 R33, RZ, RZ, -0x1 ;  /* 0xffffffffff217424 */ /* 0x000fe200078e00ff */
[----:B------:R0:W5:Y:S01]  /*06b0*/  @!P0 LDG.E R2, desc[UR8][R4.64] ;  /* 0x0000000804028981 */ /* 0x000162000c1e1900 */
[----:B--2---:R-:W-:Y:S01]  /*06c0*/  @!P1 LOP3.LUT R30, R8, 0x80000000, RZ, 0x3c, !PT ;  /* 0x80000000081e9812 */ /* 0x004fe200078e3cff */
[----:B------:R-:W-:Y:S01]  /*06d0*/  IMAD.MOV.U32 R29, RZ, RZ, -0x1 ;  /* 0xffffffffff1d7424 */ /* 0x000fe200078e00ff */
[----:B------:R-:W-:Y:S01]  /*06e0*/  ISETP.NE.AND P1, PT, R45, RZ, PT ;  /* 0x000000ff2d00720c */ /* 0x000fe20003f25270 */
[----:B------:R2:W5:Y:S01]  /*06f0*/  @!P2 LDG.E R24, desc[UR8][R4.64+0x38] ;  /* 0x000038080418a981 */ /* 0x000562000c1e1900 */
[----:B-1----:R-:W-:-:S03]  /*0700*/  UIADD3 UR7, UPT, UPT, UR4, 0x6, URZ ;  /* 0x0000000604077890 */ /* 0x002fc6000fffe0ff */
[----:B------:R2:W5:Y:S01]  /*0710*/  @!P3 LDG.E R25, desc[UR8][R4.64+0x3c] ;  /* 0x00003c080419b981 */ /* 0x000562000c1e1900 */
[----:B------:R-:W-:-:S03]  /*0720*/  UIADD3 UR5, UPT, UPT, -UR4, UR5, URZ ;  /* 0x0000000504057290 */ /* 0x000fc6000fffe1ff */
[----:B------:R2:W5:Y:S04]  /*0730*/  @!P4 LDG.E R26, desc[UR8][R4.64+0x40] ;  /* 0x00004008041ac981 */ /* 0x000568000c1e1900 */
[----:B----4-:R-:W-:Y:S01]  /*0740*/  @!P1 LOP3.LUT R31, R10, 0x80000000, RZ, 0x3c, !PT ;  /* 0x800000000a1f9812 */ /* 0x010fe200078e3cff */
[----:B------:R2:W5:Y:S01]  /*0750*/  @!P1 LDG.E R12, desc[UR8][R4.64+0x8] ;  /* 0x00000808040c9981 */ /* 0x000562000c1e1900 */
[----:B------:R-:W-:-:S03]  /*0760*/  ISETP.NE.AND P1, PT, R48, RZ, PT ;  /* 0x000000ff3000720c */ /* 0x000fc60003f25270 */
[----:B------:R2:W5:Y:S04]  /*0770*/  @!P5 LDG.E R27, desc[UR8][R4.64+0x44] ;  /* 0x00004408041bd981 */ /* 0x000568000c1e1900 */
[----:B------:R2:W5:Y:S06]  /*0780*/  @!P6 LDG.E R28, desc[UR8][R4.64+0x48] ;  /* 0x00004808041ce981 */ /* 0x00056c000c1e1900 */
[----:B---3--:R-:W-:Y:S01]  /*0790*/  @!P1 LOP3.LUT R32, R11, 0x80000000, RZ, 0x3c, !PT ;  /* 0x800000000b209812 */ /* 0x008fe200078e3cff */
[----:B------:R2:W5:Y:S01]  /*07a0*/  @!P1 LDG.E R13, desc[UR8][R4.64+0xc] ;  /* 0x00000c08040d9981 */ /* 0x000562000c1e1900 */
[----:B------:R-:W-:-:S13]  /*07b0*/  ISETP.NE.AND P1, PT, R49, RZ, PT ;  /* 0x000000ff3100720c */ /* 0x000fda0003f25270 */
[----:B------:R-:W-:Y:S01]  /*07c0*/  @!P1 LOP3.LUT R33, R34, 0x80000000, RZ, 0x3c, !PT ;  /* 0x8000000022219812 */ /* 0x000fe200078e3cff */
[----:B------:R2:W5:Y:S01]  /*07d0*/  @!P1 LDG.E R14, desc[UR8][R4.64+0x10] ;  /* 0x00001008040e9981 */ /* 0x000562000c1e1900 */
[----:B------:R-:W-:Y:S01]  /*07e0*/  ISETP.NE.AND P1, PT, R51, RZ, PT ;  /* 0x000000ff3300720c */ /* 0x000fe20003f25270 */
[----:B------:R-:W-:-:S12]  /*07f0*/  IMAD.MOV.U32 R34, RZ, RZ, -0x1 ;  /* 0xffffffffff227424 */ /* 0x000fd800078e00ff */
        /* <DEDUP_REMOVED lines=15> */
[----:B------:R-:W-:Y:S01]  /*08f0*/  IMAD.MOV.U32 R38, RZ, RZ, -0x1 ;  /* 0xffffffffff267424 */ /* 0x000fe200078e00ff */
[----:B------:R-:W-:Y:S02]  /*0900*/  @!P0 LOP3.LUT R29, R61, 0x80000000, RZ, 0x3c, !PT ;  /* 0x800000003d1d8812 */ /* 0x000fe400078e3cff */
[----:B------:R-:W-:-:S09]  /*0910*/  ISETP.NE.AND P0, PT, R60, RZ, PT ;  /* 0x000000ff3c00720c */ /* 0x000fd20003f05270 */
[----:B------:R-:W-:Y:S01]  /*0920*/  @!P1 LOP3.LUT R38, R39, 0x80000000, RZ, 0x3c, !PT ;  /* 0x8000000027269812 */ /* 0x000fe200078e3cff */
[----:B------:R2:W5:Y:S01]  /*0930*/  @!P1 LDG.E R19, desc[UR8][R4.64+0x24] ;  /* 0x0000240804139981 */ /* 0x000562000c1e1900 */
[----:B------:R-:W-:Y:S01]  /*0940*/  ISETP.NE.AND P1, PT, R57, RZ, PT ;  /* 0x000000ff3900720c */ /* 0x000fe20003f25270 */
[----:B------:R-:W-:Y:S02]  /*0950*/  IMAD.MOV.U32 R39, RZ, RZ, -0x1 ;  /* 0xffffffffff277424 */ /* 0x000fe400078e00ff */
[----:B------:R2:W5:Y:S10]  /*0960*/  @!P0 LDG.E R21, desc[UR8][R4.64+0x2c] ;  /* 0x00002c0804158981 */ /* 0x000574000c1e1900 */
[----:B------:R-:W-:Y:S01]  /*0970*/  @!P1 LOP3.LUT R39, R40, 0x80000000, RZ, 0x3c, !PT ;  /* 0x8000000028279812 */ /* 0x000fe200078e3cff */
[----:B------:R-:W-:Y:S01]  /*0980*/  IMAD.MOV.U32 R40, RZ, RZ, -0x1 ;  /* 0xffffffffff287424 */ /* 0x000fe200078e00ff */
[----:B------:R2:W5:Y:S01]  /*0990*/  @!P1 LDG.E R20, desc[UR8][R4.64+0x28] ;  /* 0x0000280804149981 */ /* 0x000562000c1e1900 */
[----:B------:R-:W-:-:S02]  /*09a0*/  @!P0 LOP3.LUT R40, R41, 0x80000000, RZ, 0x3c, !PT ;  /* 0x8000000029288812 */ /* 0x000fc400078e3cff */
[----:B------:R-:W-:Y:S02]  /*09b0*/  ISETP.NE.AND P1, PT, R58, RZ, PT ;  /* 0x000000ff3a00720c */ /* 0x000fe40003f25270 */
[----:B------:R-:W-:Y:S01]  /*09c0*/  ISETP.NE.AND P0, PT, R59, RZ, PT ;  /* 0x000000ff3b00720c */ /* 0x000fe20003f05270 */
[----:B------:R-:W-:Y:S01]  /*09d0*/  IMAD.MOV.U32 R41, RZ, RZ, -0x1 ;  /* 0xffffffffff297424 */ /* 0x000fe200078e00ff */
[----:B------:R-:W-:Y:S02]  /*09e0*/  UMOV UR4, 0x400 ;  /* 0x0000040000047882 */ /* 0x000fe40000000000 */
[----:B0-----:R-:W-:-:S07]  /*09f0*/  ULEA UR4, UR6, UR4, 0x18 ;  /* 0x0000000406047291 */ /* 0x001fce000f8ec0ff */
[----:B------:R2:W5:Y:S02]  /*0a00*/  @!P1 LDG.E R23, desc[UR8][R4.64+0x34] ;  /* 0x0000340804179981 */ /* 0x000564000c1e1900 */
[----:B------:R-:W-:Y:S02]  /*0a10*/  @!P0 LOP3.LUT R41, R42, 0x80000000, RZ, 0x3c, !PT ;  /* 0x800000002a298812 */ /* 0x000fe400078e3cff */
[----:B------:R2:W5:Y:S01]  /*0a20*/  @!P0 LDG.E R22, desc[UR8][R4.64+0x30] ;  /* 0x0000300804168981 */ /* 0x000562000c1e1900 */
[----:B------:R-:W0:Y:S01]  /*0a30*/  S2R R42, SR_LANEID ;  /* 0x00000000002a7919 */ /* 0x000e220000000000 */
[----:B------:R-:W-:Y:S01]  /*0a40*/  IMAD.MOV.U32 R45, RZ, RZ, -0x1 ;  /* 0xffffffffff2d7424 */ /* 0x000fe200078e00ff */
[----:B------:R-:W-:Y:S02]  /*0a50*/  @!P3 LOP3.LUT R45, R47, 0x80000000, RZ, 0x3c, !PT ;  /* 0x800000002f2db812 */ /* 0x000fe400078e3cff */
[----:B------:R-:W-:Y:S01]  /*0a60*/  LEA R47, R0, UR4, 0x2 ;  /* 0x00000004002f7c11 */ /* 0x000fe2000f8e10ff */
[----:B------:R-:W-:Y:S01]  /*0a70*/  IMAD.MOV.U32 R44, RZ, RZ, -0x1 ;  /* 0xffffffffff2c7424 */ /* 0x000fe200078e00ff */
[----:B------:R-:W-:-:S02]  /*0a80*/  SHF.R.U32.HI R124, RZ, 0x5, R0 ;  /* 0x00000005ff7c7819 */ /* 0x000fc40000011600 */
[----:B------:R-:W-:Y:S01]  /*0a90*/  @!P2 LOP3.LUT R44, R46, 0x80000000, RZ, 0x3c, !PT ;  /* 0x800000002e2ca812 */ /* 0x000fe200078e3cff */
[----:B------:R-:W-:Y:S02]  /*0aa0*/  IMAD R51, R0, 0x80, R47 ;  /* 0x0000008000337824 */ /* 0x000fe400078e022f */
[----:B------:R-:W-:Y:S01]  /*0ab0*/  IMAD.MOV.U32 R46, RZ, RZ, -0x1 ;  /* 0xffffffffff2e7424 */ /* 0x000fe200078e00ff */
[----:B------:R-:W-:Y:S01]  /*0ac0*/  @!P4 LOP3.LUT R46, R50, 0x80000000, RZ, 0x3c, !PT ;  /* 0x80000000322ec812 */ /* 0x000fe200078e3cff */
[----:B------:R-:W-:Y:S01]  /*0ad0*/  IMAD.MOV.U32 R43, RZ, RZ, -0x1 ;  /* 0xffffffffff2b7424 */ /* 0x000fe200078e00ff */
[----:B------:R-:W-:Y:S01]  /*0ae0*/  @!P1 LOP3.LUT R43, R62, 0x80000000, RZ, 0x3c, !PT ;  /* 0x800000003e2b9812 */ /* 0x000fe200078e3cff */
[----:B------:R-:W-:Y:S01]  /*0af0*/  IMAD.MOV.U32 R48, RZ, RZ, -0x1 ;  /* 0xffffffffff307424 */ /* 0x000fe200078e00ff */
[----:B------:R-:W-:Y:S01]  /*0b00*/  @!P5 LOP3.LUT R48, R9, 0x80000000, RZ, 0x3c, !PT ;  /* 0x800000000930d812 */ /* 0x000fe200078e3cff */
[----:B------:R-:W-:Y:S01]  /*0b10*/  IMAD.MOV.U32 R49, RZ, RZ, -0x1 ;  /* 0xffffffffff317424 */ /* 0x000fe200078e00ff */
[----:B------:R-:W-:Y:S01]  /*0b20*/  @!P6 LOP3.LUT R49, R52, 0x80000000, RZ, 0x3c, !PT ;  /* 0x800000003431e812 */ /* 0x000fe200078e3cff */
[----:B------:R-:W-:Y:S01]  /*0b30*/  IMAD R53, R0, -0x38, R51 ;  /* 0xffffffc800357824 */ /* 0x000fe200078e0233 */
[----:B------:R-:W-:Y:S01]  /*0b40*/  LEA R50, R124, UR4, 0x2 ;  /* 0x000000047c327c11 */ /* 0x000fe2000f8e10ff */
[----:B--2---:R-:W-:Y:S06]  /*0b50*/  BAR.SYNC.DEFER_BLOCKING 0x0 ;  /* 0x0000000000007b1d */ /* 0x004fec0000010000 */
.L_x_222:
[----:B------:R-:W-:Y:S01]  /*0b60*/  UISETP.LT.AND UP0, UPT, UR5, 0x6, UPT ;  /* 0x000000060500788c */ /* 0x000fe2000bf01270 */
[----:B------:R-:W-:Y:S01]  /*0b70*/  STS [R47], RZ ;  /* 0x000000ff2f007388 */ /* 0x000fe20000000800 */
[----:B------:R-:W-:Y:S01]  /*0b80*/  UIADD3 UR6, UPT, UPT, UR7, -0x6, URZ ;  /* 0xfffffffa07067890 */ /* 0x000fe2000fffe0ff */
[----:B0-----:R-:W-:Y:S01]  /*0b90*/  ISETP.NE.AND P1, PT, R42, 0x1f, PT ;  /* 0x0000001f2a00780c */ /* 0x001fe20003f25270 */
[----:B------:R-:W-:Y:S01]  /*0ba0*/  USEL UR4, UR5, 0x6, UP0 ;  /* 0x0000000605047887 */ /* 0x000fe20008000000 */
[----:B------:R-:W-:Y:S01]  /*0bb0*/  STS [R47+0x400], RZ ;  /* 0x000400ff2f007388 */ /* 0x000fe20000000800 */
[C---:B------:R-:W-:Y:S01]  /*0bc0*/  ISETP.NE.AND P2, PT, R124.reuse, 0x6, PT ;  /* 0x000000067c00780c */ /* 0x040fe20003f45270 */
[----:B------:R-:W-:Y:S01]  /*0bd0*/  UISETP.GE.AND UP0, UPT, UR7, UR10, UPT ;  /* 0x0000000a0700728c */ /* 0x000fe2000bf06270 */
[----:B-1----:R-:W-:Y:S01]  /*0be0*/  SHF.R.U32.HI R4, RZ, UR6, R29 ;  /* 0x00000006ff047c19 */ /* 0x002fe2000801161d */
[----:B------:R-:W-:Y:S01]  /*0bf0*/  UBMSK UR4, URZ, UR4 ;  /* 0x00000004ff04729b */ /* 0x000fe20008000000 */
[----:B------:R-:W-:Y:S01]  /*0c00*/  STS [R47+0x800], RZ ;  /* 0x000800ff2f007388 */ /* 0x000fe20000000800 */
[----:B------:R-:W-:-:S03]  /*0c10*/  ISETP.NE.AND P3, PT, R124, 0x7, PT ;  /* 0x000000077c00780c */ /* 0x000fc60003f65270 */
[----:B------:R-:W-:Y:S01]  /*0c20*/  STS [R47+0xc00], RZ ;  /* 0x000c00ff2f007388 */ /* 0x000fe20000000800 */
[----:B------:R-:W-:-:S03]  /*0c30*/  LOP3.LUT R4, R4, UR4, RZ, 0xc0, !PT ;  /* 0x0000000404047c12 */ /* 0x000fc6000f8ec0ff */
[----:B------:R-:W-:Y:S02]  /*0c40*/  STS [R47+0x1000], RZ ;  /* 0x001000ff2f007388 */ /* 0x000fe40000000800 */
[----:B------:R-:W-:Y:S01]  /*0c50*/  IMAD.SHL.U32 R5, R4, 0x400, RZ ;  /* 0x0000040004057824 */ /* 0x000fe200078e00ff */
[----:B------:R-:W-:Y:S01]  /*0c60*/  SHF.R.U32.HI R4, RZ, 0x4, R4 ;  /* 0x00000004ff047819 */ /* 0x000fe20000011604 */
[----:B------:R-:W-:Y:S03]  /*0c70*/  STS [R47+0x1400], RZ ;  /* 0x001400ff2f007388 */ /* 0x000fe60000000800 */
[----:B------:R-:W-:Y:S01]  /*0c80*/  LOP3.LUT R54, R5, 0x7c00, RZ, 0xc0, !PT ;  /* 0x00007c0005367812 */ /* 0x000fe200078ec0ff */
[----:B------:R-:W-:Y:S01]  /*0c90*/  STS [R47+0x1800], RZ ;  /* 0x001800ff2f007388 */ /* 0x000fe20000000800 */
[----:B------:R-:W-:-:S03]  /*0ca0*/  LOP3.LUT R4, R4, 0xffffffe, RZ, 0xc0, !PT ;  /* 0x0ffffffe04047812 */ /* 0x000fc600078ec0ff */
[----:B------:R-:W-:Y:S01]  /*0cb0*/  STS [R47+0x1c00], RZ ;  /* 0x001c00ff2f007388 */ /* 0x000fe20000000800 */
[----:B------:R-:W-:Y:S02]  /*0cc0*/  IADD3 R54, PT, PT, R4, R47, R54 ;  /* 0x0000002f04367210 */ /* 0x000fe40007ffe036 */
[----:B------:R-:W-:Y:S01]  /*0cd0*/  SHF.R.U32.HI R4, RZ, UR6, R30 ;  /* 0x00000006ff047c19 */ /* 0x000fe2000801161e */
[----:B------:R-:W-:Y:S03]  /*0ce0*/  STS [R47+0x2000], RZ ;  /* 0x002000ff2f007388 */ /* 0x000fe60000000800 */
[----:B------:R-:W-:Y:S01]  /*0cf0*/  LOP3.LUT R4, R4, UR4, RZ, 0xc0, !PT ;  /* 0x0000000404047c12 */ /* 0x000fe2000f8ec0ff */
[----:B------:R-:W-:Y:S04]  /*0d00*/  STS [R47+0x2400], RZ ;  /* 0x002400ff2f007388 */ /* 0x000fe80000000800 */
[----:B------:R-:W-:Y:S01]  /*0d10*/  STS [R47+0x2800], RZ ;  /* 0x002800ff2f007388 */ /* 0x000fe20000000800 */
[----:B------:R-:W-:Y:S01]  /*0d20*/  IMAD.SHL.U32 R5, R4, 0x400, RZ ;  /* 0x0000040004057824 */ /* 0x000fe200078e00ff */
[----:B------:R-:W-:-:S02]  /*0d30*/  SHF.R.U32.HI R4, RZ, 0x4, R4 ;  /* 0x00000004ff047819 */ /* 0x000fc40000011604 */
[----:B------:R-:W-:Y:S02]  /*0d40*/  STS [R47+0x2c00], RZ ;  /* 0x002c00ff2f007388 */ /* 0x000fe40000000800 */
[----:B------:R-:W-:Y:S02]  /*0d50*/  LOP3.LUT R56, R5, 0x7c00, RZ, 0xc0, !PT ;  /* 0x00007c0005387812 */ /* 0x000fe400078ec0ff */
        /* <DEDUP_REMOVED lines=32> */
[----:B------:R-:W0:Y:S02]  /*0f60*/  LDS.U16 R52, [R54] ;  /* 0x0000000036347984 */ /* 0x000e240000000400 */
[----:B0-----:R-:W-:-:S05]  /*0f70*/  VIADD R5, R52, 0x1 ;  /* 0x0000000134057836 */ /* 0x001fca0000000000 */
[----:B------:R0:W-:Y:S04]  /*0f80*/  STS.U16 [R54], R5 ;  /* 0x0000000536007388 */ /* 0x0001e80000000400 */
[----:B------:R-:W1:Y:S01]  /*0f90*/  LDS.U16 R57, [R56] ;  /* 0x0000000038397984 */ /* 0x000e620000000400 */
[----:B0-----:R-:W-:Y:S01]  /*0fa0*/  IMAD.SHL.U32 R5, R4, 0x400, RZ ;  /* 0x0000040004057824 */ /* 0x001fe200078e00ff */
[----:B------:R-:W-:-:S04]  /*0fb0*/  SHF.R.U32.HI R4, RZ, 0x4, R4 ;  /* 0x00000004ff047819 */ /* 0x000fc80000011604 */
[----:B------:R-:W-:Y:S02]  /*0fc0*/  LOP3.LUT R60, R5, 0x7c00, RZ, 0xc0, !PT ;  /* 0x00007c00053c7812 */ /* 0x000fe400078ec0ff */
[----:B------:R-:W-:-:S04]  /*0fd0*/  LOP3.LUT R4, R4, 0xffffffe, RZ, 0xc0, !PT ;  /* 0x0ffffffe04047812 */ /* 0x000fc800078ec0ff */
[----:B------:R-:W-:Y:S02]  /*0fe0*/  IADD3 R60, PT, PT, R4, R47, R60 ;  /* 0x0000002f043c7210 */ /* 0x000fe40007ffe03c */
[----:B------:R-:W-:-:S04]  /*0ff0*/  SHF.R.U32.HI R4, RZ, UR6, R33 ;  /* 0x00000006ff047c19 */ /* 0x000fc80008011621 */
[----:B------:R-:W-:-:S05]  /*1000*/  LOP3.LUT R4, R4, UR4, RZ, 0xc0, !PT ;  /* 0x0000000404047c12 */ /* 0x000fca000f8ec0ff */
[----:B------:R-:W-:Y:S01]  /*1010*/  IMAD.SHL.U32 R6, R4, 0x400, RZ ;  /* 0x0000040004067824 */ /* 0x000fe200078e00ff */
[----:B------:R-:W-:-:S04]  /*1020*/  SHF.R.U32.HI R4, RZ, 0x4, R4 ;  /* 0x00000004ff047819 */ /* 0x000fc80000011604 */
[----:B------:R-:W-:Y:S02]  /*1030*/  LOP3.LUT R6, R6, 0x7c00, RZ, 0xc0, !PT ;  /* 0x00007c0006067812 */ /* 0x000fe400078ec0ff */
[----:B------:R-:W-:-:S04]  /*1040*/  LOP3.LUT R4, R4, 0xffffffe, RZ, 0xc0, !PT ;  /* 0x0ffffffe04047812 */ /* 0x000fc800078ec0ff */
[----:B------:R-:W-:Y:S01]  /*1050*/  IADD3 R62, PT, PT, R4, R47, R6 ;  /* 0x0000002f043e7210 */ /* 0x000fe20007ffe006 */
[----:B-1----:R-:W-:Y:S01]  /*1060*/  VIADD R7, R57, 0x1 ;  /* 0x0000000139077836 */ /* 0x002fe20000000000 */
[----:B------:R-:W-:-:S04]  /*1070*/  SHF.R.U32.HI R4, RZ, UR6, R34 ;  /* 0x00000006ff047c19 */ /* 0x000fc80008011622 */
[----:B------:R-:W-:Y:S01]  /*1080*/  STS.U16 [R56], R7 ;  /* 0x0000000738007388 */ /* 0x000fe20000000400 */
[----:B------:R-:W-:-:S03]  /*1090*/  LOP3.LUT R4, R4, UR4, RZ, 0xc0, !PT ;  /* 0x0000000404047c12 */ /* 0x000fc6000f8ec0ff */
        /* <DEDUP_REMOVED lines=129> */
[----:B------:R-:W-:Y:S01]  /*18b0*/  SHF.R.U32.HI R4, RZ, UR6, R49 ;  /* 0x00000006ff047c19 */ /* 0x000fe20008011631 */
[----:B------:R-:W0:Y:S03]  /*18c0*/  S2UR UR6, SR_CgaCtaId ;  /* 0x00000000000679c3 */ /* 0x000e260000008800 */
[----:B------:R-:W-:Y:S01]  /*18d0*/  LOP3.LUT R4, R4, UR4, RZ, 0xc0, !PT ;  /* 0x0000000404047c12 */ /* 0x000fe2000f8ec0ff */
[----:B------:R-:W-:-:S04]  /*18e0*/  UMOV UR4, 0x400 ;  /* 0x0000040000047882 */ /* 0x000fc80000000000 */
[----:B------:R-:W-:Y:S01]  /*18f0*/  IMAD.SHL.U32 R6, R4, 0x400, RZ ;  /* 0x0000040004067824 */ /* 0x000fe200078e00ff */
[----:B------:R-:W-:-:S04]  /*1900*/  SHF.R.U32.HI R4, RZ, 0x4, R4 ;  /* 0x00000004ff047819 */ /* 0x000fc80000011604 */
[----:B------:R-:W-:Y:S02]  /*1910*/  LOP3.LUT R6, R6, 0x7c00, RZ, 0xc0, !PT ;  /* 0x00007c0006067812 */ /* 0x000fe400078ec0ff */
[----:B------:R-:W-:-:S04]  /*1920*/  LOP3.LUT R4, R4, 0xffffffe, RZ, 0xc0, !PT ;  /* 0x0ffffffe04047812 */ /* 0x000fc800078ec0ff */
[----:B------:R-:W-:Y:S01]  /*1930*/  IADD3 R90, PT, PT, R4, R47, R6 ;  /* 0x0000002f045a7210 */ /* 0x000fe20007ffe006 */
[----:B-1----:R-:W-:Y:S01]  /*1940*/  VIADD R7, R85, 0x1 ;  /* 0x0000000155077836 */ /* 0x002fe20000000000 */
[----:B0-----:R-:W-:-:S04]  /*1950*/  ULEA UR4, UR6, UR4, 0x18 ;  /* 0x0000000406047291 */ /* 0x001fc8000f8ec0ff */
[----:B------:R-:W-:Y:S04]  /*1960*/  STS.U16 [R84], R7 ;  /* 0x0000000754007388 */ /* 0x000fe80000000400 */
[----:B------:R-:W0:Y:S02]  /*1970*/  LDS.U16 R87, [R86] ;  /* 0x0000000056577984 */ /* 0x000e240000000400 */
[----:B0-----:R-:W-:-:S05]  /*1980*/  VIADD R5, R87, 0x1 ;  /* 0x0000000157057836 */ /* 0x001fca0000000000 */
[----:B------:R-:W-:Y:S04]  /*1990*/  STS.U16 [R86], R5 ;  /* 0x0000000556007388 */ /* 0x000fe80000000400 */
[----:B------:R-:W0:Y:S02]  /*19a0*/  LDS.U16 R89, [R88] ;  /* 0x0000000058597984 */ /* 0x000e240000000400 */
[----:B0-----:R-:W-:-:S05]  /*19b0*/  VIADD R7, R89, 0x1 ;  /* 0x0000000159077836 */ /* 0x001fca0000000000 */
[----:B------:R-:W-:Y:S04]  /*19c0*/  STS.U16 [R88], R7 ;  /* 0x0000000758007388 */ /* 0x000fe80000000400 */
[----:B------:R-:W0:Y:S02]  /*19d0*/  LDS.U16 R91, [R90] ;  /* 0x000000005a5b7984 */ /* 0x000e240000000400 */
[----:B0-----:R-:W-:-:S05]  /*19e0*/  VIADD R5, R91, 0x1 ;  /* 0x000000015b057836 */ /* 0x001fca0000000000 */
[----:B------:R-:W-:Y:S01]  /*19f0*/  STS.U16 [R90], R5 ;  /* 0x000000055a007388 */ /* 0x000fe20000000400 */
[----:B------:R-:W-:Y:S06]  /*1a00*/  BAR.SYNC.DEFER_BLOCKING 0x0 ;  /* 0x0000000000007b1d */ /* 0x000fec0000010000 */
[----:B------:R-:W-:Y:S04]  /*1a10*/  LDS R92, [R51] ;  /* 0x00000000335c7984 */ /* 0x000fe80000000800 */
[----:B------:R-:W0:Y:S04]  /*1a20*/  LDS R93, [R51+0x4] ;  /* 0x00000400335d7984 */ /* 0x000e280000000800 */
[----:B------:R-:W1:Y:S04]  /*1a30*/  LDS R94, [R51+0x8] ;  /* 0x00000800335e7984 */ /* 0x000e680000000800 */
[----:B------:R-:W2:Y:S04]  /*1a40*/  LDS R95, [R51+0xc] ;  /* 0x00000c00335f7984 */ /* 0x000ea80000000800 */
[----:B------:R-:W3:Y:S04]  /*1a50*/  LDS R96, [R51+0x10] ;  /* 0x0000100033607984 */ /* 0x000ee80000000800 */
[----:B------:R-:W4:Y:S04]  /*1a60*/  LDS R97, [R51+0x14] ;  /* 0x0000140033617984 */ /* 0x000f280000000800 */
[----:B------:R-:W4:Y:S04]  /*1a70*/  LDS R98, [R51+0x18] ;  /* 0x0000180033627984 */ /* 0x000f280000000800 */
[----:B------:R-:W4:Y:S04]  /*1a80*/  LDS R99, [R51+0x1c] ;  /* 0x00001c0033637984 */ /* 0x000f280000000800 */
[----:B------:R-:W4:Y:S04]  /*1a90*/  LDS R100, [R51+0x20] ;  /* 0x0000200033647984 */ /* 0x000f280000000800 */
[----:B------:R-:W4:Y:S04]  /*1aa0*/  LDS R101, [R51+0x24] ;  /* 0x0000240033657984 */ /* 0x000f280000000800 */
[----:B------:R-:W4:Y:S04]  /*1ab0*/  LDS R102, [R51+0x28] ;  /* 0x0000280033667984 */ /* 0x000f280000000800 */
[----:B------:R-:W4:Y:S01]  /*1ac0*/  LDS R103, [R51+0x2c] ;  /* 0x00002c0033677984 */ /* 0x000f220000000800 */
[----:B0-----:R-:W-:-:S03]  /*1ad0*/  IMAD.IADD R93, R92, 0x1, R93 ;  /* 0x000000015c5d7824 */ /* 0x001fc600078e025d */
[----:B------:R-:W0:Y:S01]  /*1ae0*/  LDS R104, [R51+0x30] ;  /* 0x0000300033687984 */ /* 0x000e220000000800 */
[----:B-1----:R-:W-:-:S03]  /*1af0*/  IMAD.IADD R94, R94, 0x1, R93 ;  /* 0x000000015e5e7824 */ /* 0x002fc600078e025d */
[----:B------:R-:W1:Y:S01]  /*1b00*/  LDS R105, [R51+0x34] ;  /* 0x0000340033697984 */ /* 0x000e620000000800 */
[----:B--2---:R-:W-:-:S03]  /*1b10*/  IMAD.IADD R95, R95, 0x1, R94 ;  /* 0x000000015f5f7824 */ /* 0x004fc600078e025e */
[----:B------:R-:W2:Y:S01]  /*1b20*/  LDS R106, [R51+0x38] ;  /* 0x00003800336a7984 */ /* 0x000ea20000000800 */
[----:B---3--:R-:W-:-:S03]  /*1b30*/  IMAD.IADD R96, R96, 0x1, R95 ;  /* 0x0000000160607824 */ /* 0x008fc600078e025f */
[----:B------:R-:W3:Y:S01]  /*1b40*/  LDS R107, [R51+0x3c] ;  /* 0x00003c00336b7984 */ /* 0x000ee20000000800 */
[----:B----4-:R-:W-:-:S03]  /*1b50*/  IMAD.IADD R97, R97, 0x1, R96 ;  /* 0x0000000161617824 */ /* 0x010fc600078e0260 */
[----:B------:R-:W4:Y:S01]  /*1b60*/  LDS R108, [R51+0x40] ;  /* 0x00004000336c7984 */ /* 0x000f220000000800 */
[----:B------:R-:W-:-:S03]  /*1b70*/  IMAD.IADD R98, R98, 0x1, R97 ;  /* 0x0000000162627824 */ /* 0x000fc600078e0261 */
        /* <DEDUP_REMOVED lines=31> */
[----:B------:R-:W-:-:S04]  /*1d70*/  IMAD.IADD R114, R114, 0x1, R113 ;  /* 0x0000000172727824 */ /* 0x000fc800078e0271 */
[----:B0-----:R-:W-:-:S04]  /*1d80*/  IMAD.IADD R115, R115, 0x1, R114 ;  /* 0x0000000173737824 */ /* 0x001fc800078e0272 */
[----:B-1----:R-:W-:-:S04]  /*1d90*/  IMAD.IADD R116, R116, 0x1, R115 ;  /* 0x0000000174747824 */ /* 0x002fc800078e0273 */
[----:B--2---:R-:W-:-:S04]  /*1da0*/  IMAD.IADD R117, R117, 0x1, R116 ;  /* 0x0000000175757824 */ /* 0x004fc800078e0274 */
[----:B---3--:R-:W-:-:S04]  /*1db0*/  IMAD.IADD R118, R118, 0x1, R117 ;  /* 0x0000000176767824 */ /* 0x008fc800078e0275 */
[----:B----4-:R-:W-:-:S04]  /*1dc0*/  IMAD.IADD R119, R119, 0x1, R118 ;  /* 0x0000000177777824 */ /* 0x010fc800078e0276 */
[----:B------:R-:W-:-:S04]  /*1dd0*/  IMAD.IADD R120, R120, 0x1, R119 ;  /* 0x0000000178787824 */ /* 0x000fc800078e0277 */
[----:B------:R-:W-:-:S04]  /*1de0*/  IMAD.IADD R121, R121, 0x1, R120 ;  /* 0x0000000179797824 */ /* 0x000fc800078e0278 */
[----:B------:R-:W-:-:S04]  /*1df0*/  IMAD.IADD R122, R122, 0x1, R121 ;  /* 0x000000017a7a7824 */ /* 0x000fc800078e0279 */
[----:B------:R-:W-:-:S04]  /*1e00*/  IMAD.IADD R123, R123, 0x1, R122 ;  /* 0x000000017b7b7824 */ /* 0x000fc800078e027a */
[----:B------:R-:W-:-:S05]  /*1e10*/  IMAD.IADD R125, R4, 0x1, R123 ;  /* 0x00000001047d7824 */ /* 0x000fca00078e027b */
        /* <DEDUP_REMOVED lines=8> */
[----:B------:R-:W0:Y:S02]  /*1ea0*/  SHFL.UP P0, R126, R127, 0x10, RZ ;  /* 0x060000007f7e7989 */ /* 0x000e2400000000ff */
[----:B0-----:R-:W-:Y:S01]  /*1eb0*/  @P0 IMAD.IADD R126, R127, 0x1, R126 ;  /* 0x000000017f7e0824 */ /* 0x001fe200078e027e */
[----:B------:R-:W-:-:S03]  /*1ec0*/  ISETP.NE.AND P0, PT, R124, 0x1, PT ;  /* 0x000000017c00780c */ /* 0x000fc60003f05270 */
[----:B------:R-:W-:Y:S01]  /*1ed0*/  IMAD.IADD R125, R126, 0x1, -R125 ;  /* 0x000000017e7d7824 */ /* 0x000fe200078e0a7d */
[----:B------:R-:W-:Y:S01]  /*1ee0*/  @!P1 STS [R50+0x8400], R126 ;  /* 0x0084007e32009388 */ /* 0x000fe20000000800 */
[----:B------:R-:W-:Y:S01]  /*1ef0*/  BAR.SYNC.DEFER_BLOCKING 0x0 ;  /* 0x0000000000007b1d */ /* 0x000fe20000010000 */
[----:B------:R-:W-:-:S05]  /*1f00*/  ISETP.NE.AND P1, PT, R124, 0x4, PT ;  /* 0x000000047c00780c */ /* 0x000fca0003f25270 */
[----:B------:R-:W0:Y:S04]  /*1f10*/  LDS.128 R4, [UR4+0x8400] ;  /* 0x00840004ff047984 */ /* 0x000e280008000c00 */
[----:B------:R-:W1:Y:S01]  /*1f20*/  LDS.128 R8, [UR4+0x8410] ;  /* 0x00841004ff087984 */ /* 0x000e620008000c00 */
[C---:B0-----:R-:W-:Y:S01]  /*1f30*/  SEL R55, R4.reuse, R55, !P0 ;  /* 0x0000003704377207 */ /* 0x041fe20004000000 */
[----:B------:R-:W-:Y:S01]  /*1f40*/  IMAD.IADD R5, R4, 0x1, R5 ;  /* 0x0000000104057824 */ /* 0x000fe200078e0205 */
[----:B------:R-:W-:-:S03]  /*1f50*/  ISETP.NE.AND P0, PT, R124, 0x2, PT ;  /* 0x000000027c00780c */ /* 0x000fc60003f05270 */
[----:B------:R-:W-:Y:S01]  /*1f60*/  IMAD.IADD R6, R6, 0x1, R5 ;  /* 0x0000000106067824 */ /* 0x000fe200078e0205 */
[----:B------:R-:W-:Y:S02]  /*1f70*/  SEL R55, R5, R55, !P0 ;  /* 0x0000003705377207 */ /* 0x000fe40004000000 */
[----:B------:R-:W-:Y:S01]  /*1f80*/  ISETP.NE.AND P0, PT, R124, 0x3, PT ;  /* 0x000000037c00780c */ /* 0x000fe20003f05270 */
[----:B------:R-:W-:-:S03]  /*1f90*/  IMAD.IADD R7, R7, 0x1, R6 ;  /* 0x0000000107077824 */ /* 0x000fc600078e0206 */
[----:B------:R-:W-:Y:S01]  /*1fa0*/  SEL R55, R6, R55, !P0 ;  /* 0x0000003706377207 */ /* 0x000fe20004000000 */
[C---:B-1----:R-:W-:Y:S01]  /*1fb0*/  IMAD.IADD R8, R7.reuse, 0x1, R8 ;  /* 0x0000000107087824 */ /* 0x042fe200078e0208 */
[----:B------:R-:W-:Y:S02]  /*1fc0*/  ISETP.NE.AND P0, PT, R124, 0x5, PT ;  /* 0x000000057c00780c */ /* 0x000fe40003f05270 */
[----:B------:R-:W-:Y:S01]  /*1fd0*/  SEL R55, R7, R55, !P1 ;  /* 0x0000003707377207 */ /* 0x000fe20004800000 */
[----:B------:R-:W-:Y:S01]  /*1fe0*/  IMAD.IADD R9, R9, 0x1, R8 ;  /* 0x0000000109097824 */ /* 0x000fe200078e0208 */
[----:B------:R-:W-:Y:S02]  /*1ff0*/  ISETP.NE.AND P1, PT, R42, RZ, PT ;  /* 0x000000ff2a00720c */ /* 0x000fe40003f25270 */
[----:B------:R-:W-:Y:S01]  /*2000*/  SEL R55, R8, R55, !P0 ;  /* 0x0000003708377207 */ /* 0x000fe20004000000 */
[----:B------:R-:W-:Y:S01]  /*2010*/  IMAD.IADD R10, R10, 0x1, R9 ;  /* 0x000000010a0a7824 */ /* 0x000fe200078e0209 */
[----:B------:R-:W-:-:S02]  /*2020*/  ISETP.GT.U32.AND P0, PT, R0, 0x1f, PT ;  /* 0x0000001f0000780c */ /* 0x000fc40003f04070 */
[----:B------:R-:W-:Y:S01]  /*2030*/  SEL R55, R9, R55, !P2 ;  /* 0x0000003709377207 */ /* 0x000fe20005000000 */
[----:B------:R-:W-:Y:S01]  /*2040*/  IMAD.IADD R11, R11, 0x1, R10 ;  /* 0x000000010b0b7824 */ /* 0x000fe200078e020a */
[----:B------:R-:W-:Y:S02]  /*2050*/  ISETP.GT.U32.OR P2, PT, R0, 0x1f, P1 ;  /* 0x0000001f0000780c */ /* 0x000fe40000f44470 */
[----:B------:R-:W-:Y:S02]  /*2060*/  SEL R4, R125, RZ, P1 ;  /* 0x000000ff7d047207 */ /* 0x000fe40000800000 */
[----:B------:R-:W-:-:S05]  /*2070*/  SEL R55, R10, R55, !P3 ;  /* 0x000000370a377207 */ /* 0x000fca0005800000 */
[----:B------:R-:W-:Y:S01]  /*2080*/  @P0 IMAD.IADD R125, R55, 0x1, R4 ;  /* 0x00000001377d0824 */ /* 0x000fe200078e0204 */
[----:B------:R-:W-:-:S03]  /*2090*/  ISETP.NE.AND P0, PT, R0, RZ, PT ;  /* 0x000000ff0000720c */ /* 0x000fc60003f05270 */
[----:B------:R-:W-:-:S05]  /*20a0*/  @!P2 IMAD.U32 R125, R11, 0x10000, RZ ;  /* 0x000100000b7da824 */ /* 0x000fca00078e00ff */
[----:B------:R-:W-:Y:S01]  /*20b0*/  @!P2 STS [UR4+0x8428], R125 ;  /* 0x0084287dff00a988 */ /* 0x000fe20008000804 */
[----:B------:R-:W-:Y:S06]  /*20c0*/  BAR.SYNC.DEFER_BLOCKING 0x0 ;  /* 0x0000000000007b1d */ /* 0x000fec0000010000 */
[----:B------:R-:W0:Y:S02]  /*20d0*/  LDS R4, [UR4+0x8428] ;  /* 0x00842804ff047984 */ /* 0x000e240008000800 */
[----:B0-----:R-:W-:-:S05]  /*20e0*/  SEL R4, R4, RZ, P0 ;  /* 0x000000ff04047207 */ /* 0x001fca0000000000 */
[----:B------:R-:W-:-:S04]  /*20f0*/  IMAD.IADD R4, R4, 0x1, R125 ;  /* 0x0000000104047824 */ /* 0x000fc800078e027d */
[--C-:B------:R-:W-:Y:S01]  /*2100*/  IMAD.IADD R92, R92, 0x1, R4.reuse ;  /* 0x000000015c5c7824 */ /* 0x100fe200078e0204 */
[----:B------:R-:W-:Y:S01]  /*2110*/  STS [R51], R4 ;  /* 0x0000000433007388 */ /* 0x000fe20000000800 */
[--C-:B------:R-:W-:Y:S02]  /*2120*/  IMAD.IADD R6, R93, 0x1, R4.reuse ;  /* 0x000000015d067824 */ /* 0x100fe400078e0204 */
[--C-:B------:R-:W-:Y:S01]  /*2130*/  IMAD.IADD R94, R94, 0x1, R4.reuse ;  /* 0x000000015e5e7824 */ /* 0x100fe200078e0204 */
[----:B------:R-:W-:Y:S01]  /*2140*/  STS [R51+0x4], R92 ;  /* 0x0000045c33007388 */ /* 0x000fe20000000800 */
[--C-:B------:R-:W-:Y:S02]  /*2150*/  IMAD.IADD R8, R95, 0x1, R4.reuse ;  /* 0x000000015f087824 */ /* 0x100fe400078e0204 */
[--C-:B------:R-:W-:Y:S01]  /*2160*/  IMAD.IADD R96, R96, 0x1, R4.reuse ;  /* 0x0000000160607824 */ /* 0x100fe200078e0204 */
[----:B------:R-:W-:Y:S01]  /*2170*/  STS [R51+0x8], R6 ;  /* 0x0000080633007388 */ /* 0x000fe20000000800 */
[----:B------:R-:W-:-:S02]  /*2180*/  IMAD.IADD R10, R97, 0x1, R4 ;  /* 0x00000001610a7824 */ /* 0x000fc400078e0204 */
[--C-:B------:R-:W-:Y:S01]  /*2190*/  IMAD.IADD R98, R98, 0x1, R4.reuse ;  /* 0x0000000162627824 */ /* 0x100fe200078e0204 */
[----:B------:R-:W-:Y:S01]  /*21a0*/  STS [R51+0xc], R94 ;  /* 0x00000c5e33007388 */ /* 0x000fe20000000800 */
        /* <DEDUP_REMOVED lines=36> */
[----:B------:R-:W-:-:S03]  /*23f0*/  IMAD.IADD R150, R123, 0x1, R4 ;  /* 0x000000017b967824 */ /* 0x000fc600078e0204 */
[----:B------:R-:W-:Y:S04]  /*2400*/  STS [R51+0x40], R134 ;  /* 0x0000408633007388 */ /* 0x000fe80000000800 */
        /* <DEDUP_REMOVED lines=15> */
[----:B------:R-:W-:Y:S01]  /*2500*/  STS [R51+0x80], R150 ;  /* 0x0000809633007388 */ /* 0x000fe20000000800 */
[----:B------:R-:W-:Y:S06]  /*2510*/  BAR.SYNC.DEFER_BLOCKING 0x0 ;  /* 0x0000000000007b1d */ /* 0x000fec0000010000 */
[----:B------:R-:W0:Y:S04]  /*2520*/  LDS.U16 R5, [R54] ;  /* 0x0000000036057984 */ /* 0x000e280000000400 */
[----:B------:R-:W1:Y:S04]  /*2530*/  LDS.U16 R56, [R56] ;  /* 0x0000000038387984 */ /* 0x000e680000000400 */
[----:B------:R-:W2:Y:S04]  /*2540*/  LDS.U16 R58, [R58] ;  /* 0x000000003a3a7984 */ /* 0x000ea80000000400 */
[----:B------:R-:W3:Y:S04]  /*2550*/  LDS.U16 R60, [R60] ;  /* 0x000000003c3c7984 */ /* 0x000ee80000000400 */
[----:B------:R-:W4:Y:S04]  /*2560*/  LDS.U16 R62, [R62] ;  /* 0x000000003e3e7984 */ /* 0x000f280000000400 */
[----:B------:R-:W4:Y:S04]  /*2570*/  LDS.U16 R64, [R64] ;  /* 0x0000000040407984 */ /* 0x000f280000000400 */
[----:B------:R-:W4:Y:S04]  /*2580*/  LDS.U16 R66, [R66] ;  /* 0x0000000042427984 */ /* 0x000f280000000400 */
[----:B------:R-:W4:Y:S04]  /*2590*/  LDS.U16 R68, [R68] ;  /* 0x0000000044447984 */ /* 0x000f280000000400 */
[----:B------:R-:W4:Y:S04]  /*25a0*/  LDS.U16 R70, [R70] ;  /* 0x0000000046467984 */ /* 0x000f280000000400 */
[----:B------:R-:W4:Y:S04]  /*25b0*/  LDS.U16 R72, [R72] ;  /* 0x0000000048487984 */ /* 0x000f280000000400 */
[----:B------:R-:W4:Y:S01]  /*25c0*/  LDS.U16 R74, [R74] ;  /* 0x000000004a4a7984 */ /* 0x000f220000000400 */
[----:B0-----:R-:W-:-:S03]  /*25d0*/  IMAD.IADD R5, R52, 0x1, R5 ;  /* 0x0000000134057824 */ /* 0x001fc600078e0205 */
[----:B------:R-:W0:Y:S01]  /*25e0*/  LDS.U16 R76, [R76] ;  /* 0x000000004c4c7984 */ /* 0x000e220000000400 */
[----:B-1----:R-:W-:-:S03]  /*25f0*/  IMAD.IADD R56, R57, 0x1, R56 ;  /* 0x0000000139387824 */ /* 0x002fc600078e0238 */
[----:B------:R-:W1:Y:S01]  /*2600*/  LDS.U16 R78, [R78] ;  /* 0x000000004e4e7984 */ /* 0x000e620000000400 */
[----:B--2---:R-:W-:-:S03]  /*2610*/  IMAD.IADD R58, R59, 0x1, R58 ;  /* 0x000000013b3a7824 */ /* 0x004fc600078e023a */
[----:B------:R-:W2:Y:S01]  /*2620*/  LDS.U16 R80, [R80] ;  /* 0x0000000050507984 */ /* 0x000ea20000000400 */
[----:B---3--:R-:W-:-:S03]  /*2630*/  IMAD.IADD R60, R61, 0x1, R60 ;  /* 0x000000013d3c7824 */ /* 0x008fc600078e023c */
[----:B------:R-:W3:Y:S01]  /*2640*/  LDS.U16 R82, [R82] ;  /* 0x0000000052527984 */ /* 0x000ee20000000400 */
[----:B----4-:R-:W-:-:S03]  /*2650*/  IMAD.IADD R62, R63, 0x1, R62 ;  /* 0x000000013f3e7824 */ /* 0x010fc600078e023e */
[----:B------:R-:W4:Y:S01]  /*2660*/  LDS.U16 R84, [R84] ;  /* 0x0000000054547984 */ /* 0x000f220000000400 */
[----:B------:R-:W-:-:S03]  /*2670*/  IMAD.IADD R64, R65, 0x1, R64 ;  /* 0x0000000141407824 */ /* 0x000fc600078e0240 */
[----:B------:R-:W4:Y:S01]  /*2680*/  LDS.U16 R86, [R86] ;  /* 0x0000000056567984 */ /* 0x000f220000000400 */
[----:B------:R-:W-:-:S03]  /*2690*/  IMAD.IADD R66, R67, 0x1, R66 ;  /* 0x0000000143427824 */ /* 0x000fc600078e0242 */
[----:B------:R-:W4:Y:S01]  /*26a0*/  LDS.U16 R88, [R88] ;  /* 0x0000000058587984 */ /* 0x000f220000000400 */
[----:B------:R-:W-:-:S03]  /*26b0*/  IMAD.IADD R68, R69, 0x1, R68 ;  /* 0x0000000145447824 */ /* 0x000fc600078e0244 */
[----:B------:R-:W4:Y:S01]  /*26c0*/  LDS.U16 R90, [R90] ;  /* 0x000000005a5a7984 */ /* 0x000f220000000400 */
[----:B------:R-:W-:Y:S02]  /*26d0*/  IMAD.IADD R70, R71, 0x1, R70 ;  /* 0x0000000147467824 */ /* 0x000fe400078e0246 */
[----:B------:R-:W-:Y:S02]  /*26e0*/  IMAD.IADD R72, R73, 0x1, R72 ;  /* 0x0000000149487824 */ /* 0x000fe400078e0248 */
[----:B------:R-:W-:Y:S02]  /*26f0*/  IMAD.IADD R74, R75, 0x1, R74 ;  /* 0x000000014b4a7824 */ /* 0x000fe400078e024a */
[----:B0-----:R-:W-:Y:S02]  /*2700*/  IMAD.IADD R76, R77, 0x1, R76 ;  /* 0x000000014d4c7824 */ /* 0x001fe400078e024c */
[----:B-1----:R-:W-:Y:S02]  /*2710*/  IMAD.IADD R78, R79, 0x1, R78 ;  /* 0x000000014f4e7824 */ /* 0x002fe400078e024e */
[----:B--2---:R-:W-:-:S02]  /*2720*/  IMAD.IADD R80, R81, 0x1, R80 ;  /* 0x0000000151507824 */ /* 0x004fc400078e0250 */
[----:B---3--:R-:W-:Y:S02]  /*2730*/  IMAD.IADD R82, R83, 0x1, R82 ;  /* 0x0000000153527824 */ /* 0x008fe400078e0252 */
[----:B----4-:R-:W-:Y:S02]  /*2740*/  IMAD.IADD R84, R85, 0x1, R84 ;  /* 0x0000000155547824 */ /* 0x010fe400078e0254 */
[----:B------:R-:W-:Y:S02]  /*2750*/  IMAD.IADD R86, R87, 0x1, R86 ;  /* 0x0000000157567824 */ /* 0x000fe400078e0256 */
[----:B------:R-:W-:Y:S02]  /*2760*/  IMAD.IADD R88, R89, 0x1, R88 ;  /* 0x0000000159587824 */ /* 0x000fe400078e0258 */
[----:B------:R-:W-:Y:S01]  /*2770*/  IMAD.IADD R90, R91, 0x1, R90 ;  /* 0x000000015b5a7824 */ /* 0x000fe200078e025a */
[----:B------:R-:W-:Y:S06]  /*2780*/  BAR.SYNC.DEFER_BLOCKING 0x0 ;  /* 0x0000000000007b1d */ /* 0x000fec0000010000 */
[----:B------:R-:W-:Y:S05]  /*2790*/  BRA.U UP0, `(.L_x_221) ;  /* 0x0000000500987547 */ /* 0x000fea000b800000 */
[----:B------:R-:W-:Y:S01]  /*27a0*/  LEA R4, R5, UR4, 0x2 ;  /* 0x0000000405047c11 */ /* 0x000fe2000f8e10ff */
[----:B------:R-:W-:Y:S01]  /*27b0*/  UIADD3 UR7, UPT, UPT, UR7, 0x6, URZ ;  /* 0x0000000607077890 */ /* 0x000fe2000fffe0ff */
[----:B------:R-:W-:Y:S01]  /*27c0*/  LEA R5, R56, UR4, 0x2 ;  /* 0x0000000438057c11 */ /* 0x000fe2000f8e10ff */
[----:B------:R-:W-:Y:S01]  /*27d0*/  UIADD3 UR5, UPT, UPT, UR5, -0x6, URZ ;  /* 0xfffffffa05057890 */ /* 0x000fe2000fffe0ff */
[----:B------:R-:W-:Y:S01]  /*27e0*/  LEA R6, R58, UR4, 0x2 ;  /* 0x000000043a067c11 */ /* 0x000fe2000f8e10ff */
[----:B------:R1:W-:Y:S01]  /*27f0*/  STS [R4], R29 ;  /* 0x0000001d04007388 */ /* 0x0003e20000000800 */
[----:B------:R-:W-:Y:S02]  /*2800*/  LEA R7, R60, UR4, 0x2 ;  /* 0x000000043c077c11 */ /* 0x000fe4000f8e10ff */
[----:B------:R-:W-:Y:S01]  /*2810*/  LEA R8, R62, UR4, 0x2 ;  /* 0x000000043e087c11 */ /* 0x000fe2000f8e10ff */
[----:B------:R1:W-:Y:S01]  /*2820*/  STS [R5], R30 ;  /* 0x0000001e05007388 */ /* 0x0003e20000000800 */
[----:B------:R-:W-:-:S02]  /*2830*/  LEA R9, R64, UR4, 0x2 ;  /* 0x0000000440097c11 */ /* 0x000fc4000f8e10ff */
[----:B------:R-:W-:Y:S01]  /*2840*/  LEA R10, R66, UR4, 0x2 ;  /* 0x00000004420a7c11 */ /* 0x000fe2000f8e10ff */
[----:B------:R1:W-:Y:S01]  /*2850*/  STS [R6], R31 ;  /* 0x0000001f06007388 */ /* 0x0003e20000000800 */
[----:B------:R-:W-:Y:S02]  /*2860*/  LEA R11, R68, UR4, 0x2 ;  /* 0x00000004440b7c11 */ /* 0x000fe4000f8e10ff */
        /* <DEDUP_REMOVED lines=16> */
[----:B------:R1:W-:Y:S04]  /*2970*/  STS [R52], R37 ;  /* 0x0000002534007388 */ /* 0x0003e80000000800 */
        /* <DEDUP_REMOVED lines=9> */
[----:B------:R1:W-:Y:S01]  /*2a10*/  STS [R64], R49 ;  /* 0x0000003140007388 */ /* 0x0003e20000000800 */
[----:B------:R-:W-:Y:S06]  /*2a20*/  BAR.SYNC.DEFER_BLOCKING 0x0 ;  /* 0x0000000000007b1d */ /* 0x000fec0000010000 */
[----:B------:R1:W2:Y:S04]  /*2a30*/  LDS R29, [R53] ;  /* 0x00000000351d7984 */ /* 0x0002a80000000800 */
[----:B------:R1:W3:Y:S04]  /*2a40*/  LDS R30, [R53+0x4] ;  /* 0x00000400351e7984 */ /* 0x0002e80000000800 */
[----:B------:R1:W4:Y:S04]  /*2a50*/  LDS R31, [R53+0x8] ;  /* 0x00000800351f7984 */ /* 0x0003280000000800 */
[----:B------:R1:W0:Y:S04]  /*2a60*/  LDS R32, [R53+0xc] ;  /* 0x00000c0035207984 */ /* 0x0002280000000800 */
        /* <DEDUP_REMOVED lines=14> */
[----:B------:R1:W0:Y:S01]  /*2b50*/  LDS R49, [R53+0x48] ;  /* 0x0000480035317984 */ /* 0x0002220000000800 */
[----:B------:R-:W-:Y:S06]  /*2b60*/  BAR.SYNC.DEFER_BLOCKING 0x0 ;  /* 0x0000000000007b1d */ /* 0x000fec0000010000 */
[----:B-----5:R1:W-:Y:S04]  /*2b70*/  STS [R4], R2 ;  /* 0x0000000204007388 */ /* 0x0203e80000000800 */
        /* <DEDUP_REMOVED lines=19> */
[----:B------:R1:W0:Y:S04]  /*2cb0*/  LDS R2, [R53] ;  /* 0x0000000035027984 */ /* 0x0002280000000800 */
        /* <DEDUP_REMOVED lines=19> */
[----:B--234-:R-:W-:Y:S05]  /*2df0*/  BRA `(.L_x_222) ;  /* 0xffffffdc00587947 */ /* 0x01cfea000383ffff */
.L_x_221:
[----:B------:R-:W-:Y:S01]  /*2e00*/  LEA R5, R5, UR4, 0x2 ;  /* 0x0000000405057c11 */ /* 0x000fe2000f8e10ff */
[----:B------:R-:W-:Y:S01]  /*2e10*/  IMAD R53, R0, -0x48, R53 ;  /* 0xffffffb800357824 */ /* 0x000fe200078e0235 */
[----:B------:R-:W-:Y:S01]  /*2e20*/  LEA R56, R56, UR4, 0x2 ;  /* 0x0000000438387c11 */ /* 0x000fe2000f8e10ff */
[----:B------:R-:W0:Y:S01]  /*2e30*/  LDCU.64 UR6, c[0x0][0x3a0] ;  /* 0x00007400ff0677ac */ /* 0x000e220008000a00 */
[----:B------:R-:W-:Y:S01]  /*2e40*/  LEA R58, R58, UR4, 0x2 ;  /* 0x000000043a3a7c11 */ /* 0x000fe2000f8e10ff */
[----:B------:R-:W-:Y:S01]  /*2e50*/  STS [R5], R29 ;  /* 0x0000001d05007388 */ /* 0x000fe20000000800 */
[----:B------:R-:W-:Y:S02]  /*2e60*/  LEA R60, R60, UR4, 0x2 ;  /* 0x000000043c3c7c11 */ /* 0x000fe4000f8e10ff */
[----:B------:R-:W-:Y:S01]  /*2e70*/  LEA R62, R62, UR4, 0x2 ;  /* 0x000000043e3e7c11 */ /* 0x000fe2000f8e10ff */
[----:B------:R-:W-:Y:S01]  /*2e80*/  STS [R56], R30 ;  /* 0x0000001e38007388 */ /* 0x000fe20000000800 */
[----:B------:R-:W-:-:S02]  /*2e90*/  LEA R64, R64, UR4, 0x2 ;  /* 0x0000000440407c11 */ /* 0x000fc4000f8e10ff */
[----:B------:R-:W-:Y:S01]  /*2ea0*/  LEA R66, R66, UR4, 0x2 ;  /* 0x0000000442427c11 */ /* 0x000fe2000f8e10ff */
[----:B------:R-:W-:Y:S01]  /*2eb0*/  STS [R58], R31 ;  /* 0x0000001f3a007388 */ /* 0x000fe20000000800 */
[----:B------:R-:W-:Y:S02]  /*2ec0*/  LEA R68, R68, UR4, 0x2 ;  /* 0x0000000444447c11 */ /* 0x000fe4000f8e10ff */
[----:B------:R-:W-:Y:S01]  /*2ed0*/  LEA R70, R70, UR4, 0x2 ;  /* 0x0000000446467c11 */ /* 0x000fe2000f8e10ff */
[----:B------:R-:W-:Y:S01]  /*2ee0*/  STS [R60], R32 ;  /* 0x000000203c007388 */ /* 0x000fe20000000800 */
[----:B------:R-:W-:Y:S02]  /*2ef0*/  LEA R72, R72, UR4, 0x2 ;  /* 0x0000000448487c11 */ /* 0x000fe4000f8e10ff */
[----:B------:R-:W-:Y:S01]  /*2f00*/  LEA R74, R74, UR4, 0x2 ;  /* 0x000000044a4a7c11 */ /* 0x000fe2000f8e10ff */
[----:B------:R-:W-:Y:S01]  /*2f10*/  STS [R62], R33 ;  /* 0x000000213e007388 */ /* 0x000fe20000000800 */
[----:B------:R-:W-:Y:S01]  /*2f20*/  LEA R76, R76, UR4, 0x2 ;  /* 0x000000044c4c7c11 */ /* 0x000fe2000f8e10ff */
[----:B0-----:R-:W-:Y:S01]  /*2f30*/  IMAD.U32 R4, RZ, RZ, UR7 ;  /* 0x00000007ff047e24 */ /* 0x001fe2000f8e00ff */
        /* <DEDUP_REMOVED lines=11> */
[----:B------:R-:W-:-:S03]  /*2ff0*/  ISETP.LT.U32.AND P2, PT, R0, UR6, PT ;  /* 0x0000000600007c0c */ /* 0x000fc6000bf41070 */
[----:B------:R-:W-:Y:S01]  /*3000*/  STS [R72], R38 ;  /* 0x0000002648007388 */ /* 0x000fe20000000800 */
[----:B------:R-:W-:-:S03]  /*3010*/  ISETP.GT.U32.AND.EX P2, PT, R4, RZ, PT, P2 ;  /* 0x000000ff0400720c */ /* 0x000fc60003f44120 */
[----:B------:R-:W-:Y:S04]  /*3020*/  STS [R74], R39 ;  /* 0x000000274a007388 */ /* 0x000fe80000000800 */
[----:B------:R-:W-:Y:S04]  /*3030*/  STS [R76], R40 ;  /* 0x000000284c007388 */ /* 0x000fe80000000800 */
[----:B------:R-:W-:Y:S04]  /*3040*/  STS [R78], R41 ;  /* 0x000000294e007388 */ /* 0x000fe80000000800 */
[----:B------:R-:W-:Y:S04]  /*3050*/  STS [R80], R43 ;  /* 0x0000002b50007388 */ /* 0x000fe80000000800 */
[----:B------:R-:W-:Y:S04]  /*3060*/  STS [R47], R44 ;  /* 0x0000002c2f007388 */ /* 0x000fe80000000800 */
[----:B------:R-:W-:Y:S04]  /*3070*/  STS [R84], R45 ;  /* 0x0000002d54007388 */ /* 0x000fe80000000800 */
[----:B------:R-:W-:Y:S04]  /*3080*/  STS [R51], R46 ;  /* 0x0000002e33007388 */ /* 0x000fe80000000800 */
[----:B------:R-:W-:Y:S04]  /*3090*/  STS [R88], R48 ;  /* 0x0000003058007388 */ /* 0x000fe80000000800 */
[----:B------:R-:W-:Y:S01]  /*30a0*/  STS [R90], R49 ;  /* 0x000000315a007388 */ /* 0x000fe20000000800 */
[----:B------:R-:W-:Y:S06]  /*30b0*/  BAR.SYNC.DEFER_BLOCKING 0x0 ;  /* 0x0000000000007b1d */ /* 0x000fec0000010000 */
[----:B------:R-:W0:Y:S04]  /*30c0*/  LDS R6, [R53] ;  /* 0x0000000035067984 */ /* 0x000e280000000800 */
[----:B------:R-:W1:Y:S04]  /*30d0*/  LDS R7, [R53+0x400] ;  /* 0x0004000035077984 */ /* 0x000e680000000800 */
[----:B------:R-:W2:Y:S04]  /*30e0*/  LDS R8, [R53+0x800] ;  /* 0x0008000035087984 */ /* 0x000ea80000000800 */
[----:B------:R-:W-:Y:S04]  /*30f0*/  LDS R9, [R53+0xc00] ;  /* 0x000c000035097984 */ /* 0x000fe80000000800 */
[----:B------:R-:W-:Y:S04]  /*3100*/  LDS R10, [R53+0x1000] ;  /* 0x00100000350a7984 */ /* 0x000fe80000000800 */
[----:B------:R-:W-:Y:S04]  /*3110*/  LDS R11, [R53+0x1400] ;  /* 0x00140000350b7984 */ /* 0x000fe80000000800 */
[----:B------:R-:W3:Y:S04]  /*3120*/  LDS R29, [R53+0x1800] ;  /* 0x00180000351d7984 */ /* 0x000ee80000000800 */
[----:B------:R-:W-:Y:S04]  /*3130*/  LDS R30, [R53+0x1c00] ;  /* 0x001c0000351e7984 */ /* 0x000fe80000000800 */
        /* <DEDUP_REMOVED lines=10> */
[----:B------:R-:W-:Y:S01]  /*31e0*/  LDS R41, [R53+0x4800] ;  /* 0x0048000035297984 */ /* 0x000fe20000000800 */
[----:B------:R-:W-:Y:S06]  /*31f0*/  BAR.SYNC.DEFER_BLOCKING 0x0 ;  /* 0x0000000000007b1d */ /* 0x000fec0000010000 */
[----:B-----5:R4:W-:Y:S04]  /*3200*/  STS [R5], R2 ;  /* 0x0000000205007388 */ /* 0x0209e80000000800 */
[----:B------:R0:W-:Y:S04]  /*3210*/  STS [R56], R3 ;  /* 0x0000000338007388 */ /* 0x0001e80000000800 */
[----:B------:R1:W-:Y:S01]  /*3220*/  STS [R58], R12 ;  /* 0x0000000c3a007388 */ /* 0x0003e20000000800 */
[----:B----4-:R-:W4:Y:S03]  /*3230*/  LDC.64 R4, c[0x0][0x398] ;  /* 0x0000e600ff047b82 */ /* 0x010f260000000a00 */
[----:B------:R-:W-:Y:S04]  /*3240*/  STS [R60], R13 ;  /* 0x0000000d3c007388 */ /* 0x000fe80000000800 */
[----:B------:R2:W-:Y:S01]  /*3250*/  STS [R62], R14 ;  /* 0x0000000e3e007388 */ /* 0x0005e20000000800 */
[----:B0-----:R-:W0:Y:S01]  /*3260*/  LDC.64 R2, c[0x0][0x388] ;  /* 0x0000e200ff027b82 */ /* 0x001e220000000a00 */
[----:B-1----:R-:W-:-:S02]  /*3270*/  VIADD R12, R0, 0x100 ;  /* 0x00000100000c7836 */ /* 0x002fc40000000000 */
[----:B------:R-:W-:Y:S04]  /*3280*/  STS [R64], R15 ;  /* 0x0000000f40007388 */ /* 0x000fe80000000800 */
[----:B------:R1:W-:Y:S01]  /*3290*/  STS [R66], R16 ;  /* 0x0000001042007388 */ /* 0x0003e20000000800 */
[----:B------:R-:W-:Y:S01]  /*32a0*/  ISETP.LT.U32.AND P4, PT, R12, UR6, PT ;  /* 0x000000060c007c0c */ /* 0x000fe2000bf81070 */
[C---:B--2---:R-:W-:Y:S01]  /*32b0*/  VIADD R14, R0.reuse, 0x200 ;  /* 0x00000200000e7836 */ /* 0x044fe20000000000 */
[----:B------:R-:W-:Y:S01]  /*32c0*/  LOP3.LUT R12, R0, 0x400, RZ, 0xfc, !PT ;  /* 0x00000400000c7812 */ /* 0x000fe200078efcff */
[----:B------:R-:W-:Y:S03]  /*32d0*/  STS [R68], R17 ;  /* 0x0000001144007388 */ /* 0x000fe60000000800 */
[----:B------:R-:W-:Y:S01]  /*32e0*/  ISETP.LT.U32.AND P3, PT, R14, UR6, PT ;  /* 0x000000060e007c0c */ /* 0x000fe2000bf61070 */
[----:B------:R-:W-:Y:S01]  /*32f0*/  STS [R70], R18 ;  /* 0x0000001246007388 */ /* 0x000fe20000000800 */
[----:B------:R-:W-:Y:S01]  /*3300*/  VIADD R14, R0, 0x500 ;  /* 0x00000500000e7836 */ /* 0x000fe20000000000 */
[----:B------:R-:W-:Y:S01]  /*3310*/  ISETP.LT.U32.AND P0, PT, R12, UR6, PT ;  /* 0x000000060c007c0c */ /* 0x000fe2000bf01070 */
[C---:B-1----:R-:W-:Y:S01]  /*3320*/  VIADD R16, R0.reuse, 0x300 ;  /* 0x0000030000107836 */ /* 0x042fe20000000000 */
[----:B------:R-:W-:Y:S01]  /*3330*/  STS [R72], R19 ;  /* 0x0000001348007388 */ /* 0x000fe20000000800 */
[----:B------:R-:W-:Y:S01]  /*3340*/  VIADD R12, R0, 0x600 ;  /* 0x00000600000c7836 */ /* 0x000fe20000000000 */
[----:B------:R-:W-:Y:S01]  /*3350*/  ISETP.LT.U32.AND P1, PT, R14, UR6, PT ;  /* 0x000000060e007c0c */ /* 0x000fe2000bf21070 */
[----:B------:R-:W-:Y:S01]  /*3360*/  IMAD.U32 R14, RZ, RZ, UR7 ;  /* 0x00000007ff0e7e24 */ /* 0x000fe2000f8e00ff */
[----:B------:R-:W-:Y:S01]  /*3370*/  STS [R74], R20 ;  /* 0x000000144a007388 */ /* 0x000fe20000000800 */
[----:B------:R-:W-:Y:S01]  /*3380*/  ISETP.LT.U32.AND P5, PT, R16, UR6, PT ;  /* 0x0000000610007c0c */ /* 0x000fe2000bfa1070 */
[----:B------:R-:W-:Y:S01]  /*3390*/  IMAD.U32 R16, RZ, RZ, UR7 ;  /* 0x00000007ff107e24 */ /* 0x000fe2000f8e00ff */
[----:B------:R-:W-:Y:S01]  /*33a0*/  ISETP.LT.U32.AND P6, PT, R12, UR6, PT ;  /* 0x000000060c007c0c */ /* 0x000fe2000bfc1070 */
[----:B------:R-:W-:Y:S01]  /*33b0*/  STS [R76], R21 ;  /* 0x000000154c007388 */ /* 0x000fe20000000800 */
[----:B0-----:R-:W-:Y:S01]  /*33c0*/  IMAD.WIDE.U32 R2, R0, 0x4, R2 ;  /* 0x0000000400027825 */ /* 0x001fe200078e0002 */
[----:B------:R-:W-:-:S02]  /*33d0*/  ISETP.GT.U32.AND.EX P3, PT, R14, RZ, PT, P3 ;  /* 0x000000ff0e00720c */ /* 0x000fc40003f64130 */
[----:B------:R-:W-:Y:S01]  /*33e0*/  STS [R78], R22 ;  /* 0x000000164e007388 */ /* 0x000fe20000000800 */
[----:B------:R-:W-:Y:S01]  /*33f0*/  ISETP.GT.U32.AND.EX P4, PT, R16, RZ, PT, P4 ;  /* 0x000000ff1000720c */ /* 0x000fe20003f84140 */
[----:B----4-:R-:W-:Y:S02]  /*3400*/  IMAD.WIDE.U32 R4, R0, 0x4, R4 ;  /* 0x0000000400047825 */ /* 0x010fe400078e0004 */
[----:B------:R0:W-:Y:S02]  /*3410*/  STS [R80], R23 ;  /* 0x0000001750007388 */ /* 0x0001e40000000800 */
[----:B------:R-:W-:Y:S02]  /*3420*/  IMAD.U32 R12, RZ, RZ, UR7 ;  /* 0x00000007ff0c7e24 */ /* 0x000fe4000f8e00ff */
[----:B------:R-:W-:Y:S03]  /*3430*/  STS [R47], R24 ;  /* 0x000000182f007388 */ /* 0x000fe60000000800 */
[----:B------:R-:W-:Y:S01]  /*3440*/  ISETP.GT.U32.AND.EX P5, PT, R12, RZ, PT, P5 ;  /* 0x000000ff0c00720c */ /* 0x000fe20003fa4150 */
[----:B------:R1:W-:Y:S01]  /*3450*/  STS [R84], R25 ;  /* 0x0000001954007388 */ /* 0x0003e20000000800 */
[----:B0-----:R-:W-:Y:S01]  /*3460*/  @P2 LOP3.LUT R23, R6, 0x80000000, RZ, 0x3c, !PT ;  /* 0x8000000006172812 */ /* 0x001fe200078e3cff */
[----:B------:R-:W-:-:S02]  /*3470*/  VIADD R6, R0, 0x700 ;  /* 0x0000070000067836 */ /* 0x000fc40000000000 */
[----:B------:R-:W-:Y:S04]  /*3480*/  STS [R51], R26 ;  /* 0x0000001a33007388 */ /* 0x000fe80000000800 */
[----:B------:R0:W-:Y:S01]  /*3490*/  STS [R88], R27 ;  /* 0x0000001b58007388 */ /* 0x0001e20000000800 */
[----:B-1----:R-:W-:-:S03]  /*34a0*/  @P4 LOP3.LUT R25, R7, 0x80000000, RZ, 0x3c, !PT ;  /* 0x8000000007194812 */ /* 0x002fc600078e3cff */
[----:B------:R-:W-:Y:S01]  /*34b0*/  STS [R90], R28 ;  /* 0x0000001c5a007388 */ /* 0x000fe20000000800 */
[----:B------:R-:W-:Y:S01]  /*34c0*/  BAR.SYNC.DEFER_BLOCKING 0x0 ;  /* 0x0000000000007b1d */ /* 0x000fe20000010000 */
[----:B0-----:R-:W-:Y:S01]  /*34d0*/  @P3 LOP3.LUT R27, R8, 0x80000000, RZ, 0x3c, !PT ;  /* 0x80000000081b3812 */ /* 0x001fe200078e3cff */
[----:B------:R-:W-:-:S05]  /*34e0*/  IMAD.U32 R8, RZ, RZ, UR7 ;  /* 0x00000007ff087e24 */ /* 0x000fca000f8e00ff */
[C---:B------:R-:W-:Y:S02]  /*34f0*/  ISETP.GT.U32.AND.EX P1, PT, R8.reuse, RZ, PT, P1 ;  /* 0x000000ff0800720c */ /* 0x040fe40003f24110 */
[----:B------:R-:W-:-:S13]  /*3500*/  ISETP.GT.U32.AND.EX P6, PT, R8, RZ, PT, P6 ;  /* 0x000000ff0800720c */ /* 0x000fda0003fc4160 */
[----:B---3--:R-:W-:Y:S01]  /*3510*/  @P6 LOP3.LUT R29, R29, 0x80000000, RZ, 0x3c, !PT ;  /* 0x800000001d1d6812 */ /* 0x008fe200078e3cff */
[----:B------:R-:W0:Y:S04]  /*3520*/  @P2 LDS R43, [R53] ;  /* 0x00000000352b2984 */ /* 0x000e280000000800 */
[----:B------:R-:W1:Y:S04]  /*3530*/  LDS R13, [R53+0x400] ;  /* 0x00040000350d7984 */ /* 0x000e680000000800 */
[----:B------:R-:W2:Y:S04]  /*3540*/  LDS R15, [R53+0x800] ;  /* 0x00080000350f7984 */ /* 0x000ea80000000800 */
[----:B------:R-:W3:Y:S04]  /*3550*/  LDS R17, [R53+0xc00] ;  /* 0x000c000035117984 */ /* 0x000ee80000000800 */
[----:B------:R-:W4:Y:S04]  /*3560*/  LDS R19, [R53+0x1000] ;  /* 0x0010000035137984 */ /* 0x000f280000000800 */
[----:B------:R-:W-:Y:S04]  /*3570*/  @P2 STG.E desc[UR8][R2.64], R23 ;  /* 0x0000001702002986 */ /* 0x000fe8000c101908 */
[----:B------:R-:W4:Y:S04]  /*3580*/  LDS R21, [R53+0x1400] ;  /* 0x0014000035157984 */ /* 0x000f280000000800 */
[----:B------:R-:W4:Y:S04]  /*3590*/  LDS R7, [R53+0x1800] ;  /* 0x0018000035077984 */ /* 0x000f280000000800 */
[----:B------:R-:W4:Y:S04]  /*35a0*/  LDS R23, [R53+0x1c00] ;  /* 0x001c000035177984 */ /* 0x000f280000000800 */
[----:B0-----:R0:W-:Y:S01]  /*35b0*/  @P2 STG.E desc[UR8][R4.64], R43 ;  /* 0x0000002b04002986 */ /* 0x0011e2000c101908 */
[----:B------:R-:W-:Y:S01]  /*35c0*/  ISETP.LT.U32.AND P2, PT, R6, UR6, PT ;  /* 0x0000000606007c0c */ /* 0x000fe2000bf41070 */
[----:B------:R-:W-:-:S02]  /*35d0*/  IMAD.U32 R6, RZ, RZ, UR7 ;  /* 0x00000007ff067e24 */ /* 0x000fc4000f8e00ff */
[----:B------:R2:W-:Y:S01]  /*35e0*/  @P4 STG.E desc[UR8][R2.64+0x400], R25 ;  /* 0x0004001902004986 */ /* 0x0005e2000c101908 */
[----:B------:R-:W-:Y:S02]  /*35f0*/  ISETP.GT.U32.AND.EX P2, PT, R8, RZ, PT, P2 ;  /* 0x000000ff0800720c */ /* 0x000fe40003f44120 */
[----:B------:R-:W-:Y:S01]  /*3600*/  ISETP.GT.U32.AND.EX P0, PT, R6, RZ, PT, P0 ;  /* 0x000000ff0600720c */ /* 0x000fe20003f04100 */
[----:B-1----:R-:W-:Y:S01]  /*3610*/  @P4 STG.E desc[UR8][R4.64+0x400], R13 ;  /* 0x0004000d04004986 */ /* 0x002fe2000c101908 */
[----:B------:R-:W-:Y:S02]  /*3620*/  LOP3.LUT R6, R0, 0x800, RZ, 0xfc, !PT ;  /* 0x0000080000067812 */ /* 0x000fe400078efcff */
[----:B0-----:R-:W-:Y:S01]  /*3630*/  @P5 LOP3.LUT R43, R9, 0x80000000, RZ, 0x3c, !PT ;  /* 0x80000000092b5812 */ /* 0x001fe200078e3cff */
[----:B------:R-:W-:Y:S01]  /*3640*/  @P3 STG.E desc[UR8][R2.64+0x800], R27 ;  /* 0x0008001b02003986 */ /* 0x000fe2000c101908 */
[----:B------:R-:W-:Y:S01]  /*3650*/  ISETP.LT.U32.AND P4, PT, R6, UR6, PT ;  /* 0x0000000606007c0c */ /* 0x000fe2000bf81070 */
[----:B------:R-:W-:-:S02]  /*3660*/  VIADD R6, R0, 0x900 ;  /* 0x0000090000067836 */ /* 0x000fc40000000000 */
[----:B------:R-:W0:Y:S04]  /*3670*/  LDS R9, [R53+0x2000] ;  /* 0x0020000035097984 */ /* 0x000e280000000800 */
[----:B--2---:R-:W-:Y:S01]  /*3680*/  @P0 LOP3.LUT R25, R10, 0x80000000, RZ, 0x3c, !PT ;  /* 0x800000000a190812 */ /* 0x004fe200078e3cff */
[----:B------:R-:W-:Y:S01]  /*3690*/  @P3 STG.E desc[UR8][R4.64+0x800], R15 ;  /* 0x0008000f04003986 */ /* 0x000fe2000c101908 */
[----:B------:R-:W-:Y:S01]  /*36a0*/  ISETP.LT.U32.AND P3, PT, R6, UR6, PT ;  /* 0x0000000606007c0c */ /* 0x000fe2000bf61070 */
[----:B------:R-:W-:Y:S02]  /*36b0*/  VIADD R6, R0, 0xa00 ;  /* 0x00000a0000067836 */ /* 0x000fe40000000000 */
[----:B------:R-:W-:Y:S01]  /*36c0*/  @P5 STG.E desc[UR8][R2.64+0xc00], R43 ;  /* 0x000c002b02005986 */ /* 0x000fe2000c101908 */
[----:B------:R-:W-:Y:S01]  /*36d0*/  ISETP.GT.U32.AND.EX P3, PT, R8, RZ, PT, P3 ;  /* 0x000000ff0800720c */ /* 0x000fe20003f64130 */
[----:B------:R-:W-:-:S02]  /*36e0*/  IMAD.U32 R10, RZ, RZ, UR7 ;  /* 0x00000007ff0a7e24 */ /* 0x000fc4000f8e00ff */
[----:B---3--:R1:W-:Y:S01]  /*36f0*/  @P5 STG.E desc[UR8][R4.64+0xc00], R17 ;  /* 0x000c001104005986 */ /* 0x0083e2000c101908 */
[----:B------:R-:W-:Y:S01]  /*3700*/  ISETP.LT.U32.AND P5, PT, R6, UR6, PT ;  /* 0x0000000606007c0c */ /* 0x000fe2000bfa1070 */
[----:B------:R-:W-:Y:S02]  /*3710*/  VIADD R6, R0, 0xb00 ;  /* 0x00000b0000067836 */ /* 0x000fe40000000000 */
[----:B------:R-:W2:Y:S01]  /*3720*/  LDS R13, [R53+0x2400] ;  /* 0x00240000350d7984 */ /* 0x000ea20000000800 */
[----:B------:R-:W-:-:S03]  /*3730*/  ISETP.GT.U32.AND.EX P5, PT, R8, RZ, PT, P5 ;  /* 0x000000ff0800720c */ /* 0x000fc60003fa4150 */
[----:B------:R-:W-:Y:S04]  /*3740*/  @P0 STG.E desc[UR8][R2.64+0x1000], R25 ;  /* 0x0010001902000986 */ /* 0x000fe8000c101908 */
[----:B----4-:R3:W-:Y:S01]  /*3750*/  @P0 STG.E desc[UR8][R4.64+0x1000], R19 ;  /* 0x0010001304000986 */ /* 0x0107e2000c101908 */
[----:B-1----:R-:W-:Y:S02]  /*3760*/  @P1 LOP3.LUT R17, R11, 0x80000000, RZ, 0x3c, !PT ;  /* 0x800000000b111812 */ /* 0x002fe400078e3cff */
[----:B------:R-:W-:Y:S01]  /*3770*/  ISETP.LT.U32.AND P0, PT, R6, UR6, PT ;  /* 0x0000000606007c0c */ /* 0x000fe2000bf01070 */
[----:B------:R-:W1:Y:S01]  /*3780*/  LDS R11, [R53+0x2800] ;  /* 0x00280000350b7984 */ /* 0x000e620000000800 */
[----:B------:R-:W-:Y:S01]  /*3790*/  IMAD.U32 R6, RZ, RZ, UR7 ;  /* 0x00000007ff067e24 */ /* 0x000fe2000f8e00ff */
[----:B------:R-:W-:-:S02]  /*37a0*/  @P5 LOP3.LUT R33, R33, 0x80000000, RZ, 0x3c, !PT ;  /* 0x8000000021215812 */ /* 0x000fc400078e3cff */
[----:B------:R-:W4:Y:S01]  /*37b0*/  LDS R15, [R53+0x2c00] ;  /* 0x002c0000350f7984 */ /* 0x000f220000000800 */
[----:B------:R-:W-:Y:S02]  /*37c0*/  ISETP.GT.U32.AND.EX P0, PT, R8, RZ, PT, P0 ;  /* 0x000000ff0800720c */ /* 0x000fe40003f04100 */
[----:B------:R-:W-:Y:S01]  /*37d0*/  ISETP.GT.U32.AND.EX P4, PT, R6, RZ, PT, P4 ;  /* 0x000000ff0600720c */ /* 0x000fe20003f84140 */
[----:B------:R-:W-:Y:S01]  /*37e0*/  @P1 STG.E desc[UR8][R2.64+0x1400], R17 ;  /* 0x0014001102001986 */ /* 0x000fe2000c101908 */
[----:B------:R-:W-:Y:S02]  /*37f0*/  LOP3.LUT R6, R0, 0xc00, RZ, 0xfc, !PT ;  /* 0x00000c0000067812 */ /* 0x000fe400078efcff */
[----:B---3--:R-:W-:Y:S01]  /*3800*/  @P2 LOP3.LUT R19, R30, 0x80000000, RZ, 0x3c, !PT ;  /* 0x800000001e132812 */ /* 0x008fe200078e3cff */
[----:B------:R-:W-:Y:S01]  /*3810*/  @P1 STG.E desc[UR8][R4.64+0x1400], R21 ;  /* 0x0014001504001986 */ /* 0x000fe2000c101908 */
[----:B------:R-:W-:Y:S01]  /*3820*/  ISETP.LT.U32.AND P1, PT, R6, UR6, PT ;  /* 0x0000000606007c0c */ /* 0x000fe2000bf21070 */
[----:B------:R-:W-:Y:S01]  /*3830*/  VIADD R6, R0, 0xd00 ;  /* 0x00000d0000067836 */ /* 0x000fe20000000000 */
[----:B------:R-:W-:Y:S01]  /*3840*/  @P3 LOP3.LUT R25, R32, 0x80000000, RZ, 0x3c, !PT ;  /* 0x8000000020193812 */ /* 0x000fe200078e3cff */
[----:B------:R-:W-:Y:S01]  /*3850*/  @P6 STG.E desc[UR8][R2.64+0x1800], R29 ;  /* 0x0018001d02006986 */ /* 0x000fe2000c101908 */
[----:B------:R-:W-:-:S03]  /*3860*/  ISETP.GT.U32.AND.EX P1, PT, R8, RZ, PT, P1 ;  /* 0x000000ff0800720c */ /* 0x000fc60003f24110 */
[----:B------:R-:W-:Y:S01]  /*3870*/  @P6 STG.E desc[UR8][R4.64+0x1800], R7 ;  /* 0x0018000704006986 */ /* 0x000fe2000c101908 */
[----:B------:R-:W-:Y:S01]  /*3880*/  ISETP.LT.U32.AND P6, PT, R6, UR6, PT ;  /* 0x0000000606007c0c */ /* 0x000fe2000bfc1070 */
[----:B------:R-:W-:Y:S01]  /*3890*/  VIADD R6, R0, 0xe00 ;  /* 0x00000e0000067836 */ /* 0x000fe20000000000 */
[----:B------:R-:W-:Y:S01]  /*38a0*/  @P4 LOP3.LUT R31, R31, 0x80000000, RZ, 0x3c, !PT ;  /* 0x800000001f1f4812 */ /* 0x000fe200078e3cff */
[----:B------:R-:W3:Y:S01]  /*38b0*/  LDS R7, [R53+0x3000] ;  /* 0x0030000035077984 */ /* 0x000ee20000000800 */
[----:B------:R-:W-:-:S03]  /*38c0*/  ISETP.GT.U32.AND.EX P6, PT, R10, RZ, PT, P6 ;  /* 0x000000ff0a00720c */ /* 0x000fc60003fc4160 */
[----:B------:R-:W-:Y:S02]  /*38d0*/  @P2 STG.E desc[UR8][R2.64+0x1c00], R19 ;  /* 0x001c001302002986 */ /* 0x000fe4000c101908 */
[----:B------:R-:W-:Y:S02]  /*38e0*/  @P1 LOP3.LUT R35, R35, 0x80000000, RZ, 0x3c, !PT ;  /* 0x8000000023231812 */ /* 0x000fe400078e3cff */
[----:B------:R-:W3:Y:S04]  /*38f0*/  LDS R17, [R53+0x3400] ;  /* 0x0034000035117984 */ /* 0x000ee80000000800 */
[----:B------:R-:W-:Y:S01]  /*3900*/  @P2 STG.E desc[UR8][R4.64+0x1c00], R23 ;  /* 0x001c001704002986 */ /* 0x000fe2000c101908 */
[----:B------:R-:W-:Y:S01]  /*3910*/  ISETP.LT.U32.AND P2, PT, R6, UR6, PT ;  /* 0x0000000606007c0c */ /* 0x000fe2000bf41070 */
[----:B------:R-:W-:-:S02]  /*3920*/  VIADD R6, R0, 0xf00 ;  /* 0x00000f0000067836 */ /* 0x000fc40000000000 */
[----:B------:R-:W-:Y:S01]  /*3930*/  @P4 STG.E desc[UR8][R2.64+0x2000], R31 ;  /* 0x0020001f02004986 */ /* 0x000fe2000c101908 */
[----:B------:R-:W-:-:S03]  /*3940*/  ISETP.GT.U32.AND.EX P2, PT, R12, RZ, PT, P2 ;  /* 0x000000ff0c00720c */ /* 0x000fc60003f44120 */
[----:B------:R-:W3:Y:S04]  /*3950*/  LDS R19, [R53+0x3800] ;  /* 0x0038000035137984 */ /* 0x000ee80000000800 */
[----:B0-----:R-:W-:Y:S01]  /*3960*/  @P4 STG.E desc[UR8][R4.64+0x2000], R9 ;  /* 0x0020000904004986 */ /* 0x001fe2000c101908 */
[----:B------:R-:W-:Y:S02]  /*3970*/  ISETP.LT.U32.AND P4, PT, R6, UR6, PT ;  /* 0x0000000606007c0c */ /* 0x000fe4000bf81070 */
[----:B------:R-:W-:Y:S01]  /*3980*/  LOP3.LUT R6, R0, 0x1000, RZ, 0xfc, !PT ;  /* 0x0000100000067812 */ /* 0x000fe200078efcff */
[----:B------:R-:W0:Y:S02]  /*3990*/  LDS R9, [R53+0x3c00] ;  /* 0x003c000035097984 */ /* 0x000e240000000800 */
[----:B------:R-:W-:-:S02]  /*39a0*/  @P2 LOP3.LUT R37, R37, 0x80000000, RZ, 0x3c, !PT ;  /* 0x8000000025252812 */ /* 0x000fc400078e3cff */
[----:B------:R-:W0:Y:S04]  /*39b0*/  LDS R21, [R53+0x4000] ;  /* 0x0040000035157984 */ /* 0x000e280000000800 */
[----:B------:R-:W0:Y:S04]  /*39c0*/  LDS R23, [R53+0x4400] ;  /* 0x0044000035177984 */ /* 0x000e280000000800 */
[----:B------:R-:W-:Y:S04]  /*39d0*/  @P3 STG.E desc[UR8][R2.64+0x2400], R25 ;  /* 0x0024001902003986 */ /* 0x000fe8000c101908 */
[----:B--2---:R2:W-:Y:S01]  /*39e0*/  @P3 STG.E desc[UR8][R4.64+0x2400], R13 ;  /* 0x0024000d04003986 */ /* 0x0045e2000c101908 */
[----:B------:R-:W-:Y:S01]  /*39f0*/  ISETP.LT.U32.AND P3, PT, R6, UR6, PT ;  /* 0x0000000606007c0c */ /* 0x000fe2000bf61070 */
[----:B------:R-:W-:-:S02]  /*3a00*/  VIADD R6, R0, 0x1100 ;  /* 0x0000110000067836 */ /* 0x000fc40000000000 */
[----:B------:R-:W-:Y:S01]  /*3a10*/  @P5 STG.E desc[UR8][R2.64+0x2800], R33 ;  /* 0x0028002102005986 */ /* 0x000fe2000c101908 */
[----:B------:R-:W-:Y:S01]  /*3a20*/  VIADD R0, R0, 0x1200 ;  /* 0x0000120000007836 */ /* 0x000fe20000000000 */
[----:B------:R-:W-:Y:S02]  /*3a30*/  ISETP.GT.U32.AND.EX P3, PT, R8, RZ, PT, P3 ;  /* 0x000000ff0800720c */ /* 0x000fe40003f64130 */
[----:B-1----:R1:W-:Y:S01]  /*3a40*/  @P5 STG.E desc[UR8][R4.64+0x2800], R11 ;  /* 0x0028000b04005986 */ /* 0x0023e2000c101908 */
[----:B------:R-:W-:Y:S01]  /*3a50*/  ISETP.LT.U32.AND P5, PT, R6, UR6, PT ;  /* 0x0000000606007c0c */ /* 0x000fe2000bfa1070 */
[----:B------:R-:W-:Y:S01]  /*3a60*/  IMAD.U32 R6, RZ, RZ, UR7 ;  /* 0x00000007ff067e24 */ /* 0x000fe2000f8e00ff */
[----:B--2---:R-:W-:-:S04]  /*3a70*/  @P0 LOP3.LUT R13, R34, 0x80000000, RZ, 0x3c, !PT ;  /* 0x80000000220d0812 */ /* 0x004fc800078e3cff */
[----:B------:R-:W-:Y:S01]  /*3a80*/  ISETP.GT.U32.AND.EX P4, PT, R6, RZ, PT, P4 ;  /* 0x000000ff0600720c */ /* 0x000fe20003f84140 */
[----:B------:R2:W-:Y:S03]  /*3a90*/  @P0 STG.E desc[UR8][R2.64+0x2c00], R13 ;  /* 0x002c000d02000986 */ /* 0x0005e6000c101908 */
[----:B------:R-:W-:Y:S01]  /*3aa0*/  @P3 LOP3.LUT R39, R39, 0x80000000, RZ, 0x3c, !PT ;  /* 0x8000000027273812 */ /* 0x000fe200078e3cff */
[----:B----4-:R4:W-:Y:S01]  /*3ab0*/  @P0 STG.E desc[UR8][R4.64+0x2c00], R15 ;  /* 0x002c000f04000986 */ /* 0x0109e2000c101908 */
[----:B------:R-:W-:Y:S01]  /*3ac0*/  ISETP.LT.U32.AND P0, PT, R0, UR6, PT ;  /* 0x0000000600007c0c */ /* 0x000fe2000bf01070 */
[----:B------:R-:W-:Y:S01]  /*3ad0*/  IMAD.U32 R0, RZ, RZ, UR7 ;  /* 0x00000007ff007e24 */ /* 0x000fe2000f8e00ff */
[----:B-1----:R-:W-:Y:S01]  /*3ae0*/  @P6 LOP3.LUT R11, R36, 0x80000000, RZ, 0x3c, !PT ;  /* 0x80000000240b6812 */ /* 0x002fe200078e3cff */
[----:B------:R1:W-:Y:S01]  /*3af0*/  @P1 STG.E desc[UR8][R2.64+0x3000], R35 ;  /* 0x0030002302001986 */ /* 0x0003e2000c101908 */
[----:B------:R-:W-:-:S02]  /*3b00*/  ISETP.GT.U32.AND.EX P0, PT, R6, RZ, PT, P0 ;  /* 0x000000ff0600720c */ /* 0x000fc40003f04100 */
[----:B------:R-:W-:Y:S01]  /*3b10*/  ISETP.GT.U32.AND.EX P5, PT, R0, RZ, PT, P5 ;  /* 0x000000ff0000720c */ /* 0x000fe20003fa4150 */
[----:B---3--:R1:W-:Y:S01]  /*3b20*/  @P1 STG.E desc[UR8][R4.64+0x3000], R7 ;  /* 0x0030000704001986 */ /* 0x0083e2000c101908 */
[----:B--2---:R-:W-:-:S03]  /*3b30*/  @P4 LOP3.LUT R13, R38, 0x80000000, RZ, 0x3c, !PT ;  /* 0x80000000260d4812 */ /* 0x004fc600078e3cff */
[----:B------:R1:W-:Y:S04]  /*3b40*/  @P6 STG.E desc[UR8][R2.64+0x3400], R11 ;  /* 0x0034000b02006986 */ /* 0x0003e8000c101908 */
[----:B------:R1:W-:Y:S04]  /*3b50*/  @P6 STG.E desc[UR8][R4.64+0x3400], R17 ;  /* 0x0034001104006986 */ /* 0x0003e8000c101908 */
[----:B------:R1:W-:Y:S01]  /*3b60*/  @P2 STG.E desc[UR8][R2.64+0x3800], R37 ;  /* 0x0038002502002986 */ /* 0x0003e2000c101908 */
[----:B----4-:R-:W-:-:S03]  /*3b70*/  @P5 LOP3.LUT R15, R40, 0x80000000, RZ, 0x3c, !PT ;  /* 0x80000000280f5812 */ /* 0x010fc600078e3cff */
[----:B------:R1:W-:Y:S04]  /*3b80*/  @P2 STG.E desc[UR8][R4.64+0x3800], R19 ;  /* 0x0038001304002986 */ /* 0x0003e8000c101908 */
[----:B------:R1:W-:Y:S04]  /*3b90*/  @P4 STG.E desc[UR8][R2.64+0x3c00], R13 ;  /* 0x003c000d02004986 */ /* 0x0003e8000c101908 */
[----:B0-----:R1:W-:Y:S04]  /*3ba0*/  @P4 STG.E desc[UR8][R4.64+0x3c00], R9 ;  /* 0x003c000904004986 */ /* 0x0013e8000c101908 */
[----:B------:R1:W-:Y:S04]  /*3bb0*/  @P3 STG.E desc[UR8][R2.64+0x4000], R39 ;  /* 0x0040002702003986 */ /* 0x0003e8000c101908 */
[----:B------:R1:W-:Y:S04]  /*3bc0*/  @P3 STG.E desc[UR8][R4.64+0x4000], R21 ;  /* 0x0040001504003986 */ /* 0x0003e8000c101908 */
[----:B------:R1:W-:Y:S04]  /*3bd0*/  @P5 STG.E desc[UR8][R2.64+0x4400], R15 ;  /* 0x0044000f02005986 */ /* 0x0003e8000c101908 */
[----:B------:R1:W-:Y:S01]  /*3be0*/  @P5 STG.E desc[UR8][R4.64+0x4400], R23 ;  /* 0x0044001704005986 */ /* 0x0003e2000c101908 */
[----:B------:R-:W-:Y:S05]  /*3bf0*/  @!P0 EXIT ;  /* 0x000000000000894d */ /* 0x000fea0003800000 */
[----:B------:R-:W0:Y:S01]  /*3c00*/  LDS R53, [R53+0x4800] ;  /* 0x0048000035357984 */ /* 0x000e220000000800 */
[----:B------:R-:W-:-:S05]  /*3c10*/  LOP3.LUT R41, R41, 0x80000000, RZ, 0x3c, !PT ;  /* 0x8000000029297812 */ /* 0x000fca00078e3cff */
[----:B------:R-:W-:Y:S04]  /*3c20*/  STG.E desc[UR8][R2.64+0x4800], R41 ;  /* 0x0048002902007986 */ /* 0x000fe8000c101908 */
[----:B0-----:R-:W-:Y:S01]  /*3c30*/  STG.E desc[UR8][R4.64+0x4800], R53 ;  /* 0x0048003504007986 */ /* 0x001fe2000c101908 */
[----:B------:R-:W-:Y:S05]  /*3c40*/  EXIT ;  /* 0x000000000000794d */ /* 0x000fea0003800000 */
.L_x_223:
        /* <DEDUP_REMOVED lines=11> */
.L_x_2391:


//--------------------- .text._ZN3cub18CUB_300001_SM_10006detail10radix_sort29DeviceRadixSortOnesweepKernelINS1_5radix10policy_hubIxxyE10Policy1000ELNS0_9SortOrderE0ExxyiiNS1_21identity_decomposer_tEEEvPT5_SB_PT3_PKSC_PT1_PKSG_PT2_PKSK_T4_iiT6_ --------------------------
	.section	.text._ZN3cub18CUB_300001_SM_10006detail10radix_sort29DeviceRadixSortOnesweepKernelINS1_5radix10policy_hubIxxyE10Policy1000ELNS0_9SortOrderE0ExxyiiNS1_21identity_decomposer_tEEEvPT5_SB_PT3_PKSC_PT1_PKSG_PT2_PKSK_T4_iiT6_,"ax",@progbits
	.align	128
        .global         _ZN3cub18CUB_300001_SM_10006detail10radix_sort29DeviceRadixSortOnesweepKernelINS1_5radix10policy_hubIxxyE10Policy1000ELNS0_9SortOrderE0ExxyiiNS1_21identity_decomposer_tEEEvPT5_SB_PT3_PKSC_PT1_PKSG_PT2_PKSK_T4_iiT6_
        .type           _ZN3cub18CUB_300001_SM_10006detail10radix_sort29DeviceRadixSortOnesweepKernelINS1_5radix10policy_hubIxxyE10Policy1000ELNS0_9SortOrderE0ExxyiiNS1_21identity_decomposer_tEEEvPT5_SB_PT3_PKSC_PT1_PKSG_PT2_PKSK_T4_iiT6_,@function
        .size           _ZN3cub18CUB_300001_SM_10006detail10radix_sort29DeviceRadixSortOnesweepKernelINS1_5radix10policy_hubIxxyE10Policy1000ELNS0_9SortOrderE0ExxyiiNS1_21identity_decomposer_tEEEvPT5_SB_PT3_PKSC_PT1_PKSG_PT2_PKSK_T4_iiT6_,(.L_x_2392 - _ZN3cub18CUB_300001_SM_10006detail10radix_sort29DeviceRadixSortOnesweepKernelINS1_5radix10policy_hubIxxyE10Policy1000ELNS0_9SortOrderE0ExxyiiNS1_21identity_decomposer_tEEEvPT5_SB_PT3_PKSC_PT1_PKSG_PT2_PKSK_T4_iiT6_)
        .other          _ZN3cub18CUB_300001_SM_10006detail10radix_sort29DeviceRadixSortOnesweepKernelINS1_5radix10policy_hubIxxyE10Policy1000ELNS0_9SortOrderE0ExxyiiNS1_21identity_decomposer_tEEEvPT5_SB_PT3_PKSC_PT1_PKSG_PT2_PKSK_T4_iiT6_,@"STO_CUDA_ENTRY STV_DEFAULT"
_ZN3cub18CUB_300001_SM_10006detail10radix_sort29DeviceRadixSortOnesweepKernelINS1_5radix10policy_hubIxxyE10Policy1000ELNS0_9SortOrderE0ExxyiiNS1_21identity_decomposer_tEEEvPT5_SB_PT3_PKSC_PT1_PKSG_PT2_PKSK_T4_iiT6_:
.text._ZN3cub18CUB_300001_SM_10006detail10radix_sort29DeviceRadixSortOnesweepKernelINS1_5radix10policy_hubIxxyE10Policy1000ELNS0_9SortOrderE0ExxyiiNS1_21identity_decomposer_tEEEvPT5_SB_PT3_PKSC_PT1_PKSG_PT2_PKSK_T4_iiT6_:
[----:B------:R-:W0:Y:S01]  /*0000*/  LDC R1, c[0x0][0x37c] ;  /* 0x0000df00ff017b82 */ /* 0x000e220000000800 */
[----:B------:R-:W1:Y:S01]  /*0010*/  S2R R61, SR_TID.X ;  /* 0x00000000003d7919 */ /* 0x000e620000002100 */
[----:B------:R-:W2:Y:S01]  /*0020*/  LDCU.64 UR8, c[0x0][0x358] ;  /* 0x00006b00ff0877ac */ /* 0x000ea20008000a00 */
[----:B------:R-:W-:Y:S01]  /*0030*/  BSSY.RECONVERGENT B0, `(.L_x_224) ;  /* 0x000000b000007945 */ /* 0x000fe20003800200 */
[----:B0-----:R-:W-:Y:S01]  /*0040*/  VIADD R1, R1, 0xffffffe8 ;  /* 0xffffffe801017836 */ /* 0x001fe20000000000 */
[----:B-1----:R-:W-:-:S13]  /*0050*/  ISETP.NE.AND P0, PT, R61, RZ, PT ;  /* 0x000000ff3d00720c */ /* 0x002fda0003f05270 */
[----:B--2---:R-:W-:Y:S05]  /*0060*/  @P0 BRA `(.L_x_225) ;  /* 0x00000000001c0947 */ /* 0x004fea0003800000 */
[----:B------:R-:W0:Y:S01]  /*0070*/  LDC.64 R2, c[0x0][0x388] ;  /* 0x0000e200ff027b82 */ /* 0x000e220000000a00 */
[----:B------:R-:W-:-:S05]  /*0080*/  IMAD.MOV.U32 R5, RZ, RZ, 0x1 ;  /* 0x00000001ff057424 */ /* 0x000fca00078e00ff */
[----:B0-----:R-:W2:Y:S02]  /*0090*/  ATOMG.E.ADD.STRONG.GPU PT, R2, desc[UR8][R2.64], R5 ;  /* 0x80000005020279a8 */ /* 0x001ea400081ef108 */
[----:B------:R-:W0:Y:S01]  /*00a0*/  S2UR UR5, SR_CgaCtaId ;  /* 0x00000000000579c3 */ /* 0x000e220000008800 */
[----:B------:R-:W-:Y:S02]  /*00b0*/  UMOV UR4, 0x400 ;  /* 0x0000040000047882 */ /* 0x000fe40000000000 */
[----:B0-----:R-:W-:-:S09]  /*00c0*/  ULEA UR4, UR5, UR4, 0x18 ;  /* 0x0000000405047291 */ /* 0x001fd2000f8ec0ff */
[----:B--2---:R0:W-:Y:S03]  /*00d0*/  STS [UR4+0x9000], R2 ;  /* 0x00900002ff007988 */ /* 0x0041e60008000804 */
.L_x_225:
[----:B------:R-:W-:Y:S05]  /*00e0*/  BSYNC.RECONVERGENT B0 ;  /* 0x0000000000007941 */ /* 0x000fea0003800200 */
.L_x_224:
[----:B------:R-:W1:Y:S08]  /*00f0*/  S2UR UR5, SR_CgaCtaId ;  /* 0x00000000000579c3 */ /* 0x000e700000008800 */
[----:B------:R-:W-:Y:S01]  /*0100*/  BAR.SYNC.DEFER_BLOCKING 0x0 ;  /* 0x0000000000007b1d */ /* 0x000fe20000010000 */
[----:B------:R-:W-:-:S05]  /*0110*/  SHF.R.U32.HI R4, RZ, 0x5, R61 ;  /* 0x00000005ff047819 */ /* 0x000fca000001163d */
[----:B------:R-:W-:Y:S01]  /*0120*/  UMOV UR4, 0x400 ;  /* 0x0000040000047882 */ /* 0x000fe20000000000 */
[----:B------:R-:W2:Y:S01]  /*0130*/  S2R R18, SR_LANEID ;  /* 0x0000000000127919 */ /* 0x000ea20000000000 */
[----:B-1----:R-:W-:Y:S02]  /*0140*/  ULEA UR6, UR5, UR4, 0x18 ;  /* 0x0000000405067291 */ /* 0x002fe4000f8ec0ff */
[----:B------:R-:W1:Y:S07]  /*0150*/  LDCU UR4, c[0x0][0x3c0] ;  /* 0x00007800ff0477ac */ /* 0x000e6e0008000800 */
[----:B------:R-:W3:Y:S02]  /*0160*/  LDS R0, [UR6+0x9000] ;  /* 0x00900006ff007984 */ /* 0x000ee40008000800 */
[----:B---3--:R-:W-:-:S13]  /*0170*/  R2UR UR7, R0 ;  /* 0x00000000000772ca */ /* 0x008fda00000e0000 */
[----:B------:R-:W-:-:S04]  /*0180*/  UIMAD UR10, UR7, 0x1200, URZ ;  /* 0x00001200070a78a4 */ /* 0x000fc8000f8e02ff */
[----:B------:R-:W-:Y:S02]  /*0190*/  UIADD3 UR11, UPT, UPT, UR10, 0x1200, URZ ;  /* 0x000012000a0b7890 */ /* 0x000fe4000fffe0ff */
[----:B------:R-:W-:Y:S02]  /*01a0*/  USHF.R.S32.HI UR5, URZ, 0x1f, UR10 ;  /* 0x0000001fff057899 */ /* 0x000fe4000801140a */
[----:B-1----:R-:W-:-:S09]  /*01b0*/  UISETP.GT.AND UP0, UPT, UR11, UR4, UPT ;  /* 0x000000040b00728c */ /* 0x002fd2000bf04270 */
[----:B--2---:R-:W-:Y:S05]  /*01c0*/  BRA.U UP0, `(.L_x_226) ;  /* 0x0000000100547547 */ /* 0x004fea000b800000 */
[----:B------:R-:W0:Y:S01]  /*01d0*/  LDCU.64 UR12, c[0x0][0x3a8] ;  /* 0x00007500ff0c77ac */ /* 0x000e220008000a00 */
[C---:B------:R-:W-:Y:S02]  /*01e0*/  LOP3.LUT R70, R61.reuse, 0x1f, RZ, 0xc0, !PT ;  /* 0x0000001f3d467812 */ /* 0x040fe400078ec0ff */
[----:B------:R-:W-:-:S05]  /*01f0*/  LOP3.LUT R3, R61, 0x3e0, RZ, 0xc0, !PT ;  /* 0x000003e03d037812 */ /* 0x000fca00078ec0ff */
[----:B------:R-:W-:-:S05]  /*0200*/  IMAD R70, R3, 0xc, R70 ;  /* 0x0000000c03467824 */ /* 0x000fca00078e0246 */
[----:B------:R-:W-:-:S05]  /*0210*/  IADD3 R0, P0, PT, R70, UR10, RZ ;  /* 0x0000000a46007c10 */ /* 0x000fca000ff1e0ff */
[----:B------:R-:W-:Y:S01]  /*0220*/  IMAD.X R7, RZ, RZ, UR5, P0 ;  /* 0x00000005ff077e24 */ /* 0x000fe200080e06ff */
[----:B0-----:R-:W-:-:S04]  /*0230*/  LEA R2, P0, R0, UR12, 0x3 ;  /* 0x0000000c00027c11 */ /* 0x001fc8000f8018ff */
[----:B------:R-:W-:-:S05]  /*0240*/  LEA.HI.X R3, R0, UR13, R7, 0x3, P0 ;  /* 0x0000000d00037c11 */ /* 0x000fca00080f1c07 */
[----:B------:R0:W5:Y:S04]  /*0250*/  LDG.E.64 R58, desc[UR8][R2.64] ;  /* 0x00000008023a7981 */ /* 0x000168000c1e1b00 */
        /* <DEDUP_REMOVED lines=10> */
[----:B------:R0:W5:Y:S01]  /*0300*/  LDG.E.64 R36, desc[UR8][R2.64+0xb00] ;  /* 0x000b000802247981 */ /* 0x000162000c1e1b00 */
[----:B------:R-:W-:Y:S05]  /*0310*/  BRA `(.L_x_227) ;  /* 0x0000000400107947 */ /* 0x000fea0003800000 */
.L_x_226:
[C---:B------:R-:W-:Y:S01]  /*0320*/  LOP3.LUT R70, R61.reuse, 0x1f, RZ, 0xc0, !PT ;  /* 0x0000001f3d467812 */ /* 0x040fe200078ec0ff */
[----:B------:R-:W1:Y:S01]  /*0330*/  LDCU.64 UR12, c[0x0][0x3a8] ;  /* 0x00007500ff0c77ac */ /* 0x000e620008000a00 */
[----:B------:R-:W-:Y:S01]  /*0340*/  LOP3.LUT R3, R61, 0x3e0, RZ, 0xc0, !PT ;  /* 0x000003e03d037812 */ /* 0x000fe200078ec0ff */
[----:B------:R-:W-:Y:S01]  /*0350*/  IMAD.MOV.U32 R58, RZ, RZ, -0x1 ;  /* 0xffffffffff3a7424 */ /* 0x000fe200078e00ff */
[----:B------:R-:W-:Y:S01]  /*0360*/  UIADD3 UR4, UPT, UPT, -UR10, UR4, URZ ;  /* 0x000000040a047290 */ /* 0x000fe2000fffe1ff */
[----:B------:R-:W-:Y:S02]  /*0370*/  IMAD.MOV.U32 R59, RZ, RZ, 0x7fffffff ;  /* 0x7fffffffff3b7424 */ /* 0x000fe400078e00ff */
[----:B------:R-:W-:Y:S02]  /*0380*/  IMAD R70, R3, 0xc, R70 ;  /* 0x0000000c03467824 */ /* 0x000fe400078e0246 */
[----:B------:R-:W-:Y:S02]  /*0390*/  IMAD.MOV.U32 R56, RZ, RZ, -0x1 ;  /* 0xffffffffff387424 */ /* 0x000fe400078e00ff */
[C---:B------:R-:W-:Y:S01]  /*03a0*/  VIADD R0, R70.reuse, 0x20 ;  /* 0x0000002046007836 */ /* 0x040fe20000000000 */
[C---:B------:R-:W-:Y:S01]  /*03b0*/  ISETP.GE.AND P3, PT, R70.reuse, UR4, PT ;  /* 0x0000000446007c0c */ /* 0x040fe2000bf66270 */
[----:B------:R-:W-:-:S02]  /*03c0*/  VIADD R3, R70, 0x60 ;  /* 0x0000006046037836 */ /* 0x000fc40000000000 */
[----:B0-----:R-:W-:Y:S01]  /*03d0*/  VIADD R2, R70, 0x40 ;  /* 0x0000004046027836 */ /* 0x001fe20000000000 */
[----:B------:R-:W-:Y:S01]  /*03e0*/  ISETP.GE.AND P2, PT, R0, UR4, PT ;  /* 0x0000000400007c0c */ /* 0x000fe2000bf46270 */
[C---:B------:R-:W-:Y:S01]  /*03f0*/  VIADD R5, R70.reuse, 0xa0 ;  /* 0x000000a046057836 */ /* 0x040fe20000000000 */
[C---:B------:R-:W-:Y:S01]  /*0400*/  IADD3 R0, P0, PT, R70.reuse, UR10, RZ ;  /* 0x0000000a46007c10 */ /* 0x040fe2000ff1e0ff */
[C---:B------:R-:W-:Y:S01]  /*0410*/  VIADD R6, R70.reuse, 0xc0 ;  /* 0x000000c046067836 */ /* 0x040fe20000000000 */
[----:B------:R-:W-:Y:S01]  /*0420*/  ISETP.GE.AND P5, PT, R3, UR4, PT ;  /* 0x0000000403007c0c */ /* 0x000fe2000bfa6270 */
[----:B------:R-:W-:Y:S01]  /*0430*/  VIADD R3, R70, 0x80 ;  /* 0x0000008046037836 */ /* 0x000fe20000000000 */
[----:B------:R-:W-:Y:S01]  /*0440*/  ISETP.GE.AND P6, PT, R2, UR4, PT ;  /* 0x0000000402007c0c */ /* 0x000fe2000bfc6270 */
[----:B------:R-:W-:Y:S01]  /*0450*/  IMAD.X R7, RZ, RZ, UR5, P0 ;  /* 0x00000005ff077e24 */ /* 0x000fe200080e06ff */
[----:B-1----:R-:W-:Y:S01]  /*0460*/  LEA R2, P4, R0, UR12, 0x3 ;  /* 0x0000000c00027c11 */ /* 0x002fe2000f8818ff */
[----:B------:R-:W-:Y:S01]  /*0470*/  IMAD.MOV.U32 R57, RZ, RZ, 0x7fffffff ;  /* 0x7fffffffff397424 */ /* 0x000fe200078e00ff */
[----:B------:R-:W-:-:S02]  /*0480*/  ISETP.GE.AND P1, PT, R3, UR4, PT ;  /* 0x0000000403007c0c */ /* 0x000fc4000bf26270 */
[----:B------:R-:W-:Y:S01]  /*0490*/  ISETP.GE.AND P0, PT, R5, UR4, PT ;  /* 0x0000000405007c0c */ /* 0x000fe2000bf06270 */
[----:B------:R-:W-:Y:S01]  /*04a0*/  VIADD R5, R70, 0xe0 ;  /* 0x000000e046057836 */ /* 0x000fe20000000000 */
[----:B------:R-:W-:Y:S01]  /*04b0*/  LEA.HI.X R3, R0, UR13, R7, 0x3, P4 ;  /* 0x0000000d00037c11 */ /* 0x000fe2000a0f1c07 */
[----:B------:R-:W-:Y:S01]  /*04c0*/  IMAD.MOV.U32 R54, RZ, RZ, -0x1 ;  /* 0xffffffffff367424 */ /* 0x000fe200078e00ff */
[----:B------:R-:W-:Y:S01]  /*04d0*/  ISETP.GE.AND P4, PT, R6, UR4, PT ;  /* 0x0000000406007c0c */ /* 0x000fe2000bf86270 */
[----:B------:R-:W-:Y:S02]  /*04e0*/  IMAD.MOV.U32 R55, RZ, RZ, 0x7fffffff ;  /* 0x7fffffffff377424 */ /* 0x000fe400078e00ff */
[----:B------:R1:W5:Y:S01]  /*04f0*/  @!P3 LDG.E.64 R58, desc[UR8][R2.64] ;  /* 0x00000008023ab981 */ /* 0x000362000c1e1b00 */
[----:B------:R-:W-:Y:S01]  /*0500*/  ISETP.GE.AND P3, PT, R5, UR4, PT ;  /* 0x0000000405007c0c */ /* 0x000fe2000bf66270 */
[C---:B------:R-:W-:Y:S02]  /*0510*/  VIADD R6, R70.reuse, 0x100 ;  /* 0x0000010046067836 */ /* 0x040fe40000000000 */
[----:B------:R-:W-:Y:S01]  /*0520*/  VIADD R5, R70, 0x120 ;  /* 0x0000012046057836 */ /* 0x000fe20000000000 */
[----:B------:R1:W5:Y:S01]  /*0530*/  @!P2 LDG.E.64 R56, desc[UR8][R2.64+0x100] ;  /* 0x000100080238a981 */ /* 0x000362000c1e1b00 */
[----:B------:R-:W-:Y:S01]  /*0540*/  IMAD.MOV.U32 R52, RZ, RZ, -0x1 ;  /* 0xffffffffff347424 */ /* 0x000fe200078e00ff */
[----:B------:R-:W-:Y:S01]  /*0550*/  ISETP.GE.AND P2, PT, R6, UR4, PT ;  /* 0x0000000406007c0c */ /* 0x000fe2000bf46270 */
[----:B------:R-:W-:Y:S01]  /*0560*/  IMAD.MOV.U32 R53, RZ, RZ, 0x7fffffff ;  /* 0x7fffffffff357424 */ /* 0x000fe200078e00ff */
[----:B------:R1:W5:Y:S01]  /*0570*/  @!P6 LDG.E.64 R54, desc[UR8][R2.64+0x200] ;  /* 0x000200080236e981 */ /* 0x000362000c1e1b00 */
[----:B------:R-:W-:Y:S01]  /*0580*/  IMAD.MOV.U32 R50, RZ, RZ, -0x1 ;  /* 0xffffffffff327424 */ /* 0x000fe200078e00ff */
[----:B------:R-:W-:Y:S01]  /*0590*/  ISETP.GE.AND P6, PT, R5, UR4, PT ;  /* 0x0000000405007c0c */ /* 0x000fe2000bfc6270 */
[----:B------:R-:W-:-:S02]  /*05a0*/  IMAD.MOV.U32 R51, RZ, RZ, 0x7fffffff ;  /* 0x7fffffffff337424 */ /* 0x000fc400078e00ff */
[C---:B------:R-:W-:Y:S01]  /*05b0*/  VIADD R6, R70.reuse, 0x140 ;  /* 0x0000014046067836 */ /* 0x040fe20000000000 */
[----:B------:R1:W5:Y:S01]  /*05c0*/  @!P5 LDG.E.64 R52, desc[UR8][R2.64+0x300] ;  /* 0x000300080234d981 */ /* 0x000362000c1e1b00 */
[----:B------:R-:W-:-:S03]  /*05d0*/  VIADD R5, R70, 0x160 ;  /* 0x0000016046057836 */ /* 0x000fc60000000000 */
[----:B------:R1:W5:Y:S01]  /*05e0*/  @!P1 LDG.E.64 R50, desc[UR8][R2.64+0x400] ;  /* 0x0004000802329981 */ /* 0x000362000c1e1b00 */
[----:B------:R-:W-:Y:S02]  /*05f0*/  ISETP.GE.AND P5, PT, R6, UR4, PT ;  /* 0x0000000406007c0c */ /* 0x000fe4000bfa6270 */
[----:B------:R-:W-:Y:S01]  /*0600*/  ISETP.GE.AND P1, PT, R5, UR4, PT ;  /* 0x0000000405007c0c */ /* 0x000fe2000bf26270 */
[----:B------:R-:W-:Y:S02]  /*0610*/  IMAD.MOV.U32 R48, RZ, RZ, -0x1 ;  /* 0xffffffffff307424 */ /* 0x000fe400078e00ff */
[----:B------:R-:W-:Y:S02]  /*0620*/  IMAD.MOV.U32 R49, RZ, RZ, 0x7fffffff ;  /* 0x7fffffffff317424 */ /* 0x000fe400078e00ff */
[----:B------:R-:W-:Y:S02]  /*0630*/  IMAD.MOV.U32 R46, RZ, RZ, -0x1 ;  /* 0xffffffffff2e7424 */ /* 0x000fe400078e00ff */
[----:B------:R-:W-:-:S02]  /*0640*/  IMAD.MOV.U32 R47, RZ, RZ, 0x7fffffff ;  /* 0x7fffffffff2f7424 */ /* 0x000fc400078e00ff */
[----:B------:R-:W-:Y:S01]  /*0650*/  IMAD.MOV.U32 R44, RZ, RZ, -0x1 ;  /* 0xffffffffff2c7424 */ /* 0x000fe200078e00ff */
[----:B------:R1:W5:Y:S01]  /*0660*/  @!P0 LDG.E.64 R48, desc[UR8][R2.64+0x500] ;  /* 0x0005000802308981 */ /* 0x000362000c1e1b00 */
[----:B------:R-:W-:Y:S02]  /*0670*/  IMAD.MOV.U32 R45, RZ, RZ, 0x7fffffff ;  /* 0x7fffffffff2d7424 */ /* 0x000fe400078e00ff */
[----:B------:R-:W-:Y:S01]  /*0680*/  IMAD.MOV.U32 R42, RZ, RZ, -0x1 ;  /* 0xffffffffff2a7424 */ /* 0x000fe200078e00ff */
[----:B------:R1:W5:Y:S01]  /*0690*/  @!P4 LDG.E.64 R46, desc[UR8][R2.64+0x600] ;  /* 0x00060008022ec981 */ /* 0x000362000c1e1b00 */
[----:B------:R-:W-:Y:S02]  /*06a0*/  IMAD.MOV.U32 R43, RZ, RZ, 0x7fffffff ;  /* 0x7fffffffff2b7424 */ /* 0x000fe400078e00ff */
[----:B------:R-:W-:Y:S01]  /*06b0*/  IMAD.MOV.U32 R40, RZ, RZ, -0x1 ;  /* 0xffffffffff287424 */ /* 0x000fe200078e00ff */
[----:B------:R1:W5:Y:S01]  /*06c0*/  @!P3 LDG.E.64 R44, desc[UR8][R2.64+0x700] ;  /* 0x00070008022cb981 */ /* 0x000362000c1e1b00 */
[----:B------:R-:W-:-:S02]  /*06d0*/  IMAD.MOV.U32 R41, RZ, RZ, 0x7fffffff ;  /* 0x7fffffffff297424 */ /* 0x000fc400078e00ff */
[----:B------:R-:W-:Y:S01]  /*06e0*/  IMAD.MOV.U32 R38, RZ, RZ, -0x1 ;  /* 0xffffffffff267424 */ /* 0x000fe200078e00ff */
[----:B------:R1:W5:Y:S01]  /*06f0*/  @!P2 LDG.E.64 R42, desc[UR8][R2.64+0x800] ;  /* 0x00080008022aa981 */ /* 0x000362000c1e1b00 */
[----:B------:R-:W-:Y:S02]  /*0700*/  IMAD.MOV.U32 R39, RZ, RZ, 0x7fffffff ;  /* 0x7fffffffff277424 */ /* 0x000fe400078e00ff */
[----:B------:R-:W-:Y:S01]  /*0710*/  IMAD.MOV.U32 R36, RZ, RZ, -0x1 ;  /* 0xffffffffff247424 */ /* 0x000fe200078e00ff */
[----:B------:R1:W5:Y:S01]  /*0720*/  @!P6 LDG.E.64 R40, desc[UR8][R2.64+0x900] ;  /* 0x000900080228e981 */ /* 0x000362000c1e1b00 */
[----:B------:R-:W-:-:S03]  /*0730*/  IMAD.MOV.U32 R37, RZ, RZ, 0x7fffffff ;  /* 0x7fffffffff257424 */ /* 0x000fc600078e00ff */
[----:B------:R1:W5:Y:S04]  /*0740*/  @!P5 LDG.E.64 R38, desc[UR8][R2.64+0xa00] ;  /* 0x000a00080226d981 */ /* 0x000368000c1e1b00 */
[----:B------:R1:W5:Y:S02]  /*0750*/  @!P1 LDG.E.64 R36, desc[UR8][R2.64+0xb00] ;  /* 0x000b000802249981 */ /* 0x000364000c1e1b00 */
.L_x_227:
[----:B01----:R-:W-:Y:S01]  /*0760*/  VIMNMX R3, PT, PT, R18, 0xe0, !PT ;  /* 0x000000e012037848 */ /* 0x003fe20007fe0100 */
[----:B------:R-:W0:Y:S01]  /*0770*/  LDCU UR4, c[0x0][0x3c8] ;  /* 0x00007900ff0477ac */ /* 0x000e220008000800 */
[----:B------:R-:W-:Y:S01]  /*0780*/  BSSY.RECONVERGENT B0, `(.L_x_228) ;  /* 0x0000029000007945 */ /* 0x000fe20003800200 */
[----:B-----5:R-:W-:Y:S01]  /*0790*/  LOP3.LUT R35, R47, 0x80000000, RZ, 0x3c, !PT ;  /* 0x800000002f237812 */ /* 0x020fe200078e3cff */
[--C-:B------:R-:W-:Y:S01]  /*07a0*/  IMAD.MOV.U32 R5, RZ, RZ, R18.reuse ;  /* 0x000000ffff057224 */ /* 0x100fe200078e0012 */
[----:B------:R-:W-:Y:S01]  /*07b0*/  IADD3 R3, PT, PT, R3, 0x1f, -R18 ;  /* 0x0000001f03037810 */ /* 0x000fe20007ffe812 */
[----:B------:R-:W-:Y:S01]  /*07c0*/  UMOV UR5, 0xffffffff ;  /* 0xffffffff00057882 */ /* 0x000fe20000000000 */
[----:B------:R-:W-:Y:S02]  /*07d0*/  LOP3.LUT R33, R45, 0x80000000, RZ, 0x3c, !PT ;  /* 0x800000002d217812 */ /* 0x000fe400078e3cff */
[C---:B------:R-:W-:Y:S02]  /*07e0*/  ISETP.GE.U32.AND P0, PT, R3.reuse, 0x1e0, PT ;  /* 0x000001e00300780c */ /* 0x040fe40003f06070 */
[----:B------:R-:W-:Y:S01]  /*07f0*/  LEA.HI R2, R3, 0x1, RZ, 0x1b ;  /* 0x0000000103027811 */ /* 0x000fe200078fd8ff */
[----:B------:R-:W-:Y:S01]  /*0800*/  IMAD.SHL.U32 R3, R4, 0x400, RZ ;  /* 0x0000040004037824 */ /* 0x000fe200078e00ff */
[----:B------:R-:W-:-:S02]  /*0810*/  LOP3.LUT R31, R43, 0x80000000, RZ, 0x3c, !PT ;  /* 0x800000002b1f7812 */ /* 0x000fc400078e3cff */
[----:B------:R-:W-:Y:S01]  /*0820*/  LOP3.LUT R8, R2, 0xf, RZ, 0xc0, !PT ;  /* 0x0000000f02087812 */ /* 0x000fe200078ec0ff */
[----:B0-----:R-:W-:-:S03]  /*0830*/  USHF.L.U32 UR4, UR5, UR4, URZ ;  /* 0x0000000405047299 */ /* 0x001fc600080006ff */
[----:B------:R-:W-:-:S03]  /*0840*/  ISETP.NE.AND P1, PT, R8, RZ, PT ;  /* 0x000000ff0800720c */ /* 0x000fc60003f25270 */
[----:B------:R-:W-:Y:S10]  /*0850*/  @!P0 BRA `(.L_x_229) ;  /* 0x00000000006c8947 */ /* 0x000ff40003800000 */
[----:B------:R-:W-:Y:S01]  /*0860*/  IMAD R6, R18, 0x4, R3 ;  /* 0x0000000412067824 */ /* 0x000fe200078e0203 */
[----:B------:R-:W-:Y:S01]  /*0870*/  LOP3.LUT R4, R2, 0xffffff0, RZ, 0xc0, !PT ;  /* 0x0ffffff002047812 */ /* 0x000fe200078ec0ff */
[----:B------:R-:W-:Y:S02]  /*0880*/  IMAD.U32 R9, RZ, RZ, UR6 ;  /* 0x00000006ff097e24 */ /* 0x000fe4000f8e00ff */
[----:B------:R-:W-:Y:S02]  /*0890*/  IMAD.MOV.U32 R5, RZ, RZ, R18 ;  /* 0x000000ffff057224 */ /* 0x000fe400078e0012 */
[----:B------:R-:W-:Y:S01]  /*08a0*/  IMAD.MOV R4, RZ, RZ, -R4 ;  /* 0x000000ffff047224 */ /* 0x000fe200078e0a04 */
[----:B------:R-:W-:-:S07]  /*08b0*/  IADD3 R6, PT, PT, R6, 0x400, R9 ;  /* 0x0000040006067810 */ /* 0x000fce0007ffe009 */
.L_x_230:
        /* <DEDUP_REMOVED lines=21> */
.L_x_229:
[----:B------:R-:W-:Y:S05]  /*0a10*/  BSYNC.RECONVERGENT B0 ;  /* 0x0000000000007941 */ /* 0x000fea0003800200 */
.L_x_228:
[----:B------:R-:W-:Y:S01]  /*0a20*/  BSSY.RECONVERGENT B0, `(.L_x_231) ;  /* 0x0000027000007945 */ /* 0x000fe20003800200 */
[----:B------:R-:W-:Y:S01]  /*0a30*/  LOP3.LUT R29, R41, 0x80000000, RZ, 0x3c, !PT ;  /* 0x80000000291d7812 */ /* 0x000fe200078e3cff */
[----:B------:R-:W-:Y:S02]  /*0a40*/  VIADD R16, R3, UR6 ;  /* 0x0000000603107c36 */ /* 0x000fe40008000000 */
        /* <DEDUP_REMOVED lines=16> */
.L_x_234:
[----:B------:R-:W-:Y:S05]  /*0b50*/  BSYNC.RECONVERGENT B1 ;  /* 0x0000000000017941 */ /* 0x000fea0003800200 */
.L_x_233:
        /* <DEDUP_REMOVED lines=13> */
[----:B------:R-:W-:-:S07]  /*0c30*/  VIADD R3, R3, UR6 ;  /* 0x0000000603037c36 */ /* 0x000fce0008000000 */
.L_x_235:
[----:B------:R-:W-:Y:S01]  /*0c40*/  VIADD R2, R2, 0x1 ;  /* 0x0000000102027836 */ /* 0x000fe20000000000 */
[----:B------:R0:W-:Y:S04]  /*0c50*/  STS [R3], RZ ;  /* 0x000000ff03007388 */ /* 0x0001e80000000800 */
[----:B------:R-:W-:Y:S01]  /*0c60*/  ISETP.NE.AND P0, PT, R2, RZ, PT ;  /* 0x000000ff0200720c */ /* 0x000fe20003f05270 */
[----:B0-----:R-:W-:-:S12]  /*0c70*/  VIADD R3, R3, 0x80 ;  /* 0x0000008003037836 */ /* 0x001fd80000000000 */
[----:B------:R-:W-:Y:S05]  /*0c80*/  @P0 BRA `(.L_x_235) ;  /* 0xfffffffc00ec0947 */ /* 0x000fea000383ffff */
.L_x_232:
[----:B------:R-:W-:Y:S05]  /*0c90*/  BSYNC.RECONVERGENT B0 ;  /* 0x0000000000007941 */ /* 0x000fea0003800200 */
.L_x_231:
[----:B------:R-:W2:Y:S01]  /*0ca0*/  LDCU UR5, c[0x0][0x3c4] ;  /* 0x00007880ff0577ac */ /* 0x000ea20008000800 */
[----:B------:R-:W-:Y:S01]  /*0cb0*/  LOP3.LUT R25, R59, 0x80000000, RZ, 0x3c, !PT ;  /* 0x800000003b197812 */ /* 0x000fe200078e3cff */
[----:B------:R-:W3:Y:S01]  /*0cc0*/  LDC.64 R62, c[0x0][0x380] ;  /* 0x0000e000ff3e7b82 */ /* 0x000ee20000000a00 */
[----:B------:R-:W-:Y:S01]  /*0cd0*/  LOP3.LUT R27, R57, 0x80000000, RZ, 0x3c, !PT ;  /* 0x80000000391b7812 */ /* 0x000fe200078e3cff */
[----:B------:R-:W-:Y:S01]  /*0ce0*/  BSSY.RECONVERGENT B0, `(.L_x_236) ;  /* 0x0000063000007945 */ /* 0x000fe20003800200 */
[----:B------:R-:W-:Y:S01]  /*0cf0*/  LOP3.LUT R23, R55, 0x80000000, RZ, 0x3c, !PT ;  /* 0x8000000037177812 */ /* 0x000fe200078e3cff */
[----:B------:R-:W-:Y:S01]  /*0d00*/  IMAD.MOV.U32 R10, RZ, RZ, RZ ;  /* 0x000000ffff0a7224 */ /* 0x000fe200078e00ff */
[----:B------:R-:W-:Y:S02]  /*0d10*/  LOP3.LUT R21, R53, 0x80000000, RZ, 0x3c, !PT ;  /* 0x8000000035157812 */ /* 0x000fe400078e3cff */
[----:B------:R-:W-:Y:S02]  /*0d20*/  LOP3.LUT R19, R51, 0x80000000, RZ, 0x3c, !PT ;  /* 0x8000000033137812 */ /* 0x000fe400078e3cff */
[----:B------:R-:W-:-:S02]  /*0d30*/  LOP3.LUT R17, R49, 0x80000000, RZ, 0x3c, !PT ;  /* 0x8000000031117812 */ /* 0x000fc400078e3cff */
[----:B------:R-:W-:Y:S02]  /*0d40*/  ISETP.GT.U32.AND P2, PT, R61, 0xff, PT ;  /* 0x000000ff3d00780c */ /* 0x000fe40003f44070 */
[----:B------:R-:W-:Y:S02]  /*0d50*/  LOP3.LUT R15, R39, 0x80000000, RZ, 0x3c, !PT ;  /* 0x80000000270f7812 */ /* 0x000fe400078e3cff */
[----:B--2---:R-:W-:Y:S02]  /*0d60*/  SHF.R.U64 R5, R58, UR5, R25 ;  /* 0x000000053a057c19 */ /* 0x004fe40008001219 */
[----:B------:R-:W-:Y:S02]  /*0d70*/  SHF.R.U64 R3, R56, UR5, R27 ;  /* 0x0000000538037c19 */ /* 0x000fe4000800121b */
[----:B------:R-:W-:Y:S02]  /*0d80*/  LOP3.LUT R5, R5, UR4, RZ, 0x30, !PT ;  /* 0x0000000405057c12 */ /* 0x000fe4000f8e30ff */
[----:B------:R-:W-:-:S02]  /*0d90*/  LOP3.LUT R3, R3, UR4, RZ, 0x30, !PT ;  /* 0x0000000403037c12 */ /* 0x000fc4000f8e30ff */
[----:B------:R-:W-:Y:S01]  /*0da0*/  SHF.R.U64 R9, R54, UR5, R23 ;  /* 0x0000000536097c19 */ /* 0x000fe20008001217 */
[--C-:B------:R-:W-:Y:S01]  /*0db0*/  IMAD R2, R5, 0x4, R16.reuse ;  /* 0x0000000405027824 */ /* 0x100fe200078e0210 */
[----:B------:R-:W-:Y:S01]  /*0dc0*/  SHF.R.U64 R11, R52, UR5, R21 ;  /* 0x00000005340b7c19 */ /* 0x000fe20008001215 */
[--C-:B------:R-:W-:Y:S01]  /*0dd0*/  IMAD R3, R3, 0x4, R16.reuse ;  /* 0x0000000403037824 */ /* 0x100fe200078e0210 */
[----:B------:R-:W-:Y:S01]  /*0de0*/  SHF.R.U64 R13, R50, UR5, R19 ;  /* 0x00000005320d7c19 */ /* 0x000fe20008001213 */
[----:B------:R-:W-:Y:S01]  /*0df0*/  NOP ;  /* 0x0000000000007918 */ /* 0x000fe20000000000 */
[----:B------:R-:W-:Y:S01]  /*0e00*/  LOP3.LUT R9, R9, UR4, RZ, 0x30, !PT ;  /* 0x0000000409097c12 */ /* 0x000fe2000f8e30ff */
[----:B------:R2:W-:Y:S01]  /*0e10*/  ATOMS.POPC.INC.32 RZ, [R2+URZ] ;  /* 0x0000000002ff7f8c */ /* 0x0005e2000d8000ff */
[----:B01----:R-:W-:Y:S02]  /*0e20*/  SHF.R.U64 R4, R48, UR5, R17 ;  /* 0x0000000530047c19 */ /* 0x003fe40008001211 */
[----:B------:R-:W-:Y:S01]  /*0e30*/  LOP3.LUT R11, R11, UR4, RZ, 0x30, !PT ;  /* 0x000000040b0b7c12 */ /* 0x000fe2000f8e30ff */
[----:B------:R0:W-:Y:S01]  /*0e40*/  ATOMS.POPC.INC.32 RZ, [R3+URZ] ;  /* 0x0000000003ff7f8c */ /* 0x0001e2000d8000ff */
[----:B------:R-:W-:Y:S01]  /*0e50*/  SHF.R.U64 R14, R46, UR5, R35 ;  /* 0x000000052e0e7c19 */ /* 0x000fe20008001223 */
[--C-:B------:R-:W-:Y:S01]  /*0e60*/  IMAD R9, R9, 0x4, R16.reuse ;  /* 0x0000000409097824 */ /* 0x100fe200078e0210 */
[----:B------:R-:W-:Y:S01]  /*0e70*/  LOP3.LUT R13, R13, UR4, RZ, 0x30, !PT ;  /* 0x000000040d0d7c12 */ /* 0x000fe2000f8e30ff */
[----:B------:R-:W-:Y:S01]  /*0e80*/  IMAD R11, R11, 0x4, R16 ;  /* 0x000000040b0b7824 */ /* 0x000fe200078e0210 */
[----:B------:R-:W-:-:S02]  /*0e90*/  SHF.R.U64 R12, R44, UR5, R33 ;  /* 0x000000052c0c7c19 */ /* 0x000fc40008001221 */
[----:B------:R-:W-:Y:S01]  /*0ea0*/  SHF.R.U64 R69, R42, UR5, R31 ;  /* 0x000000052a457c19 */ /* 0x000fe2000800121f */
[--C-:B--2---:R-:W-:Y:S01]  /*0eb0*/  IMAD R2, R13, 0x4, R16.reuse ;  /* 0x000000040d027824 */ /* 0x104fe200078e0210 */
[----:B0-----:R-:W-:Y:S01]  /*0ec0*/  LOP3.LUT R3, R4, UR4, RZ, 0x30, !PT ;  /* 0x0000000404037c12 */ /* 0x001fe2000f8e30ff */
[----:B------:R0:W-:Y:S01]  /*0ed0*/  ATOMS.POPC.INC.32 RZ, [R9+URZ] ;  /* 0x0000000009ff7f8c */ /* 0x0001e2000d8000ff */
[----:B------:R-:W-:Y:S02]  /*0ee0*/  LOP3.LUT R14, R14, UR4, RZ, 0x30, !PT ;  /* 0x000000040e0e7c12 */ /* 0x000fe4000f8e30ff */
[----:B------:R-:W-:Y:S01]  /*0ef0*/  LOP3.LUT R12, R12, UR4, RZ, 0x30, !PT ;  /* 0x000000040c0c7c12 */ /* 0x000fe2000f8e30ff */
[--C-:B------:R-:W-:Y:S01]  /*0f00*/  IMAD R3, R3, 0x4, R16.reuse ;  /* 0x0000000403037824 */ /* 0x100fe200078e0210 */
[----:B------:R-:W-:Y:S01]  /*0f10*/  LOP3.LUT R69, R69, UR4, RZ, 0x30, !PT ;  /* 0x0000000445457c12 */ /* 0x000fe2000f8e30ff */
[----:B------:R-:W-:Y:S01]  /*0f20*/  ATOMS.POPC.INC.32 RZ, [R11+URZ] ;  /* 0x000000000bff7f8c */ /* 0x000fe2000d8000ff */
[--C-:B------:R-:W-:Y:S01]  /*0f30*/  IMAD R4, R14, 0x4, R16.reuse ;  /* 0x000000040e047824 */ /* 0x100fe200078e0210 */
[----:B------:R-:W-:Y:S01]  /*0f40*/  LOP3.LUT R13, R37, 0x80000000, RZ, 0x3c, !PT ;  /* 0x80000000250d7812 */ /* 0x000fe200078e3cff */
[----:B------:R-:W-:Y:S01]  /*0f50*/  IMAD R6, R12, 0x4, R16 ;  /* 0x000000040c067824 */ /* 0x000fe200078e0210 */
[----:B------:R1:W-:Y:S01]  /*0f60*/  ATOMS.POPC.INC.32 RZ, [R2+URZ] ;  /* 0x0000000002ff7f8c */ /* 0x0003e2000d8000ff */
[----:B------:R-:W-:-:S02]  /*0f70*/  SHF.R.U64 R68, R40, UR5, R29 ;  /* 0x0000000528447c19 */ /* 0x000fc4000800121d */
[----:B------:R-:W-:Y:S01]  /*0f80*/  SHF.R.U64 R8, R38, UR5, R15 ;  /* 0x0000000526087c19 */ /* 0x000fe2000800120f */
[----:B------:R2:W-:Y:S01]  /*0f90*/  ATOMS.POPC.INC.32 RZ, [R3+URZ] ;  /* 0x0000000003ff7f8c */ /* 0x0005e2000d8000ff */
[----:B0-----:R-:W-:Y:S02]  /*0fa0*/  SHF.R.U64 R9, R36, UR5, R13 ;  /* 0x0000000524097c19 */ /* 0x001fe4000800120d */
[----:B------:R-:W-:Y:S01]  /*0fb0*/  LOP3.LUT R68, R68, UR4, RZ, 0x30, !PT ;  /* 0x0000000444447c12 */ /* 0x000fe2000f8e30ff */
[--C-:B-1----:R-:W-:Y:S01]  /*0fc0*/  IMAD R2, R69, 0x4, R16.reuse ;  /* 0x0000000445027824 */ /* 0x102fe200078e0210 */
[----:B------:R0:W-:Y:S01]  /*0fd0*/  ATOMS.POPC.INC.32 RZ, [R4+URZ] ;  /* 0x0000000004ff7f8c */ /* 0x0001e2000d8000ff */
[----:B------:R-:W-:Y:S02]  /*0fe0*/  LOP3.LUT R9, R9, UR4, RZ, 0x30, !PT ;  /* 0x0000000409097c12 */ /* 0x000fe4000f8e30ff */
[----:B--2---:R-:W-:Y:S01]  /*0ff0*/  LOP3.LUT R3, R8, UR4, RZ, 0x30, !PT ;  /* 0x0000000408037c12 */ /* 0x004fe2000f8e30ff */
[----:B------:R1:W-:Y:S01]  /*1000*/  ATOMS.POPC.INC.32 RZ, [R6+URZ] ;  /* 0x0000000006ff7f8c */ /* 0x0003e2000d8000ff */
[----:B------:R-:W-:Y:S01]  /*1010*/  LEA R11, R61, UR6, 0x2 ;  /* 0x000000063d0b7c11 */ /* 0x000fe2000f8e10ff */
[----:B------:R-:W-:-:S02]  /*1020*/  IMAD R9, R9, 0x4, R16 ;  /* 0x0000000409097824 */ /* 0x000fc400078e0210 */
[----:B------:R2:W-:Y:S01]  /*1030*/  ATOMS.POPC.INC.32 RZ, [R2+URZ] ;  /* 0x0000000002ff7f8c */ /* 0x0005e2000d8000ff */
[--C-:B0-----:R-:W-:Y:S02]  /*1040*/  IMAD R4, R68, 0x4, R16.reuse ;  /* 0x0000000444047824 */ /* 0x101fe400078e0210 */
[----:B-1----:R-:W-:-:S03]  /*1050*/  IMAD R6, R3, 0x4, R16 ;  /* 0x0000000403067824 */ /* 0x002fc600078e0210 */
[----:B------:R0:W-:Y:S01]  /*1060*/  ATOMS.POPC.INC.32 RZ, [R4+URZ] ;  /* 0x0000000004ff7f8c */ /* 0x0001e2000d8000ff */
[----:B------:R-:W-:Y:S01]  /*1070*/  IMAD.U32 R3, RZ, RZ, UR7 ;  /* 0x00000007ff037e24 */ /* 0x000fe2000f8e00ff */
[----:B--2---:R-:W-:Y:S02]  /*1080*/  P2R R2, PR, RZ, 0x4 ;  /* 0x00000004ff027803 */ /* 0x004fe40000000000 */
[----:B------:R0:W-:Y:S04]  /*1090*/  ATOMS.POPC.INC.32 RZ, [R6+URZ] ;  /* 0x0000000006ff7f8c */ /* 0x0001e8000d8000ff */
[----:B------:R0:W-:Y:S04]  /*10a0*/  STL [R1+0x10], R2 ;  /* 0x0000100201007387 */ /* 0x0001e80000100800 */
[----:B------:R0:W-:Y:S01]  /*10b0*/  ATOMS.POPC.INC.32 RZ, [R9+URZ] ;  /* 0x0000000009ff7f8c */ /* 0x0001e2000d8000ff */
[----:B------:R-:W-:Y:S06]  /*10c0*/  BAR.SYNC.DEFER_BLOCKING 0x0 ;  /* 0x0000000000007b1d */ /* 0x000fec0000010000 */
[----:B---3--:R-:W-:Y:S05]  /*10d0*/  @P2 BRA `(.L_x_237) ;  /* 0x00000000008c2947 */ /* 0x008fea0003800000 */
[----:B0-----:R-:W-:Y:S04]  /*10e0*/  LDS R2, [R11] ;  /* 0x000000000b027984 */ /* 0x001fe80000000800 */
[----:B------:R-:W0:Y:S04]  /*10f0*/  LDS R73, [R11+0x400] ;  /* 0x000400000b497984 */ /* 0x000e280000000800 */
        /* <DEDUP_REMOVED lines=8> */
[----:B------:R-:W5:Y:S01]  /*1180*/  LDS R10, [R11+0x2800] ;  /* 0x002800000b0a7984 */ /* 0x000f620000000800 */
[----:B0-----:R-:W-:-:S03]  /*1190*/  IMAD.IADD R64, R2, 0x1, R73 ;  /* 0x0000000102407824 */ /* 0x001fc600078e0249 */
[----:B------:R-:W-:Y:S01]  /*11a0*/  STS [R11+0x400], R2 ;  /* 0x000400020b007388 */ /* 0x000fe20000000800 */
[----:B-1----:R-:W-:-:S03]  /*11b0*/  IMAD.IADD R66, R64, 0x1, R75 ;  /* 0x0000000140427824 */ /* 0x002fc600078e024b */
[----:B------:R-:W-:Y:S01]  /*11c0*/  STS [R11+0x800], R64 ;  /* 0x000800400b007388 */ /* 0x000fe20000000800 */
[----:B--2---:R-:W-:-:S03]  /*11d0*/  IMAD.IADD R72, R66, 0x1, R71 ;  /* 0x0000000142487824 */ /* 0x004fc600078e0247 */
[----:B------:R-:W-:Y:S01]  /*11e0*/  STS [R11+0xc00], R66 ;  /* 0x000c00420b007388 */ /* 0x000fe20000000800 */
[----:B---3--:R-:W-:-:S03]  /*11f0*/  IMAD.IADD R74, R72, 0x1, R65 ;  /* 0x00000001484a7824 */ /* 0x008fc600078e0241 */
[----:B------:R-:W-:Y:S01]  /*1200*/  STS [R11+0x1000], R72 ;  /* 0x001000480b007388 */ /* 0x000fe20000000800 */
[----:B----4-:R-:W-:-:S03]  /*1210*/  IMAD.IADD R67, R74, 0x1, R67 ;  /* 0x000000014a437824 */ /* 0x010fc600078e0243 */
[----:B------:R-:W0:Y:S01]  /*1220*/  LDS R65, [R11+0x2c00] ;  /* 0x002c00000b417984 */ /* 0x000e220000000800 */
        /* <DEDUP_REMOVED lines=9> */
[----:B------:R1:W-:Y:S04]  /*12c0*/  STS [R11+0x2400], R8 ;  /* 0x002400080b007388 */ /* 0x0003e80000000800 */
[----:B------:R1:W-:Y:S04]  /*12d0*/  STS [R11+0x2800], R9 ;  /* 0x002800090b007388 */ /* 0x0003e80000000800 */
[----:B------:R1:W-:Y:S04]  /*12e0*/  STS [R11], RZ ;  /* 0x000000ff0b007388 */ /* 0x0003e80000000800 */
[----:B------:R1:W-:Y:S01]  /*12f0*/  STS [R11+0x2c00], R76 ;  /* 0x002c004c0b007388 */ /* 0x0003e20000000800 */
[----:B0-----:R-:W-:-:S07]  /*1300*/  IMAD.IADD R10, R76, 0x1, R65 ;  /* 0x000000014c0a7824 */ /* 0x001fce00078e0241 */
.L_x_237:
[----:B------:R-:W-:Y:S05]  /*1310*/  BSYNC.RECONVERGENT B0 ;  /* 0x0000000000007941 */ /* 0x000fea0003800200 */
.L_x_236:
[C---:B------:R-:W-:Y:S01]  /*1320*/  ISETP.NE.AND P0, PT, R10.reuse, 0x1200, PT ;  /* 0x000012000a00780c */ /* 0x040fe20003f05270 */
[----:B------:R-:W-:Y:S01]  /*1330*/  IMAD R3, R3, 0x100, R61 ;  /* 0x0000010003037824 */ /* 0x000fe200078e023d */
[----:B01----:R-:W-:Y:S01]  /*1340*/  @!P2 LOP3.LUT R9, R10, 0x40000000, RZ, 0xfc, !PT ;  /* 0x400000000a09a812 */ /* 0x003fe200078efcff */
[----:B------:R-:W0:Y:S01]  /*1350*/  LDCU.64 UR12, c[0x0][0x3b8] ;  /* 0x00007700ff0c77ac */ /* 0x000e220008000a00 */
[----:B------:R-:W-:Y:S01]  /*1360*/  ISETP.LT.U32.AND P0, PT, R61, 0x100, !P0 ;  /* 0x000001003d00780c */ /* 0x000fe20004701070 */
[----:B------:R-:W-:Y:S01]  /*1370*/  IMAD.WIDE R62, R3, 0x4, R62 ;  /* 0x00000004033e7825 */ /* 0x000fe200078e023e */
[----:B------:R-:W1:Y:S04]  /*1380*/  LDC.64 R66, c[0x0][0x398] ;  /* 0x0000e600ff427b82 */ /* 0x000e680000000a00 */
[----:B------:R2:W-:Y:S04]  /*1390*/  @!P2 STG.E.STRONG.SYS desc[UR8][R62.64], R9 ;  /* 0x000000093e00a986 */ /* 0x0005e8000c115908 */
[----:B------:R-:W3:Y:S08]  /*13a0*/  LDC.64 R2, c[0x0][0x390] ;  /* 0x0000e400ff027b82 */ /* 0x000ef00000000a00 */
[----:B------:R-:W-:Y:S06]  /*13b0*/  BAR.RED.OR.DEFER_BLOCKING 0x0, P0 ;  /* 0x0000000000007b1d */ /* 0x000fec0000014800 */
[----:B------:R-:W4:Y:S01]  /*13c0*/  B2R.RESULT RZ, P0 ;  /* 0x0000000000ff731c */ /* 0x000f220000004000 */
[----:B0-----:R-:W-:-:S04]  /*13d0*/  LEA R64, P1, R0, UR12, 0x3 ;  /* 0x0000000c00407c11 */ /* 0x001fc8000f8218ff */
[----:B------:R-:W-:Y:S01]  /*13e0*/  LEA.HI.X R65, R0, UR13, R7, 0x3, P1 ;  /* 0x0000000d00417c11 */ /* 0x000fe200088f1c07 */
[----:B-1----:R-:W-:Y:S01]  /*13f0*/  IMAD.WIDE.U32 R66, R61, 0x8, R66 ;  /* 0x000000083d427825 */ /* 0x002fe200078e0042 */
[----:B--2-4-:R-:W-:Y:S07]  /*1400*/  @!P0 BRA `(.L_x_238) ;  /* 0x0000000c00a48947 */ /* 0x014fee0003800000 */
[C---:B------:R-:W-:Y:S01]  /*1410*/  ISETP.GT.U32.AND P0, PT, R61.reuse, R5, PT ;  /* 0x000000053d00720c */ /* 0x040fe20003f04070 */
[----:B------:R-:W-:Y:S01]  /*1420*/  BSSY B1, `(.L_x_239) ;  /* 0x000002d000017945 */ /* 0x000fe20003800000 */
[C---:B---3--:R-:W-:Y:S01]  /*1430*/  IMAD.WIDE.U32 R2, R61.reuse, 0x8, R2 ;  /* 0x000000083d027825 */ /* 0x048fe200078e0002 */
[----:B------:R-:W-:Y:S02]  /*1440*/  LEA R9, R61, UR6, 0x3 ;  /* 0x000000063d097c11 */ /* 0x000fe4000f8e18ff */
[----:B------:R-:W-:Y:S01]  /*1450*/  SEL R15, RZ, 0x1200, !P0 ;  /* 0x00001200ff0f7807 */ /* 0x000fe20004000000 */
[----:B------:R-:W-:Y:S07]  /*1460*/  @P2 BRA `(.L_x_240) ;  /* 0x0000000000a02947 */ /* 0x000fee0003800000 */
[----:B------:R-:W2:Y:S01]  /*1470*/  LDG.E.64 R66, desc[UR8][R66.64] ;  /* 0x0000000842427981 */ /* 0x000ea2000c1e1b00 */
[----:B------:R-:W-:Y:S01]  /*1480*/  UISETP.GE.AND UP0, UPT, UR7, 0x1, UPT ;  /* 0x000000010700788c */ /* 0x000fe2000bf06270 */
[----:B------:R-:W-:Y:S01]  /*1490*/  IMAD.MOV.U32 R11, RZ, RZ, R10 ;  /* 0x000000ffff0b7224 */ /* 0x000fe200078e000a */
[----:B--2---:R-:W-:-:S04]  /*14a0*/  IADD3 R6, P0, PT, -R15, R66, RZ ;  /* 0x000000420f067210 */ /* 0x004fc80007f1e1ff */
[----:B------:R-:W-:-:S05]  /*14b0*/  IADD3.X R7, PT, PT, R67, -0x1, RZ, P0, !PT ;  /* 0xffffffff43077810 */ /* 0x000fca00007fe4ff */
[----:B------:R0:W-:Y:S01]  /*14c0*/  STS.64 [R9+0x9000], R6 ;  /* 0x0090000609007388 */ /* 0x0001e20000000a00 */
[----:B------:R-:W-:Y:S05]  /*14d0*/  BRA.U !UP0, `(.L_x_241) ;  /* 0x00000001086c7547 */ /* 0x000fea000b800000 */
[----:B------:R-:W-:Y:S01]  /*14e0*/  BSSY B0, `(.L_x_242) ;  /* 0x0000019000007945 */ /* 0x000fe20003800000 */
[----:B------:R-:W-:Y:S02]  /*14f0*/  IMAD.MOV.U32 R0, RZ, RZ, -0x1 ;  /* 0xffffffffff007424 */ /* 0x000fe400078e00ff */
[----:B------:R-:W-:Y:S02]  /*1500*/  IMAD.U32 R4, RZ, RZ, UR7 ;  /* 0x00000007ff047e24 */ /* 0x000fe4000f8e00ff */
[----:B------:R-:W-:-:S07]  /*1510*/  IMAD.MOV.U32 R11, RZ, RZ, R10 ;  /* 0x000000ffff0b7224 */ /* 0x000fce00078e000a */
.L_x_246:
[----:B0-----:R-:W0:Y:S01]  /*1520*/  LDC.64 R6, c[0x0][0x380] ;  /* 0x0000e000ff067b82 */ /* 0x001e220000000a00 */
[----:B------:R-:W-:Y:S01]  /*1530*/  VIADD R17, R4, 0xffffffff ;  /* 0xffffffff04117836 */ /* 0x000fe20000000000 */
[----:B------:R-:W-:Y:S03]  /*1540*/  BSSY B2, `(.L_x_243) ;  /* 0x0000008000027945 */ /* 0x000fe60003800000 */
[----:B------:R-:W-:-:S04]  /*1550*/  IMAD R13, R17, 0x100, R61 ;  /* 0x00000100110d7824 */ /* 0x000fc800078e023d */
[----:B0-----:R-:W-:-:S07]  /*1560*/  IMAD.WIDE R6, R13, 0x4, R6 ;  /* 0x000000040d067825 */ /* 0x001fce00078e0206 */
.L_x_244:
[----:B------:R-:W-:Y:S05]  /*1570*/  YIELD ;  /* 0x0000000000007946 */ /* 0x000fea0003800000 */
[----:B------:R0:W-:Y:S06]  /*1580*/  MEMBAR.SC.CTA ;  /* 0x0000000000007992 */ /* 0x0001ec0000000000 */
[----:B0-----:R-:W2:Y:S02]  /*1590*/  LDG.E.STRONG.SYS R8, desc[UR8][R6.64] ;  /* 0x0000000806087981 */ /* 0x001ea4000c1f5900 */
[----:B--2---:R-:W-:-:S13]  /*15a0*/  ISETP.NE.AND P0, PT, R8, RZ, PT ;  /* 0x000000ff0800720c */ /* 0x004fda0003f05270 */
[----:B------:R-:W-:Y:S05]  /*15b0*/  @!P0 BRA `(.L_x_244) ;  /* 0xfffffffc00ec8947 */ /* 0x000fea000383ffff */
[----:B------:R-:W-:Y:S05]  /*15c0*/  BSYNC B2 ;  /* 0x0000000000027941 */ /* 0x000fea0003800000 */
.L_x_243:
[----:B------:R-:W-:Y:S01]  /*15d0*/  BSSY.RECONVERGENT B2, `(.L_x_245) ;  /* 0x0000006000027945 */ /* 0x000fe20003800200 */
[C---:B------:R-:W-:Y:S02]  /*15e0*/  ISETP.GT.AND P0, PT, R8.reuse, -0x1, PT ;  /* 0xffffffff0800780c */ /* 0x040fe40003f04270 */
[----:B------:R-:W-:Y:S01]  /*15f0*/  LOP3.LUT R8, R8, 0x3fffffff, RZ, 0xc0, !PT ;  /* 0x3fffffff08087812 */ /* 0x000fe200078ec0ff */
[----:B------:R-:W-:Y:S05]  /*1600*/  WARPSYNC.EXCLUSIVE R0 ;  /* 0x0000000000007348 */ /* 0x000fea0003a00000 */
[----:B------:R-:W-:-:S05]  /*1610*/  IMAD.IADD R11, R8, 0x1, R11 ;  /* 0x00000001080b7824 */ /* 0x000fca00078e020b */
[----:B------:R-:W-:-:S07]  /*1620*/  VOTE.ANY R0, PT, P0 ;  /* 0x0000000000007806 */ /* 0x000fce00000e0100 */
[----:B------:R-:W-:Y:S05]  /*1630*/  BSYNC.RECONVERGENT B2 ;  /* 0x0000000000027941 */ /* 0x000fea0003800200 */
.L_x_245:
[----:B------:R-:W-:Y:S01]  /*1640*/  ISETP.GT.U32.AND P1, PT, R4, 0x1, PT ;  /* 0x000000010400780c */ /* 0x000fe20003f24070 */
[----:B------:R-:W-:-:S12]  /*1650*/  IMAD.MOV.U32 R4, RZ, RZ, R17 ;  /* 0x000000ffff047224 */ /* 0x000fd800078e0011 */
[----:B------:R-:W-:Y:S05]  /*1660*/  @P0 BRA P1, `(.L_x_246) ;  /* 0xfffffffc00ac0947 */ /* 0x000fea000083ffff */
[----:B------:R-:W-:Y:S05]  /*1670*/  BSYNC B0 ;  /* 0x0000000000007941 */ /* 0x000fea0003800000 */
.L_x_242:
[----:B------:R1:W2:Y:S02]  /*1680*/  LDS.64 R6, [R9+0x9000] ;  /* 0x0090000009067984 */ /* 0x0002a40000000a00 */
.L_x_241:
[C---:B------:R-:W-:Y:S01]  /*1690*/  IMAD.IADD R13, R11.reuse, 0x1, -R10 ;  /* 0x000000010b0d7824 */ /* 0x040fe200078e0a0a */
[----:B------:R-:W-:-:S04]  /*16a0*/  LOP3.LUT R11, R11, 0x80000000, RZ, 0xfc, !PT ;  /* 0x800000000b0b7812 */ /* 0x000fc800078efcff */
[C---:B0-2---:R-:W-:Y:S01]  /*16b0*/  IADD3 R6, P0, PT, R13.reuse, R6, RZ ;  /* 0x000000060d067210 */ /* 0x045fe20007f1e0ff */
[----:B------:R0:W-:Y:S03]  /*16c0*/  STG.E.STRONG.SYS desc[UR8][R62.64], R11 ;  /* 0x0000000b3e007986 */ /* 0x0001e6000c115908 */
[----:B------:R-:W-:-:S05]  /*16d0*/  LEA.HI.X.SX32 R7, R13, R7, 0x1, P0 ;  /* 0x000000070d077211 */ /* 0x000fca00000f0eff */
[----:B------:R0:W-:Y:S04]  /*16e0*/  STS.64 [R9+0x9000], R6 ;  /* 0x0090000609007388 */ /* 0x0001e80000000a00 */
.L_x_240:
[----:B------:R-:W-:Y:S05]  /*16f0*/  BSYNC B1 ;  /* 0x0000000000017941 */ /* 0x000fea0003800000 */
.L_x_239:
[----:B0-----:R-:W0:Y:S01]  /*1700*/  LDC.64 R6, c[0x0][0x390] ;  /* 0x0000e400ff067b82 */ /* 0x001e220000000a00 */
[----:B------:R-:W-:Y:S05]  /*1710*/  WARPSYNC.ALL ;  /* 0x0000000000007948 */ /* 0x000fea0003800000 */
[----:B------:R-:W-:Y:S02]  /*1720*/  LEA R5, R5, UR6, 0x3 ;  /* 0x0000000605057c11 */ /* 0x000fe4000f8e18ff */
[----:B------:R-:W2:Y:S01]  /*1730*/  LDC R0, c[0x0][0x3c0] ;  /* 0x0000f000ff007b82 */ /* 0x000ea20000000800 */
[----:B0-----:R-:W-:Y:S02]  /*1740*/  ISETP.EQ.U32.AND P1, PT, R6, RZ, PT ;  /* 0x000000ff0600720c */ /* 0x001fe40003f22070 */
[----:B--2---:R-:W-:-:S04]  /*1750*/  ISETP.LE.AND P0, PT, R0, UR11, PT ;  /* 0x0000000b00007c0c */ /* 0x004fc8000bf03270 */
[----:B------:R-:W-:-:S04]  /*1760*/  ISETP.EQ.OR.EX P0, PT, R7, RZ, !P0, P1 ;  /* 0x000000ff0700720c */ /* 0x000fc80004702710 */
[----:B------:R-:W-:-:S13]  /*1770*/  ISETP.GT.U32.OR P0, PT, R61, 0xff, P0 ;  /* 0x000000ff3d00780c */ /* 0x000fda0000704470 */
[----:B------:R-:W0:Y:S01]  /*1780*/  @!P0 LDS.64 R6, [R9+0x9000] ;  /* 0x0090000009068984 */ /* 0x000e220000000a00 */
[--C-:B------:R-:W-:Y:S02]  /*1790*/  @!P0 SHF.R.S32.HI R11, RZ, 0x1f, R10.reuse ;  /* 0x0000001fff0b8819 */ /* 0x100fe4000001140a */
[----:B0-----:R-:W-:-:S04]  /*17a0*/  @!P0 IADD3 R10, P1, P2, R6, R15, R10 ;  /* 0x0000000f060a8210 */ /* 0x001fc80007a3e00a */
[----:B------:R-:W-:-:S05]  /*17b0*/  @!P0 IADD3.X R11, PT, PT, R7, RZ, R11, P1, P2 ;  /* 0x000000ff070b8210 */ /* 0x000fca0000fe440b */
[----:B------:R0:W-:Y:S01]  /*17c0*/  @!P0 STG.E.64 desc[UR8][R2.64], R10 ;  /* 0x0000000a02008986 */ /* 0x0001e2000c101b08 */
[----:B------:R-:W-:Y:S01]  /*17d0*/  BAR.SYNC.DEFER_BLOCKING 0x0 ;  /* 0x0000000000007b1d */ /* 0x000fe20000010000 */
[----:B------:R-:W-:-:S05]  /*17e0*/  ISETP.LT.AND P0, PT, R0, UR11, PT ;  /* 0x0000000b00007c0c */ /* 0x000fca000bf01270 */
[----:B------:R-:W2:Y:S08]  /*17f0*/  LDS.64 R4, [R5+0x9000] ;  /* 0x0090000005047984 */ /* 0x000eb00000000a00 */
[----:B0-----:R-:W-:Y:S05]  /*1800*/  @P0 BRA `(.L_x_247) ;  /* 0x0000000000480947 */ /* 0x001fea0003800000 */
[----:B------:R-:W0:Y:S01]  /*1810*/  LDCU.64 UR4, c[0x0][0x3a0] ;  /* 0x00007400ff0477ac */ /* 0x000e220008000a00 */
[----:B--2---:R-:W-:-:S05]  /*1820*/  IADD3 R2, P1, PT, R70, R4, RZ ;  /* 0x0000000446027210 */ /* 0x004fca0007f3e0ff */
[----:B------:R-:W-:Y:S01]  /*1830*/  IMAD.X R3, RZ, RZ, R5, P1 ;  /* 0x000000ffff037224 */ /* 0x000fe200008e0605 */
[----:B0-----:R-:W-:-:S04]  /*1840*/  LEA R4, P1, R2, UR4, 0x3 ;  /* 0x0000000402047c11 */ /* 0x001fc8000f8218ff */
[----:B------:R-:W-:-:S05]  /*1850*/  LEA.HI.X R5, R2, UR5, R3, 0x3, P1 ;  /* 0x0000000502057c11 */ /* 0x000fca00088f1c03 */
[----:B------:R2:W-:Y:S04]  /*1860*/  STG.E.64 desc[UR8][R4.64], R58 ;  /* 0x0000003a04007986 */ /* 0x0005e8000c101b08 */
        /* <DEDUP_REMOVED lines=10> */
[----:B------:R2:W-:Y:S01]  /*1910*/  STG.E.64 desc[UR8][R4.64+0xb00], R36 ;  /* 0x000b002404007986 */ /* 0x0005e2000c101b08 */
[----:B------:R-:W-:Y:S05]  /*1920*/  BRA `(.L_x_248) ;  /* 0x0000000000a87947 */ /* 0x000fea0003800000 */
.L_x_247:
[----:B------:R-:W0:Y:S01]  /*1930*/  LDCU.64 UR4, c[0x0][0x3a0] ;  /* 0x00007400ff0477ac */ /* 0x000e220008000a00 */
[----:B------:R-:W-:Y:S01]  /*1940*/  IMAD.U32 R7, RZ, RZ, UR7 ;  /* 0x00000007ff077e24 */ /* 0x000fe2000f8e00ff */
[C---:B--2---:R-:W-:Y:S01]  /*1950*/  IADD3 R2, P1, PT, R70.reuse, R4, RZ ;  /* 0x0000000446027210 */ /* 0x044fe20007f3e0ff */
[C---:B------:R-:W-:Y:S02]  /*1960*/  VIADD R4, R70.reuse, 0x20 ;  /* 0x0000002046047836 */ /* 0x040fe40000000000 */
[----:B------:R-:W-:Y:S02]  /*1970*/  IMAD R7, R7, -0x1200, R0 ;  /* 0xffffee0007077824 */ /* 0x000fe400078e0200 */
[C---:B------:R-:W-:Y:S02]  /*1980*/  VIADD R6, R70.reuse, 0x40 ;  /* 0x0000004046067836 */ /* 0x040fe40000000000 */
[----:B------:R-:W-:Y:S01]  /*1990*/  IMAD.X R3, RZ, RZ, R5, P1 ;  /* 0x000000ffff037224 */ /* 0x000fe200008e0605 */
[CC--:B------:R-:W-:Y:S01]  /*19a0*/  ISETP.GE.AND P4, PT, R70.reuse, R7.reuse, PT ;  /* 0x000000074600720c */ /* 0x0c0fe20003f86270 */
[----:B------:R-:W-:Y:S01]  /*19b0*/  VIADD R8, R70, 0x80 ;  /* 0x0000008046087836 */ /* 0x000fe20000000000 */
[-C--:B------:R-:W-:Y:S01]  /*19c0*/  ISETP.GE.AND P5, PT, R4, R7.reuse, PT ;  /* 0x000000070400720c */ /* 0x080fe20003fa6270 */
[----:B------:R-:W-:Y:S01]  /*19d0*/  VIADD R10, R70, 0xa0 ;  /* 0x000000a0460a7836 */ /* 0x000fe20000000000 */
[-C--:B------:R-:W-:Y:S01]  /*19e0*/  ISETP.GE.AND P6, PT, R6, R7.reuse, PT ;  /* 0x000000070600720c */ /* 0x080fe20003fc6270 */
[----:B------:R-:W-:Y:S01]  /*19f0*/  VIADD R6, R70, 0x60 ;  /* 0x0000006046067836 */ /* 0x000fe20000000000 */
[----:B------:R-:W-:Y:S01]  /*1a00*/  ISETP.GE.AND P2, PT, R8, R7, PT ;  /* 0x000000070800720c */ /* 0x000fe20003f46270 */
[----:B------:R-:W-:Y:S01]  /*1a10*/  VIADD R8, R70, 0xe0 ;  /* 0x000000e046087836 */ /* 0x000fe20000000000 */
[----:B0-----:R-:W-:-:S02]  /*1a20*/  LEA R4, P1, R2, UR4, 0x3 ;  /* 0x0000000402047c11 */ /* 0x001fc4000f8218ff */
[-C--:B------:R-:W-:Y:S02]  /*1a30*/  ISETP.GE.AND P3, PT, R10, R7.reuse, PT ;  /* 0x000000070a00720c */ /* 0x080fe40003f66270 */
[----:B------:R-:W-:Y:S02]  /*1a40*/  LEA.HI.X R5, R2, UR5, R3, 0x3, P1 ;  /* 0x0000000502057c11 */ /* 0x000fe400088f1c03 */
[-C--:B------:R-:W-:Y:S01]  /*1a50*/  ISETP.GE.AND P1, PT, R6, R7.reuse, PT ;  /* 0x000000070600720c */ /* 0x080fe20003f26270 */
[----:B------:R-:W-:Y:S02]  /*1a60*/  VIADD R6, R70, 0xc0 ;  /* 0x000000c046067836 */ /* 0x000fe40000000000 */
[----:B------:R0:W-:Y:S03]  /*1a70*/  @!P4 STG.E.64 desc[UR8][R4.64], R58 ;  /* 0x0000003a0400c986 */ /* 0x0001e6000c101b08 */
[-C--:B------:R-:W-:Y:S01]  /*1a80*/  ISETP.GE.AND P4, PT, R6, R7.reuse, PT ;  /* 0x000000070600720c */ /* 0x080fe20003f86270 */
[----:B------:R0:W-:Y:S01]  /*1a90*/  @!P5 STG.E.64 desc[UR8][R4.64+0x100], R56 ;  /* 0x000100380400d986 */ /* 0x0001e2000c101b08 */
[----:B------:R-:W-:Y:S01]  /*1aa0*/  ISETP.GE.AND P5, PT, R8, R7, PT ;  /* 0x000000070800720c */ /* 0x000fe20003fa6270 */
[----:B------:R-:W-:-:S02]  /*1ab0*/  VIADD R6, R70, 0x100 ;  /* 0x0000010046067836 */ /* 0x000fc40000000000 */
[----:B------:R-:W-:Y:S01]  /*1ac0*/  VIADD R8, R70, 0x120 ;  /* 0x0000012046087836 */ /* 0x000fe20000000000 */
[----:B------:R0:W-:Y:S02]  /*1ad0*/  @!P6 STG.E.64 desc[UR8][R4.64+0x200], R54 ;  /* 0x000200360400e986 */ /* 0x0001e4000c101b08 */
[-C--:B------:R-:W-:Y:S01]  /*1ae0*/  ISETP.GE.AND P6, PT, R6, R7.reuse, PT ;  /* 0x000000070600720c */ /* 0x080fe20003fc6270 */
[----:B------:R-:W-:Y:S01]  /*1af0*/  VIADD R6, R70, 0x140 ;  /* 0x0000014046067836 */ /* 0x000fe20000000000 */
[----:B------:R0:W-:Y:S01]  /*1b00*/  @!P1 STG.E.64 desc[UR8][R4.64+0x300], R52 ;  /* 0x0003003404009986 */ /* 0x0001e2000c101b08 */
[-C--:B------:R-:W-:Y:S01]  /*1b10*/  ISETP.GE.AND P1, PT, R8, R7.reuse, PT ;  /* 0x000000070800720c */ /* 0x080fe20003f26270 */
[----:B------:R-:W-:Y:S02]  /*1b20*/  VIADD R8, R70, 0x160 ;  /* 0x0000016046087836 */ /* 0x000fe40000000000 */
[----:B------:R0:W-:Y:S01]  /*1b30*/  @!P2 STG.E.64 desc[UR8][R4.64+0x400], R50 ;  /* 0x000400320400a986 */ /* 0x0001e2000c101b08 */
[----:B------:R-:W-:-:S03]  /*1b40*/  ISETP.GE.AND P2, PT, R6, R7, PT ;  /* 0x000000070600720c */ /* 0x000fc60003f46270 */
[----:B------:R0:W-:Y:S01]  /*1b50*/  @!P3 STG.E.64 desc[UR8][R4.64+0x500], R48 ;  /* 0x000500300400b986 */ /* 0x0001e2000c101b08 */
[----:B------:R-:W-:-:S03]  /*1b60*/  ISETP.GE.AND P3, PT, R8, R7, PT ;  /* 0x000000070800720c */ /* 0x000fc60003f66270 */
[----:B------:R0:W-:Y:S04]  /*1b70*/  @!P4 STG.E.64 desc[UR8][R4.64+0x600], R46 ;  /* 0x0006002e0400c986 */ /* 0x0001e8000c101b08 */
[----:B------:R0:W-:Y:S04]  /*1b80*/  @!P5 STG.E.64 desc[UR8][R4.64+0x700], R44 ;  /* 0x0007002c0400d986 */ /* 0x0001e8000c101b08 */
[----:B------:R0:W-:Y:S04]  /*1b90*/  @!P6 STG.E.64 desc[UR8][R4.64+0x800], R42 ;  /* 0x0008002a0400e986 */ /* 0x0001e8000c101b08 */
[----:B------:R0:W-:Y:S04]  /*1ba0*/  @!P1 STG.E.64 desc[UR8][R4.64+0x900], R40 ;  /* 0x0009002804009986 */ /* 0x0001e8000c101b08 */
[----:B------:R0:W-:Y:S04]  /*1bb0*/  @!P2 STG.E.64 desc[UR8][R4.64+0xa00], R38 ;  /* 0x000a00260400a986 */ /* 0x0001e8000c101b08 */
[----:B------:R0:W-:Y:S02]  /*1bc0*/  @!P3 STG.E.64 desc[UR8][R4.64+0xb00], R36 ;  /* 0x000b00240400b986 */ /* 0x0001e4000c101b08 */
.L_x_248:
[----:B------:R-:W-:Y:S05]  /*1bd0*/  @P0 BRA `(.L_x_249) ;  /* 0x0000000000340947 */ /* 0x000fea0003800000 */
        /* <DEDUP_REMOVED lines=8> */
[----:B-1----:R3:W5:Y:S04]  /*1c60*/  LDG.E.64 R8, desc[UR8][R64.64+0x800] ;  /* 0x0008000840087981 */ /* 0x002768000c1e1b00 */
[----:B------:R3:W5:Y:S04]  /*1c70*/  LDG.E.64 R6, desc[UR8][R64.64+0x900] ;  /* 0x0009000840067981 */ /* 0x000768000c1e1b00 */
[----:B0-2---:R3:W5:Y:S04]  /*1c80*/  LDG.E.64 R4, desc[UR8][R64.64+0xa00] ;  /* 0x000a000840047981 */ /* 0x005768000c1e1b00 */
[----:B------:R3:W5:Y:S01]  /*1c90*/  LDG.E.64 R26, desc[UR8][R64.64+0xb00] ;  /* 0x000b0008401a7981 */ /* 0x000762000c1e1b00 */
[----:B------:R-:W-:Y:S05]  /*1ca0*/  BRA `(.L_x_250) ;  /* 0x0000000000907947 */ /* 0x000fea0003800000 */
.L_x_249:
[----:B------:R-:W-:Y:S02]  /*1cb0*/  VIADD R29, R0, -UR10 ;  /* 0x8000000a001d7c36 */ /* 0x000fe40008000000 */
[C---:B------:R-:W-:Y:S02]  /*1cc0*/  VIADD R28, R70.reuse, 0x20 ;  /* 0x00000020461c7836 */ /* 0x040fe40000000000 */
        /* <DEDUP_REMOVED lines=12> */
[----:B------:R4:W5:Y:S01]  /*1d90*/  @!P4 LDG.E.64 R24, desc[UR8][R64.64] ;  /* 0x000000084018c981 */ /* 0x000962000c1e1b00 */
[-C--:B------:R-:W-:Y:S01]  /*1da0*/  ISETP.GE.AND P4, PT, R28, R29.reuse, PT ;  /* 0x0000001d1c00720c */ /* 0x080fe20003f86270 */
[----:B------:R-:W-:Y:S02]  /*1db0*/  VIADD R28, R70, 0x100 ;  /* 0x00000100461c7836 */ /* 0x000fe40000000000 */
[----:B------:R4:W5:Y:S01]  /*1dc0*/  @!P5 LDG.E.64 R22, desc[UR8][R64.64+0x100] ;  /* 0x000100084016d981 */ /* 0x000962000c1e1b00 */
[----:B------:R-:W-:Y:S01]  /*1dd0*/  ISETP.GE.AND P5, PT, R30, R29, PT ;  /* 0x0000001d1e00720c */ /* 0x000fe20003fa6270 */
[----:B------:R-:W-:-:S02]  /*1de0*/  VIADD R30, R70, 0x120 ;  /* 0x00000120461e7836 */ /* 0x000fc40000000000 */
[----:B------:R4:W5:Y:S01]  /*1df0*/  @!P6 LDG.E.64 R18, desc[UR8][R64.64+0x200] ;  /* 0x000200084012e981 */ /* 0x000962000c1e1b00 */
[-C--:B------:R-:W-:Y:S01]  /*1e00*/  ISETP.GE.AND P6, PT, R28, R29.reuse, PT ;  /* 0x0000001d1c00720c */ /* 0x080fe20003fc6270 */
[----:B------:R-:W-:Y:S02]  /*1e10*/  VIADD R28, R70, 0x140 ;  /* 0x00000140461c7836 */ /* 0x000fe40000000000 */
[----:B------:R4:W5:Y:S01]  /*1e20*/  @!P1 LDG.E.64 R20, desc[UR8][R64.64+0x300] ;  /* 0x0003000840149981 */ /* 0x000962000c1e1b00 */
[-C--:B------:R-:W-:Y:S01]  /*1e30*/  ISETP.GE.AND P1, PT, R30, R29.reuse, PT ;  /* 0x0000001d1e00720c */ /* 0x080fe20003f26270 */
[----:B------:R-:W-:Y:S02]  /*1e40*/  VIADD R30, R70, 0x160 ;  /* 0x00000160461e7836 */ /* 0x000fe40000000000 */
[----:B------:R4:W5:Y:S01]  /*1e50*/  @!P2 LDG.E.64 R16, desc[UR8][R64.64+0x400] ;  /* 0x000400084010a981 */ /* 0x000962000c1e1b00 */
[----:B------:R-:W-:-:S03]  /*1e60*/  ISETP.GE.AND P2, PT, R28, R29, PT ;  /* 0x0000001d1c00720c */ /* 0x000fc60003f46270 */
[----:B------:R4:W5:Y:S01]  /*1e70*/  @!P3 LDG.E.64 R14, desc[UR8][R64.64+0x500] ;  /* 0x00050008400eb981 */ /* 0x000962000c1e1b00 */
[----:B------:R-:W-:-:S03]  /*1e80*/  ISETP.GE.AND P3, PT, R30, R29, PT ;  /* 0x0000001d1e00720c */ /* 0x000fc60003f66270 */
[----:B------:R4:W5:Y:S04]  /*1e90*/  @!P4 LDG.E.64 R12, desc[UR8][R64.64+0x600] ;  /* 0x00060008400cc981 */ /* 0x000968000c1e1b00 */
[----:B------:R4:W5:Y:S04]  /*1ea0*/  @!P5 LDG.E.64 R10, desc[UR8][R64.64+0x700] ;  /* 0x00070008400ad981 */ /* 0x000968000c1e1b00 */
[----:B-1----:R4:W5:Y:S04]  /*1eb0*/  @!P6 LDG.E.64 R8, desc[UR8][R64.64+0x800] ;  /* 0x000800084008e981 */ /* 0x002968000c1e1b00 */
[----:B------:R4:W5:Y:S04]  /*1ec0*/  @!P1 LDG.E.64 R6, desc[UR8][R64.64+0x900] ;  /* 0x0009000840069981 */ /* 0x000968000c1e1b00 */
[----:B0-2---:R4:W5:Y:S04]  /*1ed0*/  @!P2 LDG.E.64 R4, desc[UR8][R64.64+0xa00] ;  /* 0x000a00084004a981 */ /* 0x005968000c1e1b00 */
[----:B------:R4:W5:Y:S02]  /*1ee0*/  @!P3 LDG.E.64 R26, desc[UR8][R64.64+0xb00] ;  /* 0x000b0008401ab981 */ /* 0x000964000c1e1b00 */
.L_x_250:
[----:B------:R-:W-:Y:S05]  /*1ef0*/  @P0 BRA `(.L_x_251) ;  /* 0x0000000000400947 */ /* 0x000fea0003800000 */
[----:B------:R-:W0:Y:S02]  /*1f00*/  LDCU.64 UR4, c[0x0][0x3b0] ;  /* 0x00007600ff0477ac */ /* 0x000e240008000a00 */
[----:B0-----:R-:W-:-:S04]  /*1f10*/  LEA R28, P0, R2, UR4, 0x3 ;  /* 0x00000004021c7c11 */ /* 0x001fc8000f8018ff */
[----:B------:R-:W-:-:S05]  /*1f20*/  LEA.HI.X R29, R2, UR5, R3, 0x3, P0 ;  /* 0x00000005021d7c11 */ /* 0x000fca00080f1c03 */
[----:B-----5:R-:W-:Y:S04]  /*1f30*/  STG.E.64 desc[UR8][R28.64], R24 ;  /* 0x000000181c007986 */ /* 0x020fe8000c101b08 */
[----:B------:R-:W-:Y:S04]  /*1f40*/  STG.E.64 desc[UR8][R28.64+0x100], R22 ;  /* 0x000100161c007986 */ /* 0x000fe8000c101b08 */
        /* <DEDUP_REMOVED lines=9> */
[----:B------:R-:W-:Y:S01]  /*1fe0*/  STG.E.64 desc[UR8][R28.64+0xb00], R26 ;  /* 0x000b001a1c007986 */ /* 0x000fe2000c101b08 */
[----:B------:R-:W-:Y:S05]  /*1ff0*/  EXIT ;  /* 0x000000000000794d */ /* 0x000fea0003800000 */
.L_x_251:
[----:B------:R-:W0:Y:S01]  /*2000*/  LDCU.64 UR4, c[0x0][0x3b0] ;  /* 0x00007600ff0477ac */ /* 0x000e220008000a00 */
[----:B------:R-:W-:Y:S02]  /*2010*/  IMAD.U32 R31, RZ, RZ, UR7 ;  /* 0x00000007ff1f7e24 */ /* 0x000fe4000f8e00ff */
[C---:B------:R-:W-:Y:S02]  /*2020*/  VIADD R30, R70.reuse, 0x40 ;  /* 0x00000040461e7836 */ /* 0x040fe40000000000 */
[----:B------:R-:W-:Y:S02]  /*2030*/  IMAD R31, R31, -0x1200, R0 ;  /* 0xffffee001f1f7824 */ /* 0x000fe400078e0200 */
[C---:B------:R-:W-:Y:S02]  /*2040*/  VIADD R0, R70.reuse, 0x20 ;  /* 0x0000002046007836 */ /* 0x040fe40000000000 */
[C---:B------:R-:W-:Y:S01]  /*2050*/  VIADD R32, R70.reuse, 0xc0 ;  /* 0x000000c046207836 */ /* 0x040fe20000000000 */
[----:B------:R-:W-:-:S02]  /*2060*/  ISETP.GE.AND P3, PT, R70, R31, PT ;  /* 0x0000001f4600720c */ /* 0x000fc40003f66270 */
[-C--:B------:R-:W-:Y:S01]  /*2070*/  ISETP.GE.AND P2, PT, R0, R31.reuse, PT ;  /* 0x0000001f0000720c */ /* 0x080fe20003f46270 */
[----:B------:R-:W-:Y:S01]  /*2080*/  VIADD R0, R70, 0x60 ;  /* 0x0000006046007836 */ /* 0x000fe20000000000 */
[-C--:B------:R-:W-:Y:S01]  /*2090*/  ISETP.GE.AND P6, PT, R30, R31.reuse, PT ;  /* 0x0000001f1e00720c */ /* 0x080fe20003fc6270 */
[----:B------:R-:W-:Y:S01]  /*20a0*/  VIADD R30, R70, 0xa0 ;  /* 0x000000a0461e7836 */ /* 0x000fe20000000000 */
[-C--:B------:R-:W-:Y:S02]  /*20b0*/  ISETP.GE.AND P4, PT, R32, R31.reuse, PT ;  /* 0x0000001f2000720c */ /* 0x080fe40003f86270 */
[----:B0-----:R-:W-:Y:S02]  /*20c0*/  LEA R28, P0, R2, UR4, 0x3 ;  /* 0x00000004021c7c11 */ /* 0x001fe4000f8018ff */
[-C--:B------:R-:W-:Y:S01]  /*20d0*/  ISETP.GE.AND P5, PT, R0, R31.reuse, PT ;  /* 0x0000001f0000720c */ /* 0x080fe20003fa6270 */
[----:B------:R-:W-:Y:S01]  /*20e0*/  VIADD R0, R70, 0xe0 ;  /* 0x000000e046007836 */ /* 0x000fe20000000000 */
[----:B------:R-:W-:Y:S01]  /*20f0*/  LEA.HI.X R29, R2, UR5, R3, 0x3, P0 ;  /* 0x00000005021d7c11 */ /* 0x000fe200080f1c03 */
[----:B------:R-:W-:Y:S01]  /*2100*/  VIADD R2, R70, 0x80 ;  /* 0x0000008046027836 */ /* 0x000fe20000000000 */
[----:B------:R-:W-:-:S03]  /*2110*/  ISETP.GE.AND P0, PT, R30, R31, PT ;  /* 0x0000001f1e00720c */ /* 0x000fc60003f06270 */
[----:B-----5:R0:W-:Y:S01]  /*2120*/  @!P3 STG.E.64 desc[UR8][R28.64], R24 ;  /* 0x000000181c00b986 */ /* 0x0201e2000c101b08 */
[-C--:B------:R-:W-:Y:S01]  /*2130*/  ISETP.GE.AND P1, PT, R2, R31.reuse, PT ;  /* 0x0000001f0200720c */ /* 0x080fe20003f26270 */
[----:B------:R-:W-:Y:S01]  /*2140*/  VIADD R2, R70, 0x100 ;  /* 0x0000010046027836 */ /* 0x000fe20000000000 */
[-C--:B------:R-:W-:Y:S01]  /*2150*/  ISETP.GE.AND P3, PT, R0, R31.reuse, PT ;  /* 0x0000001f0000720c */ /* 0x080fe20003f66270 */
[----:B------:R0:W-:Y:S01]  /*2160*/  @!P2 STG.E.64 desc[UR8][R28.64+0x100], R22 ;  /* 0x000100161c00a986 */ /* 0x0001e2000c101b08 */
[----:B------:R-:W-:Y:S02]  /*2170*/  VIADD R0, R70, 0x120 ;  /* 0x0000012046007836 */ /* 0x000fe40000000000 */
[-C--:B------:R-:W-:Y:S01]  /*2180*/  ISETP.GE.AND P2, PT, R2, R31.reuse, PT ;  /* 0x0000001f0200720c */ /* 0x080fe20003f46270 */
[C---:B------:R-:W-:Y:S01]  /*2190*/  VIADD R2, R70.reuse, 0x140 ;  /* 0x0000014046027836 */ /* 0x040fe20000000000 */
[----:B------:R0:W-:Y:S01]  /*21a0*/  @!P6 STG.E.64 desc[UR8][R28.64+0x200], R18 ;  /* 0x000200121c00e986 */ /* 0x0001e2000c101b08 */
[----:B------:R-:W-:Y:S01]  /*21b0*/  VIADD R70, R70, 0x160 ;  /* 0x0000016046467836 */ /* 0x000fe20000000000 */
[----:B------:R-:W-:-:S02]  /*21c0*/  ISETP.GE.AND P6, PT, R0, R31, PT ;  /* 0x0000001f0000720c */ /* 0x000fc40003fc6270 */
        /* <DEDUP_REMOVED lines=9> */
[----:B------:R0:W-:Y:S01]  /*2260*/  @!P5 STG.E.64 desc[UR8][R28.64+0xa00], R4 ;  /* 0x000a00041c00d986 */ /* 0x0001e2000c101b08 */
[----:B------:R-:W-:Y:S05]  /*2270*/  @P1 EXIT ;  /* 0x000000000000194d */ /* 0x000fea0003800000 */
[----:B------:R-:W-:Y:S01]  /*2280*/  STG.E.64 desc[UR8][R28.64+0xb00], R26 ;  /* 0x000b001a1c007986 */ /* 0x000fe2000c101b08 */
[----:B------:R-:W-:Y:S05]  /*2290*/  EXIT ;  /* 0x000000000000794d */ /* 0x000fea0003800000 */
.L_x_238:
[----:B------:R-:W-:Y:S01]  /*22a0*/  IMAD.MOV.U32 R60, RZ, RZ, RZ ;  /* 0x000000ffff3c7224 */ /* 0x000fe200078e00ff */
[C---:B------:R-:W-:Y:S01]  /*22b0*/  ISETP.GT.U32.AND P0, PT, R61.reuse, 0x1f, PT ;  /* 0x0000001f3d00780c */ /* 0x040fe20003f04070 */
[----:B------:R-:W-:Y:S05]  /*22c0*/  WARPSYNC.ALL ;  /* 0x0000000000007948 */ /* 0x000fea0003800000 */
[----:B------:R-:W-:-:S05]  /*22d0*/  IMAD.HI.U32 R0, R61, 0x15555556, R60 ;  /* 0x155555563d007827 */ /* 0x000fca00078e003c */
[----:B---3--:R-:W-:-:S05]  /*22e0*/  LEA R2, R0, UR6, 0x2 ;  /* 0x0000000600027c11 */ /* 0x008fca000f8e10ff */
[----:B------:R0:W-:Y:S04]  /*22f0*/  STL [R1+0xc], R2 ;  /* 0x00000c0201007387 */ /* 0x0001e80000100800 */
[----:B------:R0:W-:Y:S01]  /*2300*/  STS [R2+0x3410], R10 ;  /* 0x0034100a02007388 */ /* 0x0001e20000000800 */
[----:B------:R-:W-:Y:S06]  /*2310*/  BAR.SYNC.DEFER_BLOCKING 0x0 ;  /* 0x0000000000007b1d */ /* 0x000fec0000010000 */
[----:B------:R-:W-:Y:S05]  /*2320*/  @P0 BRA `(.L_x_252) ;  /* 0x0000000000f80947 */ /* 0x000fea0003800000 */
[----:B------:R-:W-:Y:S01]  /*2330*/  IMAD.MOV.U32 R9, RZ, RZ, 0x34 ;  /* 0x00000034ff097424 */ /* 0x000fe200078e00ff */
[----:B------:R-:W-:-:S03]  /*2340*/  UMOV UR12, 0xffffffff ;  /* 0xffffffff000c7882 */ /* 0x000fc60000000000 */
[----:B------:R-:W-:-:S05]  /*2350*/  IMAD R9, R61, R9, UR6 ;  /* 0x000000063d097e24 */ /* 0x000fca000f8e0209 */
[----:B------:R-:W1:Y:S04]  /*2360*/  LDS R73, [R9+0x341c] ;  /* 0x00341c0009497984 */ /* 0x000e680000000800 */
[----:B------:R-:W-:Y:S04]  /*2370*/  LDS R8, [R9+0x3410] ;  /* 0x0034100009087984 */ /* 0x000fe80000000800 */
[----:B------:R-:W-:Y:S04]  /*2380*/  LDS R7, [R9+0x3414] ;  /* 0x0034140009077984 */ /* 0x000fe80000000800 */
[----:B------:R-:W0:Y:S04]  /*2390*/  LDS R6, [R9+0x3418] ;  /* 0x0034180009067984 */ /* 0x000e280000000800 */
[----:B------:R-:W2:Y:S04]  /*23a0*/  LDS R72, [R9+0x3420] ;  /* 0x0034200009487984 */ /* 0x000ea80000000800 */
[----:B------:R-:W3:Y:S04]  /*23b0*/  LDS R71, [R9+0x3424] ;  /* 0x0034240009477984 */ /* 0x000ee80000000800 */
[----:B------:R-:W4:Y:S04]  /*23c0*/  LDS R76, [R9+0x3428] ;  /* 0x00342800094c7984 */ /* 0x000f280000000800 */
[----:B------:R-:W-:Y:S04]  /*23d0*/  LDS R75, [R9+0x342c] ;  /* 0x00342c00094b7984 */ /* 0x000fe80000000800 */
[----:B------:R-:W5:Y:S04]  /*23e0*/  LDS R5, [R9+0x3430] ;  /* 0x0034300009057984 */ /* 0x000f680000000800 */
[----:B------:R-:W-:Y:S04]  /*23f0*/  LDS R4, [R9+0x3434] ;  /* 0x0034340009047984 */ /* 0x000fe80000000800 */
[----:B------:R-:W5:Y:S04]  /*2400*/  LDS R3, [R9+0x3438] ;  /* 0x0034380009037984 */ /* 0x000f680000000800 */
[----:B------:R-:W5:Y:S04]  /*2410*/  LDS R0, [R9+0x343c] ;  /* 0x00343c0009007984 */ /* 0x000f680000000800 */
[----:B-1----:R1:W-:Y:S01]  /*2420*/  STL [R1+0x8], R73 ;  /* 0x0000084901007387 */ /* 0x0023e20000100800 */
[----:B0-----:R-:W-:-:S03]  /*2430*/  IADD3 R2, PT, PT, R6, R7, R8 ;  /* 0x0000000706027210 */ /* 0x001fc60007ffe008 */
[----:B--2---:R1:W-:Y:S01]  /*2440*/  STL [R1+0x4], R72 ;  /* 0x0000044801007387 */ /* 0x0043e20000100800 */
[----:B------:R-:W-:-:S03]  /*2450*/  IADD3 R2, PT, PT, R72, R2, R73 ;  /* 0x0000000248027210 */ /* 0x000fc60007ffe049 */
[----:B---3--:R1:W-:Y:S01]  /*2460*/  STL [R1], R71 ;  /* 0x0000004701007387 */ /* 0x0083e20000100800 */
[----:B----4-:R-:W-:-:S04]  /*2470*/  IADD3 R2, PT, PT, R76, R2, R71 ;  /* 0x000000024c027210 */ /* 0x010fc80007ffe047 */
[----:B-----5:R-:W-:-:S04]  /*2480*/  IADD3 R2, PT, PT, R5, R2, R75 ;  /* 0x0000000205027210 */ /* 0x020fc80007ffe04b */
[----:B------:R-:W-:-:S05]  /*2490*/  IADD3 R2, PT, PT, R3, R2, R4 ;  /* 0x0000000203027210 */ /* 0x000fca0007ffe004 */
[----:B------:R-:W-:Y:S01]  /*24a0*/  IMAD.IADD R2, R0, 0x1, R2 ;  /* 0x0000000100027824 */ /* 0x000fe200078e0202 */
[----:B-1----:R-:W-:Y:S06]  /*24b0*/  BRA.DIV UR12, `(.L_x_253) ;  /* 0x000000560ccc7947 */ /* 0x002fec000b800000 */
        /* <DEDUP_REMOVED lines=9> */
.L_x_322:
[----:B------:R-:W2:Y:S04]  /*2550*/  LDL.LU R74, [R1+0x8] ;  /* 0x00000800014a7983 */ /* 0x000ea80000300800 */
[----:B------:R-:W0:Y:S04]  /*2560*/  LDL.LU R73, [R1+0x4] ;  /* 0x0000040001497983 */ /* 0x000e280000300800 */
[----:B------:R-:W3:Y:S01]  /*2570*/  LDL.LU R72, [R1] ;  /* 0x0000000001487983 */ /* 0x000ee20000300800 */
[----:B-1----:R-:W-:-:S04]  /*2580*/  @P0 IMAD.IADD R0, R71, 0x1, R0 ;  /* 0x0000000147000824 */ /* 0x002fc800078e0200 */
[----:B------:R-:W-:-:S04]  /*2590*/  IMAD.IADD R0, R0, 0x1, -R2 ;  /* 0x0000000100007824 */ /* 0x000fc800078e0a02 */
[----:B------:R-:W-:Y:S01]  /*25a0*/  IMAD.IADD R8, R8, 0x1, R0 ;  /* 0x0000000108087824 */ /* 0x000fe200078e0200 */
[----:B------:R3:W-:Y:S03]  /*25b0*/  STS [R9+0x3410], R0 ;  /* 0x0034100009007388 */ /* 0x0007e60000000800 */
[----:B------:R-:W-:Y:S01]  /*25c0*/  IMAD.IADD R7, R7, 0x1, R8 ;  /* 0x0000000107077824 */ /* 0x000fe200078e0208 */
[----:B------:R1:W-:Y:S03]  /*25d0*/  STS [R9+0x3414], R8 ;  /* 0x0034140809007388 */ /* 0x0003e60000000800 */
[----:B------:R-:W-:Y:S01]  /*25e0*/  IMAD.IADD R6, R6, 0x1, R7 ;  /* 0x0000000106067824 */ /* 0x000fe200078e0207 */
[----:B------:R1:W-:Y:S04]  /*25f0*/  STS [R9+0x3418], R7 ;  /* 0x0034180709007388 */ /* 0x0003e80000000800 */
[----:B------:R1:W-:Y:S01]  /*2600*/  STS [R9+0x341c], R6 ;  /* 0x00341c0609007388 */ /* 0x0003e20000000800 */
[----:B--2---:R-:W-:-:S04]  /*2610*/  IMAD.IADD R2, R74, 0x1, R6 ;  /* 0x000000014a027824 */ /* 0x004fc800078e0206 */
[----:B0-----:R-:W-:Y:S01]  /*2620*/  IMAD.IADD R71, R73, 0x1, R2 ;  /* 0x0000000149477824 */ /* 0x001fe200078e0202 */
[----:B------:R1:W-:Y:S03]  /*2630*/  STS [R9+0x3420], R2 ;  /* 0x0034200209007388 */ /* 0x0003e60000000800 */
[----:B---3--:R-:W-:Y:S01]  /*2640*/  IMAD.IADD R0, R72, 0x1, R71 ;  /* 0x0000000148007824 */ /* 0x008fe200078e0247 */
        /* <DEDUP_REMOVED lines=12> */
.L_x_252:
[----:B-1----:R-:W2:Y:S04]  /*2710*/  LDL R0, [R1+0x10] ;  /* 0x0000100001007983 */ /* 0x002ea80000100800 */
[----:B0-----:R-:W3:Y:S01]  /*2720*/  LDL.LU R2, [R1+0xc] ;  /* 0x00000c0001027983 */ /* 0x001ee20000300800 */
[----:B------:R-:W-:Y:S05]  /*2730*/  WARPSYNC.ALL ;  /* 0x0000000000007948 */ /* 0x000fea0003800000 */
[----:B------:R-:W-:Y:S06]  /*2740*/  BAR.SYNC.DEFER_BLOCKING 0x0 ;  /* 0x0000000000007b1d */ /* 0x000fec0000010000 */
[----:B------:R-:W-:Y:S01]  /*2750*/  BSSY.RECONVERGENT B0, `(.L_x_254) ;  /* 0x000002a000007945 */ /* 0x000fe20003800200 */
[----:B--2---:R-:W-:-:S02]  /*2760*/  ISETP.NE.AND P0, PT, R0, RZ, PT ;  /* 0x000000ff0000720c */ /* 0x004fc40003f05270 */
[----:B------:R-:W-:Y:S01]  /*2770*/  SHF.R.U64 R0, R58, UR5, R25 ;  /* 0x000000053a007c19 */ /* 0x000fe20008001219 */
[----:B---3--:R-:W0:Y:S03]  /*2780*/  LDS R2, [R2+0x3410] ;  /* 0x0034100002027984 */ /* 0x008e260000000800 */
[----:B------:R-:W-:-:S07]  /*2790*/  LOP3.LUT R0, R0, UR4, RZ, 0x30, !PT ;  /* 0x0000000400007c12 */ /* 0x000fce000f8e30ff */
        /* <DEDUP_REMOVED lines=12> */
[----:B------:R-:W0:Y:S01]  /*2860*/  LDS R4, [R11+0x2c00] ;  /* 0x002c00000b047984 */ /* 0x000e220000000800 */
[----:B-1----:R-:W-:-:S03]  /*2870*/  IMAD.IADD R71, R2, 0x1, R71 ;  /* 0x0000000102477824 */ /* 0x002fc600078e0247 */
[----:B------:R-:W1:Y:S01]  /*2880*/  LDS R3, [R11+0x2000] ;  /* 0x002000000b037984 */ /* 0x000e620000000800 */
[----:B--2---:R-:W-:-:S03]  /*2890*/  IMAD.IADD R73, R2, 0x1, R73 ;  /* 0x0000000102497824 */ /* 0x004fc600078e0249 */
[----:B------:R2:W-:Y:S01]  /*28a0*/  STS [R11], R76 ;  /* 0x0000004c0b007388 */ /* 0x0005e20000000800 */
[----:B---3--:R-:W-:-:S03]  /*28b0*/  IMAD.IADD R72, R2, 0x1, R72 ;  /* 0x0000000102487824 */ /* 0x008fc600078e0248 */
[----:B------:R3:W-:Y:S01]  /*28c0*/  STS [R11+0x400], R71 ;  /* 0x000400470b007388 */ /* 0x0007e20000000800 */
[----:B----4-:R-:W-:-:S03]  /*28d0*/  IMAD.IADD R74, R2, 0x1, R74 ;  /* 0x00000001024a7824 */ /* 0x010fc600078e024a */
[----:B------:R3:W-:Y:S01]  /*28e0*/  STS [R11+0x800], R73 ;  /* 0x000800490b007388 */ /* 0x0007e20000000800 */
[----:B-----5:R-:W-:-:S03]  /*28f0*/  IMAD.IADD R8, R2, 0x1, R8 ;  /* 0x0000000102087824 */ /* 0x020fc600078e0208 */
[----:B------:R3:W-:Y:S01]  /*2900*/  STS [R11+0xc00], R72 ;  /* 0x000c00480b007388 */ /* 0x0007e20000000800 */
[----:B--2---:R-:W-:-:S03]  /*2910*/  IMAD.IADD R76, R2, 0x1, R9 ;  /* 0x00000001024c7824 */ /* 0x004fc600078e0209 */
        /* <DEDUP_REMOVED lines=8> */
[----:B------:R3:W-:Y:S01]  /*29a0*/  STS [R11+0x2400], R6 ;  /* 0x002400060b007388 */ /* 0x0007e20000000800 */
[----:B-1----:R-:W-:-:S03]  /*29b0*/  IMAD.IADD R3, R2, 0x1, R3 ;  /* 0x0000000102037824 */ /* 0x002fc600078e0203 */
[----:B------:R3:W-:Y:S04]  /*29c0*/  STS [R11+0x2800], R5 ;  /* 0x002800050b007388 */ /* 0x0007e80000000800 */
[----:B------:R3:W-:Y:S04]  /*29d0*/  STS [R11+0x2000], R3 ;  /* 0x002000030b007388 */ /* 0x0007e80000000800 */
[----:B------:R3:W-:Y:S02]  /*29e0*/  STS [R11+0x2c00], R4 ;  /* 0x002c00040b007388 */ /* 0x0007e40000000800 */
.L_x_255:
[----:B------:R-:W-:Y:S05]  /*29f0*/  BSYNC.RECONVERGENT B0 ;  /* 0x0000000000007941 */ /* 0x000fea0003800200 */
.L_x_254:
[----:B------:R-:W-:Y:S01]  /*2a00*/  BAR.SYNC.DEFER_BLOCKING 0x0 ;  /* 0x0000000000007b1d */ /* 0x000fe20000010000 */
[----:B------:R-:W-:-:S05]  /*2a10*/  R2P PR, R0, 0x7f ;  /* 0x0000007f00007804 */ /* 0x000fca0000000000 */
[----:B------:R-:W-:Y:S01]  /*2a20*/  BSSY.RECONVERGENT B0, `(.L_x_256) ;  /* 0x0000024000007945 */ /* 0x000fe20003800200 */
[----:B------:R-:W1:Y:S07]  /*2a30*/  S2R R77, SR_LEMASK ;  /* 0x00000000004d7919 */ /* 0x000e6e0000003a00 */
[----:B---3--:R-:W-:Y:S02]  /*2a40*/  VOTE.ANY R3, PT, P0 ;  /* 0x0000000000037806 */ /* 0x008fe400000e0100 */
        /* <DEDUP_REMOVED lines=10> */
[----:B------:R-:W-:Y:S02]  /*2af0*/  LOP3.LUT P0, RZ, R0, 0x80, RZ, 0xc0, !PT ;  /* 0x0000008000ff7812 */ /* 0x000fe4000780c0ff */
[----:B------:R-:W-:Y:S01]  /*2b00*/  LOP3.LUT R3, R8, R3, RZ, 0xc0, !PT ;  /* 0x0000000308037212 */ /* 0x000fe200078ec0ff */
[----:B------:R-:W-:Y:S01]  /*2b10*/  IMAD.MOV.U32 R8, RZ, RZ, RZ ;  /* 0x000000ffff087224 */ /* 0x000fe200078e00ff */
[----:B------:R-:W-:-:S02]  /*2b20*/  VOTE.ANY R6, PT, P5 ;  /* 0x0000000000067806 */ /* 0x000fc400028e0100 */
[----:B------:R-:W-:Y:S02]  /*2b30*/  @!P4 LOP3.LUT R4, RZ, R4, RZ, 0x33, !PT ;  /* 0x00000004ff04c212 */ /* 0x000fe400078e33ff */
[----:B------:R-:W-:Y:S02]  /*2b40*/  @!P5 LOP3.LUT R6, RZ, R6, RZ, 0x33, !PT ;  /* 0x00000006ff06d212 */ /* 0x000fe400078e33ff */
[----:B------:R-:W-:Y:S02]  /*2b50*/  LOP3.LUT R3, R4, R3, RZ, 0xc0, !PT ;  /* 0x0000000304037212 */ /* 0x000fe400078ec0ff */
[----:B------:R-:W-:Y:S02]  /*2b60*/  VOTE.ANY R4, PT, P6 ;  /* 0x0000000000047806 */ /* 0x000fe400030e0100 */
[----:B------:R-:W-:Y:S02]  /*2b70*/  LOP3.LUT R3, R6, R3, RZ, 0xc0, !PT ;  /* 0x0000000306037212 */ /* 0x000fe400078ec0ff */
[----:B------:R-:W-:-:S02]  /*2b80*/  VOTE.ANY R6, PT, P0 ;  /* 0x0000000000067806 */ /* 0x000fc400000e0100 */
[----:B------:R-:W-:Y:S02]  /*2b90*/  @!P6 LOP3.LUT R4, RZ, R4, RZ, 0x33, !PT ;  /* 0x00000004ff04e212 */ /* 0x000fe400078e33ff */
[----:B------:R-:W-:Y:S02]  /*2ba0*/  @!P0 LOP3.LUT R6, RZ, R6, RZ, 0x33, !PT ;  /* 0x00000006ff068212 */ /* 0x000fe400078e33ff */
[----:B------:R-:W-:-:S04]  /*2bb0*/  LOP3.LUT R3, R4, R3, RZ, 0xc0, !PT ;  /* 0x0000000304037212 */ /* 0x000fc800078ec0ff */
[----:B------:R-:W-:Y:S02]  /*2bc0*/  LOP3.LUT R6, R6, R3, RZ, 0xc0, !PT ;  /* 0x0000000306067212 */ /* 0x000fe400078ec0ff */
[----:B------:R-:W-:Y:S02]  /*2bd0*/  SHF.R.U64 R3, R56, UR5, R27 ;  /* 0x0000000538037c19 */ /* 0x000fe4000800121b */
[----:B------:R-:W2:Y:S01]  /*2be0*/  FLO.U32 R7, R6 ;  /* 0x0000000600077300 */ /* 0x000ea200000e0000 */
[----:B-1----:R-:W-:Y:S02]  /*2bf0*/  LOP3.LUT R76, R77, R6, RZ, 0xc0, !PT ;  /* 0x000000064d4c7212 */ /* 0x002fe400078ec0ff */
[----:B------:R-:W-:-:S05]  /*2c00*/  LOP3.LUT R3, R3, UR4, RZ, 0x30, !PT ;  /* 0x0000000403037c12 */ /* 0x000fca000f8e30ff */
[----:B------:R-:W1:Y:S01]  /*2c10*/  POPC R76, R76 ;  /* 0x0000004c004c7309 */ /* 0x000e620000000000 */
[----:B--2---:R-:W-:-:S13]  /*2c20*/  ISETP.NE.AND P0, PT, R18, R7, PT ;  /* 0x000000071200720c */ /* 0x004fda0003f05270 */
[----:B-1----:R-:W-:Y:S05]  /*2c30*/  @P0 BRA `(.L_x_257) ;  /* 0x0000000000080947 */ /* 0x002fea0003800000 */
[----:B------:R-:W-:-:S05]  /*2c40*/  IMAD R5, R0, 0x4, R16 ;  /* 0x0000000400057824 */ /* 0x000fca00078e0210 */
[----:B------:R1:W2:Y:S02]  /*2c50*/  ATOMS.ADD R8, [R5], R76 ;  /* 0x0000004c0508738c */ /* 0x0002a40000000000 */
.L_x_257:
[----:B------:R-:W-:Y:S05]  /*2c60*/  BSYNC.RECONVERGENT B0 ;  /* 0x0000000000007941 */ /* 0x000fea0003800200 */
.L_x_256:
[----:B------:R-:W-:Y:S01]  /*2c70*/  R2P PR, R3, 0x7f ;  /* 0x0000007f03007804 */ /* 0x000fe20000000000 */
[----:B--2---:R2:W3:Y:S01]  /*2c80*/  SHFL.IDX PT, R8, R8, R7, 0x1f ;  /* 0x00001f0708087589 */ /* 0x0044e200000e0000 */
[----:B------:R-:W-:Y:S01]  /*2c90*/  BSSY.RECONVERGENT B0, `(.L_x_258) ;  /* 0x0000023000007945 */ /* 0x000fe20003800200 */
[----:B------:R-:W-:-:S10]  /*2ca0*/  IMAD.MOV.U32 R6, RZ, RZ, RZ ;  /* 0x000000ffff067224 */ /* 0x000fd400078e00ff */
[----:B------:R-:W-:Y:S02]  /*2cb0*/  VOTE.ANY R0, PT, P0 ;  /* 0x0000000000007806 */ /* 0x000fe400000e0100 */
[----:B-1----:R-:W-:Y:S02]  /*2cc0*/  VOTE.ANY R5, PT, P1 ;  /* 0x0000000000057806 */ /* 0x002fe400008e0100 */
        /* <DEDUP_REMOVED lines=21> */
[----:B------:R-:W-:Y:S02]  /*2e20*/  LOP3.LUT R0, R5, R0, RZ, 0xc0, !PT ;  /* 0x0000000005007212 */ /* 0x000fe400078ec0ff */
[----:B------:R-:W-:Y:S02]  /*2e30*/  SHF.R.U64 R5, R54, UR5, R23 ;  /* 0x0000000536057c19 */ /* 0x000fe40008001217 */
[----:B------:R-:W1:Y:S01]  /*2e40*/  FLO.U32 R11, R0 ;  /* 0x00000000000b7300 */ /* 0x000e6200000e0000 */
[----:B------:R-:W-:Y:S02]  /*2e50*/  LOP3.LUT R9, R77, R0, RZ, 0xc0, !PT ;  /* 0x000000004d097212 */ /* 0x000fe400078ec0ff */
[----:B------:R-:W-:-:S05]  /*2e60*/  LOP3.LUT R5, R5, UR4, RZ, 0x30, !PT ;  /* 0x0000000405057c12 */ /* 0x000fca000f8e30ff */
[----:B------:R-:W4:Y:S01]  /*2e70*/  POPC R9, R9 ;  /* 0x0000000900097309 */ /* 0x000f220000000000 */
[----:B-1----:R-:W-:-:S13]  /*2e80*/  ISETP.NE.AND P0, PT, R18, R11, PT ;  /* 0x0000000b1200720c */ /* 0x002fda0003f05270 */
[----:B--234-:R-:W-:Y:S05]  /*2e90*/  @P0 BRA `(.L_x_259) ;  /* 0x0000000000080947 */ /* 0x01cfea0003800000 */
[----:B------:R-:W-:-:S06]  /*2ea0*/  IMAD R6, R3, 0x4, R16 ;  /* 0x0000000403067824 */ /* 0x000fcc00078e0210 */
[----:B------:R1:W2:Y:S02]  /*2eb0*/  ATOMS.ADD R6, [R6], R9 ;  /* 0x000000090606738c */ /* 0x0002a40000000000 */
.L_x_259:
[----:B------:R-:W-:Y:S05]  /*2ec0*/  BSYNC.RECONVERGENT B0 ;  /* 0x0000000000007941 */ /* 0x000fea0003800200 */
.L_x_258:
[----:B------:R-:W-:Y:S01]  /*2ed0*/  R2P PR, R5, 0x7f ;  /* 0x0000007f05007804 */ /* 0x000fe20000000000 */
[----:B--2---:R2:W3:Y:S01]  /*2ee0*/  SHFL.IDX PT, R6, R6, R11, 0x1f ;  /* 0x00001f0b06067589 */ /* 0x0044e200000e0000 */
[----:B------:R-:W-:Y:S01]  /*2ef0*/  BSSY.RECONVERGENT B0, `(.L_x_260) ;  /* 0x0000023000007945 */ /* 0x000fe20003800200 */
[----:B------:R-:W-:-:S10]  /*2f00*/  IMAD.MOV.U32 R4, RZ, RZ, RZ ;  /* 0x000000ffff047224 */ /* 0x000fd400078e00ff */
        /* <DEDUP_REMOVED lines=24> */
[----:B------:R-:W-:Y:S02]  /*3090*/  SHF.R.U64 R0, R52, UR5, R21 ;  /* 0x0000000534007c19 */ /* 0x000fe40008001215 */
[----:B------:R-:W4:Y:S01]  /*30a0*/  FLO.U32 R3, R72 ;  /* 0x0000004800037300 */ /* 0x000f2200000e0000 */
[----:B------:R-:W-:Y:S02]  /*30b0*/  LOP3.LUT R71, R77, R72, RZ, 0xc0, !PT ;  /* 0x000000484d477212 */ /* 0x000fe400078ec0ff */
[----:B------:R-:W-:-:S05]  /*30c0*/  LOP3.LUT R0, R0, UR4, RZ, 0x30, !PT ;  /* 0x0000000400007c12 */ /* 0x000fca000f8e30ff */
[----:B------:R-:W0:Y:S01]  /*30d0*/  POPC R71, R71 ;  /* 0x0000004700477309 */ /* 0x000e220000000000 */
[----:B----4-:R-:W-:-:S13]  /*30e0*/  ISETP.NE.AND P0, PT, R18, R3, PT ;  /* 0x000000031200720c */ /* 0x010fda0003f05270 */
[----:B0-23--:R-:W-:Y:S05]  /*30f0*/  @P0 BRA `(.L_x_261) ;  /* 0x0000000000080947 */ /* 0x00dfea0003800000 */
[----:B------:R-:W-:-:S06]  /*3100*/  IMAD R4, R5, 0x4, R16 ;  /* 0x0000000405047824 */ /* 0x000fcc00078e0210 */
[----:B------:R0:W2:Y:S02]  /*3110*/  ATOMS.ADD R4, [R4], R71 ;  /* 0x000000470404738c */ /* 0x0000a40000000000 */
.L_x_261:
[----:B------:R-:W-:Y:S05]  /*3120*/  BSYNC.RECONVERGENT B0 ;  /* 0x0000000000007941 */ /* 0x000fea0003800200 */
.L_x_260:
        /* <DEDUP_REMOVED lines=35> */
[----:B------:R-:W-:-:S05]  /*3360*/  IMAD R0, R0, 0x4, R16 ;  /* 0x0000000400007824 */ /* 0x000fca00078e0210 */
[----:B------:R0:W2:Y:S02]  /*3370*/  ATOMS.ADD R7, [R0], R73 ;  /* 0x000000490007738c */ /* 0x0000a40000000000 */
.L_x_263:
[----:B------:R-:W-:Y:S05]  /*3380*/  BSYNC.RECONVERGENT B0 ;  /* 0x0000000000007941 */ /* 0x000fea0003800200 */
.L_x_262:
[----:B------:R-:W-:Y:S01]  /*3390*/  R2P PR, R5, 0x7f ;  /* 0x0000007f05007804 */ /* 0x000fe20000000000 */
[----:B------:R-:W-:Y:S01]  /*33a0*/  IMAD.IADD R76, R76, 0x1, R8 ;  /* 0x000000014c4c7824 */ /* 0x000fe200078e0208 */
[----:B--2---:R2:W3:Y:S01]  /*33b0*/  SHFL.IDX PT, R11, R7, R11, 0x1f ;  /* 0x00001f0b070b7589 */ /* 0x0044e200000e0000 */
[----:B------:R-:W-:Y:S01]  /*33c0*/  BSSY.RECONVERGENT B0, `(.L_x_264) ;  /* 0x0000023000007945 */ /* 0x000fe20003800200 */
[----:B--2---:R-:W-:-:S09]  /*33d0*/  IMAD.MOV.U32 R7, RZ, RZ, RZ ;  /* 0x000000ffff077224 */ /* 0x004fd200078e00ff */
[----:B0-----:R-:W-:Y:S02]  /*33e0*/  VOTE.ANY R0, PT, P0 ;  /* 0x0000000000007806 */ /* 0x001fe400000e0100 */
        /* <DEDUP_REMOVED lines=23> */
[----:B------:R0:W2:Y:S01]  /*3560*/  FLO.U32 R3, R0 ;  /* 0x0000000000037300 */ /* 0x0000a200000e0000 */
[----:B------:R-:W-:-:S07]  /*3570*/  LOP3.LUT R8, R77, R0, RZ, 0xc0, !PT ;  /* 0x000000004d087212 */ /* 0x000fce00078ec0ff */
[----:B------:R-:W4:Y:S01]  /*3580*/  POPC R8, R8 ;  /* 0x0000000800087309 */ /* 0x000f220000000000 */
[----:B0-----:R-:W-:-:S04]  /*3590*/  SHF.R.U64 R0, R48, UR5, R17 ;  /* 0x0000000530007c19 */ /* 0x001fc80008001211 */
[----:B------:R-:W-:Y:S02]  /*35a0*/  LOP3.LUT R0, R0, UR4, RZ, 0x30, !PT ;  /* 0x0000000400007c12 */ /* 0x000fe4000f8e30ff */
[----:B--2---:R-:W-:-:S13]  /*35b0*/  ISETP.NE.AND P0, PT, R18, R3, PT ;  /* 0x000000031200720c */ /* 0x004fda0003f05270 */
[----:B---34-:R-:W-:Y:S05]  /*35c0*/  @P0 BRA `(.L_x_265) ;  /* 0x0000000000080947 */ /* 0x018fea0003800000 */
[----:B------:R-:W-:-:S05]  /*35d0*/  IMAD R5, R5, 0x4, R16 ;  /* 0x0000000405057824 */ /* 0x000fca00078e0210 */
[----:B------:R0:W2:Y:S02]  /*35e0*/  ATOMS.ADD R7, [R5], R8 ;  /* 0x000000080507738c */ /* 0x0000a40000000000 */
.L_x_265:
[----:B------:R-:W-:Y:S05]  /*35f0*/  BSYNC.RECONVERGENT B0 ;  /* 0x0000000000007941 */ /* 0x000fea0003800200 */
.L_x_264:
[----:B------:R-:W-:Y:S01]  /*3600*/  R2P PR, R0, 0x7f ;  /* 0x0000007f00007804 */ /* 0x000fe20000000000 */
[----:B------:R-:W-:Y:S01]  /*3610*/  IMAD.IADD R6, R9, 0x1, R6 ;  /* 0x0000000109067824 */ /* 0x000fe200078e0206 */
[----:B--2---:R2:W3:Y:S01]  /*3620*/  SHFL.IDX PT, R7, R7, R3, 0x1f ;  /* 0x00001f0307077589 */ /* 0x0044e200000e0000 */
[----:B------:R-:W-:Y:S01]  /*3630*/  BSSY.RECONVERGENT B0, `(.L_x_266) ;  /* 0x0000021000007945 */ /* 0x000fe20003800200 */
[----:B--2---:R-:W-:-:S09]  /*3640*/  IMAD.MOV.U32 R3, RZ, RZ, RZ ;  /* 0x000000ffff037224 */ /* 0x004fd200078e00ff */
[----:B0-----:R-:W-:Y:S02]  /*3650*/  VOTE.ANY R5, PT, P0 ;  /* 0x0000000000057806 */ /* 0x001fe400000e0100 */
[----:B-1----:R-:W-:Y:S02]  /*3660*/  VOTE.ANY R9, PT, P1 ;  /* 0x0000000000097806 */ /* 0x002fe400008e0100 */
        /* <DEDUP_REMOVED lines=22> */
[----:B------:R0:W1:Y:S02]  /*37d0*/  FLO.U32 R9, R5 ;  /* 0x0000000500097300 */ /* 0x00006400000e0000 */
[----:B0-----:R-:W-:Y:S02]  /*37e0*/  LOP3.LUT R5, R77, R5, RZ, 0xc0, !PT ;  /* 0x000000054d057212 */ /* 0x001fe400078ec0ff */
[----:B-1----:R-:W-:-:S04]  /*37f0*/  ISETP.NE.AND P0, PT, R18, R9, PT ;  /* 0x000000091200720c */ /* 0x002fc80003f05270 */
[----:B------:R-:W0:Y:S09]  /*3800*/  POPC R5, R5 ;  /* 0x0000000500057309 */ /* 0x000e320000000000 */
[----:B---3--:R-:W-:Y:S05]  /*3810*/  @P0 BRA `(.L_x_267) ;  /* 0x0000000000080947 */ /* 0x008fea0003800000 */
[----:B------:R-:W-:-:S05]  /*3820*/  IMAD R0, R0, 0x4, R16 ;  /* 0x0000000400007824 */ /* 0x000fca00078e0210 */
[----:B0-----:R1:W2:Y:S02]  /*3830*/  ATOMS.ADD R3, [R0], R5 ;  /* 0x000000050003738c */ /* 0x0012a40000000000 */
.L_x_267:
[----:B------:R-:W-:Y:S05]  /*3840*/  BSYNC.RECONVERGENT B0 ;  /* 0x0000000000007941 */ /* 0x000fea0003800200 */
.L_x_266:
[----:B------:R-:W-:Y:S01]  /*3850*/  R2P PR, R14, 0x7f ;  /* 0x0000007f0e007804 */ /* 0x000fe20000000000 */
[----:B------:R-:W-:Y:S01]  /*3860*/  IMAD.IADD R4, R71, 0x1, R4 ;  /* 0x0000000147047824 */ /* 0x000fe200078e0204 */
[----:B--2---:R2:W3:Y:S01]  /*3870*/  SHFL.IDX PT, R3, R3, R9, 0x1f ;  /* 0x00001f0903037589 */ /* 0x0044e200000e0000 */
[----:B------:R-:W-:Y:S01]  /*3880*/  BSSY.RECONVERGENT B0, `(.L_x_268) ;  /* 0x0000021000007945 */ /* 0x000fe20003800200 */
[----:B--2---:R-:W-:-:S09]  /*3890*/  IMAD.MOV.U32 R9, RZ, RZ, RZ ;  /* 0x000000ffff097224 */ /* 0x004fd200078e00ff */
[----:B-1----:R-:W-:Y:S02]  /*38a0*/  VOTE.ANY R0, PT, P0 ;  /* 0x0000000000007806 */ /* 0x002fe400000e0100 */
        /* <DEDUP_REMOVED lines=23> */
[----:B------:R1:W2:Y:S02]  /*3a20*/  FLO.U32 R71, R0 ;  /* 0x0000000000477300 */ /* 0x0002a400000e0000 */
[----:B-1----:R-:W-:Y:S02]  /*3a30*/  LOP3.LUT R0, R77, R0, RZ, 0xc0, !PT ;  /* 0x000000004d007212 */ /* 0x002fe400078ec0ff */
[----:B--2---:R-:W-:-:S04]  /*3a40*/  ISETP.NE.AND P0, PT, R18, R71, PT ;  /* 0x000000471200720c */ /* 0x004fc80003f05270 */
[----:B------:R-:W1:Y:S09]  /*3a50*/  POPC R0, R0 ;  /* 0x0000000000007309 */ /* 0x000e720000000000 */
[----:B---3--:R-:W-:Y:S05]  /*3a60*/  @P0 BRA `(.L_x_269) ;  /* 0x0000000000080947 */ /* 0x008fea0003800000 */
[----:B------:R-:W-:-:S06]  /*3a70*/  IMAD R9, R14, 0x4, R16 ;  /* 0x000000040e097824 */ /* 0x000fcc00078e0210 */
[----:B-1----:R2:W3:Y:S02]  /*3a80*/  ATOMS.ADD R9, [R9], R0 ;  /* 0x000000000909738c */ /* 0x0024e40000000000 */
.L_x_269:
[----:B------:R-:W-:Y:S05]  /*3a90*/  BSYNC.RECONVERGENT B0 ;  /* 0x0000000000007941 */ /* 0x000fea0003800200 */
.L_x_268:
[----:B------:R-:W-:Y:S01]  /*3aa0*/  R2P PR, R12, 0x7f ;  /* 0x0000007f0c007804 */ /* 0x000fe20000000000 */
[----:B------:R-:W-:Y:S01]  /*3ab0*/  IMAD.IADD R73, R73, 0x1, R11 ;  /* 0x0000000149497824 */ /* 0x000fe200078e020b */
[----:B---3--:R3:W4:Y:S01]  /*3ac0*/  SHFL.IDX PT, R71, R9, R71, 0x1f ;  /* 0x00001f4709477589 */ /* 0x00872200000e0000 */
[----:B------:R-:W-:Y:S01]  /*3ad0*/  BSSY.RECONVERGENT B0, `(.L_x_270) ;  /* 0x0000021000007945 */ /* 0x000fe20003800200 */
[----:B---3--:R-:W-:-:S09]  /*3ae0*/  IMAD.MOV.U32 R9, RZ, RZ, RZ ;  /* 0x000000ffff097224 */ /* 0x008fd200078e00ff */
        /* <DEDUP_REMOVED lines=24> */
[----:B------:R3:W5:Y:S02]  /*3c70*/  FLO.U32 R72, R11 ;  /* 0x0000000b00487300 */ /* 0x00076400000e0000 */
[----:B---3--:R-:W-:Y:S02]  /*3c80*/  LOP3.LUT R11, R77, R11, RZ, 0xc0, !PT ;  /* 0x0000000b4d0b7212 */ /* 0x008fe400078ec0ff */
[----:B-----5:R-:W-:-:S04]  /*3c90*/  ISETP.NE.AND P0, PT, R18, R72, PT ;  /* 0x000000481200720c */ /* 0x020fc80003f05270 */
[----:B------:R-:W3:Y:S09]  /*3ca0*/  POPC R11, R11 ;  /* 0x0000000b000b7309 */ /* 0x000ef20000000000 */
[----:B----4-:R-:W-:Y:S05]  /*3cb0*/  @P0 BRA `(.L_x_271) ;  /* 0x0000000000080947 */ /* 0x010fea0003800000 */
[----:B------:R-:W-:-:S06]  /*3cc0*/  IMAD R9, R12, 0x4, R16 ;  /* 0x000000040c097824 */ /* 0x000fcc00078e0210 */
[----:B---3--:R4:W3:Y:S02]  /*3cd0*/  ATOMS.ADD R9, [R9], R11 ;  /* 0x0000000b0909738c */ /* 0x0088e40000000000 */
.L_x_271:
[----:B------:R-:W-:Y:S05]  /*3ce0*/  BSYNC.RECONVERGENT B0 ;  /* 0x0000000000007941 */ /* 0x000fea0003800200 */
.L_x_270:
[----:B------:R-:W-:Y:S01]  /*3cf0*/  R2P PR, R69, 0x7f ;  /* 0x0000007f45007804 */ /* 0x000fe20000000000 */
[----:B------:R-:W-:Y:S01]  /*3d00*/  IMAD.IADD R8, R8, 0x1, R7 ;  /* 0x0000000108087824 */ /* 0x000fe200078e0207 */
        /* <DEDUP_REMOVED lines=25> */
[----:B------:R3:W5:Y:S01]  /*3ea0*/  FLO.U32 R7, R74 ;  /* 0x0000004a00077300 */ /* 0x00076200000e0000 */
[----:B------:R-:W-:Y:S02]  /*3eb0*/  LOP3.LUT R75, R77, R74, RZ, 0xc0, !PT ;  /* 0x0000004a4d4b7212 */ /* 0x000fe400078ec0ff */
[----:B---3--:R3:W0:Y:S01]  /*3ec0*/  SHFL.IDX PT, R74, R9, R72, 0x1f ;  /* 0x00001f48094a7589 */ /* 0x00862200000e0000 */
[----:B-----5:R-:W-:-:S04]  /*3ed0*/  ISETP.NE.AND P0, PT, R18, R7, PT ;  /* 0x000000071200720c */ /* 0x020fc80003f05270 */
[----:B---3--:R3:W0:Y:S01]  /*3ee0*/  POPC R72, R75 ;  /* 0x0000004b00487309 */ /* 0x0086220000000000 */
[----:B------:R-:W-:-:S08]  /*3ef0*/  IMAD.MOV.U32 R9, RZ, RZ, RZ ;  /* 0x000000ffff097224 */ /* 0x000fd000078e00ff */
[----:B---3--:R-:W-:Y:S05]  /*3f00*/  @P0 BRA `(.L_x_273) ;  /* 0x0000000000080947 */ /* 0x008fea0003800000 */
[----:B------:R-:W-:-:S06]  /*3f10*/  IMAD R9, R69, 0x4, R16 ;  /* 0x0000000445097824 */ /* 0x000fcc00078e0210 */
[----:B0-----:R3:W0:Y:S02]  /*3f20*/  ATOMS.ADD R9, [R9], R72 ;  /* 0x000000480909738c */ /* 0x0016240000000000 */
.L_x_273:
[----:B------:R-:W-:Y:S05]  /*3f30*/  BSYNC.RECONVERGENT B0 ;  /* 0x0000000000007941 */ /* 0x000fea0003800200 */
.L_x_272:
[----:B------:R-:W-:Y:S01]  /*3f40*/  R2P PR, R68, 0x7f ;  /* 0x0000007f44007804 */ /* 0x000fe20000000000 */
[----:B0-----:R-:W-:Y:S01]  /*3f50*/  IMAD.IADD R5, R5, 0x1, R3 ;  /* 0x0000000105057824 */ /* 0x001fe200078e0203 */
[----:B------:R0:W0:Y:S01]  /*3f60*/  SHFL.IDX PT, R9, R9, R7, 0x1f ;  /* 0x00001f0709097589 */ /* 0x00002200000e0000 */
[----:B------:R-:W-:Y:S01]  /*3f70*/  BSSY.RECONVERGENT B0, `(.L_x_274) ;  /* 0x0000024000007945 */ /* 0x000fe20003800200 */
[----:B-1----:R-:W-:Y:S02]  /*3f80*/  IMAD.IADD R71, R0, 0x1, R71 ;  /* 0x0000000100477824 */ /* 0x002fe400078e0247 */
[----:B--2---:R-:W-:-:S07]  /*3f90*/  IMAD.MOV.U32 R0, RZ, RZ, RZ ;  /* 0x000000ffff007224 */ /* 0x004fce00078e00ff */
        /* <DEDUP_REMOVED lines=25> */
[----:B0-----:R-:W-:-:S07]  /*4130*/  LOP3.LUT R7, R77, R69, RZ, 0xc0, !PT ;  /* 0x000000454d077212 */ /* 0x001fce00078ec0ff */
[----:B------:R-:W0:Y:S01]  /*4140*/  POPC R7, R7 ;  /* 0x0000000700077309 */ /* 0x000e220000000000 */
[----:B-1----:R-:W-:-:S04]  /*4150*/  SHF.R.U64 R69, R38, UR5, R15 ;  /* 0x0000000526457c19 */ /* 0x002fc8000800120f */
[----:B------:R-:W-:Y:S02]  /*4160*/  LOP3.LUT R69, R69, UR4, RZ, 0x30, !PT ;  /* 0x0000000445457c12 */ /* 0x000fe4000f8e30ff */
[----:B--2---:R-:W-:-:S13]  /*4170*/  ISETP.NE.AND P0, PT, R18, R3, PT ;  /* 0x000000031200720c */ /* 0x004fda0003f05270 */
[----:B0-----:R-:W-:Y:S05]  /*4180*/  @P0 BRA `(.L_x_275) ;  /* 0x0000000000080947 */ /* 0x001fea0003800000 */
[----:B------:R-:W-:-:S06]  /*4190*/  IMAD R0, R68, 0x4, R16 ;  /* 0x0000000444007824 */ /* 0x000fcc00078e0210 */
[----:B------:R0:W1:Y:S02]  /*41a0*/  ATOMS.ADD R0, [R0], R7 ;  /* 0x000000070000738c */ /* 0x0000640000000000 */
.L_x_275:
[----:B------:R-:W-:Y:S05]  /*41b0*/  BSYNC.RECONVERGENT B0 ;  /* 0x0000000000007941 */ /* 0x000fea0003800200 */
.L_x_274:
[----:B------:R-:W-:Y:S01]  /*41c0*/  R2P PR, R69, 0x7f ;  /* 0x0000007f45007804 */ /* 0x000fe20000000000 */
[----:B------:R-:W-:Y:S01]  /*41d0*/  IMAD.IADD R74, R11, 0x1, R74 ;  /* 0x000000010b4a7824 */ /* 0x000fe200078e024a */
[----:B-1----:R1:W2:Y:S01]  /*41e0*/  SHFL.IDX PT, R0, R0, R3, 0x1f ;  /* 0x00001f0300007589 */ /* 0x0022a200000e0000 */
[----:B------:R-:W-:Y:S01]  /*41f0*/  BSSY.RECONVERGENT B0, `(.L_x_276) ;  /* 0x0000024000007945 */ /* 0x000fe20003800200 */
[----:B------:R-:W-:Y:S02]  /*4200*/  IMAD.IADD R9, R72, 0x1, R9 ;  /* 0x0000000148097824 */ /* 0x000fe400078e0209 */
[----:B---3--:R-:W-:-:S07]  /*4210*/  IMAD.MOV.U32 R72, RZ, RZ, RZ ;  /* 0x000000ffff487224 */ /* 0x008fce00078e00ff */
[----:B------:R-:W-:Y:S02]  /*4220*/  VOTE.ANY R68, PT, P0 ;  /* 0x0000000000447806 */ /* 0x000fe400000e0100 */
[----:B----4-:R-:W-:Y:S02]  /*4230*/  VOTE.ANY R11, PT, P1 ;  /* 0x00000000000b7806 */ /* 0x010fe400008e0100 */
        /* <DEDUP_REMOVED lines=22> */
[----:B------:R3:W4:Y:S01]  /*43a0*/  FLO.U32 R11, R68 ;  /* 0x00000044000b7300 */ /* 0x00072200000e0000 */
[----:B-1----:R-:W-:-:S07]  /*43b0*/  LOP3.LUT R3, R77, R68, RZ, 0xc0, !PT ;  /* 0x000000444d037212 */ /* 0x002fce00078ec0ff */
[----:B------:R-:W1:Y:S01]  /*43c0*/  POPC R3, R3 ;  /* 0x0000000300037309 */ /* 0x000e620000000000 */
[----:B---3--:R-:W-:-:S04]  /*43d0*/  SHF.R.U64 R68, R36, UR5, R13 ;  /* 0x0000000524447c19 */ /* 0x008fc8000800120d */
[----:B------:R-:W-:Y:S02]  /*43e0*/  LOP3.LUT R68, R68, UR4, RZ, 0x30, !PT ;  /* 0x0000000444447c12 */ /* 0x000fe4000f8e30ff */
[----:B----4-:R-:W-:-:S13]  /*43f0*/  ISETP.NE.AND P0, PT, R18, R11, PT ;  /* 0x0000000b1200720c */ /* 0x010fda0003f05270 */
[----:B-12---:R-:W-:Y:S05]  /*4400*/  @P0 BRA `(.L_x_277) ;  /* 0x0000000000080947 */ /* 0x006fea0003800000 */
[----:B------:R-:W-:-:S05]  /*4410*/  IMAD R69, R69, 0x4, R16 ;  /* 0x0000000445457824 */ /* 0x000fca00078e0210 */
[----:B------:R1:W2:Y:S02]  /*4420*/  ATOMS.ADD R72, [R69], R3 ;  /* 0x000000034548738c */ /* 0x0002a40000000000 */
.L_x_277:
[----:B------:R-:W-:Y:S05]  /*4430*/  BSYNC.RECONVERGENT B0 ;  /* 0x0000000000007941 */ /* 0x000fea0003800200 */
.L_x_276:
[----:B------:R-:W-:Y:S01]  /*4440*/  R2P PR, R68, 0x7f ;  /* 0x0000007f44007804 */ /* 0x000fe20000000000 */
[----:B--2---:R2:W3:Y:S01]  /*4450*/  SHFL.IDX PT, R11, R72, R11, 0x1f ;  /* 0x00001f0b480b7589 */ /* 0x0044e200000e0000 */
[----:B------:R-:W-:Y:S01]  /*4460*/  BSSY.RECONVERGENT B0, `(.L_x_278) ;  /* 0x0000021000007945 */ /* 0x000fe20003800200 */
[----:B------:R-:W-:-:S10]  /*4470*/  IMAD.MOV.U32 R75, RZ, RZ, RZ ;  /* 0x000000ffff4b7224 */ /* 0x000fd400078e00ff */
[----:B-1----:R-:W-:Y:S02]  /*4480*/  VOTE.ANY R69, PT, P0 ;  /* 0x0000000000457806 */ /* 0x002fe400000e0100 */
[----:B--2---:R-:W-:Y:S02]  /*4490*/  VOTE.ANY R72, PT, P1 ;  /* 0x0000000000487806 */ /* 0x004fe400008e0100 */
        /* <DEDUP_REMOVED lines=22> */
[----:B------:R-:W1:Y:S01]  /*4600*/  FLO.U32 R69, R72 ;  /* 0x0000004800457300 */ /* 0x000e6200000e0000 */
[----:B------:R-:W-:-:S07]  /*4610*/  LOP3.LUT R77, R77, R72, RZ, 0xc0, !PT ;  /* 0x000000484d4d7212 */ /* 0x000fce00078ec0ff */
[----:B------:R2:W4:Y:S01]  /*4620*/  POPC R72, R77 ;  /* 0x0000004d00487309 */ /* 0x0005220000000000 */
[----:B-1----:R-:W-:-:S13]  /*4630*/  ISETP.NE.AND P0, PT, R18, R69, PT ;  /* 0x000000451200720c */ /* 0x002fda0003f05270 */
[----:B--234-:R-:W-:Y:S05]  /*4640*/  @P0 BRA `(.L_x_279) ;  /* 0x0000000000080947 */ /* 0x01cfea0003800000 */
[----:B------:R-:W-:-:S06]  /*4650*/  IMAD R75, R68, 0x4, R16 ;  /* 0x00000004444b7824 */ /* 0x000fcc00078e0210 */
[----:B------:R1:W2:Y:S02]  /*4660*/  ATOMS.ADD R75, [R75], R72 ;  /* 0x000000484b4b738c */ /* 0x0002a40000000000 */
.L_x_279:
[----:B------:R-:W-:Y:S05]  /*4670*/  BSYNC.RECONVERGENT B0 ;  /* 0x0000000000007941 */ /* 0x000fea0003800200 */
.L_x_278:
[----:B------:R-:W3:Y:S01]  /*4680*/  LDL.LU R68, [R1+0x10] ;  /* 0x0000100001447983 */ /* 0x000ee20000300800 */
[----:B------:R-:W-:Y:S01]  /*4690*/  IMAD.IADD R0, R7, 0x1, R0 ;  /* 0x0000000107007824 */ /* 0x000fe200078e0200 */
[----:B------:R-:W-:Y:S01]  /*46a0*/  LEA R37, R76, UR6, 0x3 ;  /* 0x000000064c257c11 */ /* 0x000fe2000f8e18ff */
[----:B------:R-:W-:Y:S01]  /*46b0*/  IMAD.MOV.U32 R24, RZ, RZ, R58 ;  /* 0x000000ffff187224 */ /* 0x000fe200078e003a */
[----:B------:R-:W-:Y:S01]  /*46c0*/  BAR.SYNC.DEFER_BLOCKING 0x0 ;  /* 0x0000000000007b1d */ /* 0x000fe20000010000 */
[----:B0-----:R-:W-:Y:S01]  /*46d0*/  LEA R7, R6, UR6, 0x3 ;  /* 0x0000000606077c11 */ /* 0x001fe2000f8e18ff */
[----:B------:R-:W-:Y:S01]  /*46e0*/  IMAD.MOV.U32 R26, RZ, RZ, R56 ;  /* 0x000000ffff1a7224 */ /* 0x000fe200078e0038 */
[----:B------:R-:W-:Y:S01]  /*46f0*/  LEA R73, R73, UR6, 0x3 ;  /* 0x0000000649497c11 */ /* 0x000fe2000f8e18ff */
[----:B------:R-:W-:Y:S01]  /*4700*/  IMAD.IADD R6, R3, 0x1, R11 ;  /* 0x0000000103067824 */ /* 0x000fe200078e020b */
[----:B------:R-:W-:Y:S01]  /*4710*/  LEA R3, R4, UR6, 0x3 ;  /* 0x0000000604037c11 */ /* 0x000fe2000f8e18ff */
[----:B------:R-:W-:Y:S01]  /*4720*/  IMAD.MOV.U32 R22, RZ, RZ, R54 ;  /* 0x000000ffff167224 */ /* 0x000fe200078e0036 */
[----:B------:R-:W-:Y:S01]  /*4730*/  LEA R11, R8, UR6, 0x3 ;  /* 0x00000006080b7c11 */ /* 0x000fe2000f8e18ff */
[----:B--2---:R-:W0:Y:S01]  /*4740*/  SHFL.IDX PT, R75, R75, R69, 0x1f ;  /* 0x00001f454b4b7589 */ /* 0x004e2200000e0000 */
[----:B------:R-:W-:Y:S01]  /*4750*/  IMAD.MOV.U32 R20, RZ, RZ, R52 ;  /* 0x000000ffff147224 */ /* 0x000fe200078e0034 */
[----:B------:R-:W-:Y:S01]  /*4760*/  LEA R5, R5, UR6, 0x3 ;  /* 0x0000000605057c11 */ /* 0x000fe2000f8e18ff */
[----:B------:R-:W-:Y:S01]  /*4770*/  IMAD.MOV.U32 R18, RZ, RZ, R50 ;  /* 0x000000ffff127224 */ /* 0x000fe200078e0032 */
[----:B------:R-:W-:Y:S01]  /*4780*/  LEA R71, R71, UR6, 0x3 ;  /* 0x0000000647477c11 */ /* 0x000fe2000f8e18ff */
[----:B------:R-:W-:Y:S01]  /*4790*/  IMAD.MOV.U32 R16, RZ, RZ, R48 ;  /* 0x000000ffff107224 */ /* 0x000fe200078e0030 */
[----:B------:R-:W-:Y:S01]  /*47a0*/  LEA R41, R9, UR6, 0x3 ;  /* 0x0000000609297c11 */ /* 0x000fe2000f8e18ff */
[----:B------:R-:W-:Y:S01]  /*47b0*/  IMAD.MOV.U32 R34, RZ, RZ, R46 ;  /* 0x000000ffff227224 */ /* 0x000fe200078e002e */
[----:B------:R-:W-:Y:S01]  /*47c0*/  LEA R39, R0, UR6, 0x3 ;  /* 0x0000000600277c11 */ /* 0x000fe2000f8e18ff */
[----:B------:R-:W-:Y:S01]  /*47d0*/  IMAD.MOV.U32 R32, RZ, RZ, R44 ;  /* 0x000000ffff207224 */ /* 0x000fe200078e002c */
[----:B------:R-:W-:Y:S01]  /*47e0*/  BSSY B1, `(.L_x_280) ;  /* 0x0000041000017945 */ /* 0x000fe20003800000 */
[----:B------:R-:W-:Y:S01]  /*47f0*/  IMAD.MOV.U32 R30, RZ, RZ, R42 ;  /* 0x000000ffff1e7224 */ /* 0x000fe200078e002a */
[----:B------:R-:W-:Y:S01]  /*4800*/  LEA R0, R61, UR6, 0x3 ;  /* 0x000000063d007c11 */ /* 0x000fe2000f8e18ff */
[----:B------:R-:W-:-:S02]  /*4810*/  IMAD.MOV.U32 R28, RZ, RZ, R40 ;  /* 0x000000ffff1c7224 */ /* 0x000fc400078e0028 */
[----:B------:R-:W-:Y:S01]  /*4820*/  IMAD.MOV.U32 R14, RZ, RZ, R38 ;  /* 0x000000ffff0e7224 */ /* 0x000fe200078e0026 */
[----:B------:R2:W-:Y:S01]  /*4830*/  STS.64 [R37+-0x8], R24 ;  /* 0xfffff81825007388 */ /* 0x0005e20000000a00 */
[----:B------:R-:W-:-:S03]  /*4840*/  IMAD.MOV.U32 R12, RZ, RZ, R36 ;  /* 0x000000ffff0c7224 */ /* 0x000fc600078e0024 */
[----:B------:R4:W-:Y:S01]  /*4850*/  STS.64 [R7+-0x8], R26 ;  /* 0xfffff81a07007388 */ /* 0x0009e20000000a00 */
[----:B0-----:R-:W-:-:S03]  /*4860*/  IMAD.IADD R75, R72, 0x1, R75 ;  /* 0x00000001484b7824 */ /* 0x001fc600078e024b */
[----:B------:R-:W-:Y:S01]  /*4870*/  STS.64 [R3+-0x8], R22 ;  /* 0xfffff81603007388 */ /* 0x000fe20000000a00 */
[----:B--2---:R-:W-:-:S03]  /*4880*/  LEA R25, R74, UR6, 0x3 ;  /* 0x000000064a197c11 */ /* 0x004fc6000f8e18ff */
[----:B------:R-:W-:Y:S01]  /*4890*/  STS.64 [R73+-0x8], R20 ;  /* 0xfffff81449007388 */ /* 0x000fe20000000a00 */
[----:B------:R-:W-:Y:S02]  /*48a0*/  LEA R9, R75, UR6, 0x3 ;  /* 0x000000064b097c11 */ /* 0x000fe4000f8e18ff */
[----:B----4-:R-:W-:Y:S01]  /*48b0*/  LEA R27, R6, UR6, 0x3 ;  /* 0x00000006061b7c11 */ /* 0x010fe2000f8e18ff */
[----:B------:R0:W-:Y:S04]  /*48c0*/  STS.64 [R11+-0x8], R18 ;  /* 0xfffff8120b007388 */ /* 0x0001e80000000a00 */
[----:B------:R2:W-:Y:S04]  /*48d0*/  STS.64 [R5+-0x8], R16 ;  /* 0xfffff81005007388 */ /* 0x0005e80000000a00 */
[----:B------:R2:W-:Y:S04]  /*48e0*/  STS.64 [R71+-0x8], R34 ;  /* 0xfffff82247007388 */ /* 0x0005e80000000a00 */
[----:B------:R2:W-:Y:S01]  /*48f0*/  STS.64 [R25+-0x8], R32 ;  /* 0xfffff82019007388 */ /* 0x0005e20000000a00 */
[----:B0-----:R-:W-:-:S03]  /*4900*/  SHF.R.S32.HI R19, RZ, 0x1f, R2 ;  /* 0x0000001fff137819 */ /* 0x001fc60000011402 */
[----:B------:R2:W-:Y:S04]  /*4910*/  STS.64 [R41+-0x8], R30 ;  /* 0xfffff81e29007388 */ /* 0x0005e80000000a00 */
[----:B------:R2:W-:Y:S04]  /*4920*/  STS.64 [R39+-0x8], R28 ;  /* 0xfffff81c27007388 */ /* 0x0005e80000000a00 */
[----:B------:R2:W-:Y:S04]  /*4930*/  STS.64 [R27+-0x8], R14 ;  /* 0xfffff80e1b007388 */ /* 0x0005e80000000a00 */
[----:B------:R2:W-:Y:S01]  /*4940*/  STS.64 [R9+-0x8], R12 ;  /* 0xfffff80c09007388 */ /* 0x0005e20000000a00 */
[----:B---3--:R-:W-:-:S13]  /*4950*/  ISETP.NE.AND P0, PT, R68, RZ, PT ;  /* 0x000000ff4400720c */ /* 0x008fda0003f05270 */
[----:B--2---:R-:W-:Y:S05]  /*4960*/  @P0 BRA `(.L_x_281) ;  /* 0x0000000000a00947 */ /* 0x004fea0003800000 */
[----:B------:R-:W2:Y:S01]  /*4970*/  LDG.E.64 R66, desc[UR8][R66.64] ;  /* 0x0000000842427981 */ /* 0x000ea2000c1e1b00 */
[----:B------:R-:W-:Y:S01]  /*4980*/  UISETP.GE.AND UP0, UPT, UR7, 0x1, UPT ;  /* 0x000000010700788c */ /* 0x000fe2000bf06270 */
[----:B------:R-:W-:Y:S01]  /*4990*/  IMAD.MOV.U32 R15, RZ, RZ, R10 ;  /* 0x000000ffff0f7224 */ /* 0x000fe200078e000a */
[----:B--2---:R-:W-:-:S05]  /*49a0*/  IADD3 R12, P0, PT, -R2, R66, RZ ;  /* 0x00000042020c7210 */ /* 0x004fca0007f1e1ff */
[----:B------:R-:W-:-:S05]  /*49b0*/  IMAD.X R13, R67, 0x1, ~R19, P0 ;  /* 0x00000001430d7824 */ /* 0x000fca00000e0e13 */
[----:B------:R0:W-:Y:S01]  /*49c0*/  STS.64 [R0+0x9000], R12 ;  /* 0x0090000c00007388 */ /* 0x0001e20000000a00 */
[----:B------:R-:W-:Y:S05]  /*49d0*/  BRA.U !UP0, `(.L_x_282) ;  /* 0x00000001086c7547 */ /* 0x000fea000b800000 */
[----:B------:R-:W-:Y:S01]  /*49e0*/  BSSY B0, `(.L_x_283) ;  /* 0x0000019000007945 */ /* 0x000fe20003800000 */
[----:B------:R-:W-:Y:S02]  /*49f0*/  IMAD.MOV.U32 R4, RZ, RZ, -0x1 ;  /* 0xffffffffff047424 */ /* 0x000fe400078e00ff */
[----:B------:R-:W-:Y:S02]  /*4a00*/  IMAD.U32 R6, RZ, RZ, UR7 ;  /* 0x00000007ff067e24 */ /* 0x000fe4000f8e00ff */
[----:B------:R-:W-:-:S07]  /*4a10*/  IMAD.MOV.U32 R15, RZ, RZ, R10 ;  /* 0x000000ffff0f7224 */ /* 0x000fce00078e000a */
.L_x_287:
[----:B0-----:R-:W0:Y:S01]  /*4a20*/  LDC.64 R12, c[0x0][0x380] ;  /* 0x0000e000ff0c7b82 */ /* 0x001e220000000a00 */
[----:B------:R-:W-:Y:S01]  /*4a30*/  VIADD R21, R6, 0xffffffff ;  /* 0xffffffff06157836 */ /* 0x000fe20000000000 */
[----:B------:R-:W-:Y:S03]  /*4a40*/  BSSY B2, `(.L_x_284) ;  /* 0x0000008000027945 */ /* 0x000fe60003800000 */
[----:B------:R-:W-:-:S04]  /*4a50*/  IMAD R17, R21, 0x100, R61 ;  /* 0x0000010015117824 */ /* 0x000fc800078e023d */
[----:B0-----:R-:W-:-:S07]  /*4a60*/  IMAD.WIDE R12, R17, 0x4, R12 ;  /* 0x00000004110c7825 */ /* 0x001fce00078e020c */
.L_x_285:
[----:B------:R-:W-:Y:S05]  /*4a70*/  YIELD ;  /* 0x0000000000007946 */ /* 0x000fea0003800000 */
[----:B------:R0:W-:Y:S06]  /*4a80*/  MEMBAR.SC.CTA ;  /* 0x0000000000007992 */ /* 0x0001ec0000000000 */
[----:B0-----:R-:W2:Y:S02]  /*4a90*/  LDG.E.STRONG.SYS R8, desc[UR8][R12.64] ;  /* 0x000000080c087981 */ /* 0x001ea4000c1f5900 */
[----:B--2---:R-:W-:-:S13]  /*4aa0*/  ISETP.NE.AND P0, PT, R8, RZ, PT ;  /* 0x000000ff0800720c */ /* 0x004fda0003f05270 */
[----:B------:R-:W-:Y:S05]  /*4ab0*/  @!P0 BRA `(.L_x_285) ;  /* 0xfffffffc00ec8947 */ /* 0x000fea000383ffff */
[----:B------:R-:W-:Y:S05]  /*4ac0*/  BSYNC B2 ;  /* 0x0000000000027941 */ /* 0x000fea0003800000 */
.L_x_284:
[----:B------:R-:W-:Y:S01]  /*4ad0*/  BSSY.RECONVERGENT B2, `(.L_x_286) ;  /* 0x0000006000027945 */ /* 0x000fe20003800200 */
[C---:B------:R-:W-:Y:S02]  /*4ae0*/  ISETP.GT.AND P0, PT, R8.reuse, -0x1, PT ;  /* 0xffffffff0800780c */ /* 0x040fe40003f04270 */
[----:B------:R-:W-:Y:S01]  /*4af0*/  LOP3.LUT R8, R8, 0x3fffffff, RZ, 0xc0, !PT ;  /* 0x3fffffff08087812 */ /* 0x000fe200078ec0ff */
[----:B------:R-:W-:Y:S05]  /*4b00*/  WARPSYNC.EXCLUSIVE R4 ;  /* 0x0000000004007348 */ /* 0x000fea0003a00000 */
[----:B------:R-:W-:-:S05]  /*4b10*/  IMAD.IADD R15, R8, 0x1, R15 ;  /* 0x00000001080f7824 */ /* 0x000fca00078e020f */
[----:B------:R-:W-:-:S07]  /*4b20*/  VOTE.ANY R4, PT, P0 ;  /* 0x0000000000047806 */ /* 0x000fce00000e0100 */
[----:B------:R-:W-:Y:S05]  /*4b30*/  BSYNC.RECONVERGENT B2 ;  /* 0x0000000000027941 */ /* 0x000fea0003800200 */
.L_x_286:
[----:B------:R-:W-:Y:S01]  /*4b40*/  ISETP.GT.U32.AND P1, PT, R6, 0x1, PT ;  /* 0x000000010600780c */ /* 0x000fe20003f24070 */
[----:B------:R-:W-:-:S12]  /*4b50*/  IMAD.MOV.U32 R6, RZ, RZ, R21 ;  /* 0x000000ffff067224 */ /* 0x000fd800078e0015 */
[----:B------:R-:W-:Y:S05]  /*4b60*/  @P0 BRA P1, `(.L_x_287) ;  /* 0xfffffffc00ac0947 */ /* 0x000fea000083ffff */
[----:B------:R-:W-:Y:S05]  /*4b70*/  BSYNC B0 ;  /* 0x0000000000007941 */ /* 0x000fea0003800000 */
.L_x_283:
[----:B------:R2:W3:Y:S02]  /*4b80*/  LDS.64 R12, [R0+0x9000] ;  /* 0x00900000000c7984 */ /* 0x0004e40000000a00 */
.L_x_282:
[C---:B------:R-:W-:Y:S01]  /*4b90*/  IMAD.IADD R17, R15.reuse, 0x1, -R10 ;  /* 0x000000010f117824 */ /* 0x040fe200078e0a0a */
[----:B------:R-:W-:-:S04]  /*4ba0*/  LOP3.LUT R15, R15, 0x80000000, RZ, 0xfc, !PT ;  /* 0x800000000f0f7812 */ /* 0x000fc800078efcff */
[C---:B0--3--:R-:W-:Y:S01]  /*4bb0*/  IADD3 R12, P0, PT, R17.reuse, R12, RZ ;  /* 0x0000000c110c7210 */ /* 0x049fe20007f1e0ff */
[----:B------:R0:W-:Y:S03]  /*4bc0*/  STG.E.STRONG.SYS desc[UR8][R62.64], R15 ;  /* 0x0000000f3e007986 */ /* 0x0001e6000c115908 */
[----:B------:R-:W-:-:S05]  /*4bd0*/  LEA.HI.X.SX32 R13, R17, R13, 0x1, P0 ;  /* 0x0000000d110d7211 */ /* 0x000fca00000f0eff */
[----:B------:R0:W-:Y:S04]  /*4be0*/  STS.64 [R0+0x9000], R12 ;  /* 0x0090000c00007388 */ /* 0x0001e80000000a00 */
.L_x_281:
[----:B------:R-:W-:Y:S05]  /*4bf0*/  BSYNC B1 ;  /* 0x0000000000017941 */ /* 0x000fea0003800000 */
.L_x_280:
[----:B------:R-:W3:Y:S08]  /*4c00*/  LDC R4, c[0x0][0x3c0] ;  /* 0x0000f000ff047b82 */ /* 0x000ef00000000800 */
[----:B0-----:R-:W0:Y:S01]  /*4c10*/  LDC.64 R14, c[0x0][0x390] ;  /* 0x0000e400ff0e7b82 */ /* 0x001e220000000a00 */
[----:B---3--:R-:W-:Y:S02]  /*4c20*/  ISETP.LE.AND P0, PT, R4, UR11, PT ;  /* 0x0000000b04007c0c */ /* 0x008fe4000bf03270 */
[----:B0-----:R-:W-:-:S04]  /*4c30*/  ISETP.EQ.U32.AND P1, PT, R14, RZ, PT ;  /* 0x000000ff0e00720c */ /* 0x001fc80003f22070 */
[----:B------:R-:W-:-:S04]  /*4c40*/  ISETP.EQ.OR.EX P0, PT, R15, RZ, !P0, P1 ;  /* 0x000000ff0f00720c */ /* 0x000fc80004702710 */
[----:B------:R-:W-:-:S13]  /*4c50*/  ISETP.GT.U32.OR P0, PT, R61, 0xff, P0 ;  /* 0x000000ff3d00780c */ /* 0x000fda0000704470 */
[----:B------:R-:W-:Y:S05]  /*4c60*/  @P0 BRA `(.L_x_288) ;  /* 0x00000000001c0947 */ /* 0x000fea0003800000 */
[----:B------:R-:W0:Y:S01]  /*4c70*/  LDS.64 R12, [R0+0x9000] ;  /* 0x00900000000c7984 */ /* 0x000e220000000a00 */
[C---:B------:R-:W-:Y:S02]  /*4c80*/  LEA R14, P2, R61.reuse, R14, 0x3 ;  /* 0x0000000e3d0e7211 */ /* 0x040fe400078418ff */
[--C-:B------:R-:W-:Y:S02]  /*4c90*/  SHF.R.S32.HI R6, RZ, 0x1f, R10.reuse ;  /* 0x0000001fff067819 */ /* 0x100fe4000001140a */
[----:B------:R-:W-:Y:S02]  /*4ca0*/  LEA.HI.X R15, R61, R15, RZ, 0x3, P2 ;  /* 0x0000000f3d0f7211 */ /* 0x000fe400010f1cff */
[----:B0-----:R-:W-:-:S04]  /*4cb0*/  IADD3 R12, P0, P1, R12, R2, R10 ;  /* 0x000000020c0c7210 */ /* 0x001fc8000791e00a */
[----:B------:R-:W-:-:S05]  /*4cc0*/  IADD3.X R13, PT, PT, R13, R19, R6, P0, P1 ;  /* 0x000000130d0d7210 */ /* 0x000fca00007e2406 */
[----:B------:R0:W-:Y:S04]  /*4cd0*/  STG.E.64 desc[UR8][R14.64], R12 ;  /* 0x0000000c0e007986 */ /* 0x0001e8000c101b08 */
.L_x_288:
[----:B------:R-:W-:Y:S01]  /*4ce0*/  ISETP.LT.AND P5, PT, R4, UR11, PT ;  /* 0x0000000b04007c0c */ /* 0x000fe2000bfa1270 */
[----:B------:R-:W-:Y:S05]  /*4cf0*/  WARPSYNC.ALL ;  /* 0x0000000000007948 */ /* 0x000fea0003800000 */
[----:B------:R-:W-:Y:S07]  /*4d00*/  BAR.SYNC.DEFER_BLOCKING 0x0 ;  /* 0x0000000000007b1d */ /* 0x000fee0000010000 */
[----:B------:R-:W-:Y:S05]  /*4d10*/  @P5 BRA `(.L_x_289) ;  /* 0x0000000800785947 */ /* 0x000fea0003800000 */
[----:B0-----:R-:W0:Y:S01]  /*4d20*/  LDS.64 R12, [R0] ;  /* 0x00000000000c7984 */ /* 0x001e220000000a00 */
[----:B------:R-:W0:Y:S01]  /*4d30*/  LDCU UR5, c[0x0][0x3c4] ;  /* 0x00007880ff0577ac */ /* 0x000e220008000800 */
[----:B------:R-:W3:Y:S01]  /*4d40*/  LDCU.64 UR10, c[0x0][0x3a0] ;  /* 0x00007400ff0a77ac */ /* 0x000ee20008000a00 */
[----:B0-----:R-:W-:Y:S01]  /*4d50*/  SHF.R.U64 R2, R12, UR5, R13 ;  /* 0x000000050c027c19 */ /* 0x001fe2000800120d */
[----:B------:R-:W-:Y:S01]  /*4d60*/  IMAD.MOV.U32 R16, RZ, RZ, R12 ;  /* 0x000000ffff107224 */ /* 0x000fe200078e000c */
[----:B------:R-:W-:Y:S02]  /*4d70*/  LOP3.LUT R17, R13, 0x80000000, RZ, 0x3c, !PT ;  /* 0x800000000d117812 */ /* 0x000fe400078e3cff */
[----:B------:R-:W-:-:S04]  /*4d80*/  LOP3.LUT R2, R2, UR4, RZ, 0x30, !PT ;  /* 0x0000000402027c12 */ /* 0x000fc8000f8e30ff */
[----:B------:R-:W-:-:S05]  /*4d90*/  LEA R2, R2, UR6, 0x3 ;  /* 0x0000000602027c11 */ /* 0x000fca000f8e18ff */
[----:B------:R-:W0:Y:S02]  /*4da0*/  LDS.64 R14, [R2+0x9000] ;  /* 0x00900000020e7984 */ /* 0x000e240000000a00 */
[----:B0-----:R-:W-:-:S05]  /*4db0*/  IADD3 R4, P0, PT, R14, R61, RZ ;  /* 0x0000003d0e047210 */ /* 0x001fca0007f1e0ff */
[----:B------:R-:W-:Y:S01]  /*4dc0*/  IMAD.X R15, RZ, RZ, R15, P0 ;  /* 0x000000ffff0f7224 */ /* 0x000fe200000e060f */
[----:B---3--:R-:W-:-:S04]  /*4dd0*/  LEA R18, P0, R4, UR10, 0x3 ;  /* 0x0000000a04127c11 */ /* 0x008fc8000f8018ff */
[----:B------:R-:W-:-:S05]  /*4de0*/  LEA.HI.X R19, R4, UR11, R15, 0x3, P0 ;  /* 0x0000000b04137c11 */ /* 0x000fca00080f1c0f */
[----:B------:R-:W-:Y:S01]  /*4df0*/  STG.E.64 desc[UR8][R18.64], R16 ;  /* 0x0000001012007986 */ /* 0x000fe2000c101b08 */
[----:B------:R-:W-:-:S03]  /*4e00*/  NOP ;  /* 0x0000000000007918 */ /* 0x000fc60000000000 */
[----:B------:R-:W0:Y:S02]  /*4e10*/  LDS.64 R12, [R0+0xc00] ;  /* 0x000c0000000c7984 */ /* 0x000e240000000a00 */
        /* <DEDUP_REMOVED lines=8> */
[----:B------:R-:W-:-:S04]  /*4ea0*/  LEA R22, P0, R4, UR10, 0x3 ;  /* 0x0000000a04167c11 */ /* 0x000fc8000f8018ff */
        /* <DEDUP_REMOVED lines=121> */
[----:B0-----:R-:W-:Y:S02]  /*5640*/  SHF.R.U64 R4, R12, UR5, R13 ;  /* 0x000000050c047c19 */ /* 0x001fe4000800120d */
        /* <DEDUP_REMOVED lines=8> */
[----:B------:R0:W-:Y:S01]  /*56d0*/  STG.E.64 desc[UR8][R14.64+0x8400], R12 ;  /* 0x0084000c0e007986 */ /* 0x0001e2000c101b08 */
[----:B------:R-:W-:Y:S01]  /*56e0*/  NOP ;  /* 0x0000000000007918 */ /* 0x000fe20000000000 */
[----:B------:R-:W-:Y:S05]  /*56f0*/  BRA `(.L_x_290) ;  /* 0x0000000c00947947 */ /* 0x000fea0003800000 */
.L_x_289:
[----:B0-----:R-:W-:Y:S01]  /*5700*/  IMAD.U32 R13, RZ, RZ, UR7 ;  /* 0x00000007ff0d7e24 */ /* 0x001fe2000f8e00ff */
[----:B------:R-:W-:Y:S01]  /*5710*/  BSSY.RECONVERGENT B0, `(.L_x_291) ;  /* 0x000001c000007945 */ /* 0x000fe20003800200 */
[----:B------:R-:W-:Y:S02]  /*5720*/  VIADD R2, R61, 0x180 ;  /* 0x000001803d027836 */ /* 0x000fe40000000000 */
[----:B------:R-:W-:Y:S02]  /*5730*/  IMAD R13, R13, -0x1200, R4 ;  /* 0xffffee000d0d7824 */ /* 0x000fe400078e0204 */
[C---:B------:R-:W-:Y:S02]  /*5740*/  VIADD R4, R61.reuse, 0x300 ;  /* 0x000003003d047836 */ /* 0x040fe40000000000 */
[C---:B------:R-:W-:Y:S01]  /*5750*/  VIADD R6, R61.reuse, 0x480 ;  /* 0x000004803d067836 */ /* 0x040fe20000000000 */
[CC--:B------:R-:W-:Y:S02]  /*5760*/  ISETP.GE.AND P2, PT, R61.reuse, R13.reuse, PT ;  /* 0x0000000d3d00720c */ /* 0x0c0fe40003f46270 */
[-C--:B------:R-:W-:Y:S01]  /*5770*/  ISETP.GE.AND P0, PT, R4, R13.reuse, PT ;  /* 0x0000000d0400720c */ /* 0x080fe20003f06270 */
[C---:B------:R-:W-:Y:S01]  /*5780*/  VIADD R4, R61.reuse, 0x780 ;  /* 0x000007803d047836 */ /* 0x040fe20000000000 */
[-C--:B------:R-:W-:Y:S01]  /*5790*/  ISETP.GE.AND P1, PT, R2, R13.reuse, PT ;  /* 0x0000000d0200720c */ /* 0x080fe20003f26270 */
[----:B------:R-:W-:Y:S01]  /*57a0*/  VIADD R2, R61, 0x600 ;  /* 0x000006003d027836 */ /* 0x000fe20000000000 */
[----:B------:R-:W-:-:S02]  /*57b0*/  ISETP.GE.AND P6, PT, R6, R13, PT ;  /* 0x0000000d0600720c */ /* 0x000fc40003fc6270 */
[-C--:B------:R-:W-:Y:S01]  /*57c0*/  ISETP.GE.AND P3, PT, R4, R13.reuse, PT ;  /* 0x0000000d0400720c */ /* 0x080fe20003f66270 */
[----:B------:R-:W-:Y:S01]  /*57d0*/  VIADD R4, R61, 0x900 ;  /* 0x000009003d047836 */ /* 0x000fe20000000000 */
[----:B------:R-:W-:-:S03]  /*57e0*/  ISETP.GE.AND P4, PT, R2, R13, PT ;  /* 0x0000000d0200720c */ /* 0x000fc60003f86270 */
[----:B------:R-:W-:Y:S10]  /*57f0*/  @P2 BRA `(.L_x_292) ;  /* 0x0000000000342947 */ /* 0x000ff40003800000 */
[----:B------:R-:W0:Y:S01]  /*5800*/  LDS.64 R14, [R0] ;  /* 0x00000000000e7984 */ /* 0x000e220000000a00 */
[----:B------:R-:W0:Y:S01]  /*5810*/  LDCU UR5, c[0x0][0x3c4] ;  /* 0x00007880ff0577ac */ /* 0x000e220008000800 */
[----:B------:R-:W3:Y:S01]  /*5820*/  LDCU.64 UR10, c[0x0][0x3a0] ;  /* 0x00007400ff0a77ac */ /* 0x000ee20008000a00 */
[----:B0-----:R-:W-:Y:S02]  /*5830*/  SHF.R.U64 R2, R14, UR5, R15 ;  /* 0x000000050e027c19 */ /* 0x001fe4000800120f */
        /* <DEDUP_REMOVED lines=8> */
[----:B------:R0:W-:Y:S04]  /*58c0*/  STG.E.64 desc[UR8][R16.64], R14 ;  /* 0x0000000e10007986 */ /* 0x0001e8000c101b08 */
.L_x_292:
[----:B------:R-:W-:Y:S05]  /*58d0*/  BSYNC.RECONVERGENT B0 ;  /* 0x0000000000007941 */ /* 0x000fea0003800200 */
.L_x_291:
[----:B------:R-:W-:Y:S01]  /*58e0*/  NOP ;  /* 0x0000000000007918 */ /* 0x000fe20000000000 */
[----:B------:R-:W-:Y:S01]  /*58f0*/  BSSY.RECONVERGENT B0, `(.L_x_293) ;  /* 0x0000011000007945 */ /* 0x000fe20003800200 */
[----:B------:R-:W-:Y:S01]  /*5900*/  ISETP.GE.AND P2, PT, R4, R13, PT ;  /* 0x0000000d0400720c */ /* 0x000fe20003f46270 */
[----:B------:R-:W-:Y:S02]  /*5910*/  VIADD R4, R61, 0xa80 ;  /* 0x00000a803d047836 */ /* 0x000fe40000000000 */
[----:B------:R-:W-:Y:S10]  /*5920*/  @P1 BRA `(.L_x_294) ;  /* 0x0000000000341947 */ /* 0x000ff40003800000 */
[----:B0-----:R-:W0:Y:S01]  /*5930*/  LDS.64 R14, [R0+0xc00] ;  /* 0x000c0000000e7984 */ /* 0x001e220000000a00 */
        /* <DEDUP_REMOVED lines=12> */
.L_x_294:
[----:B------:R-:W-:Y:S05]  /*5a00*/  BSYNC.RECONVERGENT B0 ;  /* 0x0000000000007941 */ /* 0x000fea0003800200 */
.L_x_293:
[----:B------:R-:W-:Y:S01]  /*5a10*/  NOP ;  /* 0x0000000000007918 */ /* 0x000fe20000000000 */
[----:B------:R-:W-:Y:S01]  /*5a20*/  BSSY.RECONVERGENT B0, `(.L_x_295) ;  /* 0x0000011000007945 */ /* 0x000fe20003800200 */
[----:B------:R-:W-:Y:S02]  /*5a30*/  ISETP.GE.AND P1, PT, R4, R13, PT ;  /* 0x0000000d0400720c */ /* 0x000fe40003f26270 */
[----:B------:R-:W-:Y:S01]  /*5a40*/  LOP3.LUT R4, R61, 0xc00, RZ, 0xfc, !PT ;  /* 0x00000c003d047812 */ /* 0x000fe200078efcff */
[----:B------:R-:W-:Y:S10]  /*5a50*/  @P0 BRA `(.L_x_296) ;  /* 0x0000000000340947 */ /* 0x000ff40003800000 */
[----:B0--3--:R-:W0:Y:S01]  /*5a60*/  LDS.64 R14, [R0+0x1800] ;  /* 0x00180000000e7984 */ /* 0x009e220000000a00 */
        /* <DEDUP_REMOVED lines=12> */
.L_x_296:
[----:B------:R-:W-:Y:S05]  /*5b30*/  BSYNC.RECONVERGENT B0 ;  /* 0x0000000000007941 */ /* 0x000fea0003800200 */
.L_x_295:
[----:B------:R-:W-:Y:S01]  /*5b40*/  NOP ;  /* 0x0000000000007918 */ /* 0x000fe20000000000 */
[----:B------:R-:W-:Y:S01]  /*5b50*/  BSSY.RECONVERGENT B0, `(.L_x_297) ;  /* 0x0000011000007945 */ /* 0x000fe20003800200 */
[----:B------:R-:W-:Y:S01]  /*5b60*/  ISETP.GE.AND P0, PT, R4, R13, PT ;  /* 0x0000000d0400720c */ /* 0x000fe20003f06270 */
[----:B------:R-:W-:Y:S02]  /*5b70*/  VIADD R4, R61, 0xd80 ;  /* 0x00000d803d047836 */ /* 0x000fe40000000000 */
[----:B------:R-:W-:Y:S10]  /*5b80*/  @P6 BRA `(.L_x_298) ;  /* 0x0000000000346947 */ /* 0x000ff40003800000 */
[----:B0--34-:R-:W0:Y:S01]  /*5b90*/  LDS.64 R14, [R0+0x2400] ;  /* 0x00240000000e7984 */ /* 0x019e220000000a00 */
        /* <DEDUP_REMOVED lines=12> */
.L_x_298:
[----:B------:R-:W-:Y:S05]  /*5c60*/  BSYNC.RECONVERGENT B0 ;  /* 0x0000000000007941 */ /* 0x000fea0003800200 */
.L_x_297:
        /* <DEDUP_REMOVED lines=18> */
.L_x_300:
[----:B------:R-:W-:Y:S05]  /*5d90*/  BSYNC.RECONVERGENT B0 ;  /* 0x0000000000007941 */ /* 0x000fea0003800200 */
.L_x_299:
        /* <DEDUP_REMOVED lines=18> */
.L_x_302:
[----:B------:R-:W-:Y:S05]  /*5ec0*/  BSYNC.RECONVERGENT B0 ;  /* 0x0000000000007941 */ /* 0x000fea0003800200 */
.L_x_301:
[----:B------:R-:W-:Y:S01]  /*5ed0*/  NOP ;  /* 0x0000000000007918 */ /* 0x000fe20000000000 */
[----:B------:R-:W-:Y:S01]  /*5ee0*/  BSSY.RECONVERGENT B0, `(.L_x_303) ;  /* 0x0000010000007945 */ /* 0x000fe20003800200 */
[----:B------:R-:W-:-:S03]  /*5ef0*/  ISETP.GE.AND P3, PT, R4, R13, PT ;  /* 0x0000000d0400720c */ /* 0x000fc60003f66270 */
[----:B------:R-:W-:Y:S10]  /*5f00*/  @P2 BRA `(.L_x_304) ;  /* 0x0000000000342947 */ /* 0x000ff40003800000 */
[----:B------:R-:W5:Y:S01]  /*5f10*/  LDS.64 R12, [R0+0x4800] ;  /* 0x00480000000c7984 */ /* 0x000f620000000a00 */
[----:B------:R-:W5:Y:S01]  /*5f20*/  LDCU UR5, c[0x0][0x3c4] ;  /* 0x00007880ff0577ac */ /* 0x000f620008000800 */
[----:B------:R-:W1:Y:S01]  /*5f30*/  LDCU.64 UR10, c[0x0][0x3a0] ;  /* 0x00007400ff0a77ac */ /* 0x000e620008000a00 */
[----:B-----5:R-:W-:Y:S02]  /*5f40*/  SHF.R.U64 R2, R12, UR5, R13 ;  /* 0x000000050c027c19 */ /* 0x020fe4000800120d */
[----:B------:R-:W-:Y:S02]  /*5f50*/  LOP3.LUT R13, R13, 0x80000000, RZ, 0x3c, !PT ;  /* 0x800000000d0d7812 */ /* 0x000fe400078e3cff */
[----:B------:R-:W-:-:S04]  /*5f60*/  LOP3.LUT R2, R2, UR4, RZ, 0x30, !PT ;  /* 0x0000000402027c12 */ /* 0x000fc8000f8e30ff */
[----:B------:R-:W-:-:S05]  /*5f70*/  LEA R2, R2, UR6, 0x3 ;  /* 0x0000000602027c11 */ /* 0x000fca000f8e18ff */
[----:B0--34-:R-:W0:Y:S02]  /*5f80*/  LDS.64 R14, [R2+0x9000] ;  /* 0x00900000020e7984 */ /* 0x019e240000000a00 */
[----:B0-----:R-:W-:-:S05]  /*5f90*/  IADD3 R4, P2, PT, R14, R61, RZ ;  /* 0x0000003d0e047210 */ /* 0x001fca0007f5e0ff */
[----:B------:R-:W-:Y:S01]  /*5fa0*/  IMAD.X R15, RZ, RZ, R15, P2 ;  /* 0x000000ffff0f7224 */ /* 0x000fe200010e060f */
[----:B-1----:R-:W-:-:S04]  /*5fb0*/  LEA R14, P2, R4, UR10, 0x3 ;  /* 0x0000000a040e7c11 */ /* 0x002fc8000f8418ff */
[----:B------:R-:W-:-:S05]  /*5fc0*/  LEA.HI.X R15, R4, UR11, R15, 0x3, P2 ;  /* 0x0000000b040f7c11 */ /* 0x000fca00090f1c0f */
[----:B------:R0:W-:Y:S04]  /*5fd0*/  STG.E.64 desc[UR8][R14.64+0x4800], R12 ;  /* 0x0048000c0e007986 */ /* 0x0001e8000c101b08 */
.L_x_304:
[----:B------:R-:W-:Y:S05]  /*5fe0*/  BSYNC.RECONVERGENT B0 ;  /* 0x0000000000007941 */ /* 0x000fea0003800200 */
.L_x_303:
[----:B------:R-:W-:Y:S01]  /*5ff0*/  NOP ;  /* 0x0000000000007918 */ /* 0x000fe20000000000 */
[----:B------:R-:W-:Y:S04]  /*6000*/  BSSY.RECONVERGENT B0, `(.L_x_305) ;  /* 0x000000f000007945 */ /* 0x000fe80003800200 */
[----:B------:R-:W-:Y:S05]  /*6010*/  @P1 BRA `(.L_x_306) ;  /* 0x0000000000341947 */ /* 0x000fea0003800000 */
[----:B0-----:R-:W0:Y:S01]  /*6020*/  LDS.64 R12, [R0+0x5400] ;  /* 0x00540000000c7984 */ /* 0x001e220000000a00 */
[----:B------:R-:W0:Y:S01]  /*6030*/  LDCU UR5, c[0x0][0x3c4] ;  /* 0x00007880ff0577ac */ /* 0x000e220008000800 */
[----:B------:R-:W5:Y:S01]  /*6040*/  LDCU.64 UR10, c[0x0][0x3a0] ;  /* 0x00007400ff0a77ac */ /* 0x000f620008000a00 */
[----:B0-----:R-:W-:Y:S02]  /*6050*/  SHF.R.U64 R2, R12, UR5, R13 ;  /* 0x000000050c027c19 */ /* 0x001fe4000800120d */
[----:B------:R-:W-:Y:S02]  /*6060*/  LOP3.LUT R13, R13, 0x80000000, RZ, 0x3c, !PT ;  /* 0x800000000d0d7812 */ /* 0x000fe400078e3cff */
[----:B------:R-:W-:-:S04]  /*6070*/  LOP3.LUT R2, R2, UR4, RZ, 0x30, !PT ;  /* 0x0000000402027c12 */ /* 0x000fc8000f8e30ff */
[----:B------:R-:W-:-:S05]  /*6080*/  LEA R2, R2, UR6, 0x3 ;  /* 0x0000000602027c11 */ /* 0x000fca000f8e18ff */
[----:B---34-:R-:W0:Y:S02]  /*6090*/  LDS.64 R14, [R2+0x9000] ;  /* 0x00900000020e7984 */ /* 0x018e240000000a00 */
[----:B0-----:R-:W-:-:S05]  /*60a0*/  IADD3 R4, P1, PT, R14, R61, RZ ;  /* 0x0000003d0e047210 */ /* 0x001fca0007f3e0ff */
[----:B------:R-:W-:Y:S01]  /*60b0*/  IMAD.X R15, RZ, RZ, R15, P1 ;  /* 0x000000ffff0f7224 */ /* 0x000fe200008e060f */
[----:B-----5:R-:W-:-:S04]  /*60c0*/  LEA R14, P1, R4, UR10, 0x3 ;  /* 0x0000000a040e7c11 */ /* 0x020fc8000f8218ff */
[----:B------:R-:W-:-:S05]  /*60d0*/  LEA.HI.X R15, R4, UR11, R15, 0x3, P1 ;  /* 0x0000000b040f7c11 */ /* 0x000fca00088f1c0f */
[----:B------:R0:W-:Y:S04]  /*60e0*/  STG.E.64 desc[UR8][R14.64+0x5400], R12 ;  /* 0x0054000c0e007986 */ /* 0x0001e8000c101b08 */
.L_x_306:
[----:B------:R-:W-:Y:S05]  /*60f0*/  BSYNC.RECONVERGENT B0 ;  /* 0x0000000000007941 */ /* 0x000fea0003800200 */
.L_x_305:
        /* <DEDUP_REMOVED lines=16> */
.L_x_308:
[----:B------:R-:W-:Y:S05]  /*6200*/  BSYNC.RECONVERGENT B0 ;  /* 0x0000000000007941 */ /* 0x000fea0003800200 */
.L_x_307:
        /* <DEDUP_REMOVED lines=16> */
.L_x_310:
[----:B------:R-:W-:Y:S05]  /*6310*/  BSYNC.RECONVERGENT B0 ;  /* 0x0000000000007941 */ /* 0x000fea0003800200 */
.L_x_309:
        /* <DEDUP_REMOVED lines=16> */
.L_x_312:
[----:B------:R-:W-:Y:S05]  /*6420*/  BSYNC.RECONVERGENT B0 ;  /* 0x0000000000007941 */ /* 0x000fea0003800200 */
.L_x_311:
        /* <DEDUP_REMOVED lines=16> */
.L_x_314:
[----:B------:R-:W-:Y:S05]  /*6530*/  BSYNC.RECONVERGENT B0 ;  /* 0x0000000000007941 */ /* 0x000fea0003800200 */
.L_x_313:
[----:B------:R-:W-:Y:S01]  /*6540*/  NOP ;  /* 0x0000000000007918 */ /* 0x000fe20000000000 */
.L_x_290:
[----:B------:R0:W5:Y:S01]  /*6550*/  @!P5 LDG.E.64 R44, desc[UR8][R64.64] ;  /* 0x00000008402cd981 */ /* 0x000162000c1e1b00 */
[----:B------:R-:W1:Y:S03]  /*6560*/  LDCU UR5, c[0x0][0x3c4] ;  /* 0x00007880ff0577ac */ /* 0x000e660008000800 */
[----:B------:R0:W5:Y:S04]  /*6570*/  @!P5 LDG.E.64 R46, desc[UR8][R64.64+0x100] ;  /* 0x00010008402ed981 */ /* 0x000168000c1e1b00 */
        /* <DEDUP_REMOVED lines=10> */
[----:B0-----:R-:W1:Y:S04]  /*6620*/  LDS.64 R12, [R0] ;  /* 0x00000000000c7984 */ /* 0x001e680000000a00 */
[----:B---34-:R-:W0:Y:S04]  /*6630*/  LDS.64 R14, [R0+0xc00] ;  /* 0x000c0000000e7984 */ /* 0x018e280000000a00 */
[----:B------:R-:W3:Y:S04]  /*6640*/  LDS.64 R16, [R0+0x1800] ;  /* 0x0018000000107984 */ /* 0x000ee80000000a00 */
[----:B------:R-:W4:Y:S04]  /*6650*/  LDS.64 R18, [R0+0x2400] ;  /* 0x0024000000127984 */ /* 0x000f280000000a00 */
[----:B------:R-:W4:Y:S04]  /*6660*/  LDS.64 R20, [R0+0x3000] ;  /* 0x0030000000147984 */ /* 0x000f280000000a00 */
[----:B------:R-:W4:Y:S04]  /*6670*/  LDS.64 R22, [R0+0x3c00] ;  /* 0x003c000000167984 */ /* 0x000f280000000a00 */
[----:B------:R-:W4:Y:S04]  /*6680*/  LDS.64 R28, [R0+0x4800] ;  /* 0x00480000001c7984 */ /* 0x000f280000000a00 */
[----:B------:R-:W4:Y:S04]  /*6690*/  LDS.64 R30, [R0+0x5400] ;  /* 0x00540000001e7984 */ /* 0x000f280000000a00 */
[----:B------:R-:W4:Y:S04]  /*66a0*/  LDS.64 R32, [R0+0x6000] ;  /* 0x0060000000207984 */ /* 0x000f280000000a00 */
[----:B------:R-:W4:Y:S04]  /*66b0*/  LDS.64 R34, [R0+0x6c00] ;  /* 0x006c000000227984 */ /* 0x000f280000000a00 */
[----:B------:R-:W4:Y:S01]  /*66c0*/  LDS.64 R42, [R0+0x7800] ;  /* 0x00780000002a7984 */ /* 0x000f220000000a00 */
[----:B-1----:R-:W-:-:S03]  /*66d0*/  SHF.R.U64 R24, R12, UR5, R13 ;  /* 0x000000050c187c19 */ /* 0x002fc6000800120d */
[----:B------:R2:W1:Y:S01]  /*66e0*/  LDS.64 R74, [R0+0x8400] ;  /* 0x00840000004a7984 */ /* 0x0004620000000a00 */
[----:B0-----:R-:W-:Y:S02]  /*66f0*/  SHF.R.U64 R12, R14, UR5, R15 ;  /* 0x000000050e0c7c19 */ /* 0x001fe4000800120f */
[----:B---3--:R-:W-:Y:S01]  /*6700*/  SHF.R.U64 R17, R16, UR5, R17 ;  /* 0x0000000510117c19 */ /* 0x008fe20008001211 */
[----:B--2---:R-:W0:Y:S01]  /*6710*/  S2R R0, SR_TID.X ;  /* 0x0000000000007919 */ /* 0x004e220000002100 */
[----:B----4-:R-:W-:Y:S02]  /*6720*/  SHF.R.U64 R16, R18, UR5, R19 ;  /* 0x0000000512107c19 */ /* 0x010fe40008001213 */
[----:B------:R-:W-:Y:S02]  /*6730*/  SHF.R.U64 R15, R20, UR5, R21 ;  /* 0x00000005140f7c19 */ /* 0x000fe40008001215 */
[----:B------:R-:W-:Y:S02]  /*6740*/  SHF.R.U64 R14, R22, UR5, R23 ;  /* 0x00000005160e7c19 */ /* 0x000fe40008001217 */
[----:B------:R-:W-:-:S02]  /*6750*/  SHF.R.U64 R13, R28, UR5, R29 ;  /* 0x000000051c0d7c19 */ /* 0x000fc4000800121d */
[----:B------:R-:W-:Y:S02]  /*6760*/  SHF.R.U64 R10, R30, UR5, R31 ;  /* 0x000000051e0a7c19 */ /* 0x000fe4000800121f */
[----:B------:R-:W-:Y:S02]  /*6770*/  SHF.R.U64 R8, R32, UR5, R33 ;  /* 0x0000000520087c19 */ /* 0x000fe40008001221 */
[----:B------:R-:W-:Y:S02]  /*6780*/  SHF.R.U64 R6, R34, UR5, R35 ;  /* 0x0000000522067c19 */ /* 0x000fe40008001223 */
[----:B------:R-:W-:Y:S02]  /*6790*/  SHF.R.U64 R4, R42, UR5, R43 ;  /* 0x000000052a047c19 */ /* 0x000fe4000800122b */
[----:B-1----:R-:W-:Y:S01]  /*67a0*/  SHF.R.U64 R2, R74, UR5, R75 ;  /* 0x000000054a027c19 */ /* 0x002fe2000800124b */
[----:B------:R-:W1:Y:S01]  /*67b0*/  LDCU UR5, c[0x0][0x3c0] ;  /* 0x00007800ff0577ac */ /* 0x000e620008000800 */
[----:B------:R-:W-:-:S02]  /*67c0*/  LOP3.LUT R19, R24, UR4, RZ, 0x30, !PT ;  /* 0x0000000418137c12 */ /* 0x000fc4000f8e30ff */
        /* <DEDUP_REMOVED lines=9> */
[----:B------:R-:W-:Y:S02]  /*6860*/  LOP3.LUT R4, R4, UR4, RZ, 0x30, !PT ;  /* 0x0000000404047c12 */ /* 0x000fe4000f8e30ff */
[----:B------:R-:W-:Y:S01]  /*6870*/  LOP3.LUT R2, R2, UR4, RZ, 0x30, !PT ;  /* 0x0000000402027c12 */ /* 0x000fe2000f8e30ff */
[----:B01----:R-:W-:Y:S06]  /*6880*/  @!P5 BRA `(.L_x_315) ;  /* 0x000000000090d947 */ /* 0x003fec0003800000 */
[----:B------:R-:W-:Y:S01]  /*6890*/  UIMAD UR4, UR7, -0x1200, UR5 ;  /* 0xffffee00070478a4 */ /* 0x000fe2000f8e0205 */
[C---:B------:R-:W-:Y:S02]  /*68a0*/  VIADD R12, R70.reuse, 0x20 ;  /* 0x00000020460c7836 */ /* 0x040fe40000000000 */
[C---:B------:R-:W-:Y:S02]  /*68b0*/  VIADD R20, R70.reuse, 0x40 ;  /* 0x0000004046147836 */ /* 0x040fe40000000000 */
[C---:B------:R-:W-:Y:S01]  /*68c0*/  VIADD R21, R70.reuse, 0x80 ;  /* 0x0000008046157836 */ /* 0x040fe20000000000 */
[----:B------:R-:W-:Y:S02]  /*68d0*/  ISETP.GE.AND P3, PT, R70, UR4, PT ;  /* 0x0000000446007c0c */ /* 0x000fe4000bf66270 */
[----:B------:R-:W-:Y:S01]  /*68e0*/  ISETP.GE.AND P4, PT, R12, UR4, PT ;  /* 0x000000040c007c0c */ /* 0x000fe2000bf86270 */
[----:B------:R-:W-:Y:S01]  /*68f0*/  VIADD R12, R70, 0x60 ;  /* 0x00000060460c7836 */ /* 0x000fe20000000000 */
[----:B------:R-:W-:Y:S01]  /*6900*/  ISETP.GE.AND P6, PT, R20, UR4, PT ;  /* 0x0000000414007c0c */ /* 0x000fe2000bfc6270 */
[----:B------:R-:W-:Y:S01]  /*6910*/  VIADD R20, R70, 0xa0 ;  /* 0x000000a046147836 */ /* 0x000fe20000000000 */
[----:B------:R-:W-:-:S02]  /*6920*/  ISETP.GE.AND P1, PT, R21, UR4, PT ;  /* 0x0000000415007c0c */ /* 0x000fc4000bf26270 */
[----:B------:R-:W-:Y:S01]  /*6930*/  ISETP.GE.AND P0, PT, R12, UR4, PT ;  /* 0x000000040c007c0c */ /* 0x000fe2000bf06270 */
[----:B------:R-:W-:Y:S01]  /*6940*/  VIADD R12, R70, 0xc0 ;  /* 0x000000c0460c7836 */ /* 0x000fe20000000000 */
[----:B------:R-:W-:Y:S01]  /*6950*/  ISETP.GE.AND P2, PT, R20, UR4, PT ;  /* 0x0000000414007c0c */ /* 0x000fe2000bf46270 */
[----:B------:R-:W-:Y:S02]  /*6960*/  VIADD R20, R70, 0xe0 ;  /* 0x000000e046147836 */ /* 0x000fe40000000000 */
[----:B-----5:R0:W5:Y:S01]  /*6970*/  @!P3 LDG.E.64 R44, desc[UR8][R64.64] ;  /* 0x00000008402cb981 */ /* 0x020162000c1e1b00 */
[----:B------:R-:W-:Y:S01]  /*6980*/  ISETP.GE.AND P3, PT, R12, UR4, PT ;  /* 0x000000040c007c0c */ /* 0x000fe2000bf66270 */
[----:B------:R-:W-:Y:S02]  /*6990*/  VIADD R12, R70, 0x100 ;  /* 0x00000100460c7836 */ /* 0x000fe40000000000 */
[----:B------:R0:W5:Y:S01]  /*69a0*/  @!P4 LDG.E.64 R46, desc[UR8][R64.64+0x100] ;  /* 0x00010008402ec981 */ /* 0x000162000c1e1b00 */
[----:B------:R-:W-:Y:S01]  /*69b0*/  ISETP.GE.AND P4, PT, R20, UR4, PT ;  /* 0x0000000414007c0c */ /* 0x000fe2000bf86270 */
[----:B------:R-:W-:-:S02]  /*69c0*/  VIADD R20, R70, 0x120 ;  /* 0x0000012046147836 */ /* 0x000fc40000000000 */
[----:B------:R0:W5:Y:S01]  /*69d0*/  @!P6 LDG.E.64 R48, desc[UR8][R64.64+0x200] ;  /* 0x000200084030e981 */ /* 0x000162000c1e1b00 */
[----:B------:R-:W-:Y:S01]  /*69e0*/  ISETP.GE.AND P6, PT, R12, UR4, PT ;  /* 0x000000040c007c0c */ /* 0x000fe2000bfc6270 */
[C---:B------:R-:W-:Y:S02]  /*69f0*/  VIADD R12, R70.reuse, 0x140 ;  /* 0x00000140460c7836 */ /* 0x040fe40000000000 */
[----:B------:R-:W-:Y:S01]  /*6a00*/  VIADD R70, R70, 0x160 ;  /* 0x0000016046467836 */ /* 0x000fe20000000000 */
[----:B------:R0:W5:Y:S01]  /*6a10*/  @!P0 LDG.E.64 R50, desc[UR8][R64.64+0x300] ;  /* 0x0003000840328981 */ /* 0x000162000c1e1b00 */
[----:B------:R-:W-:-:S03]  /*6a20*/  ISETP.GE.AND P0, PT, R20, UR4, PT ;  /* 0x0000000414007c0c */ /* 0x000fc6000bf06270 */
[----:B------:R0:W5:Y:S01]  /*6a30*/  @!P1 LDG.E.64 R52, desc[UR8][R64.64+0x400] ;  /* 0x0004000840349981 */ /* 0x000162000c1e1b00 */
[----:B------:R-:W-:-:S03]  /*6a40*/  ISETP.GE.AND P1, PT, R12, UR4, PT ;  /* 0x000000040c007c0c */ /* 0x000fc6000bf26270 */
[----:B------:R0:W5:Y:S01]  /*6a50*/  @!P2 LDG.E.64 R54, desc[UR8][R64.64+0x500] ;  /* 0x000500084036a981 */ /* 0x000162000c1e1b00 */
[----:B------:R-:W-:-:S03]  /*6a60*/  ISETP.GE.AND P2, PT, R70, UR4, PT ;  /* 0x0000000446007c0c */ /* 0x000fc6000bf46270 */
[----:B------:R0:W5:Y:S04]  /*6a70*/  @!P3 LDG.E.64 R56, desc[UR8][R64.64+0x600] ;  /* 0x000600084038b981 */ /* 0x000168000c1e1b00 */
[----:B------:R0:W5:Y:S04]  /*6a80*/  @!P4 LDG.E.64 R58, desc[UR8][R64.64+0x700] ;  /* 0x00070008403ac981 */ /* 0x000168000c1e1b00 */
[----:B------:R0:W5:Y:S04]  /*6a90*/  @!P6 LDG.E.64 R60, desc[UR8][R64.64+0x800] ;  /* 0x00080008403ce981 */ /* 0x000168000c1e1b00 */
[----:B------:R0:W5:Y:S04]  /*6aa0*/  @!P0 LDG.E.64 R62, desc[UR8][R64.64+0x900] ;  /* 0x00090008403e8981 */ /* 0x000168000c1e1b00 */
[----:B------:R0:W5:Y:S04]  /*6ab0*/  @!P1 LDG.E.64 R66, desc[UR8][R64.64+0xa00] ;  /* 0x000a000840429981 */ /* 0x000168000c1e1b00 */
[----:B------:R0:W5:Y:S02]  /*6ac0*/  @!P2 LDG.E.64 R68, desc[UR8][R64.64+0xb00] ;  /* 0x000b00084044a981 */ /* 0x000164000c1e1b00 */
.L_x_315:
[----:B------:R-:W-:Y:S08]  /*6ad0*/  BAR.SYNC.DEFER_BLOCKING 0x0 ;  /* 0x0000000000007b1d */ /* 0x000ff00000010000 */
[----:B------:R-:W1:Y:S01]  /*6ae0*/  S2UR UR6, SR_CgaCtaId ;  /* 0x00000000000679c3 */ /* 0x000e620000008800 */
[----:B------:R-:W-:Y:S01]  /*6af0*/  UMOV UR4, 0x400 ;  /* 0x0000040000047882 */ /* 0x000fe20000000000 */
[----:B-----5:R2:W-:Y:S04]  /*6b00*/  STS.64 [R37+-0x8], R44 ;  /* 0xfffff82c25007388 */ /* 0x0205e80000000a00 */
[----:B------:R2:W-:Y:S01]  /*6b10*/  STS.64 [R7+-0x8], R46 ;  /* 0xfffff82e07007388 */ /* 0x0005e20000000a00 */
[----:B-1----:R-:W-:-:S03]  /*6b20*/  ULEA UR6, UR6, UR4, 0x18 ;  /* 0x0000000406067291 */ /* 0x002fc6000f8ec0ff */
[----:B------:R2:W-:Y:S04]  /*6b30*/  STS.64 [R3+-0x8], R48 ;  /* 0xfffff83003007388 */ /* 0x0005e80000000a00 */
[----:B------:R2:W-:Y:S01]  /*6b40*/  STS.64 [R73+-0x8], R50 ;  /* 0xfffff83249007388 */ /* 0x0005e20000000a00 */
[----:B------:R-:W-:-:S03]  /*6b50*/  LEA R12, R0, UR6, 0x3 ;  /* 0x00000006000c7c11 */ /* 0x000fc6000f8e18ff */
[----:B------:R2:W-:Y:S04]  /*6b60*/  STS.64 [R11+-0x8], R52 ;  /* 0xfffff8340b007388 */ /* 0x0005e80000000a00 */
[----:B------:R2:W-:Y:S04]  /*6b70*/  STS.64 [R5+-0x8], R54 ;  /* 0xfffff83605007388 */ /* 0x0005e80000000a00 */
[----:B------:R2:W-:Y:S04]  /*6b80*/  STS.64 [R71+-0x8], R56 ;  /* 0xfffff83847007388 */ /* 0x0005e80000000a00 */
[----:B------:R2:W-:Y:S04]  /*6b90*/  STS.64 [R25+-0x8], R58 ;  /* 0xfffff83a19007388 */ /* 0x0005e80000000a00 */
[----:B------:R2:W-:Y:S04]  /*6ba0*/  STS.64 [R41+-0x8], R60 ;  /* 0xfffff83c29007388 */ /* 0x0005e80000000a00 */
[----:B------:R2:W-:Y:S04]  /*6bb0*/  STS.64 [R39+-0x8], R62 ;  /* 0xfffff83e27007388 */ /* 0x0005e80000000a00 */
[----:B------:R2:W-:Y:S04]  /*6bc0*/  STS.64 [R27+-0x8], R66 ;  /* 0xfffff8421b007388 */ /* 0x0005e80000000a00 */
[----:B------:R2:W-:Y:S01]  /*6bd0*/  STS.64 [R9+-0x8], R68 ;  /* 0xfffff84409007388 */ /* 0x0005e20000000a00 */
[----:B------:R-:W-:Y:S06]  /*6be0*/  BAR.SYNC.DEFER_BLOCKING 0x0 ;  /* 0x0000000000007b1d */ /* 0x000fec0000010000 */
[----:B------:R-:W-:Y:S05]  /*6bf0*/  @P5 BRA `(.L_x_316) ;  /* 0x0000000400b85947 */ /* 0x000fea0003800000 */
[----:B------:R-:W-:Y:S01]  /*6c00*/  LEA R19, R19, UR6, 0x3 ;  /* 0x0000000613137c11 */ /* 0x000fe2000f8e18ff */
[----:B------:R-:W-:Y:S01]  /*6c10*/  LDS.64 R20, [R12] ;  /* 0x000000000c147984 */ /* 0x000fe20000000a00 */
[----:B------:R-:W1:Y:S01]  /*6c20*/  LDCU.64 UR4, c[0x0][0x3b0] ;  /* 0x00007600ff0477ac */ /* 0x000e620008000a00 */
[----:B------:R-:W-:Y:S02]  /*6c30*/  LEA R13, R13, UR6, 0x3 ;  /* 0x000000060d0d7c11 */ /* 0x000fe4000f8e18ff */
[----:B------:R-:W2:Y:S02]  /*6c40*/  LDS.64 R22, [R19+0x9000] ;  /* 0x0090000013167984 */ /* 0x000ea40000000a00 */
[----:B--2---:R-:W-:-:S05]  /*6c50*/  IADD3 R3, P0, PT, R22, R0, RZ ;  /* 0x0000000016037210 */ /* 0x004fca0007f1e0ff */
[----:B------:R-:W-:Y:S01]  /*6c60*/  IMAD.X R22, RZ, RZ, R23, P0 ;  /* 0x000000ffff167224 */ /* 0x000fe200000e0617 */
[----:B-1----:R-:W-:-:S04]  /*6c70*/  LEA R24, P0, R3, UR4, 0x3 ;  /* 0x0000000403187c11 */ /* 0x002fc8000f8018ff */
[----:B------:R-:W-:Y:S02]  /*6c80*/  LEA.HI.X R25, R3, UR5, R22, 0x3, P0 ;  /* 0x0000000503197c11 */ /* 0x000fe400080f1c16 */
[----:B------:R-:W-:-:S03]  /*6c90*/  LEA R3, R18, UR6, 0x3 ;  /* 0x0000000612037c11 */ /* 0x000fc6000f8e18ff */
[----:B------:R-:W-:Y:S01]  /*6ca0*/  STG.E.64 desc[UR8][R24.64], R20 ;  /* 0x0000001418007986 */ /* 0x000fe2000c101b08 */
[----:B------:R-:W-:-:S03]  /*6cb0*/  NOP ;  /* 0x0000000000007918 */ /* 0x000fc60000000000 */
[----:B------:R-:W1:Y:S04]  /*6cc0*/  LDS.64 R22, [R3+0x9000] ;  /* 0x0090000003167984 */ /* 0x000e680000000a00 */
[----:B------:R-:W2:Y:S01]  /*6cd0*/  LDS.64 R18, [R12+0xc00] ;  /* 0x000c00000c127984 */ /* 0x000ea20000000a00 */
[----:B-1----:R-:W-:-:S05]  /*6ce0*/  IADD3 R5, P0, PT, R22, R0, RZ ;  /* 0x0000000016057210 */ /* 0x002fca0007f1e0ff */
[----:B------:R-:W-:Y:S01]  /*6cf0*/  IMAD.X R22, RZ, RZ, R23, P0 ;  /* 0x000000ffff167224 */ /* 0x000fe200000e0617 */
[----:B------:R-:W-:-:S04]  /*6d00*/  LEA R26, P0, R5, UR4, 0x3 ;  /* 0x00000004051a7c11 */ /* 0x000fc8000f8018ff */
[----:B------:R-:W-:Y:S02]  /*6d10*/  LEA.HI.X R27, R5, UR5, R22, 0x3, P0 ;  /* 0x00000005051b7c11 */ /* 0x000fe400080f1c16 */
[----:B------:R-:W-:-:S03]  /*6d20*/  LEA R5, R17, UR6, 0x3 ;  /* 0x0000000611057c11 */ /* 0x000fc6000f8e18ff */
[----:B--2---:R-:W-:Y:S01]  /*6d30*/  STG.E.64 desc[UR8][R26.64+0xc00], R18 ;  /* 0x000c00121a007986 */ /* 0x004fe2000c101b08 */
        /* <DEDUP_REMOVED lines=33> */
[----:B------:R-:W-:-:S05]  /*6f50*/  LEA.HI.X R23, R5, UR5, R16, 0x3, P0 ;  /* 0x0000000505177c11 */ /* 0x000fca00080f1c10 */
[----:B--2---:R-:W-:Y:S01]  /*6f60*/  STG.E.64 desc[UR8][R22.64+0x3c00], R14 ;  /* 0x003c000e16007986 */ /* 0x004fe2000c101b08 */
[----:B------:R-:W-:-:S03]  /*6f70*/  NOP ;  /* 0x0000000000007918 */ /* 0x000fc60000000000 */
[----:B------:R1:W2:Y:S04]  /*6f80*/  LDS.64 R18, [R13+0x9000] ;  /* 0x009000000d127984 */ /* 0x0002a80000000a00 */
[----:B------:R-:W3:Y:S01]  /*6f90*/  LDS.64 R16, [R12+0x4800] ;  /* 0x004800000c107984 */ /* 0x000ee20000000a00 */
[----:B-1----:R-:W-:Y:S02]  /*6fa0*/  LEA R13, R4, UR6, 0x3 ;  /* 0x00000006040d7c11 */ /* 0x002fe4000f8e18ff */
[----:B--2---:R-:W-:-:S05]  /*6fb0*/  IADD3 R3, P0, PT, R18, R0, RZ ;  /* 0x0000000012037210 */ /* 0x004fca0007f1e0ff */
[----:B------:R-:W-:Y:S01]  /*6fc0*/  IMAD.X R20, RZ, RZ, R19, P0 ;  /* 0x000000ffff147224 */ /* 0x000fe200000e0613 */
[----:B------:R-:W-:-:S04]  /*6fd0*/  LEA R18, P0, R3, UR4, 0x3 ;  /* 0x0000000403127c11 */ /* 0x000fc8000f8018ff */
[----:B------:R-:W-:Y:S02]  /*6fe0*/  LEA.HI.X R19, R3, UR5, R20, 0x3, P0 ;  /* 0x0000000503137c11 */ /* 0x000fe400080f1c14 */
[----:B------:R-:W-:-:S03]  /*6ff0*/  LEA R3, R10, UR6, 0x3 ;  /* 0x000000060a037c11 */ /* 0x000fc6000f8e18ff */
[----:B---3--:R-:W-:Y:S01]  /*7000*/  STG.E.64 desc[UR8][R18.64+0x4800], R16 ;  /* 0x0048001012007986 */ /* 0x008fe2000c101b08 */
        /* <DEDUP_REMOVED lines=43> */
[----:B------:R-:W-:Y:S01]  /*72c0*/  NOP ;  /* 0x0000000000007918 */ /* 0x000fe20000000000 */
[----:B------:R-:W-:Y:S05]  /*72d0*/  EXIT ;  /* 0x000000000000794d */ /* 0x000fea0003800000 */
.L_x_316:
[----:B------:R-:W-:Y:S01]  /*72e0*/  LEA R21, R19, UR6, 0x3 ;  /* 0x0000000613157c11 */ /* 0x000fe2000f8e18ff */
[----:B------:R-:W-:Y:S01]  /*72f0*/  UIMAD UR4, UR7, -0x1200, UR5 ;  /* 0xffffee00070478a4 */ /* 0x000fe2000f8e0205 */
[----:B------:R-:W-:Y:S02]  /*7300*/  LEA R19, R18, UR6, 0x3 ;  /* 0x0000000612137c11 */ /* 0x000fe4000f8e18ff */
[----:B------:R-:W-:Y:S02]  /*7310*/  LEA R17, R17, UR6, 0x3 ;  /* 0x0000000611117c11 */ /* 0x000fe4000f8e18ff */
[----:B------:R-:W1:Y:S01]  /*7320*/  LDS.64 R20, [R21+0x9000] ;  /* 0x0090000015147984 */ /* 0x000e620000000a00 */
[----:B------:R-:W-:Y:S02]  /*7330*/  ISETP.GE.AND P1, PT, R0, UR4, PT ;  /* 0x0000000400007c0c */ /* 0x000fe4000bf26270 */
[----:B--2---:R-:W-:Y:S02]  /*7340*/  LEA R5, R16, UR6, 0x3 ;  /* 0x0000000610057c11 */ /* 0x004fe4000f8e18ff */
[----:B------:R-:W-:-:S02]  /*7350*/  LEA R13, R13, UR6, 0x3 ;  /* 0x000000060d0d7c11 */ /* 0x000fc4000f8e18ff */
[----:B------:R-:W-:Y:S02]  /*7360*/  LEA R11, R10, UR6, 0x3 ;  /* 0x000000060a0b7c11 */ /* 0x000fe4000f8e18ff */
[----:B------:R-:W-:Y:S02]  /*7370*/  LEA R9, R8, UR6, 0x3 ;  /* 0x0000000608097c11 */ /* 0x000fe4000f8e18ff */
[----:B------:R-:W-:-:S03]  /*7380*/  LEA R7, R6, UR6, 0x3 ;  /* 0x0000000606077c11 */ /* 0x000fc6000f8e18ff */
[----:B------:R-:W2:Y:S01]  /*7390*/  @!P1 LDS.64 R22, [R12] ;  /* 0x000000000c169984 */ /* 0x000ea20000000a00 */
[----:B------:R-:W3:Y:S01]  /*73a0*/  @!P1 LDC.64 R24, c[0x0][0x3b0] ;  /* 0x0000ec00ff189b82 */ /* 0x000ee20000000a00 */
[----:B-1----:R-:W-:-:S05]  /*73b0*/  @!P1 IADD3 R3, P0, PT, R20, R0, RZ ;  /* 0x0000000014039210 */ /* 0x002fca0007f1e0ff */
[----:B------:R-:W-:Y:S01]  /*73c0*/  @!P1 IMAD.X R20, RZ, RZ, R21, P0 ;  /* 0x000000ffff149224 */ /* 0x000fe200000e0615 */
[----:B---3--:R-:W-:-:S04]  /*73d0*/  @!P1 LEA R24, P0, R3, R24, 0x3 ;  /* 0x0000001803189211 */ /* 0x008fc800078018ff */
[----:B------:R-:W-:Y:S01]  /*73e0*/  @!P1 LEA.HI.X R25, R3, R25, R20, 0x3, P0 ;  /* 0x0000001903199211 */ /* 0x000fe200000f1c14 */
[----:B------:R-:W-:-:S04]  /*73f0*/  VIADD R3, R0, 0x180 ;  /* 0x0000018000037836 */ /* 0x000fc80000000000 */
[----:B--2---:R-:W-:Y:S01]  /*7400*/  @!P1 STG.E.64 desc[UR8][R24.64], R22 ;  /* 0x0000001618009986 */ /* 0x004fe2000c101b08 */
[----:B------:R-:W-:-:S03]  /*7410*/  NOP ;  /* 0x0000000000007918 */ /* 0x000fc60000000000 */
[----:B------:R-:W1:Y:S01]  /*7420*/  LDS.64 R18, [R19+0x9000] ;  /* 0x0090000013127984 */ /* 0x000e620000000a00 */
[----:B------:R-:W-:-:S13]  /*7430*/  ISETP.GE.AND P1, PT, R3, UR4, PT ;  /* 0x0000000403007c0c */ /* 0x000fda000bf26270 */
[----:B------:R-:W2:Y:S01]  /*7440*/  @!P1 LDS.64 R20, [R12+0xc00] ;  /* 0x000c00000c149984 */ /* 0x000ea20000000a00 */
        /* <DEDUP_REMOVED lines=25> */
[----:B---3--:R-:W-:Y:S02]  /*75e0*/  @!P1 LEA R26, P0, R3, R26, 0x3 ;  /* 0x0000001a031a9211 */ /* 0x008fe400078018ff */
[----:B------:R-:W-:Y:S02]  /*75f0*/  LEA R17, R15, UR6, 0x3 ;  /* 0x000000060f117c11 */ /* 0x000fe4000f8e18ff */
[----:B------:R-:W-:Y:S01]  /*7600*/  @!P1 LEA.HI.X R27, R3, R27, R16, 0x3, P0 ;  /* 0x0000001b031b9211 */ /* 0x000fe200000f1c10 */
[----:B------:R-:W-:Y:S01]  /*7610*/  VIADD R3, R0, 0x600 ;  /* 0x0000060000037836 */ /* 0x000fe20000000000 */
[----:B------:R-:W-:-:S03]  /*7620*/  LEA R15, R14, UR6, 0x3 ;  /* 0x000000060e0f7c11 */ /* 0x000fc6000f8e18ff */
        /* <DEDUP_REMOVED lines=24> */
[----:B------:R1:W2:Y:S01]  /*77b0*/  LDS.64 R14, [R13+0x9000] ;  /* 0x009000000d0e7984 */ /* 0x0002a20000000a00 */
[----:B------:R-:W-:Y:S02]  /*77c0*/  ISETP.GE.AND P1, PT, R3, UR4, PT ;  /* 0x0000000403007c0c */ /* 0x000fe4000bf26270 */
[----:B-1----:R-:W-:-:S11]  /*77d0*/  LEA R13, R4, UR6, 0x3 ;  /* 0x00000006040d7c11 */ /* 0x002fd6000f8e18ff */
[----:B------:R-:W1:Y:S01]  /*77e0*/  @!P1 LDS.64 R18, [R12+0x4800] ;  /* 0x004800000c129984 */ /* 0x000e620000000a00 */
[----:B------:R-:W3:Y:S01]  /*77f0*/  @!P1 LDC.64 R20, c[0x0][0x3b0] ;  /* 0x0000ec00ff149b82 */ /* 0x000ee20000000a00 */
[----:B--2---:R-:W-:-:S05]  /*7800*/  @!P1 IADD3 R3, P0, PT, R14, R0, RZ ;  /* 0x000000000e039210 */ /* 0x004fca0007f1e0ff */
[----:B------:R-:W-:Y:S01]  /*7810*/  @!P1 IMAD.X R14, RZ, RZ, R15, P0 ;  /* 0x000000ffff0e9224 */ /* 0x000fe200000e060f */
[----:B---3--:R-:W-:-:S04]  /*7820*/  @!P1 LEA R20, P0, R3, R20, 0x3 ;  /* 0x0000001403149211 */ /* 0x008fc800078018ff */
[----:B------:R-:W-:Y:S01]  /*7830*/  @!P1 LEA.HI.X R21, R3, R21, R14, 0x3, P0 ;  /* 0x0000001503159211 */ /* 0x000fe200000f1c0e */
[----:B------:R-:W-:-:S04]  /*7840*/  VIADD R3, R0, 0xa80 ;  /* 0x00000a8000037836 */ /* 0x000fc80000000000 */
[----:B-1----:R-:W-:Y:S01]  /*7850*/  @!P1 STG.E.64 desc[UR8][R20.64+0x4800], R18 ;  /* 0x0048001214009986 */ /* 0x002fe2000c101b08 */
        /* <DEDUP_REMOVED lines=8> */
[----:B------:R-:W-:Y:S02]  /*78e0*/  @!P1 LEA.HI.X R17, R3, R17, R10, 0x3, P0 ;  /* 0x0000001103119211 */ /* 0x000fe400000f1c0a */
[----:B------:R-:W-:-:S03]  /*78f0*/  LOP3.LUT R3, R0, 0xc00, RZ, 0xfc, !PT ;  /* 0x00000c0000037812 */ /* 0x000fc600078efcff */
        /* <DEDUP_REMOVED lines=22> */
[----:B--2---:R1:W-:Y:S01]  /*7a60*/  @!P1 STG.E.64 desc[UR8][R14.64+0x6c00], R8 ;  /* 0x006c00080e009986 */ /* 0x0043e2000c101b08 */
[----:B------:R-:W-:-:S03]  /*7a70*/  NOP ;  /* 0x0000000000007918 */ /* 0x000fc60000000000 */
[----:B------:R-:W2:Y:S01]  /*7a80*/  LDS.64 R4, [R13+0x9000] ;  /* 0x009000000d047984 */ /* 0x000ea20000000a00 */
[----:B------:R-:W-:Y:S01]  /*7a90*/  ISETP.GE.AND P1, PT, R3, UR4, PT ;  /* 0x0000000403007c0c */ /* 0x000fe2000bf26270 */
[----:B-1----:R-:W-:-:S12]  /*7aa0*/  VIADD R8, R0, 0x1080 ;  /* 0x0000108000087836 */ /* 0x002fd80000000000 */
[----:B------:R-:W1:Y:S01]  /*7ab0*/  @!P1 LDS.64 R6, [R12+0x7800] ;  /* 0x007800000c069984 */ /* 0x000e620000000a00 */
[----:B------:R-:W3:Y:S01]  /*7ac0*/  @!P1 LDC.64 R16, c[0x0][0x3b0] ;  /* 0x0000ec00ff109b82 */ /* 0x000ee20000000a00 */
[----:B--2---:R-:W-:-:S05]  /*7ad0*/  @!P1 IADD3 R3, P0, PT, R4, R0, RZ ;  /* 0x0000000004039210 */ /* 0x004fca0007f1e0ff */
[----:B------:R-:W-:Y:S01]  /*7ae0*/  @!P1 IMAD.X R10, RZ, RZ, R5, P0 ;  /* 0x000000ffff0a9224 */ /* 0x000fe200000e0605 */
[----:B---3--:R-:W-:-:S04]  /*7af0*/  @!P1 LEA R4, P0, R3, R16, 0x3 ;  /* 0x0000001003049211 */ /* 0x008fc800078018ff */
[----:B------:R-:W-:Y:S02]  /*7b00*/  @!P1 LEA.HI.X R5, R3, R17, R10, 0x3, P0 ;  /* 0x0000001103059211 */ /* 0x000fe400000f1c0a */
[----:B------:R-:W-:-:S03]  /*7b10*/  LEA R10, R2, UR6, 0x3 ;  /* 0x00000006020a7c11 */ /* 0x000fc6000f8e18ff */
[----:B-1----:R-:W-:Y:S01]  /*7b20*/  @!P1 STG.E.64 desc[UR8][R4.64+0x7800], R6 ;  /* 0x0078000604009986 */ /* 0x002fe2000c101b08 */
[----:B------:R-:W-:-:S03]  /*7b30*/  NOP ;  /* 0x0000000000007918 */ /* 0x000fc60000000000 */
[----:B------:R-:W1:Y:S01]  /*7b40*/  LDS.64 R2, [R10+0x9000] ;  /* 0x009000000a027984 */ /* 0x000e620000000a00 */
[----:B------:R-:W-:-:S13]  /*7b50*/  ISETP.GE.AND P1, PT, R8, UR4, PT ;  /* 0x0000000408007c0c */ /* 0x000fda000bf26270 */
[----:B------:R-:W2:Y:S01]  /*7b60*/  @!P1 LDS.64 R12, [R12+0x8400] ;  /* 0x008400000c0c9984 */ /* 0x000ea20000000a00 */
[----:B------:R-:W3:Y:S01]  /*7b70*/  @!P1 LDC.64 R8, c[0x0][0x3b0] ;  /* 0x0000ec00ff089b82 */ /* 0x000ee20000000a00 */
[----:B-1----:R-:W-:-:S05]  /*7b80*/  IADD3 R0, P0, PT, R2, R0, RZ ;  /* 0x0000000002007210 */ /* 0x002fca0007f1e0ff */
[----:B------:R-:W-:Y:S01]  /*7b90*/  IMAD.X R3, RZ, RZ, R3, P0 ;  /* 0x000000ffff037224 */ /* 0x000fe200000e0603 */
[----:B---3--:R-:W-:-:S04]  /*7ba0*/  @!P1 LEA R2, P0, R0, R8, 0x3 ;  /* 0x0000000800029211 */ /* 0x008fc800078018ff */
[----:B------:R-:W-:-:S05]  /*7bb0*/  @!P1 LEA.HI.X R3, R0, R9, R3, 0x3, P0 ;  /* 0x0000000900039211 */ /* 0x000fca00000f1c03 */
[----:B--2---:R-:W-:Y:S01]  /*7bc0*/  @!P1 STG.E.64 desc[UR8][R2.64+0x8400], R12 ;  /* 0x0084000c02009986 */ /* 0x004fe2000c101b08 */
[----:B------:R-:W-:Y:S01]  /*7bd0*/  NOP ;  /* 0x0000000000007918 */ /* 0x000fe20000000000 */
[----:B------:R-:W-:Y:S05]  /*7be0*/  EXIT ;  /* 0x000000000000794d */ /* 0x000fea0003800000 */
.L_x_253:
[----:B------:R-:W-:Y:S02]  /*7bf0*/  IMAD.MOV.U32 R0, RZ, RZ, 0x1 ;  /* 0x00000001ff007424 */ /* 0x000fe400078e00ff */
[----:B------:R-:W-:Y:S02]  /*7c00*/  IMAD.MOV.U32 R77, RZ, RZ, R2 ;  /* 0x000000ffff4d7224 */ /* 0x000fe400078e0002 */
[----:B------:R-:W-:Y:S02]  /*7c10*/  IMAD.MOV.U32 R72, RZ, RZ, RZ ;  /* 0x000000ffff487224 */ /* 0x000fe400078e00ff */
[----:B------:R-:W-:-:S07]  /*7c20*/  IMAD.MOV.U32 R73, RZ, RZ, -0x1 ;  /* 0xffffffffff497424 */ /* 0x000fce00078e00ff */
[----:B------:R-:W-:Y:S05]  /*7c30*/  WARPSYNC.COLLECTIVE R73, `(.L_x_317) ;  /* 0x0000000049087348 */ /* 0x000fea0003c00000 */
[----:B------:R0:W1:Y:S02]  /*7c40*/  SHFL.UP P0, R0, R77, R0, R72 ;  /* 0x040000004d007389 */ /* 0x0000640000000048 */
[----:B01----:R-:W-:Y:S05]  /*7c50*/  ENDCOLLECTIVE ;  /* 0x000000000000791b */ /* 0x003fea0003800000 */
.L_x_317:
[----:B------:R-:W-:Y:S02]  /*7c60*/  IMAD.MOV.U32 R74, RZ, RZ, R0 ;  /* 0x000000ffff4a7224 */ /* 0x000fe400078e0000 */
[----:B------:R-:W-:Y:S02]  /*7c70*/  IMAD.MOV.U32 R0, RZ, RZ, 0x2 ;  /* 0x00000002ff007424 */ /* 0x000fe400078e00ff */
[----:B------:R-:W-:-:S04]  /*7c80*/  @P0 IMAD.IADD R74, R2, 0x1, R74 ;  /* 0x00000001024a0824 */ /* 0x000fc800078e024a */
[----:B------:R-:W-:-:S07]  /*7c90*/  IMAD.MOV.U32 R77, RZ, RZ, R74 ;  /* 0x000000ffff4d7224 */ /* 0x000fce00078e004a */
[----:B------:R-:W-:Y:S05]  /*7ca0*/  WARPSYNC.COLLECTIVE R73, `(.L_x_318) ;  /* 0x0000000049087348 */ /* 0x000fea0003c00000 */
[----:B------:R0:W1:Y:S02]  /*7cb0*/  SHFL.UP P0, R0, R77, R0, R72 ;  /* 0x040000004d007389 */ /* 0x0000640000000048 */
[----:B01----:R-:W-:Y:S05]  /*7cc0*/  ENDCOLLECTIVE ;  /* 0x000000000000791b */ /* 0x003fea0003800000 */
.L_x_318:
[----:B------:R-:W-:Y:S02]  /*7cd0*/  IMAD.MOV.U32 R71, RZ, RZ, R0 ;  /* 0x000000ffff477224 */ /* 0x000fe400078e0000 */
[----:B------:R-:W-:Y:S02]  /*7ce0*/  IMAD.MOV.U32 R0, RZ, RZ, 0x4 ;  /* 0x00000004ff007424 */ /* 0x000fe400078e00ff */
[----:B------:R-:W-:-:S04]  /*7cf0*/  @P0 IMAD.IADD R71, R74, 0x1, R71 ;  /* 0x000000014a470824 */ /* 0x000fc800078e0247 */
[----:B------:R-:W-:-:S07]  /*7d00*/  IMAD.MOV.U32 R77, RZ, RZ, R71 ;  /* 0x000000ffff4d7224 */ /* 0x000fce00078e0047 */
[----:B------:R-:W-:Y:S05]  /*7d10*/  WARPSYNC.COLLECTIVE R73, `(.L_x_319) ;  /* 0x0000000049087348 */ /* 0x000fea0003c00000 */
[----:B------:R0:W1:Y:S02]  /*7d20*/  SHFL.UP P0, R0, R77, R0, R72 ;  /* 0x040000004d007389 */ /* 0x0000640000000048 */
[----:B01----:R-:W-:Y:S05]  /*7d30*/  ENDCOLLECTIVE ;  /* 0x000000000000791b */ /* 0x003fea0003800000 */
.L_x_319:
[----:B------:R-:W-:Y:S02]  /*7d40*/  IMAD.MOV.U32 R74, RZ, RZ, R0 ;  /* 0x000000ffff4a7224 */ /* 0x000fe400078e0000 */
[----:B------:R-:W-:Y:S02]  /*7d50*/  IMAD.MOV.U32 R0, RZ, RZ, 0x8 ;  /* 0x00000008ff007424 */ /* 0x000fe400078e00ff */
[----:B------:R-:W-:-:S04]  /*7d60*/  @P0 IMAD.IADD R74, R71, 0x1, R74 ;  /* 0x00000001474a0824 */ /* 0x000fc800078e024a */
[----:B------:R-:W-:-:S07]  /*7d70*/  IMAD.MOV.U32 R77, RZ, RZ, R74 ;  /* 0x000000ffff4d7224 */ /* 0x000fce00078e004a */
[----:B------:R-:W-:Y:S05]  /*7d80*/  WARPSYNC.COLLECTIVE R73, `(.L_x_320) ;  /* 0x0000000049087348 */ /* 0x000fea0003c00000 */
[----:B------:R0:W1:Y:S02]  /*7d90*/  SHFL.UP P0, R0, R77, R0, R72 ;  /* 0x040000004d007389 */ /* 0x0000640000000048 */
[----:B01----:R-:W-:Y:S05]  /*7da0*/  ENDCOLLECTIVE ;  /* 0x000000000000791b */ /* 0x003fea0003800000 */
.L_x_320:
[----:B------:R-:W-:Y:S02]  /*7db0*/  IMAD.MOV.U32 R71, RZ, RZ, R0 ;  /* 0x000000ffff477224 */ /* 0x000fe400078e0000 */
[----:B------:R-:W-:Y:S02]  /*7dc0*/  IMAD.MOV.U32 R0, RZ, RZ, 0x10 ;  /* 0x00000010ff007424 */ /* 0x000fe400078e00ff */
[----:B------:R-:W-:-:S04]  /*7dd0*/  @P0 IMAD.IADD R71, R74, 0x1, R71 ;  /* 0x000000014a470824 */ /* 0x000fc800078e0247 */
[----:B------:R-:W-:-:S07]  /*7de0*/  IMAD.MOV.U32 R77, RZ, RZ, R71 ;  /* 0x000000ffff4d7224 */ /* 0x000fce00078e0047 */
[----:B------:R-:W-:Y:S05]  /*7df0*/  WARPSYNC.COLLECTIVE R73, `(.L_x_321) ;  /* 0x0000000049087348 */ /* 0x000fea0003c00000 */
[----:B------:R0:W1:Y:S02]  /*7e00*/  SHFL.UP P0, R0, R77, R0, R72 ;  /* 0x040000004d007389 */ /* 0x0000640000000048 */
[----:B01----:R-:W-:Y:S05]  /*7e10*/  ENDCOLLECTIVE ;  /* 0x000000000000791b */ /* 0x003fea0003800000 */
.L_x_321:
[----:B------:R-:W-:Y:S05]  /*7e20*/  BRA `(.L_x_322) ;  /* 0xffffffa400c87947 */ /* 0x000fea000383ffff */
.L_x_323:
        /* <DEDUP_REMOVED lines=13> */
.L_x_2392:


//--------------------- .text._ZN3cub18CUB_300001_SM_10006detail10radix_sort33DeviceRadixSortExclusiveSumKernelINS1_5radix10policy_hubIxxyE10Policy1000EyEEvPT0_ --------------------------
	.section	.text._ZN3cub18CUB_300001_SM_10006detail10radix_sort33DeviceRadixSortExclusiveSumKernelINS1_5radix10policy_hubIxxyE10Policy1000EyEEvPT0_,"ax",@progbits
	.align	128
        .global         _ZN3cub18CUB_300001_SM_10006detail10radix_sort33DeviceRadixSortExclusiveSumKernelINS1_5radix10policy_hubIxxyE10Policy1000EyEEvPT0_
        .type           _ZN3cub18CUB_300001_SM_10006detail10radix_sort33DeviceRadixSortExclusiveSumKernelINS1_5radix10policy_hubIxxyE10Policy1000EyEEvPT0_,@function
        .size           _ZN3cub18CUB_300001_SM_10006detail10radix_sort33DeviceRadixSortExclusiveSumKernelINS1_5radix10policy_hubIxxyE10Policy1000EyEEvPT0_,(.L_x_2393 - _ZN3cub18CUB_300001_SM_10006detail10radix_sort33DeviceRadixSortExclusiveSumKernelINS1_5radix10policy_hubIxxyE10Policy1000EyEEvPT0_)
        .other          _ZN3cub18CUB_300001_SM_10006detail10radix_sort33DeviceRadixSortExclusiveSumKernelINS1_5radix10policy_hubIxxyE10Policy1000EyEEvPT0_,@"STO_CUDA_ENTRY STV_DEFAULT"
_ZN3cub18CUB_300001_SM_10006detail10radix_sort33DeviceRadixSortExclusiveSumKernelINS1_5radix10policy_hubIxxyE10Policy1000EyEEvPT0_:
.text._ZN3cub18CUB_300001_SM_10006detail10radix_sort33DeviceRadixSortExclusiveSumKernelINS1_5radix10policy_hubIxxyE10Policy1000EyEEvPT0_:
        /* <DEDUP_REMOVED lines=63> */
.L_x_336:
        /* <DEDUP_REMOVED lines=28> */
.L_x_324:
[----:B------:R-:W-:Y:S05]  /*05b0*/  WARPSYNC.ALL ;  /* 0x0000000000007948 */ /* 0x000fea0003800000 */
[----:B------:R-:W-:Y:S06]  /*05c0*/  BAR.SYNC.DEFER_BLOCKING 0x0 ;  /* 0x0000000000007b1d */ /* 0x000fec0000010000 */
[----:B------:R-:W-:Y:S05]  /*05d0*/  @P1 EXIT ;  /* 0x000000000000194d */ /* 0x000fea0003800000 */
[----:B01----:R-:W0:Y:S04]  /*05e0*/  LDS.64 R2, [R0+0x10] ;  /* 0x0000100000027984 */ /* 0x003e280000000a00 */
[----:B0-----:R-:W-:Y:S01]  /*05f0*/  STG.E.64 desc[UR4][R16.64], R2 ;  /* 0x0000000210007986 */ /* 0x001fe2000c101b04 */
[----:B------:R-:W-:Y:S05]  /*0600*/  EXIT ;  /* 0x000000000000794d */ /* 0x000fea0003800000 */
.L_x_325:
[----:B------:R-:W-:Y:S02]  /*0610*/  IMAD.MOV.U32 R24, RZ, RZ, R20 ;  /* 0x000000ffff187224 */ /* 0x000fe400078e0014 */
[----:B------:R-:W-:Y:S02]  /*0620*/  IMAD.MOV.U32 R23, RZ, RZ, 0x1 ;  /* 0x00000001ff177424 */ /* 0x000fe400078e00ff */
[----:B------:R-:W-:Y:S02]  /*0630*/  IMAD.MOV.U32 R22, RZ, RZ, RZ ;  /* 0x000000ffff167224 */ /* 0x000fe400078e00ff */
[----:B------:R-:W-:-:S07]  /*0640*/  IMAD.MOV.U32 R21, RZ, RZ, -0x1 ;  /* 0xffffffffff157424 */ /* 0x000fce00078e00ff */
[----:B------:R-:W-:Y:S05]  /*0650*/  WARPSYNC.COLLECTIVE R21, `(.L_x_326) ;  /* 0x0000000015087348 */ /* 0x000fea0003c00000 */
[----:B------:R0:W1:Y:S02]  /*0660*/  SHFL.UP P0, R25, R24, R23, R22 ;  /* 0x0400001718197389 */ /* 0x0000640000000016 */
[----:B01----:R-:W-:Y:S05]  /*0670*/  ENDCOLLECTIVE ;  /* 0x000000000000791b */ /* 0x003fea0003800000 */
.L_x_326:
[----:B------:R-:W-:Y:S02]  /*0680*/  IMAD.MOV.U32 R24, RZ, RZ, R19 ;  /* 0x000000ffff187224 */ /* 0x000fe400078e0013 */
[----:B------:R-:W-:-:S07]  /*0690*/  IMAD.MOV.U32 R27, RZ, RZ, R25 ;  /* 0x000000ffff1b7224 */ /* 0x000fce00078e0019 */
[----:B------:R-:W-:Y:S05]  /*06a0*/  WARPSYNC.COLLECTIVE R21, `(.L_x_327) ;  /* 0x0000000015087348 */ /* 0x000fea0003c00000 */
[----:B------:R0:W1:Y:S02]  /*06b0*/  SHFL.UP P0, R25, R24, R23, R22 ;  /* 0x0400001718197389 */ /* 0x0000640000000016 */
[----:B01----:R-:W-:Y:S05]  /*06c0*/  ENDCOLLECTIVE ;  /* 0x000000000000791b */ /* 0x003fea0003800000 */
.L_x_327:
        /* <DEDUP_REMOVED lines=9> */
.L_x_328:
[----:B------:R-:W-:Y:S02]  /*0760*/  IMAD.MOV.U32 R24, RZ, RZ, R26 ;  /* 0x000000ffff187224 */ /* 0x000fe400078e001a */
[----:B------:R-:W-:-:S07]  /*0770*/  IMAD.MOV.U32 R28, RZ, RZ, R25 ;  /* 0x000000ffff1c7224 */ /* 0x000fce00078e0019 */
[----:B------:R-:W-:Y:S05]  /*0780*/  WARPSYNC.COLLECTIVE R21, `(.L_x_329) ;  /* 0x0000000015087348 */ /* 0x000fea0003c00000 */
[----:B------:R0:W1:Y:S02]  /*0790*/  SHFL.UP P0, R25, R24, R23, R22 ;  /* 0x0400001718197389 */ /* 0x0000640000000016 */
[----:B01----:R-:W-:Y:S05]  /*07a0*/  ENDCOLLECTIVE ;  /* 0x000000000000791b */ /* 0x003fea0003800000 */
.L_x_329:
        /* <DEDUP_REMOVED lines=9> */
.L_x_330:
[----:B------:R-:W-:Y:S02]  /*0840*/  IMAD.MOV.U32 R24, RZ, RZ, R29 ;  /* 0x000000ffff187224 */ /* 0x000fe400078e001d */
[----:B------:R-:W-:-:S07]  /*0850*/  IMAD.MOV.U32 R27, RZ, RZ, R25 ;  /* 0x000000ffff1b7224 */ /* 0x000fce00078e0019 */
[----:B------:R-:W-:Y:S05]  /*0860*/  WARPSYNC.COLLECTIVE R21, `(.L_x_331) ;  /* 0x0000000015087348 */ /* 0x000fea0003c00000 */
[----:B------:R0:W1:Y:S02]  /*0870*/  SHFL.UP P0, R25, R24, R23, R22 ;  /* 0x0400001718197389 */ /* 0x0000640000000016 */
[----:B01----:R-:W-:Y:S05]  /*0880*/  ENDCOLLECTIVE ;  /* 0x000000000000791b */ /* 0x003fea0003800000 */
.L_x_331:
        /* <DEDUP_REMOVED lines=9> */
.L_x_332:
[----:B------:R-:W-:Y:S02]  /*0920*/  IMAD.MOV.U32 R24, RZ, RZ, R29 ;  /* 0x000000ffff187224 */ /* 0x000fe400078e001d */
[----:B------:R-:W-:-:S07]  /*0930*/  IMAD.MOV.U32 R27, RZ, RZ, R25 ;  /* 0x000000ffff1b7224 */ /* 0x000fce00078e0019 */
[----:B------:R-:W-:Y:S05]  /*0940*/  WARPSYNC.COLLECTIVE R21, `(.L_x_333) ;  /* 0x0000000015087348 */ /* 0x000fea0003c00000 */
[----:B------:R0:W1:Y:S02]  /*0950*/  SHFL.UP P0, R25, R24, R23, R22 ;  /* 0x0400001718197389 */ /* 0x0000640000000016 */
[----:B01----:R-:W-:Y:S05]  /*0960*/  ENDCOLLECTIVE ;  /* 0x000000000000791b */ /* 0x003fea0003800000 */
.L_x_333:
        /* <DEDUP_REMOVED lines=9> */
.L_x_334:
[----:B------:R-:W-:Y:S02]  /*0a00*/  IMAD.MOV.U32 R24, RZ, RZ, R26 ;  /* 0x000000ffff187224 */ /* 0x000fe400078e001a */
[----:B------:R-:W-:-:S07]  /*0a10*/  IMAD.MOV.U32 R28, RZ, RZ, R25 ;  /* 0x000000ffff1c7224 */ /* 0x000fce00078e0019 */
[----:B------:R-:W-:Y:S05]  /*0a20*/  WARPSYNC.COLLECTIVE R21, `(.L_x_335) ;  /* 0x0000000015087348 */ /* 0x000fea0003c00000 */
[----:B------:R0:W1:Y:S02]  /*0a30*/  SHFL.UP P0, R25, R24, R23, R22 ;  /* 0x0400001718197389 */ /* 0x0000640000000016 */
[----:B01----:R-:W-:Y:S05]  /*0a40*/  ENDCOLLECTIVE ;  /* 0x000000000000791b */ /* 0x003fea0003800000 */
.L_x_335:
[----:B------:R-:W-:Y:S05]  /*0a50*/  BRA `(.L_x_336) ;  /* 0xfffffff800647947 */ /* 0x000fea000383ffff */
.L_x_337:
        /* <DEDUP_REMOVED lines=10> */
.L_x_2393:


//--------------------- .text._ZN3cub18CUB_300001_SM_10006detail10radix_sort30DeviceRadixSortHistogramKernelINS1_5radix10policy_hubIxxyE10Policy1000ELNS0_9SortOrderE0ExyNS1_21identity_decomposer_tEEEvPT2_PKT1_SA_iiT3_ --------------------------
	.section	.text._ZN3cub18CUB_300001_SM_10006detail10radix_sort30DeviceRadixSortHistogramKernelINS1_5radix10policy_hubIxxyE10Policy1000ELNS0_9SortOrderE0ExyNS1_21identity_decomposer_tEEEvPT2_PKT1_SA_iiT3_,"ax",@progbits
	.align	128
        .global         _ZN3cub18CUB_300001_SM_10006detail10radix_sort30DeviceRadixSortHistogramKernelINS1_5radix10policy_hubIxxyE10Policy1000ELNS0_9SortOrderE0ExyNS1_21identity_decomposer_tEEEvPT2_PKT1_SA_iiT3_
        .type           _ZN3cub18CUB_300001_SM_10006detail10radix_sort30DeviceRadixSortHistogramKernelINS1_5radix10policy_hubIxxyE10Policy1000ELNS0_9SortOrderE0ExyNS1_21identity_decomposer_tEEEvPT2_PKT1_SA_iiT3_,@function
        .size           _ZN3cub18CUB_300001_SM_10006detail10radix_sort30DeviceRadixSortHistogramKernelINS1_5radix10policy_hubIxxyE10Policy1000ELNS0_9SortOrderE0ExyNS1_21identity_decomposer_tEEEvPT2_PKT1_SA_iiT3_,(.L_x_2394 - _ZN3cub18CUB_300001_SM_10006detail10radix_sort30DeviceRadixSortHistogramKernelINS1_5radix10policy_hubIxxyE10Policy1000ELNS0_9SortOrderE0ExyNS1_21identity_decomposer_tEEEvPT2_PKT1_SA_iiT3_)
        .other          _ZN3cub18CUB_300001_SM_10006detail10radix_sort30DeviceRadixSortHistogramKernelINS1_5radix10policy_hubIxxyE10Policy1000ELNS0_9SortOrderE0ExyNS1_21identity_decomposer_tEEEvPT2_PKT1_SA_iiT3_,@"STO_CUDA_ENTRY STV_DEFAULT"
_ZN3cub18CUB_300001_SM_10006detail10radix_sort30DeviceRadixSortHistogramKernelINS1_5radix10policy_hubIxxyE10Policy1000ELNS0_9SortOrderE0ExyNS1_21identity_decomposer_tEEEvPT2_PKT1_SA_iiT3_:
.text._ZN3cub18CUB_300001_SM_10006detail10radix_sort30DeviceRadixSortHistogramKernelINS1_5radix10policy_hubIxxyE10Policy1000ELNS0_9SortOrderE0ExyNS1_21identity_decomposer_tEEEvPT2_PKT1_SA_iiT3_:
[----:B------:R-:W-:Y:S01]  /*0000*/  LDC R1, c[0x0][0x37c] ;  /* 0x0000df00ff017b82 */ /* 0x000fe20000000800 */
[----:B------:R-:W0:Y:S02]  /*0010*/  LDCU.64 UR4, c[0x0][0x390] ;  /* 0x00007200ff0477ac */ /* 0x000e240008000a00 */
[----:B0-----:R-:W-:-:S04]  /*0020*/  ISETP.NE.U32.AND P0, PT, RZ, UR4, PT ;  /* 0x00000004ff007c0c */ /* 0x001fc8000bf05070 */
[----:B------:R-:W-:-:S13]  /*0030*/  ISETP.NE.AND.EX P0, PT, RZ, UR5, PT, P0 ;  /* 0x00000005ff007c0c */ /* 0x000fda000bf05300 */
[----:B------:R-:W-:Y:S05]  /*0040*/  @!P0 EXIT ;  /* 0x000000000000894d */ /* 0x000fea0003800000 */
[----:B------:R-:W0:Y:S01]  /*0050*/  S2R R36, SR_TID.X ;  /* 0x0000000000247919 */ /* 0x000e220000002100 */
[----:B------:R-:W1:Y:S01]  /*0060*/  LDC.64 R2, c[0x0][0x398] ;  /* 0x0000e600ff027b82 */ /* 0x000e620000000a00 */
[----:B------:R-:W-:Y:S01]  /*0070*/  UMOV UR4, 0x400 ;  /* 0x0000040000047882 */ /* 0x000fe20000000000 */
[----:B------:R-:W2:Y:S01]  /*0080*/  LDCU.64 UR16, c[0x0][0x358] ;  /* 0x00006b00ff1077ac */ /* 0x000ea20008000a00 */
[----:B------:R-:W3:Y:S05]  /*0090*/  LDCU UR18, c[0x0][0x370] ;  /* 0x00006e00ff1277ac */ /* 0x000eea0008000800 */
[----:B------:R-:W4:Y:S01]  /*00a0*/  S2UR UR5, SR_CgaCtaId ;  /* 0x00000000000579c3 */ /* 0x000f220000008800 */
[----:B------:R-:W-:Y:S01]  /*00b0*/  UMOV UR6, URZ ;  /* 0x000000ff00067c82 */ /* 0x000fe20008000000 */
[----:B------:R-:W-:-:S06]  /*00c0*/  UMOV UR7, URZ ;  /* 0x000000ff00077c82 */ /* 0x000fcc0008000000 */
[----:B------:R-:W5:Y:S01]  /*00d0*/  S2UR UR8, SR_CTAID.X ;  /* 0x00000000000879c3 */ /* 0x000f620000002500 */
[----:B-1----:R-:W-:-:S04]  /*00e0*/  IADD3 R0, PT, PT, R3, 0x7, -R2 ;  /* 0x0000000703007810 */ /* 0x002fc80007ffe802 */
[----:B------:R-:W-:Y:S01]  /*00f0*/  ISETP.GE.AND P0, PT, R0, 0x8, PT ;  /* 0x000000080000780c */ /* 0x000fe20003f06270 */
[C---:B0-----:R-:W-:Y:S01]  /*0100*/  VIADD R50, R36.reuse, 0x80 ;  /* 0x0000008024327836 */ /* 0x041fe20000000000 */
[----:B----4-:R-:W-:Y:S02]  /*0110*/  ULEA UR4, UR5, UR4, 0x18 ;  /* 0x0000000405047291 */ /* 0x010fe4000f8ec0ff */
[C---:B------:R-:W-:Y:S01]  /*0120*/  ISETP.GT.U32.OR P0, PT, R36.reuse, 0xff, !P0 ;  /* 0x000000ff2400780c */ /* 0x040fe20004704470 */
[C---:B------:R-:W-:Y:S02]  /*0130*/  VIADD R48, R36.reuse, 0x100 ;  /* 0x0000010024307836 */ /* 0x040fe40000000000 */
[C---:B------:R-:W-:Y:S01]  /*0140*/  VIADD R46, R36.reuse, 0x200 ;  /* 0x00000200242e7836 */ /* 0x040fe20000000000 */
[----:B------:R-:W-:Y:S01]  /*0150*/  P2R R38, PR, RZ, 0x1 ;  /* 0x00000001ff267803 */ /* 0x000fe20000000000 */
[C---:B------:R-:W-:Y:S01]  /*0160*/  VIADD R44, R36.reuse, 0x280 ;  /* 0x00000280242c7836 */ /* 0x040fe20000000000 */
[C---:B------:R-:W-:Y:S01]  /*0170*/  LEA R0, R36.reuse, UR4, 0x2 ;  /* 0x0000000424007c11 */ /* 0x040fe2000f8e10ff */
[C---:B------:R-:W-:Y:S01]  /*0180*/  VIADD R42, R36.reuse, 0x300 ;  /* 0x00000300242a7836 */ /* 0x040fe20000000000 */
[----:B-----5:R-:W-:Y:S01]  /*0190*/  USHF.L.U32 UR8, UR8, 0xb, URZ ;  /* 0x0000000b08087899 */ /* 0x020fe200080006ff */
[----:B--23--:R-:W-:-:S11]  /*01a0*/  VIADD R40, R36, 0x780 ;  /* 0x0000078024287836 */ /* 0x00cfd60000000000 */
.L_x_421:
[----:B------:R-:W-:Y:S01]  /*01b0*/  ISETP.NE.AND P0, PT, R38, RZ, PT ;  /* 0x000000ff2600720c */ /* 0x000fe20003f05270 */
[----:B------:R-:W-:-:S12]  /*01c0*/  BSSY.RECONVERGENT B0, `(.L_x_338) ;  /* 0x0000081000007945 */ /* 0x000fd80003800200 */
[----:B0-2345:R-:W-:Y:S05]  /*01d0*/  @P0 BRA `(.L_x_339) ;  /* 0x0000000400fc0947 */ /* 0x03dfea0003800000 */
[----:B------:R-:W0:Y:S02]  /*01e0*/  LDC.64 R2, c[0x0][0x398] ;  /* 0x0000e600ff027b82 */ /* 0x000e240000000a00 */
[----:B0-----:R-:W-:-:S04]  /*01f0*/  IADD3 R2, PT, PT, R3, 0x7, -R2 ;  /* 0x0000000703027810 */ /* 0x001fc80007ffe802 */
[----:B------:R-:W-:-:S04]  /*0200*/  SHF.R.S32.HI R3, RZ, 0x1f, R2 ;  /* 0x0000001fff037819 */ /* 0x000fc80000011402 */
[----:B------:R-:W-:-:S04]  /*0210*/  LEA.HI R3, R3, R2, RZ, 0x3 ;  /* 0x0000000203037211 */ /* 0x000fc800078f18ff */
[----:B------:R-:W-:Y:S01]  /*0220*/  SHF.R.S32.HI R4, RZ, 0x3, R3 ;  /* 0x00000003ff047819 */ /* 0x000fe20000011403 */
[----:B------:R-:W-:-:S03]  /*0230*/  IMAD.MOV.U32 R3, RZ, RZ, RZ ;  /* 0x000000ffff037224 */ /* 0x000fc600078e00ff */
[C---:B------:R-:W-:Y:S01]  /*0240*/  LOP3.LUT R6, R4.reuse, 0xffffff0, RZ, 0xc0, !PT ;  /* 0x0ffffff004067812 */ /* 0x040fe200078ec0ff */
[----:B------:R-:W-:-:S05]  /*0250*/  VIADD R2, R4, 0xffffffff ;  /* 0xffffffff04027836 */ /* 0x000fca0000000000 */
[----:B------:R-:W-:-:S13]  /*0260*/  ISETP.GE.U32.AND P0, PT, R2, 0xf, PT ;  /* 0x0000000f0200780c */ /* 0x000fda0003f06070 */
[----:B------:R-:W-:Y:S05]  /*0270*/  @!P0 BRA `(.L_x_340) ;  /* 0x00000000005c8947 */ /* 0x000fea0003800000 */
[----:B------:R-:W-:Y:S02]  /*0280*/  IMAD.MOV R3, RZ, RZ, -R6 ;  /* 0x000000ffff037224 */ /* 0x000fe400078e0a06 */
[----:B------:R-:W-:-:S07]  /*0290*/  VIADD R2, R0, 0x2000 ;  /* 0x0000200000027836 */ /* 0x000fce0000000000 */
.L_x_341:
[----:B------:R-:W-:Y:S01]  /*02a0*/  IADD3 R3, PT, PT, R3, 0x10, RZ ;  /* 0x0000001003037810 */ /* 0x000fe20007ffe0ff */
[----:B------:R-:W-:Y:S03]  /*02b0*/  STS [R2+-0x2000], RZ ;  /* 0xffe000ff02007388 */ /* 0x000fe60000000800 */
        /* <DEDUP_REMOVED lines=18> */
[----:B------:R-:W-:-:S07]  /*03e0*/  IMAD.MOV.U32 R3, RZ, RZ, R6 ;  /* 0x000000ffff037224 */ /* 0x000fce00078e0006 */
.L_x_340:
[C---:B------:R-:W-:Y:S02]  /*03f0*/  LOP3.LUT R2, R4.reuse, 0xf, RZ, 0xc0, !PT ;  /* 0x0000000f04027812 */ /* 0x040fe400078ec0ff */
[----:B------:R-:W-:Y:S02]  /*0400*/  LOP3.LUT R7, R4, 0x7, RZ, 0xc0, !PT ;  /* 0x0000000704077812 */ /* 0x000fe400078ec0ff */
[C---:B------:R-:W-:Y:S01]  /*0410*/  ISETP.NE.AND P1, PT, R2.reuse, RZ, PT ;  /* 0x000000ff0200720c */ /* 0x040fe20003f25270 */
[----:B------:R-:W-:Y:S01]  /*0420*/  VIADD R2, R2, 0xffffffff ;  /* 0xffffffff02027836 */ /* 0x000fe20000000000 */
[----:B------:R-:W-:Y:S01]  /*0430*/  LOP3.LUT R5, R4, 0x3, RZ, 0xc0, !PT ;  /* 0x0000000304057812 */ /* 0x000fe200078ec0ff */
[----:B------:R-:W-:-:S10]  /*0440*/  VIADD R8, R7, 0xffffffff ;  /* 0xffffffff07087836 */ /* 0x000fd40000000000 */
[----:B------:R-:W-:Y:S05]  /*0450*/  @!P1 BRA `(.L_x_342) ;  /* 0x0000000000789947 */ /* 0x000fea0003800000 */
[----:B------:R-:W-:Y:S02]  /*0460*/  ISETP.GE.U32.AND P2, PT, R2, 0x7, PT ;  /* 0x000000070200780c */ /* 0x000fe40003f46070 */
[----:B------:R-:W-:-:S11]  /*0470*/  ISETP.NE.AND P3, PT, R7, RZ, PT ;  /* 0x000000ff0700720c */ /* 0x000fd60003f65270 */
        /* <DEDUP_REMOVED lines=11> */
.L_x_343:
[----:B------:R-:W-:Y:S05]  /*0530*/  @!P3 BRA `(.L_x_342) ;  /* 0x000000000040b947 */ /* 0x000fea0003800000 */
[----:B------:R-:W-:Y:S02]  /*0540*/  ISETP.GE.U32.AND P2, PT, R8, 0x3, PT ;  /* 0x000000030800780c */ /* 0x000fe40003f46070 */
[----:B------:R-:W-:-:S11]  /*0550*/  ISETP.NE.AND P3, PT, R5, RZ, PT ;  /* 0x000000ff0500720c */ /* 0x000fd60003f65270 */
[C---:B0-----:R-:W-:Y:S02]  /*0560*/  @P2 IMAD R4, R3.reuse, 0x400, R0 ;  /* 0x0000040003042824 */ /* 0x041fe400078e0200 */
[----:B------:R-:W-:-:S03]  /*0570*/  @P2 VIADD R3, R3, 0x4 ;  /* 0x0000000403032836 */ /* 0x000fc60000000000 */
[----:B------:R1:W-:Y:S04]  /*0580*/  @P2 STS [R4], RZ ;  /* 0x000000ff04002388 */ /* 0x0003e80000000800 */
[----:B------:R1:W-:Y:S04]  /*0590*/  @P2 STS [R4+0x400], RZ ;  /* 0x000400ff04002388 */ /* 0x0003e80000000800 */
[----:B------:R1:W-:Y:S04]  /*05a0*/  @P2 STS [R4+0x800], RZ ;  /* 0x000800ff04002388 */ /* 0x0003e80000000800 */
[----:B------:R1:W-:Y:S01]  /*05b0*/  @P2 STS [R4+0xc00], RZ ;  /* 0x000c00ff04002388 */ /* 0x0003e20000000800 */
[----:B------:R-:W-:Y:S05]  /*05c0*/  @!P3 BRA `(.L_x_342) ;  /* 0x00000000001cb947 */ /* 0x000fea0003800000 */
[----:B------:R-:W-:Y:S01]  /*05d0*/  IMAD R3, R3, 0x400, R0 ;  /* 0x0000040003037824 */ /* 0x000fe200078e0200 */
[----:B------:R-:W-:-:S04]  /*05e0*/  ISETP.NE.AND P2, PT, R5, 0x1, PT ;  /* 0x000000010500780c */ /* 0x000fc80003f45270 */
[----:B------:R2:W-:Y:S09]  /*05f0*/  STS [R3], RZ ;  /* 0x000000ff03007388 */ /* 0x0005f20000000800 */
[----:B--2---:R-:W-:Y:S05]  /*0600*/  @!P2 BRA `(.L_x_342) ;  /* 0x00000000000ca947 */ /* 0x004fea0003800000 */
[----:B------:R-:W-:Y:S01]  /*0610*/  ISETP.NE.AND P2, PT, R5, 0x2, PT ;  /* 0x000000020500780c */ /* 0x000fe20003f45270 */
[----:B------:R2:W-:-:S12]  /*0620*/  STS [R3+0x400], RZ ;  /* 0x000400ff03007388 */ /* 0x0005d80000000800 */
[----:B------:R2:W-:Y:S02]  /*0630*/  @P2 STS [R3+0x800], RZ ;  /* 0x000800ff03002388 */ /* 0x0005e40000000800 */
.L_x_342:
[----:B------:R-:W-:-:S13]  /*0640*/  ISETP.GT.U32.AND P2, PT, R36, 0x7f, PT ;  /* 0x0000007f2400780c */ /* 0x000fda0003f44070 */
[----:B------:R-:W-:Y:S05]  /*0650*/  @P2 BRA `(.L_x_339) ;  /* 0x0000000000dc2947 */ /* 0x000fea0003800000 */
[----:B--2---:R-:W-:Y:S01]  /*0660*/  HFMA2 R3, -RZ, RZ, 0, 0 ;  /* 0x00000000ff037431 */ /* 0x004fe200000001ff */
[----:B------:R-:W-:Y:S06]  /*0670*/  @!P0 BRA `(.L_x_344) ;  /* 0x0000000000588947 */ /* 0x000fec0003800000 */
[----:B------:R-:W-:-:S07]  /*0680*/  IMAD.MOV.U32 R3, RZ, RZ, RZ ;  /* 0x000000ffff037224 */ /* 0x000fce00078e00ff */
.L_x_345:
[C---:B012---:R-:W-:Y:S02]  /*0690*/  IMAD R4, R3.reuse, 0x400, R0 ;  /* 0x0000040003047824 */ /* 0x047fe400078e0200 */
[----:B------:R-:W-:-:S03]  /*06a0*/  VIADD R3, R3, 0x10 ;  /* 0x0000001003037836 */ /* 0x000fc60000000000 */
[----:B------:R2:W-:Y:S02]  /*06b0*/  STS [R4+0x200], RZ ;  /* 0x000200ff04007388 */ /* 0x0005e40000000800 */
[----:B------:R-:W-:Y:S02]  /*06c0*/  ISETP.NE.AND P0, PT, R3, R6, PT ;  /* 0x000000060300720c */ /* 0x000fe40003f05270 */
        /* <DEDUP_REMOVED lines=16> */
[----:B------:R-:W-:-:S07]  /*07d0*/  IMAD.MOV.U32 R3, RZ, RZ, R6 ;  /* 0x000000ffff037224 */ /* 0x000fce00078e0006 */
.L_x_344:
[----:B------:R-:W-:Y:S05]  /*07e0*/  @!P1 BRA `(.L_x_339) ;  /* 0x0000000000789947 */ /* 0x000fea0003800000 */
[----:B------:R-:W-:Y:S02]  /*07f0*/  ISETP.GE.U32.AND P0, PT, R2, 0x7, PT ;  /* 0x000000070200780c */ /* 0x000fe40003f06070 */
[----:B------:R-:W-:-:S11]  /*0800*/  ISETP.NE.AND P1, PT, R7, RZ, PT ;  /* 0x000000ff0700720c */ /* 0x000fd60003f25270 */
        /* <DEDUP_REMOVED lines=11> */
.L_x_346:
[----:B------:R-:W-:Y:S05]  /*08c0*/  @!P1 BRA `(.L_x_339) ;  /* 0x0000000000409947 */ /* 0x000fea0003800000 */
[----:B------:R-:W-:Y:S02]  /*08d0*/  ISETP.GE.U32.AND P0, PT, R8, 0x3, PT ;  /* 0x000000030800780c */ /* 0x000fe40003f06070 */
[----:B------:R-:W-:-:S11]  /*08e0*/  ISETP.NE.AND P1, PT, R5, RZ, PT ;  /* 0x000000ff0500720c */ /* 0x000fd60003f25270 */
[C---:B---3--:R-:W-:Y:S02]  /*08f0*/  @P0 IMAD R2, R3.reuse, 0x400, R0 ;  /* 0x0000040003020824 */ /* 0x048fe400078e0200 */
[----:B------:R-:W-:-:S03]  /*0900*/  @P0 VIADD R3, R3, 0x4 ;  /* 0x0000000403030836 */ /* 0x000fc60000000000 */
[----:B------:R4:W-:Y:S04]  /*0910*/  @P0 STS [R2+0x200], RZ ;  /* 0x000200ff02000388 */ /* 0x0009e80000000800 */
[----:B------:R4:W-:Y:S04]  /*0920*/  @P0 STS [R2+0x600], RZ ;  /* 0x000600ff02000388 */ /* 0x0009e80000000800 */
[----:B------:R4:W-:Y:S04]  /*0930*/  @P0 STS [R2+0xa00], RZ ;  /* 0x000a00ff02000388 */ /* 0x0009e80000000800 */
[----:B------:R4:W-:Y:S01]  /*0940*/  @P0 STS [R2+0xe00], RZ ;  /* 0x000e00ff02000388 */ /* 0x0009e20000000800 */
[----:B------:R-:W-:Y:S05]  /*0950*/  @!P1 BRA `(.L_x_339) ;  /* 0x00000000001c9947 */ /* 0x000fea0003800000 */
[----:B------:R-:W-:Y:S01]  /*0960*/  IMAD R3, R3, 0x400, R0 ;  /* 0x0000040003037824 */ /* 0x000fe200078e0200 */
[----:B------:R-:W-:-:S04]  /*0970*/  ISETP.NE.AND P0, PT, R5, 0x1, PT ;  /* 0x000000010500780c */ /* 0x000fc80003f05270 */
[----:B------:R3:W-:Y:S09]  /*0980*/  STS [R3+0x200], RZ ;  /* 0x000200ff03007388 */ /* 0x0007f20000000800 */
[----:B---3--:R-:W-:Y:S05]  /*0990*/  @!P0 BRA `(.L_x_339) ;  /* 0x00000000000c8947 */ /* 0x008fea0003800000 */
[----:B------:R-:W-:Y:S01]  /*09a0*/  ISETP.NE.AND P0, PT, R5, 0x2, PT ;  /* 0x000000020500780c */ /* 0x000fe20003f05270 */
[----:B------:R3:W-:-:S12]  /*09b0*/  STS [R3+0x600], RZ ;  /* 0x000600ff03007388 */ /* 0x0007d80000000800 */
[----:B------:R3:W-:Y:S02]  /*09c0*/  @P0 STS [R3+0xa00], RZ ;  /* 0x000a00ff03000388 */ /* 0x0007e40000000800 */
.L_x_339:
[----:B------:R-:W-:Y:S05]  /*09d0*/  BSYNC.RECONVERGENT B0 ;  /* 0x0000000000007941 */ /* 0x000fea0003800200 */
.L_x_338:
        /* <DEDUP_REMOVED lines=16> */
.L_x_352:
        /* <DEDUP_REMOVED lines=14> */
[----:B------:R-:W0:Y:S01]  /*0bc0*/  LDCU.64 UR14, c[0x0][0x388] ;  /* 0x00007100ff0e77ac */ /* 0x000e220008000a00 */
[----:B---34-:R-:W-:-:S04]  /*0bd0*/  IADD3 R2, P0, PT, R36, UR12, RZ ;  /* 0x0000000c24027c10 */ /* 0x018fc8000ff1e0ff */
[----:B--2---:R-:W-:Y:S02]  /*0be0*/  IADD3.X R3, PT, PT, RZ, UR13, RZ, P0, !PT ;  /* 0x0000000dff037c10 */ /* 0x004fe400087fe4ff */
        /* <DEDUP_REMOVED lines=17> */
[----:B------:R0:W5:Y:S01]  /*0d00*/  LDG.E.64 R2, desc[UR16][R34.64+0x3c00] ;  /* 0x003c001022027981 */ /* 0x000162000c1e1b00 */
[----:B------:R-:W-:Y:S05]  /*0d10*/  BRA `(.L_x_349) ;  /* 0x00000004003c7947 */ /* 0x000fea0003800000 */
.L_x_348:
[C---:B------:R-:W-:Y:S01]  /*0d20*/  ISETP.GE.AND P5, PT, R36.reuse, UR14, PT ;  /* 0x0000000e24007c0c */ /* 0x040fe2000bfa6270 */
[----:B------:R-:W0:Y:S01]  /*0d30*/  LDCU.64 UR20, c[0x0][0x388] ;  /* 0x00007100ff1477ac */ /* 0x000e220008000a00 */
[----:B---34-:R-:W-:Y:S01]  /*0d40*/  IADD3 R2, P0, PT, R36, UR12, RZ ;  /* 0x0000000c24027c10 */ /* 0x018fe2000ff1e0ff */
[----:B------:R-:W-:Y:S01]  /*0d50*/  IMAD.MOV.U32 R32, RZ, RZ, -0x1 ;  /* 0xffffffffff207424 */ /* 0x000fe200078e00ff */
[----:B------:R-:W1:Y:S01]  /*0d60*/  S2R R36, SR_TID.X ;  /* 0x0000000000247919 */ /* 0x000e620000002100 */
[----:B------:R-:W-:Y:S01]  /*0d70*/  ISETP.GE.AND P2, PT, R50, UR14, PT ;  /* 0x0000000e32007c0c */ /* 0x000fe2000bf46270 */
[----:B------:R-:W-:Y:S01]  /*0d80*/  IMAD.MOV.U32 R33, RZ, RZ, 0x7fffffff ;  /* 0x7fffffffff217424 */ /* 0x000fe200078e00ff */
[----:B------:R-:W-:Y:S01]  /*0d90*/  ISETP.GE.AND P3, PT, R48, UR14, PT ;  /* 0x0000000e30007c0c */ /* 0x000fe2000bf66270 */
[----:B--2---:R-:W-:Y:S02]  /*0da0*/  IMAD.X R3, RZ, RZ, UR13, P0 ;  /* 0x0000000dff037e24 */ /* 0x004fe400080e06ff */
[----:B------:R-:W-:-:S02]  /*0db0*/  IMAD.MOV.U32 R30, RZ, RZ, -0x1 ;  /* 0xffffffffff1e7424 */ /* 0x000fc400078e00ff */
[----:B------:R-:W-:Y:S01]  /*0dc0*/  IMAD.MOV.U32 R31, RZ, RZ, 0x7fffffff ;  /* 0x7fffffffff1f7424 */ /* 0x000fe200078e00ff */
[----:B0-----:R-:W-:-:S04]  /*0dd0*/  LEA R34, P0, R2, UR20, 0x3 ;  /* 0x0000001402227c11 */ /* 0x001fc8000f8018ff */
[----:B------:R-:W-:Y:S01]  /*0de0*/  LEA.HI.X R35, R2, UR21, R3, 0x3, P0 ;  /* 0x0000001502237c11 */ /* 0x000fe200080f1c03 */
[----:B------:R-:W-:Y:S02]  /*0df0*/  IMAD.MOV.U32 R28, RZ, RZ, -0x1 ;  /* 0xffffffffff1c7424 */ /* 0x000fe400078e00ff */
[----:B------:R-:W-:Y:S02]  /*0e00*/  IMAD.MOV.U32 R29, RZ, RZ, 0x7fffffff ;  /* 0x7fffffffff1d7424 */ /* 0x000fe400078e00ff */
[----:B------:R2:W5:Y:S01]  /*0e10*/  @!P5 LDG.E.64 R32, desc[UR16][R34.64] ;  /* 0x000000102220d981 */ /* 0x000562000c1e1b00 */
[C---:B-1----:R-:W-:Y:S01]  /*0e20*/  VIADD R4, R36.reuse, 0x180 ;  /* 0x0000018024047836 */ /* 0x042fe20000000000 */
[----:B------:R-:W-:Y:S01]  /*0e30*/  MOV R26, 0xffffffff ;  /* 0xffffffff001a7802 */ /* 0x000fe20000000f00 */
[----:B------:R-:W-:Y:S01]  /*0e40*/  VIADD R2, R36, 0x380 ;  /* 0x0000038024027836 */ /* 0x000fe20000000000 */
[----:B------:R2:W5:Y:S01]  /*0e50*/  @!P2 LDG.E.64 R30, desc[UR16][R34.64+0x400] ;  /* 0x00040010221ea981 */ /* 0x000562000c1e1b00 */
[----:B------:R-:W-:Y:S01]  /*0e60*/  IMAD.MOV.U32 R27, RZ, RZ, 0x7fffffff ;  /* 0x7fffffffff1b7424 */ /* 0x000fe200078e00ff */
[----:B------:R-:W-:-:S02]  /*0e70*/  ISETP.GE.AND P4, PT, R4, UR14, PT ;  /* 0x0000000e04007c0c */ /* 0x000fc4000bf86270 */
[----:B------:R-:W-:Y:S01]  /*0e80*/  ISETP.GE.AND P5, PT, R46, UR14, PT ;  /* 0x0000000e2e007c0c */ /* 0x000fe2000bfa6270 */
[----:B------:R2:W5:Y:S01]  /*0e90*/  @!P3 LDG.E.64 R28, desc[UR16][R34.64+0x800] ;  /* 0x00080010221cb981 */ /* 0x000562000c1e1b00 */
[----:B------:R-:W-:Y:S01]  /*0ea0*/  ISETP.GE.AND P1, PT, R2, UR14, PT ;  /* 0x0000000e02007c0c */ /* 0x000fe2000bf26270 */
[----:B------:R-:W-:Y:S01]  /*0eb0*/  VIADD R2, R36, 0x480 ;  /* 0x0000048024027836 */ /* 0x000fe20000000000 */
[----:B------:R-:W-:Y:S01]  /*0ec0*/  ISETP.GE.AND P2, PT, R44, UR14, PT ;  /* 0x0000000e2c007c0c */ /* 0x000fe2000bf46270 */
[----:B------:R-:W-:Y:S01]  /*0ed0*/  IMAD.MOV.U32 R24, RZ, RZ, -0x1 ;  /* 0xffffffffff187424 */ /* 0x000fe200078e00ff */
[----:B------:R-:W-:Y:S01]  /*0ee0*/  ISETP.GE.AND P3, PT, R42, UR14, PT ;  /* 0x0000000e2a007c0c */ /* 0x000fe2000bf66270 */
[----:B------:R-:W-:Y:S01]  /*0ef0*/  IMAD.MOV.U32 R25, RZ, RZ, 0x7fffffff ;  /* 0x7fffffffff197424 */ /* 0x000fe200078e00ff */
[----:B------:R-:W-:-:S03]  /*0f00*/  LOP3.LUT R3, R36, 0x400, RZ, 0xfc, !PT ;  /* 0x0000040024037812 */ /* 0x000fc600078efcff */
[----:B------:R2:W5:Y:S01]  /*0f10*/  @!P4 LDG.E.64 R26, desc[UR16][R34.64+0xc00] ;  /* 0x000c0010221ac981 */ /* 0x000562000c1e1b00 */
[----:B------:R-:W-:Y:S01]  /*0f20*/  ISETP.GE.AND P4, PT, R2, UR14, PT ;  /* 0x0000000e02007c0c */ /* 0x000fe2000bf86270 */
[----:B------:R-:W-:Y:S01]  /*0f30*/  VIADD R2, R36, 0x500 ;  /* 0x0000050024027836 */ /* 0x000fe20000000000 */
[----:B------:R-:W-:Y:S01]  /*0f40*/  ISETP.GE.AND P0, PT, R3, UR14, PT ;  /* 0x0000000e03007c0c */ /* 0x000fe2000bf06270 */
[----:B------:R-:W-:Y:S01]  /*0f50*/  IMAD.MOV.U32 R22, RZ, RZ, -0x1 ;  /* 0xffffffffff167424 */ /* 0x000fe200078e00ff */
[----:B------:R2:W5:Y:S01]  /*0f60*/  @!P5 LDG.E.64 R24, desc[UR16][R34.64+0x1000] ;  /* 0x001000102218d981 */ /* 0x000562000c1e1b00 */
[----:B------:R-:W-:Y:S01]  /*0f70*/  IMAD.MOV.U32 R23, RZ, RZ, 0x7fffffff ;  /* 0x7fffffffff177424 */ /* 0x000fe200078e00ff */
[----:B------:R-:W-:Y:S01]  /*0f80*/  ISETP.GE.AND P5, PT, R2, UR14, PT ;  /* 0x0000000e02007c0c */ /* 0x000fe2000bfa6270 */
[----:B------:R-:W-:Y:S02]  /*0f90*/  IMAD.MOV.U32 R20, RZ, RZ, -0x1 ;  /* 0xffffffffff147424 */ /* 0x000fe400078e00ff */
[----:B------:R-:W-:Y:S01]  /*0fa0*/  IMAD.MOV.U32 R21, RZ, RZ, 0x7fffffff ;  /* 0x7fffffffff157424 */ /* 0x000fe200078e00ff */
[C---:B------:R-:W-:Y:S01]  /*0fb0*/  IADD3 R3, PT, PT, R36.reuse, 0x580, RZ ;  /* 0x0000058024037810 */ /* 0x040fe20007ffe0ff */
        /* <DEDUP_REMOVED lines=9> */
[----:B------:R-:W-:Y:S01]  /*1050*/  IMAD.MOV.U32 R14, RZ, RZ, -0x1 ;  /* 0xffffffffff0e7424 */ /* 0x000fe200078e00ff */
[----:B------:R2:W5:Y:S01]  /*1060*/  @!P1 LDG.E.64 R18, desc[UR16][R34.64+0x1c00] ;  /* 0x001c001022129981 */ /* 0x000562000c1e1b00 */
[----:B------:R-:W-:Y:S02]  /*1070*/  IMAD.MOV.U32 R15, RZ, RZ, 0x7fffffff ;  /* 0x7fffffffff0f7424 */ /* 0x000fe400078e00ff */
[C---:B------:R-:W-:Y:S01]  /*1080*/  VIADD R2, R36.reuse, 0x680 ;  /* 0x0000068024027836 */ /* 0x040fe20000000000 */
[----:B------:R2:W5:Y:S01]  /*1090*/  @!P0 LDG.E.64 R16, desc[UR16][R34.64+0x2000] ;  /* 0x0020001022108981 */ /* 0x000562000c1e1b00 */
[----:B------:R-:W-:-:S03]  /*10a0*/  VIADD R3, R36, 0x700 ;  /* 0x0000070024037836 */ /* 0x000fc60000000000 */
[----:B------:R2:W5:Y:S01]  /*10b0*/  @!P4 LDG.E.64 R14, desc[UR16][R34.64+0x2400] ;  /* 0x00240010220ec981 */ /* 0x000562000c1e1b00 */
[----:B------:R-:W-:Y:S02]  /*10c0*/  ISETP.GE.AND P1, PT, R2, UR14, PT ;  /* 0x0000000e02007c0c */ /* 0x000fe4000bf26270 */
[----:B------:R-:W-:Y:S02]  /*10d0*/  ISETP.GE.AND P0, PT, R3, UR14, PT ;  /* 0x0000000e03007c0c */ /* 0x000fe4000bf06270 */
[----:B------:R-:W-:Y:S01]  /*10e0*/  ISETP.GE.AND P4, PT, R40, UR14, PT ;  /* 0x0000000e28007c0c */ /* 0x000fe2000bf86270 */
[----:B------:R-:W-:Y:S01]  /*10f0*/  IMAD.MOV.U32 R13, RZ, RZ, 0x7fffffff ;  /* 0x7fffffffff0d7424 */ /* 0x000fe200078e00ff */
[----:B------:R-:W-:Y:S01]  /*1100*/  MOV R12, 0xffffffff ;  /* 0xffffffff000c7802 */ /* 0x000fe20000000f00 */
[----:B------:R-:W-:Y:S01]  /*1110*/  IMAD.MOV.U32 R10, RZ, RZ, -0x1 ;  /* 0xffffffffff0a7424 */ /* 0x000fe200078e00ff */
[----:B------:R-:W-:Y:S01]  /*1120*/  MOV R2, 0xffffffff ;  /* 0xffffffff00027802 */ /* 0x000fe20000000f00 */
        /* <DEDUP_REMOVED lines=10> */
[----:B------:R-:W-:Y:S01]  /*11d0*/  IMAD.MOV.U32 R3, RZ, RZ, 0x7fffffff ;  /* 0x7fffffffff037424 */ /* 0x000fe200078e00ff */
[----:B------:R2:W5:Y:S04]  /*11e0*/  @!P1 LDG.E.64 R6, desc[UR16][R34.64+0x3400] ;  /* 0x0034001022069981 */ /* 0x000568000c1e1b00 */
[----:B------:R2:W5:Y:S04]  /*11f0*/  @!P0 LDG.E.64 R4, desc[UR16][R34.64+0x3800] ;  /* 0x0038001022048981 */ /* 0x000568000c1e1b00 */
[----:B------:R2:W5:Y:S02]  /*1200*/  @!P4 LDG.E.64 R2, desc[UR16][R34.64+0x3c00] ;  /* 0x003c00102202c981 */ /* 0x000564000c1e1b00 */
.L_x_349:
[----:B0-2---:R-:W0:Y:S02]  /*1210*/  LDC.64 R34, c[0x0][0x398] ;  /* 0x0000e600ff227b82 */ /* 0x005e240000000a00 */
[----:B0-----:R-:W-:-:S13]  /*1220*/  ISETP.GT.AND P0, PT, R35, R34, PT ;  /* 0x000000222300720c */ /* 0x001fda0003f04270 */
[----:B------:R-:W-:Y:S05]  /*1230*/  @!P0 BRA `(.L_x_350) ;  /* 0x0000000400788947 */ /* 0x000fea0003800000 */
[----:B------:R-:W0:Y:S01]  /*1240*/  S2UR UR12, SR_CgaCtaId ;  /* 0x00000000000c79c3 */ /* 0x000e220000008800 */
[----:B------:R-:W-:Y:S01]  /*1250*/  UMOV UR4, 0x400 ;  /* 0x0000040000047882 */ /* 0x000fe20000000000 */
[----:B-----5:R-:W-:Y:S01]  /*1260*/  LOP3.LUT R37, R3, 0x80000000, RZ, 0x3c, !PT ;  /* 0x8000000003257812 */ /* 0x020fe200078e3cff */
        /* <DEDUP_REMOVED lines=10> */
[----:B------:R-:W-:-:S02]  /*1310*/  LOP3.LUT R57, R23, 0x80000000, RZ, 0x3c, !PT ;  /* 0x8000000017397812 */ /* 0x000fc400078e3cff */
[----:B------:R-:W-:Y:S01]  /*1320*/  LOP3.LUT R59, R25, 0x80000000, RZ, 0x3c, !PT ;  /* 0x80000000193b7812 */ /* 0x000fe200078e3cff */
[----:B0-----:R-:W-:Y:S01]  /*1330*/  ULEA UR12, UR12, UR4, 0x18 ;  /* 0x000000040c0c7291 */ /* 0x001fe2000f8ec0ff */
[----:B------:R-:W-:Y:S02]  /*1340*/  LOP3.LUT R61, R27, 0x80000000, RZ, 0x3c, !PT ;  /* 0x800000001b3d7812 */ /* 0x000fe400078e3cff */
[----:B------:R-:W-:Y:S01]  /*1350*/  LOP3.LUT R34, R29, 0x80000000, RZ, 0x3c, !PT ;  /* 0x800000001d227812 */ /* 0x000fe200078e3cff */
[----:B------:R-:W-:Y:S01]  /*1360*/  UMOV UR4, URZ ;  /* 0x000000ff00047c82 */ /* 0x000fe20008000000 */
[----:B------:R-:W-:Y:S02]  /*1370*/  LOP3.LUT R52, R31, 0x80000000, RZ, 0x3c, !PT ;  /* 0x800000001f347812 */ /* 0x000fe400078e3cff */
[----:B-1----:R-:W-:-:S07]  /*1380*/  LOP3.LUT R54, R33, 0x80000000, RZ, 0x3c, !PT ;  /* 0x8000000021367812 */ /* 0x002fce00078e3cff */
.L_x_351:
[----:B0-----:R-:W-:Y:S01]  /*1390*/  IMAD R56, RZ, RZ, -UR13 ;  /* 0x8000000dff387e24 */ /* 0x001fe2000f8e02ff */
[----:B------:R-:W-:Y:S01]  /*13a0*/  SHF.R.U64 R60, R30, UR13, R52 ;  /* 0x0000000d1e3c7c19 */ /* 0x000fe20008001234 */
[----:B------:R-:W-:Y:S01]  /*13b0*/  IMAD.MOV.U32 R58, RZ, RZ, -0x1 ;  /* 0xffffffffff3a7424 */ /* 0x000fe200078e00ff */
[----:B------:R-:W-:Y:S02]  /*13c0*/  ULEA UR14, UR4, UR12, 0xa ;  /* 0x0000000c040e7291 */ /* 0x000fe4000f8e50ff */
[----:B------:R-:W-:Y:S01]  /*13d0*/  VIADDMNMX R56, R56, R35, 0x8, PT ;  /* 0x0000000838387446 */ /* 0x000fe20003800123 */
[----:B------:R-:W-:-:S03]  /*13e0*/  UIADD3 UR4, UPT, UPT, UR4, 0x1, URZ ;  /* 0x0000000104047890 */ /* 0x000fc6000fffe0ff */
[----:B------:R-:W-:Y:S02]  /*13f0*/  SHF.L.U32 R56, R58, R56, RZ ;  /* 0x000000383a387219 */ /* 0x000fe400000006ff */
[----:B------:R-:W-:Y:S02]  /*1400*/  SHF.R.U64 R58, R32, UR13, R54 ;  /* 0x0000000d203a7c19 */ /* 0x000fe40008001236 */
[-C--:B------:R-:W-:Y:S02]  /*1410*/  LOP3.LUT R60, R60, R56.reuse, RZ, 0x30, !PT ;  /* 0x000000383c3c7212 */ /* 0x080fe400078e30ff */
[----:B------:R-:W-:Y:S02]  /*1420*/  LOP3.LUT R58, R58, R56, RZ, 0x30, !PT ;  /* 0x000000383a3a7212 */ /* 0x000fe400078e30ff */
[----:B------:R-:W-:Y:S02]  /*1430*/  LEA R60, R60, UR14, 0x2 ;  /* 0x0000000e3c3c7c11 */ /* 0x000fe4000f8e10ff */
[----:B------:R-:W-:-:S05]  /*1440*/  LEA R58, R58, UR14, 0x2 ;  /* 0x0000000e3a3a7c11 */ /* 0x000fca000f8e10ff */
[----:B------:R0:W-:Y:S04]  /*1450*/  ATOMS.POPC.INC.32 RZ, [R58+URZ] ;  /* 0x000000003aff7f8c */ /* 0x0001e8000d8000ff */
[----:B------:R1:W-:Y:S01]  /*1460*/  ATOMS.POPC.INC.32 RZ, [R60+URZ] ;  /* 0x000000003cff7f8c */ /* 0x0003e2000d8000ff */
[----:B0-----:R-:W-:Y:S02]  /*1470*/  SHF.R.U64 R58, R28, UR13, R34 ;  /* 0x0000000d1c3a7c19 */ /* 0x001fe40008001222 */
[----:B-1----:R-:W-:Y:S02]  /*1480*/  SHF.R.U64 R60, R26, UR13, R61 ;  /* 0x0000000d1a3c7c19 */ /* 0x002fe4000800123d */
[-C--:B------:R-:W-:Y:S02]  /*1490*/  LOP3.LUT R58, R58, R56.reuse, RZ, 0x30, !PT ;  /* 0x000000383a3a7212 */ /* 0x080fe400078e30ff */
[----:B------:R-:W-:-:S02]  /*14a0*/  LOP3.LUT R60, R60, R56, RZ, 0x30, !PT ;  /* 0x000000383c3c7212 */ /* 0x000fc400078e30ff */
[----:B------:R-:W-:Y:S02]  /*14b0*/  LEA R58, R58, UR14, 0x2 ;  /* 0x0000000e3a3a7c11 */ /* 0x000fe4000f8e10ff */
[----:B------:R-:W-:-:S03]  /*14c0*/  LEA R60, R60, UR14, 0x2 ;  /* 0x0000000e3c3c7c11 */ /* 0x000fc6000f8e10ff */
        /* <DEDUP_REMOVED lines=43> */
[----:B-1----:R-:W-:Y:S01]  /*1780*/  SHF.R.U64 R60, R2, UR13, R37 ;  /* 0x0000000d023c7c19 */ /* 0x002fe20008001225 */
[----:B------:R-:W-:Y:S01]  /*1790*/  UIADD3 UR13, UPT, UPT, UR13, 0x8, URZ ;  /* 0x000000080d0d7890 */ /* 0x000fe2000fffe0ff */
[-C--:B------:R-:W-:Y:S02]  /*17a0*/  LOP3.LUT R58, R58, R56.reuse, RZ, 0x30, !PT ;  /* 0x000000383a3a7212 */ /* 0x080fe400078e30ff */
[----:B------:R-:W-:-:S02]  /*17b0*/  LOP3.LUT R56, R60, R56, RZ, 0x30, !PT ;  /* 0x000000383c387212 */ /* 0x000fc400078e30ff */
[----:B------:R-:W-:Y:S02]  /*17c0*/  LEA R58, R58, UR14, 0x2 ;  /* 0x0000000e3a3a7c11 */ /* 0x000fe4000f8e10ff */
[----:B------:R-:W-:Y:S02]  /*17d0*/  ISETP.LE.AND P0, PT, R35, UR13, PT ;  /* 0x0000000d23007c0c */ /* 0x000fe4000bf03270 */
[----:B------:R-:W-:Y:S01]  /*17e0*/  LEA R56, R56, UR14, 0x2 ;  /* 0x0000000e38387c11 */ /* 0x000fe2000f8e10ff */
[----:B------:R0:W-:Y:S04]  /*17f0*/  ATOMS.POPC.INC.32 RZ, [R58+URZ] ;  /* 0x000000003aff7f8c */ /* 0x0001e8000d8000ff */
[----:B------:R0:W-:Y:S06]  /*1800*/  ATOMS.POPC.INC.32 RZ, [R56+URZ] ;  /* 0x0000000038ff7f8c */ /* 0x0001ec000d8000ff */
[----:B------:R-:W-:Y:S05]  /*1810*/  @!P0 BRA `(.L_x_351) ;  /* 0xfffffff800dc8947 */ /* 0x000fea000383ffff */
.L_x_350:
[----:B------:R-:W-:Y:S05]  /*1820*/  BRA.U !UP0, `(.L_x_352) ;  /* 0xfffffff108ac7547 */ /* 0x000fea000b83ffff */
.L_x_347:
[----:B------:R-:W-:Y:S01]  /*1830*/  BAR.SYNC.DEFER_BLOCKING 0x0 ;  /* 0x0000000000007b1d */ /* 0x000fe20000010000 */
[----:B------:R-:W-:-:S05]  /*1840*/  ISETP.NE.AND P0, PT, R38, RZ, PT ;  /* 0x000000ff2600720c */ /* 0x000fca0003f05270 */
[----:B------:R-:W-:Y:S08]  /*1850*/  BSSY.RECONVERGENT B0, `(.L_x_353) ;  /* 0x0000176000007945 */ /* 0x000ff00003800200 */
[----:B------:R-:W-:Y:S05]  /*1860*/  @P0 BRA `(.L_x_354) ;  /* 0x0000001400d00947 */ /* 0x000fea0003800000 */
[----:B--2345:R-:W2:Y:S02]  /*1870*/  LDC.64 R2, c[0x0][0x398] ;  /* 0x0000e600ff027b82 */ /* 0x03cea40000000a00 */
[----:B--2---:R-:W-:-:S04]  /*1880*/  IADD3 R2, PT, PT, R3, 0x7, -R2 ;  /* 0x0000000703027810 */ /* 0x004fc80007ffe802 */
[----:B------:R-:W-:-:S04]  /*1890*/  SHF.R.S32.HI R3, RZ, 0x1f, R2 ;  /* 0x0000001fff037819 */ /* 0x000fc80000011402 */
[----:B------:R-:W-:-:S04]  /*18a0*/  LEA.HI R3, R3, R2, RZ, 0x3 ;  /* 0x0000000203037211 */ /* 0x000fc800078f18ff */
[----:B------:R-:W-:Y:S01]  /*18b0*/  SHF.R.S32.HI R5, RZ, 0x3, R3 ;  /* 0x00000003ff057819 */ /* 0x000fe20000011403 */
[----:B------:R-:W-:-:S03]  /*18c0*/  IMAD.MOV.U32 R3, RZ, RZ, RZ ;  /* 0x000000ffff037224 */ /* 0x000fc600078e00ff */
[C---:B01----:R-:W-:Y:S01]  /*18d0*/  LOP3.LUT R4, R5.reuse, 0xffffff8, RZ, 0xc0, !PT ;  /* 0x0ffffff805047812 */ /* 0x043fe200078ec0ff */
[----:B------:R-:W-:-:S05]  /*18e0*/  VIADD R14, R5, 0xffffffff ;  /* 0xffffffff050e7836 */ /* 0x000fca0000000000 */
[----:B------:R-:W-:-:S13]  /*18f0*/  ISETP.GE.U32.AND P0, PT, R14, 0x7, PT ;  /* 0x000000070e00780c */ /* 0x000fda0003f06070 */
[----:B------:R-:W-:Y:S05]  /*1900*/  @!P0 BRA `(.L_x_355) ;  /* 0x0000000400708947 */ /* 0x000fea0003800000 */
[----:B------:R-:W0:Y:S01]  /*1910*/  LDC.64 R2, c[0x0][0x380] ;  /* 0x0000e000ff027b82 */ /* 0x000e220000000a00 */
[----:B------:R-:W-:-:S07]  /*1920*/  IMAD.MOV.U32 R7, RZ, RZ, RZ ;  /* 0x000000ffff077224 */ /* 0x000fce00078e00ff */
.L_x_372:
[----:B0-----:R-:W-:Y:S01]  /*1930*/  IMAD R9, R7, 0x400, R0 ;  /* 0x0000040007097824 */ /* 0x001fe200078e0200 */
[----:B------:R-:W-:Y:S04]  /*1940*/  BSSY.RECONVERGENT B1, `(.L_x_356) ;  /* 0x000000f000017945 */ /* 0x000fe80003800200 */
[----:B-1234-:R-:W1:Y:S04]  /*1950*/  LDS R12, [R9] ;  /* 0x00000000090c7984 */ /* 0x01ee680000000800 */
[----:B------:R2:W3:Y:S04]  /*1960*/  LDS R15, [R9+0x400] ;  /* 0x00040000090f7984 */ /* 0x0004e80000000800 */
        /* <DEDUP_REMOVED lines=8> */
[----:B------:R-:W-:Y:S02]  /*19f0*/  IMAD R11, R7, 0x100, R36 ;  /* 0x00000100070b7824 */ /* 0x000fe400078e0224 */
[----:B------:R-:W-:Y:S02]  /*1a00*/  IMAD.MOV.U32 R13, RZ, RZ, RZ ;  /* 0x000000ffff0d7224 */ /* 0x000fe400078e00ff */
[----:B0-----:R-:W-:-:S05]  /*1a10*/  IMAD.WIDE.U32 R10, R11, 0x8, R2 ;  /* 0x000000080b0a7825 */ /* 0x001fca00078e0002 */
[----:B------:R1:W-:Y:S02]  /*1a20*/  REDG.E.ADD.64.STRONG.GPU desc[UR16][R10.64], R12 ;  /* 0x0000000c0a00798e */ /* 0x0003e4000c12e510 */
.L_x_357:
[----:B------:R-:W-:Y:S05]  /*1a30*/  BSYNC.RECONVERGENT B1 ;  /* 0x0000000000017941 */ /* 0x000fea0003800200 */
.L_x_356:
        /* <DEDUP_REMOVED lines=9> */
[----:B-1----:R-:W-:Y:S01]  /*1ad0*/  LEA R11, R7, R36, 0x8 ;  /* 0x00000024070b7211 */ /* 0x002fe200078e40ff */
[----:B------:R-:W-:Y:S02]  /*1ae0*/  IMAD.MOV.U32 R12, RZ, RZ, R15 ;  /* 0x000000ffff0c7224 */ /* 0x000fe400078e000f */
[----:B------:R-:W-:Y:S02]  /*1af0*/  IMAD.MOV.U32 R13, RZ, RZ, RZ ;  /* 0x000000ffff0d7224 */ /* 0x000fe400078e00ff */
[----:B------:R-:W-:-:S04]  /*1b00*/  VIADD R11, R11, 0x100 ;  /* 0x000001000b0b7836 */ /* 0x000fc80000000000 */
[----:B------:R-:W-:-:S05]  /*1b10*/  IMAD.WIDE.U32 R10, R11, 0x8, R2 ;  /* 0x000000080b0a7825 */ /* 0x000fca00078e0002 */
[----:B------:R0:W-:Y:S02]  /*1b20*/  REDG.E.ADD.64.STRONG.GPU desc[UR16][R10.64], R12 ;  /* 0x0000000c0a00798e */ /* 0x0001e4000c12e510 */
.L_x_359:
[----:B------:R-:W-:Y:S05]  /*1b30*/  BSYNC.RECONVERGENT B1 ;  /* 0x0000000000017941 */ /* 0x000fea0003800200 */
.L_x_358:
[----:B------:R-:W-:Y:S04]  /*1b40*/  BSSY.RECONVERGENT B1, `(.L_x_360) ;  /* 0x0000008000017945 */ /* 0x000fe80003800200 */
[----:B------:R-:W-:Y:S05]  /*1b50*/  @!P0 BRA `(.L_x_361) ;  /* 0x0000000000188947 */ /* 0x000fea0003800000 */
[----:B01----:R-:W-:Y:S02]  /*1b60*/  IMAD R11, R7, 0x100, R36 ;  /* 0x00000100070b7824 */ /* 0x003fe400078e0224 */
[----:B------:R-:W-:Y:S02]  /*1b70*/  IMAD.MOV.U32 R12, RZ, RZ, R16 ;  /* 0x000000ffff0c7224 */ /* 0x000fe400078e0010 */
[----:B------:R-:W-:Y:S02]  /*1b80*/  VIADD R11, R11, 0x200 ;  /* 0x000002000b0b7836 */ /* 0x000fe40000000000 */
[----:B------:R-:W-:Y:S02]  /*1b90*/  IMAD.MOV.U32 R13, RZ, RZ, RZ ;  /* 0x000000ffff0d7224 */ /* 0x000fe400078e00ff */
[----:B------:R-:W-:-:S05]  /*1ba0*/  IMAD.WIDE.U32 R10, R11, 0x8, R2 ;  /* 0x000000080b0a7825 */ /* 0x000fca00078e0002 */
[----:B------:R2:W-:Y:S02]  /*1bb0*/  REDG.E.ADD.64.STRONG.GPU desc[UR16][R10.64], R12 ;  /* 0x0000000c0a00798e */ /* 0x0005e4000c12e510 */
.L_x_361:
[----:B------:R-:W-:Y:S05]  /*1bc0*/  BSYNC.RECONVERGENT B1 ;  /* 0x0000000000017941 */ /* 0x000fea0003800200 */
.L_x_360:
[----:B------:R-:W-:Y:S04]  /*1bd0*/  BSSY.RECONVERGENT B1, `(.L_x_362) ;  /* 0x0000008000017945 */ /* 0x000fe80003800200 */
[----:B------:R-:W-:Y:S05]  /*1be0*/  @!P1 BRA `(.L_x_363) ;  /* 0x0000000000189947 */ /* 0x000fea0003800000 */
[----:B012---:R-:W-:Y:S01]  /*1bf0*/  IMAD R11, R7, 0x100, R36 ;  /* 0x00000100070b7824 */ /* 0x007fe200078e0224 */
[----:B------:R-:W-:Y:S01]  /*1c00*/  MOV R12, R17 ;  /* 0x00000011000c7202 */ /* 0x000fe20000000f00 */
[----:B------:R-:W-:Y:S02]  /*1c10*/  IMAD.MOV.U32 R13, RZ, RZ, RZ ;  /* 0x000000ffff0d7224 */ /* 0x000fe400078e00ff */
[----:B------:R-:W-:-:S04]  /*1c20*/  VIADD R11, R11, 0x300 ;  /* 0x000003000b0b7836 */ /* 0x000fc80000000000 */
[----:B------:R-:W-:-:S05]  /*1c30*/  IMAD.WIDE.U32 R10, R11, 0x8, R2 ;  /* 0x000000080b0a7825 */ /* 0x000fca00078e0002 */
[----:B------:R3:W-:Y:S02]  /*1c40*/  REDG.E.ADD.64.STRONG.GPU desc[UR16][R10.64], R12 ;  /* 0x0000000c0a00798e */ /* 0x0007e4000c12e510 */
.L_x_363:
[----:B------:R-:W-:Y:S05]  /*1c50*/  BSYNC.RECONVERGENT B1 ;  /* 0x0000000000017941 */ /* 0x000fea0003800200 */
.L_x_362:
[----:B------:R-:W-:Y:S04]  /*1c60*/  BSSY.RECONVERGENT B1, `(.L_x_364) ;  /* 0x0000008000017945 */ /* 0x000fe80003800200 */
[----:B------:R-:W-:Y:S05]  /*1c70*/  @!P2 BRA `(.L_x_365) ;  /* 0x000000000018a947 */ /* 0x000fea0003800000 */
[----:B0123--:R-:W-:Y:S02]  /*1c80*/  IMAD R11, R7, 0x100, R36 ;  /* 0x00000100070b7824 */ /* 0x00ffe400078e0224 */
[----:B------:R-:W-:Y:S02]  /*1c90*/  IMAD.MOV.U32 R12, RZ, RZ, R18 ;  /* 0x000000ffff0c7224 */ /* 0x000fe400078e0012 */
[----:B------:R-:W-:Y:S02]  /*1ca0*/  VIADD R11, R11, 0x400 ;  /* 0x000004000b0b7836 */ /* 0x000fe40000000000 */
[----:B------:R-:W-:Y:S02]  /*1cb0*/  IMAD.MOV.U32 R13, RZ, RZ, RZ ;  /* 0x000000ffff0d7224 */ /* 0x000fe400078e00ff */
[----:B------:R-:W-:-:S05]  /*1cc0*/  IMAD.WIDE.U32 R10, R11, 0x8, R2 ;  /* 0x000000080b0a7825 */ /* 0x000fca00078e0002 */
[----:B------:R4:W-:Y:S02]  /*1cd0*/  REDG.E.ADD.64.STRONG.GPU desc[UR16][R10.64], R12 ;  /* 0x0000000c0a00798e */ /* 0x0009e4000c12e510 */
.L_x_365:
[----:B------:R-:W-:Y:S05]  /*1ce0*/  BSYNC.RECONVERGENT B1 ;  /* 0x0000000000017941 */ /* 0x000fea0003800200 */
.L_x_364:
[----:B------:R-:W-:Y:S04]  /*1cf0*/  BSSY.RECONVERGENT B1, `(.L_x_366) ;  /* 0x0000008000017945 */ /* 0x000fe80003800200 */
[----:B------:R-:W-:Y:S05]  /*1d00*/  @!P3 BRA `(.L_x_367) ;  /* 0x000000000018b947 */ /* 0x000fea0003800000 */
[----:B01234-:R-:W-:Y:S02]  /*1d10*/  IMAD R11, R7, 0x100, R36 ;  /* 0x00000100070b7824 */ /* 0x01ffe400078e0224 */
[----:B------:R-:W-:Y:S02]  /*1d20*/  IMAD.MOV.U32 R12, RZ, RZ, R19 ;  /* 0x000000ffff0c7224 */ /* 0x000fe400078e0013 */
[----:B------:R-:W-:Y:S02]  /*1d30*/  VIADD R11, R11, 0x500 ;  /* 0x000005000b0b7836 */ /* 0x000fe40000000000 */
[----:B------:R-:W-:Y:S02]  /*1d40*/  IMAD.MOV.U32 R13, RZ, RZ, RZ ;  /* 0x000000ffff0d7224 */ /* 0x000fe400078e00ff */
[----:B------:R-:W-:-:S05]  /*1d50*/  IMAD.WIDE.U32 R10, R11, 0x8, R2 ;  /* 0x000000080b0a7825 */ /* 0x000fca00078e0002 */
[----:B------:R0:W-:Y:S02]  /*1d60*/  REDG.E.ADD.64.STRONG.GPU desc[UR16][R10.64], R12 ;  /* 0x0000000c0a00798e */ /* 0x0001e4000c12e510 */
.L_x_367:
[----:B------:R-:W-:Y:S05]  /*1d70*/  BSYNC.RECONVERGENT B1 ;  /* 0x0000000000017941 */ /* 0x000fea0003800200 */
.L_x_366:
[----:B------:R-:W-:Y:S04]  /*1d80*/  BSSY.RECONVERGENT B1, `(.L_x_368) ;  /* 0x0000007000017945 */ /* 0x000fe80003800200 */
[----:B------:R-:W-:Y:S05]  /*1d90*/  @!P4 BRA `(.L_x_369) ;  /* 0x000000000014c947 */ /* 0x000fea0003800000 */
[----:B01234-:R-:W-:Y:S01]  /*1da0*/  LEA R11, R7, R36, 0x8 ;  /* 0x00000024070b7211 */ /* 0x01ffe200078e40ff */
[----:B------:R-:W-:-:S04]  /*1db0*/  IMAD.MOV.U32 R9, RZ, RZ, RZ ;  /* 0x000000ffff097224 */ /* 0x000fc800078e00ff */
[----:B------:R-:W-:-:S04]  /*1dc0*/  VIADD R11, R11, 0x600 ;  /* 0x000006000b0b7836 */ /* 0x000fc80000000000 */
[----:B------:R-:W-:-:S05]  /*1dd0*/  IMAD.WIDE.U32 R10, R11, 0x8, R2 ;  /* 0x000000080b0a7825 */ /* 0x000fca00078e0002 */
[----:B------:R0:W-:Y:S02]  /*1de0*/  REDG.E.ADD.64.STRONG.GPU desc[UR16][R10.64], R8 ;  /* 0x000000080a00798e */ /* 0x0001e4000c12e510 */
.L_x_369:
[----:B------:R-:W-:Y:S05]  /*1df0*/  BSYNC.RECONVERGENT B1 ;  /* 0x0000000000017941 */ /* 0x000fea0003800200 */
.L_x_368:
[----:B------:R-:W-:Y:S04]  /*1e00*/  BSSY.RECONVERGENT B1, `(.L_x_370) ;  /* 0x0000008000017945 */ /* 0x000fe80003800200 */
[----:B------:R-:W-:Y:S05]  /*1e10*/  @!P5 BRA `(.L_x_371) ;  /* 0x000000000018d947 */ /* 0x000fea0003800000 */
[----:B0-----:R-:W-:Y:S02]  /*1e20*/  IMAD R9, R7, 0x100, R36 ;  /* 0x0000010007097824 */ /* 0x001fe400078e0224 */
[----:B-1234-:R-:W-:Y:S02]  /*1e30*/  IMAD.MOV.U32 R10, RZ, RZ, R6 ;  /* 0x000000ffff0a7224 */ /* 0x01efe400078e0006 */
[----:B------:R-:W-:Y:S02]  /*1e40*/  VIADD R9, R9, 0x700 ;  /* 0x0000070009097836 */ /* 0x000fe40000000000 */
[----:B------:R-:W-:Y:S02]  /*1e50*/  IMAD.MOV.U32 R11, RZ, RZ, RZ ;  /* 0x000000ffff0b7224 */ /* 0x000fe400078e00ff */
[----:B------:R-:W-:-:S05]  /*1e60*/  IMAD.WIDE.U32 R8, R9, 0x8, R2 ;  /* 0x0000000809087825 */ /* 0x000fca00078e0002 */
[----:B------:R0:W-:Y:S02]  /*1e70*/  REDG.E.ADD.64.STRONG.GPU desc[UR16][R8.64], R10 ;  /* 0x0000000a0800798e */ /* 0x0001e4000c12e510 */
.L_x_371:
[----:B------:R-:W-:Y:S05]  /*1e80*/  BSYNC.RECONVERGENT B1 ;  /* 0x0000000000017941 */ /* 0x000fea0003800200 */
.L_x_370:
[----:B------:R-:W-:-:S05]  /*1e90*/  VIADD R7, R7, 0x8 ;  /* 0x0000000807077836 */ /* 0x000fca0000000000 */
[----:B------:R-:W-:-:S13]  /*1ea0*/  ISETP.NE.AND P0, PT, R7, R4, PT ;  /* 0x000000040700720c */ /* 0x000fda0003f05270 */
[----:B------:R-:W-:Y:S05]  /*1eb0*/  @P0 BRA `(.L_x_372) ;  /* 0xfffffff8009c0947 */ /* 0x000fea000383ffff */
[----:B------:R-:W-:-:S07]  /*1ec0*/  IMAD.MOV.U32 R3, RZ, RZ, R4 ;  /* 0x000000ffff037224 */ /* 0x000fce00078e0004 */
.L_x_355:
[C---:B01234-:R-:W-:Y:S02]  /*1ed0*/  LOP3.LUT R12, R5.reuse, 0x7, RZ, 0xc0, !PT ;  /* 0x00000007050c7812 */ /* 0x05ffe400078ec0ff */
[C---:B------:R-:W-:Y:S02]  /*1ee0*/  LOP3.LUT R13, R5.reuse, 0x3, RZ, 0xc0, !PT ;  /* 0x00000003050d7812 */ /* 0x040fe400078ec0ff */
[C---:B------:R-:W-:Y:S02]  /*1ef0*/  ISETP.NE.AND P0, PT, R12.reuse, RZ, PT ;  /* 0x000000ff0c00720c */ /* 0x040fe40003f05270 */
[----:B------:R-:W-:Y:S01]  /*1f00*/  LOP3.LUT R2, R5, 0x1, RZ, 0xc0, !PT ;  /* 0x0000000105027812 */ /* 0x000fe200078ec0ff */
[----:B------:R-:W-:Y:S01]  /*1f10*/  VIADD R5, R12, 0xffffffff ;  /* 0xffffffff0c057836 */ /* 0x000fe20000000000 */
[----:B------:R-:W-:-:S09]  /*1f20*/  IADD3 R15, PT, PT, R13, -0x1, RZ ;  /* 0xffffffff0d0f7810 */ /* 0x000fd20007ffe0ff */
[----:B------:R-:W-:Y:S05]  /*1f30*/  @!P0 BRA `(.L_x_373) ;  /* 0x0000000400708947 */ /* 0x000fea0003800000 */
[----:B------:R-:W-:-:S13]  /*1f40*/  ISETP.GE.U32.AND P0, PT, R5, 0x3, PT ;  /* 0x000000030500780c */ /* 0x000fda0003f06070 */
[----:B------:R-:W-:Y:S05]  /*1f50*/  @!P0 BRA `(.L_x_374) ;  /* 0x0000000000c08947 */ /* 0x000fea0003800000 */
[----:B------:R-:W-:Y:S01]  /*1f60*/  IMAD R6, R3, 0x400, R0 ;  /* 0x0000040003067824 */ /* 0x000fe200078e0200 */
[----:B------:R-:W-:Y:S04]  /*1f70*/  BSSY.RECONVERGENT B1, `(.L_x_375) ;  /* 0x000000f000017945 */ /* 0x000fe80003800200 */
[----:B------:R-:W0:Y:S04]  /*1f80*/  LDS R8, [R6] ;  /* 0x0000000006087984 */ /* 0x000e280000000800 */
        /* <DEDUP_REMOVED lines=9> */
[----:B------:R-:W-:-:S04]  /*2020*/  IMAD R9, R3, 0x100, R36 ;  /* 0x0000010003097824 */ /* 0x000fc800078e0224 */
[----:B0-----:R-:W-:-:S04]  /*2030*/  IMAD.WIDE.U32 R6, R9, 0x8, R6 ;  /* 0x0000000809067825 */ /* 0x001fc800078e0006 */
[----:B------:R-:W-:-:S05]  /*2040*/  IMAD.MOV.U32 R9, RZ, RZ, RZ ;  /* 0x000000ffff097224 */ /* 0x000fca00078e00ff */
[----:B------:R0:W-:Y:S02]  /*2050*/  REDG.E.ADD.64.STRONG.GPU desc[UR16][R6.64], R8 ;  /* 0x000000080600798e */ /* 0x0001e4000c12e510 */
.L_x_376:
[----:B------:R-:W-:Y:S05]  /*2060*/  BSYNC.RECONVERGENT B1 ;  /* 0x0000000000017941 */ /* 0x000fea0003800200 */
.L_x_375:
[----:B------:R-:W-:Y:S04]  /*2070*/  BSSY.RECONVERGENT B1, `(.L_x_377) ;  /* 0x0000009000017945 */ /* 0x000fe80003800200 */
[----:B------:R-:W-:Y:S05]  /*2080*/  @!P1 BRA `(.L_x_378) ;  /* 0x00000000001c9947 */ /* 0x000fea0003800000 */
[----:B0-----:R-:W0:Y:S01]  /*2090*/  LDC.64 R6, c[0x0][0x380] ;  /* 0x0000e000ff067b82 */ /* 0x001e220000000a00 */
[----:B------:R-:W-:Y:S02]  /*20a0*/  IMAD R9, R3, 0x100, R36 ;  /* 0x0000010003097824 */ /* 0x000fe400078e0224 */
[----:B------:R-:W-:Y:S02]  /*20b0*/  IMAD.MOV.U32 R8, RZ, RZ, R10 ;  /* 0x000000ffff087224 */ /* 0x000fe400078e000a */
[----:B------:R-:W-:-:S04]  /*20c0*/  VIADD R9, R9, 0x100 ;  /* 0x0000010009097836 */ /* 0x000fc80000000000 */
[----:B0-----:R-:W-:-:S04]  /*20d0*/  IMAD.WIDE.U32 R6, R9, 0x8, R6 ;  /* 0x0000000809067825 */ /* 0x001fc800078e0006 */
[----:B------:R-:W-:-:S05]  /*20e0*/  IMAD.MOV.U32 R9, RZ, RZ, RZ ;  /* 0x000000ffff097224 */ /* 0x000fca00078e00ff */
[----:B------:R1:W-:Y:S02]  /*20f0*/  REDG.E.ADD.64.STRONG.GPU desc[UR16][R6.64], R8 ;  /* 0x000000080600798e */ /* 0x0003e4000c12e510 */
.L_x_378:
[----:B------:R-:W-:Y:S05]  /*2100*/  BSYNC.RECONVERGENT B1 ;  /* 0x0000000000017941 */ /* 0x000fea0003800200 */
.L_x_377:
[----:B------:R-:W-:Y:S04]  /*2110*/  BSSY.RECONVERGENT B1, `(.L_x_379) ;  /* 0x0000009000017945 */ /* 0x000fe80003800200 */
[----:B------:R-:W-:Y:S05]  /*2120*/  @!P2 BRA `(.L_x_380) ;  /* 0x00000000001ca947 */ /* 0x000fea0003800000 */
[----:B01----:R-:W0:Y:S01]  /*2130*/  LDC.64 R6, c[0x0][0x380] ;  /* 0x0000e000ff067b82 */ /* 0x003e220000000a00 */
[----:B------:R-:W-:Y:S02]  /*2140*/  IMAD R9, R3, 0x100, R36 ;  /* 0x0000010003097824 */ /* 0x000fe400078e0224 */
[----:B------:R-:W-:-:S03]  /*2150*/  IMAD.MOV.U32 R8, RZ, RZ, R11 ;  /* 0x000000ffff087224 */ /* 0x000fc600078e000b */
[----:B------:R-:W-:-:S05]  /*2160*/  IADD3 R9, PT, PT, R9, 0x200, RZ ;  /* 0x0000020009097810 */ /* 0x000fca0007ffe0ff */
[----:B0-----:R-:W-:-:S04]  /*2170*/  IMAD.WIDE.U32 R6, R9, 0x8, R6 ;  /* 0x0000000809067825 */ /* 0x001fc800078e0006 */
[----:B------:R-:W-:-:S05]  /*2180*/  IMAD.MOV.U32 R9, RZ, RZ, RZ ;  /* 0x000000ffff097224 */ /* 0x000fca00078e00ff */
[----:B------:R2:W-:Y:S02]  /*2190*/  REDG.E.ADD.64.STRONG.GPU desc[UR16][R6.64], R8 ;  /* 0x000000080600798e */ /* 0x0005e4000c12e510 */
.L_x_380:
[----:B------:R-:W-:Y:S05]  /*21a0*/  BSYNC.RECONVERGENT B1 ;  /* 0x0000000000017941 */ /* 0x000fea0003800200 */
.L_x_379:
[----:B------:R-:W-:Y:S04]  /*21b0*/  BSSY.RECONVERGENT B1, `(.L_x_381) ;  /* 0x0000009000017945 */ /* 0x000fe80003800200 */
[----:B------:R-:W-:Y:S05]  /*21c0*/  @!P3 BRA `(.L_x_382) ;  /* 0x00000000001cb947 */ /* 0x000fea0003800000 */
[----:B012---:R-:W0:Y:S01]  /*21d0*/  LDC.64 R6, c[0x0][0x380] ;  /* 0x0000e000ff067b82 */ /* 0x007e220000000a00 */
[----:B------:R-:W-:Y:S02]  /*21e0*/  IMAD R9, R3, 0x100, R36 ;  /* 0x0000010003097824 */ /* 0x000fe400078e0224 */
[----:B------:R-:W-:Y:S02]  /*21f0*/  IMAD.MOV.U32 R8, RZ, RZ, R16 ;  /* 0x000000ffff087224 */ /* 0x000fe400078e0010 */
[----:B------:R-:W-:-:S04]  /*2200*/  VIADD R9, R9, 0x300 ;  /* 0x0000030009097836 */ /* 0x000fc80000000000 */
[----:B0-----:R-:W-:-:S04]  /*2210*/  IMAD.WIDE.U32 R6, R9, 0x8, R6 ;  /* 0x0000000809067825 */ /* 0x001fc800078e0006 */
[----:B------:R-:W-:-:S05]  /*2220*/  IMAD.MOV.U32 R9, RZ, RZ, RZ ;  /* 0x000000ffff097224 */ /* 0x000fca00078e00ff */
[----:B------:R3:W-:Y:S02]  /*2230*/  REDG.E.ADD.64.STRONG.GPU desc[UR16][R6.64], R8 ;  /* 0x000000080600798e */ /* 0x0007e4000c12e510 */
.L_x_382:
[----:B------:R-:W-:Y:S05]  /*2240*/  BSYNC.RECONVERGENT B1 ;  /* 0x0000000000017941 */ /* 0x000fea0003800200 */
.L_x_381:
[----:B------:R-:W-:-:S07]  /*2250*/  VIADD R3, R3, 0x4 ;  /* 0x0000000403037836 */ /* 0x000fce0000000000 */
.L_x_374:
[----:B------:R-:W-:Y:S01]  /*2260*/  ISETP.NE.AND P0, PT, R13, RZ, PT ;  /* 0x000000ff0d00720c */ /* 0x000fe20003f05270 */
[----:B------:R-:W-:-:S12]  /*2270*/  BSSY.RECONVERGENT B1, `(.L_x_373) ;  /* 0x0000028000017945 */ /* 0x000fd80003800200 */
[----:B------:R-:W-:Y:S05]  /*2280*/  @!P0 BRA `(.L_x_383) ;  /* 0x0000000000988947 */ /* 0x000fea0003800000 */
[----:B------:R-:W-:-:S13]  /*2290*/  ISETP.NE.AND P0, PT, R15, RZ, PT ;  /* 0x000000ff0f00720c */ /* 0x000fda0003f05270 */
[----:B------:R-:W-:Y:S05]  /*22a0*/  @!P0 BRA `(.L_x_384) ;  /* 0x0000000000648947 */ /* 0x000fea0003800000 */
[----:B0123--:R-:W-:Y:S01]  /*22b0*/  IMAD R6, R3, 0x400, R0 ;  /* 0x0000040003067824 */ /* 0x00ffe200078e0200 */
[----:B------:R-:W-:Y:S04]  /*22c0*/  BSSY.RECONVERGENT B2, `(.L_x_385) ;  /* 0x000000c000027945 */ /* 0x000fe80003800200 */
[----:B------:R-:W0:Y:S04]  /*22d0*/  LDS R10, [R6] ;  /* 0x00000000060a7984 */ /* 0x000e280000000800 */
[----:B------:R-:W1:Y:S01]  /*22e0*/  LDS R11, [R6+0x400] ;  /* 0x00040000060b7984 */ /* 0x000e620000000800 */
[----:B0-----:R-:W-:-:S02]  /*22f0*/  ISETP.NE.AND P0, PT, R10, RZ, PT ;  /* 0x000000ff0a00720c */ /* 0x001fc40003f05270 */
[----:B-1----:R-:W-:-:S11]  /*2300*/  ISETP.NE.AND P1, PT, R11, RZ, PT ;  /* 0x000000ff0b00720c */ /* 0x002fd60003f25270 */
[----:B------:R-:W-:Y:S05]  /*2310*/  @!P0 BRA `(.L_x_386) ;  /* 0x0000000000188947 */ /* 0x000fea0003800000 */
[----:B------:R-:W0:Y:S01]  /*2320*/  LDC.64 R6, c[0x0][0x380] ;  /* 0x0000e000ff067b82 */ /* 0x000e220000000a00 */
[----:B------:R-:W-:-:S05]  /*2330*/  LEA R9, R3, R36, 0x8 ;  /* 0x0000002403097211 */ /* 0x000fca00078e40ff */
[----:B0-----:R-:W-:-:S04]  /*2340*/  IMAD.WIDE.U32 R8, R9, 0x8, R6 ;  /* 0x0000000809087825 */ /* 0x001fc800078e0006 */
[----:B------:R-:W-:Y:S02]  /*2350*/  IMAD.MOV.U32 R6, RZ, RZ, R10 ;  /* 0x000000ffff067224 */ /* 0x000fe400078e000a */
[----:B------:R-:W-:-:S05]  /*2360*/  IMAD.MOV.U32 R7, RZ, RZ, RZ ;  /* 0x000000ffff077224 */ /* 0x000fca00078e00ff */
[----:B------:R0:W-:Y:S02]  /*2370*/  REDG.E.ADD.64.STRONG.GPU desc[UR16][R8.64], R6 ;  /* 0x000000060800798e */ /* 0x0001e4000c12e510 */
.L_x_386:
[----:B------:R-:W-:Y:S05]  /*2380*/  BSYNC.RECONVERGENT B2 ;  /* 0x0000000000027941 */ /* 0x000fea0003800200 */
.L_x_385:
[----:B------:R-:W-:Y:S04]  /*2390*/  BSSY.RECONVERGENT B2, `(.L_x_387) ;  /* 0x0000009000027945 */ /* 0x000fe80003800200 */
[----:B------:R-:W-:Y:S05]  /*23a0*/  @!P1 BRA `(.L_x_388) ;  /* 0x00000000001c9947 */ /* 0x000fea0003800000 */
[----:B0-----:R-:W0:Y:S01]  /*23b0*/  LDC.64 R6, c[0x0][0x380] ;  /* 0x0000e000ff067b82 */ /* 0x001e220000000a00 */
[----:B------:R-:W-:-:S04]  /*23c0*/  IMAD R8, R3, 0x100, R36 ;  /* 0x0000010003087824 */ /* 0x000fc800078e0224 */
[----:B------:R-:W-:-:S04]  /*23d0*/  VIADD R9, R8, 0x100 ;  /* 0x0000010008097836 */ /* 0x000fc80000000000 */
[----:B0-----:R-:W-:-:S04]  /*23e0*/  IMAD.WIDE.U32 R8, R9, 0x8, R6 ;  /* 0x0000000809087825 */ /* 0x001fc800078e0006 */
[----:B------:R-:W-:Y:S02]  /*23f0*/  IMAD.MOV.U32 R6, RZ, RZ, R11 ;  /* 0x000000ffff067224 */ /* 0x000fe400078e000b */
[----:B------:R-:W-:-:S05]  /*2400*/  IMAD.MOV.U32 R7, RZ, RZ, RZ ;  /* 0x000000ffff077224 */ /* 0x000fca00078e00ff */
[----:B------:R1:W-:Y:S02]  /*2410*/  REDG.E.ADD.64.STRONG.GPU desc[UR16][R8.64], R6 ;  /* 0x000000060800798e */ /* 0x0003e4000c12e510 */
.L_x_388:
[----:B------:R-:W-:Y:S05]  /*2420*/  BSYNC.RECONVERGENT B2 ;  /* 0x0000000000027941 */ /* 0x000fea0003800200 */
.L_x_387:
[----:B------:R-:W-:-:S07]  /*2430*/  VIADD R3, R3, 0x2 ;  /* 0x0000000203037836 */ /* 0x000fce0000000000 */
.L_x_384:
[----:B------:R-:W-:-:S13]  /*2440*/  ISETP.NE.AND P0, PT, R2, RZ, PT ;  /* 0x000000ff0200720c */ /* 0x000fda0003f05270 */
[----:B------:R-:W-:Y:S05]  /*2450*/  @!P0 BRA `(.L_x_383) ;  /* 0x0000000000248947 */ /* 0x000fea0003800000 */
[----:B0123--:R-:W-:-:S05]  /*2460*/  IMAD R6, R3, 0x400, R0 ;  /* 0x0000040003067824 */ /* 0x00ffca00078e0200 */
[----:B------:R-:W0:Y:S02]  /*2470*/  LDS R8, [R6] ;  /* 0x0000000006087984 */ /* 0x000e240000000800 */
[----:B0-----:R-:W-:-:S13]  /*2480*/  ISETP.NE.AND P0, PT, R8, RZ, PT ;  /* 0x000000ff0800720c */ /* 0x001fda0003f05270 */
[----:B------:R-:W-:Y:S05]  /*2490*/  @!P0 BRA `(.L_x_383) ;  /* 0x0000000000148947 */ /* 0x000fea0003800000 */
[----:B------:R-:W0:Y:S01]  /*24a0*/  LDC.64 R6, c[0x0][0x380] ;  /* 0x0000e000ff067b82 */ /* 0x000e220000000a00 */
[----:B------:R-:W-:Y:S01]  /*24b0*/  LEA R3, R3, R36, 0x8 ;  /* 0x0000002403037211 */ /* 0x000fe200078e40ff */
[----:B------:R-:W-:-:S04]  /*24c0*/  IMAD.MOV.U32 R9, RZ, RZ, RZ ;  /* 0x000000ffff097224 */ /* 0x000fc800078e00ff */
[----:B0-----:R-:W-:-:S05]  /*24d0*/  IMAD.WIDE.U32 R6, R3, 0x8, R6 ;  /* 0x0000000803067825 */ /* 0x001fca00078e0006 */
[----:B------:R4:W-:Y:S02]  /*24e0*/  REDG.E.ADD.64.STRONG.GPU desc[UR16][R6.64], R8 ;  /* 0x000000080600798e */ /* 0x0009e4000c12e510 */
.L_x_383:
[----:B------:R-:W-:Y:S05]  /*24f0*/  BSYNC.RECONVERGENT B1 ;  /* 0x0000000000017941 */ /* 0x000fea0003800200 */
.L_x_373:
[----:B------:R-:W-:-:S13]  /*2500*/  ISETP.GT.U32.AND P0, PT, R36, 0x7f, PT ;  /* 0x0000007f2400780c */ /* 0x000fda0003f04070 */
[----:B------:R-:W-:Y:S05]  /*2510*/  @P0 BRA `(.L_x_354) ;  /* 0x0000000800a40947 */ /* 0x000fea0003800000 */
[----:B------:R-:W-:Y:S01]  /*2520*/  ISETP.GE.U32.AND P0, PT, R14, 0x7, PT ;  /* 0x000000070e00780c */ /* 0x000fe20003f06070 */
[----:B------:R-:W-:-:S12]  /*2530*/  IMAD.MOV.U32 R3, RZ, RZ, RZ ;  /* 0x000000ffff037224 */ /* 0x000fd800078e00ff */
[----:B------:R-:W-:Y:S05]  /*2540*/  @!P0 BRA `(.L_x_389) ;  /* 0x0000000400248947 */ /* 0x000fea0003800000 */
[----:B01234-:R-:W0:Y:S01]  /*2550*/  LDC.64 R6, c[0x0][0x380] ;  /* 0x0000e000ff067b82 */ /* 0x01fe220000000a00 */
[----:B------:R-:W-:-:S07]  /*2560*/  IMAD.MOV.U32 R3, RZ, RZ, RZ ;  /* 0x000000ffff037224 */ /* 0x000fce00078e00ff */
.L_x_406:
[C---:B01234-:R-:W-:Y:S01]  /*2570*/  IMAD R10, R3.reuse, 0x400, R0 ;  /* 0x00000400030a7824 */ /* 0x05ffe200078e0200 */
[----:B------:R-:W-:Y:S01]  /*2580*/  BSSY.RECONVERGENT B1, `(.L_x_390) ;  /* 0x0000012000017945 */ /* 0x000fe20003800200 */
[C---:B------:R-:W-:Y:S02]  /*2590*/  IMAD R9, R3.reuse, 0x100, R36 ;  /* 0x0000010003097824 */ /* 0x040fe400078e0224 */
[----:B------:R-:W-:Y:S01]  /*25a0*/  VIADD R3, R3, 0x8 ;  /* 0x0000000803037836 */ /* 0x000fe20000000000 */
[----:B------:R-:W1:Y:S01]  /*25b0*/  LDS R14, [R10+0x200] ;  /* 0x000200000a0e7984 */ /* 0x000e620000000800 */
[----:B0-----:R-:W-:-:S03]  /*25c0*/  IMAD.WIDE.U32 R8, R9, 0x8, R6 ;  /* 0x0000000809087825 */ /* 0x001fc600078e0006 */
[----:B------:R-:W0:Y:S04]  /*25d0*/  LDS R16, [R10+0x600] ;  /* 0x000600000a107984 */ /* 0x000e280000000800 */
[----:B------:R2:W3:Y:S04]  /*25e0*/  LDS R17, [R10+0xa00] ;  /* 0x000a00000a117984 */ /* 0x0004e80000000800 */
        /* <DEDUP_REMOVED lines=8> */
[----:B--2---:R-:W-:Y:S02]  /*2670*/  IMAD.MOV.U32 R10, RZ, RZ, R14 ;  /* 0x000000ffff0a7224 */ /* 0x004fe400078e000e */
[----:B------:R-:W-:-:S05]  /*2680*/  IMAD.MOV.U32 R11, RZ, RZ, RZ ;  /* 0x000000ffff0b7224 */ /* 0x000fca00078e00ff */
[----:B------:R0:W-:Y:S02]  /*2690*/  REDG.E.ADD.64.STRONG.GPU desc[UR16][R8.64+0x400], R10 ;  /* 0x0004000a0800798e */ /* 0x0001e4000c12e510 */
.L_x_391:
[----:B------:R-:W-:Y:S05]  /*26a0*/  BSYNC.RECONVERGENT B1 ;  /* 0x0000000000017941 */ /* 0x000fea0003800200 */
.L_x_390:
[----:B------:R-:W-:Y:S04]  /*26b0*/  BSSY.RECONVERGENT B1, `(.L_x_392) ;  /* 0x0000005000017945 */ /* 0x000fe80003800200 */
[----:B------:R-:W-:Y:S05]  /*26c0*/  @!P1 BRA `(.L_x_393) ;  /* 0x00000000000c9947 */ /* 0x000fea0003800000 */
[----:B0-2---:R-:W-:Y:S01]  /*26d0*/  MOV R10, R16 ;  /* 0x00000010000a7202 */ /* 0x005fe20000000f00 */
[----:B------:R-:W-:-:S05]  /*26e0*/  IMAD.MOV.U32 R11, RZ, RZ, RZ ;  /* 0x000000ffff0b7224 */ /* 0x000fca00078e00ff */
[----:B------:R1:W-:Y:S02]  /*26f0*/  REDG.E.ADD.64.STRONG.GPU desc[UR16][R8.64+0xc00], R10 ;  /* 0x000c000a0800798e */ /* 0x0003e4000c12e510 */
.L_x_393:
[----:B------:R-:W-:Y:S05]  /*2700*/  BSYNC.RECONVERGENT B1 ;  /* 0x0000000000017941 */ /* 0x000fea0003800200 */
.L_x_392:
[----:B------:R-:W-:Y:S01]  /*2710*/  ISETP.NE.AND P6, PT, R17, RZ, PT ;  /* 0x000000ff1100720c */ /* 0x000fe20003fc5270 */
[----:B------:R-:W-:Y:S01]  /*2720*/  BSSY.RECONVERGENT B1, `(.L_x_394) ;  /* 0x000000b000017945 */ /* 0x000fe20003800200 */
[----:B------:R-:W-:Y:S02]  /*2730*/  ISETP.NE.AND P0, PT, R3, R4, PT ;  /* 0x000000040300720c */ /* 0x000fe40003f05270 */
        /* <DEDUP_REMOVED lines=9> */
.L_x_395:
[----:B------:R-:W-:Y:S05]  /*27d0*/  BSYNC.RECONVERGENT B1 ;  /* 0x0000000000017941 */ /* 0x000fea0003800200 */
.L_x_394:
[----:B------:R-:W-:Y:S04]  /*27e0*/  BSSY.RECONVERGENT B1, `(.L_x_396) ;  /* 0x0000005000017945 */ /* 0x000fe80003800200 */
[----:B------:R-:W-:Y:S05]  /*27f0*/  @!P1 BRA `(.L_x_397) ;  /* 0x00000000000c9947 */ /* 0x000fea0003800000 */
[----:B012---:R-:W-:Y:S02]  /*2800*/  IMAD.MOV.U32 R10, RZ, RZ, R18 ;  /* 0x000000ffff0a7224 */ /* 0x007fe400078e0012 */
[----:B------:R-:W-:-:S05]  /*2810*/  IMAD.MOV.U32 R11, RZ, RZ, RZ ;  /* 0x000000ffff0b7224 */ /* 0x000fca00078e00ff */
[----:B------:R3:W-:Y:S02]  /*2820*/  REDG.E.ADD.64.STRONG.GPU desc[UR16][R8.64+0x1c00], R10 ;  /* 0x001c000a0800798e */ /* 0x0007e4000c12e510 */
.L_x_397:
[----:B------:R-:W-:Y:S05]  /*2830*/  BSYNC.RECONVERGENT B1 ;  /* 0x0000000000017941 */ /* 0x000fea0003800200 */
.L_x_396:
[----:B------:R-:W-:Y:S04]  /*2840*/  BSSY.RECONVERGENT B1, `(.L_x_398) ;  /* 0x0000005000017945 */ /* 0x000fe80003800200 */
[----:B------:R-:W-:Y:S05]  /*2850*/  @!P2 BRA `(.L_x_399) ;  /* 0x00000000000ca947 */ /* 0x000fea0003800000 */
[----:B0123--:R-:W-:Y:S02]  /*2860*/  IMAD.MOV.U32 R10, RZ, RZ, R19 ;  /* 0x000000ffff0a7224 */ /* 0x00ffe400078e0013 */
[----:B------:R-:W-:-:S05]  /*2870*/  IMAD.MOV.U32 R11, RZ, RZ, RZ ;  /* 0x000000ffff0b7224 */ /* 0x000fca00078e00ff */
[----:B------:R4:W-:Y:S02]  /*2880*/  REDG.E.ADD.64.STRONG.GPU desc[UR16][R8.64+0x2400], R10 ;  /* 0x0024000a0800798e */ /* 0x0009e4000c12e510 */
.L_x_399:
[----:B------:R-:W-:Y:S05]  /*2890*/  BSYNC.RECONVERGENT B1 ;  /* 0x0000000000017941 */ /* 0x000fea0003800200 */
.L_x_398:
[----:B------:R-:W-:Y:S04]  /*28a0*/  BSSY.RECONVERGENT B1, `(.L_x_400) ;  /* 0x0000005000017945 */ /* 0x000fe80003800200 */
[----:B------:R-:W-:Y:S05]  /*28b0*/  @!P3 BRA `(.L_x_401) ;  /* 0x00000000000cb947 */ /* 0x000fea0003800000 */
[----:B01234-:R-:W-:Y:S02]  /*28c0*/  HFMA2 R11, -RZ, RZ, 0, 0 ;  /* 0x00000000ff0b7431 */ /* 0x01ffe400000001ff */
[----:B------:R-:W-:-:S05]  /*28d0*/  IMAD.MOV.U32 R10, RZ, RZ, R20 ;  /* 0x000000ffff0a7224 */ /* 0x000fca00078e0014 */
[----:B------:R0:W-:Y:S02]  /*28e0*/  REDG.E.ADD.64.STRONG.GPU desc[UR16][R8.64+0x2c00], R10 ;  /* 0x002c000a0800798e */ /* 0x0001e4000c12e510 */
.L_x_401:
[----:B------:R-:W-:Y:S05]  /*28f0*/  BSYNC.RECONVERGENT B1 ;  /* 0x0000000000017941 */ /* 0x000fea0003800200 */
.L_x_400:
[----:B------:R-:W-:Y:S04]  /*2900*/  BSSY.RECONVERGENT B1, `(.L_x_402) ;  /* 0x0000005000017945 */ /* 0x000fe80003800200 */
[----:B------:R-:W-:Y:S05]  /*2910*/  @!P4 BRA `(.L_x_403) ;  /* 0x00000000000cc947 */ /* 0x000fea0003800000 */
[----:B01234-:R-:W-:Y:S02]  /*2920*/  IMAD.MOV.U32 R10, RZ, RZ, R21 ;  /* 0x000000ffff0a7224 */ /* 0x01ffe400078e0015 */
[----:B------:R-:W-:-:S05]  /*2930*/  IMAD.MOV.U32 R11, RZ, RZ, RZ ;  /* 0x000000ffff0b7224 */ /* 0x000fca00078e00ff */
[----:B------:R0:W-:Y:S02]  /*2940*/  REDG.E.ADD.64.STRONG.GPU desc[UR16][R8.64+0x3400], R10 ;  /* 0x0034000a0800798e */ /* 0x0001e4000c12e510 */
.L_x_403:
[----:B------:R-:W-:Y:S05]  /*2950*/  BSYNC.RECONVERGENT B1 ;  /* 0x0000000000017941 */ /* 0x000fea0003800200 */
.L_x_402:
[----:B------:R-:W-:Y:S04]  /*2960*/  BSSY.RECONVERGENT B1, `(.L_x_404) ;  /* 0x0000005000017945 */ /* 0x000fe80003800200 */
[----:B------:R-:W-:Y:S05]  /*2970*/  @!P5 BRA `(.L_x_405) ;  /* 0x00000000000cd947 */ /* 0x000fea0003800000 */
[----:B01234-:R-:W-:Y:S02]  /*2980*/  IMAD.MOV.U32 R10, RZ, RZ, R22 ;  /* 0x000000ffff0a7224 */ /* 0x01ffe400078e0016 */
[----:B------:R-:W-:-:S05]  /*2990*/  IMAD.MOV.U32 R11, RZ, RZ, RZ ;  /* 0x000000ffff0b7224 */ /* 0x000fca00078e00ff */
[----:B------:R0:W-:Y:S02]  /*29a0*/  REDG.E.ADD.64.STRONG.GPU desc[UR16][R8.64+0x3c00], R10 ;  /* 0x003c000a0800798e */ /* 0x0001e4000c12e510 */
.L_x_405:
[----:B------:R-:W-:Y:S05]  /*29b0*/  BSYNC.RECONVERGENT B1 ;  /* 0x0000000000017941 */ /* 0x000fea0003800200 */
.L_x_404:
[----:B------:R-:W-:Y:S05]  /*29c0*/  @P0 BRA `(.L_x_406) ;  /* 0xfffffff800e80947 */ /* 0x000fea000383ffff */
[----:B------:R-:W-:-:S07]  /*29d0*/  IMAD.MOV.U32 R3, RZ, RZ, R4 ;  /* 0x000000ffff037224 */ /* 0x000fce00078e0004 */
.L_x_389:
[----:B------:R-:W-:-:S13]  /*29e0*/  ISETP.NE.AND P0, PT, R12, RZ, PT ;  /* 0x000000ff0c00720c */ /* 0x000fda0003f05270 */
[----:B------:R-:W-:Y:S05]  /*29f0*/  @!P0 BRA `(.L_x_354) ;  /* 0x00000004006c8947 */ /* 0x000fea0003800000 */
[----:B------:R-:W-:-:S13]  /*2a00*/  ISETP.GE.U32.AND P0, PT, R5, 0x3, PT ;  /* 0x000000030500780c */ /* 0x000fda0003f06070 */
[----:B------:R-:W-:Y:S05]  /*2a10*/  @!P0 BRA `(.L_x_407) ;  /* 0x0000000000c08947 */ /* 0x000fea0003800000 */
[----:B------:R-:W-:Y:S01]  /*2a20*/  IMAD R4, R3, 0x400, R0 ;  /* 0x0000040003047824 */ /* 0x000fe200078e0200 */
[----:B------:R-:W-:Y:S04]  /*2a30*/  BSSY.RECONVERGENT B1, `(.L_x_408) ;  /* 0x000000f000017945 */ /* 0x000fe80003800200 */
[----:B01234-:R-:W0:Y:S04]  /*2a40*/  LDS R6, [R4+0x200] ;  /* 0x0002000004067984 */ /* 0x01fe280000000800 */
        /* <DEDUP_REMOVED lines=13> */
.L_x_409:
[----:B------:R-:W-:Y:S05]  /*2b20*/  BSYNC.RECONVERGENT B1 ;  /* 0x0000000000017941 */ /* 0x000fea0003800200 */
.L_x_408:
[----:B------:R-:W-:Y:S04]  /*2b30*/  BSSY.RECONVERGENT B1, `(.L_x_410) ;  /* 0x0000009000017945 */ /* 0x000fe80003800200 */
[----:B------:R-:W-:Y:S05]  /*2b40*/  @!P1 BRA `(.L_x_411) ;  /* 0x00000000001c9947 */ /* 0x000fea0003800000 */
[----:B0-----:R-:W0:Y:S01]  /*2b50*/  LDC.64 R4, c[0x0][0x380] ;  /* 0x0000e000ff047b82 */ /* 0x001e220000000a00 */
[----:B------:R-:W-:Y:S01]  /*2b60*/  LEA R7, R3, R36, 0x8 ;  /* 0x0000002403077211 */ /* 0x000fe200078e40ff */
[----:B------:R-:W-:-:S04]  /*2b70*/  IMAD.MOV.U32 R6, RZ, RZ, R8 ;  /* 0x000000ffff067224 */ /* 0x000fc800078e0008 */
[----:B------:R-:W-:-:S04]  /*2b80*/  VIADD R7, R7, 0x100 ;  /* 0x0000010007077836 */ /* 0x000fc80000000000 */
[----:B0-----:R-:W-:-:S04]  /*2b90*/  IMAD.WIDE.U32 R4, R7, 0x8, R4 ;  /* 0x0000000807047825 */ /* 0x001fc800078e0004 */
[----:B------:R-:W-:-:S05]  /*2ba0*/  IMAD.MOV.U32 R7, RZ, RZ, RZ ;  /* 0x000000ffff077224 */ /* 0x000fca00078e00ff */
[----:B------:R1:W-:Y:S02]  /*2bb0*/  REDG.E.ADD.64.STRONG.GPU desc[UR16][R4.64+0x400], R6 ;  /* 0x000400060400798e */ /* 0x0003e4000c12e510 */
.L_x_411:
[----:B------:R-:W-:Y:S05]  /*2bc0*/  BSYNC.RECONVERGENT B1 ;  /* 0x0000000000017941 */ /* 0x000fea0003800200 */
.L_x_410:
[----:B------:R-:W-:Y:S04]  /*2bd0*/  BSSY.RECONVERGENT B1, `(.L_x_412) ;  /* 0x0000009000017945 */ /* 0x000fe80003800200 */
[----:B------:R-:W-:Y:S05]  /*2be0*/  @!P2 BRA `(.L_x_413) ;  /* 0x00000000001ca947 */ /* 0x000fea0003800000 */
[----:B01----:R-:W0:Y:S01]  /*2bf0*/  LDC.64 R4, c[0x0][0x380] ;  /* 0x0000e000ff047b82 */ /* 0x003e220000000a00 */
[----:B------:R-:W-:Y:S02]  /*2c00*/  IMAD R7, R3, 0x100, R36 ;  /* 0x0000010003077824 */ /* 0x000fe400078e0224 */
[----:B------:R-:W-:Y:S02]  /*2c10*/  IMAD.MOV.U32 R6, RZ, RZ, R9 ;  /* 0x000000ffff067224 */ /* 0x000fe400078e0009 */
[----:B------:R-:W-:-:S04]  /*2c20*/  VIADD R7, R7, 0x200 ;  /* 0x0000020007077836 */ /* 0x000fc80000000000 */
[----:B0-----:R-:W-:-:S04]  /*2c30*/  IMAD.WIDE.U32 R4, R7, 0x8, R4 ;  /* 0x0000000807047825 */ /* 0x001fc800078e0004 */
[----:B------:R-:W-:-:S05]  /*2c40*/  IMAD.MOV.U32 R7, RZ, RZ, RZ ;  /* 0x000000ffff077224 */ /* 0x000fca00078e00ff */
[----:B------:R2:W-:Y:S02]  /*2c50*/  REDG.E.ADD.64.STRONG.GPU desc[UR16][R4.64+0x400], R6 ;  /* 0x000400060400798e */ /* 0x0005e4000c12e510 */
.L_x_413:
[----:B------:R-:W-:Y:S05]  /*2c60*/  BSYNC.RECONVERGENT B1 ;  /* 0x0000000000017941 */ /* 0x000fea0003800200 */
.L_x_412:
[----:B------:R-:W-:Y:S04]  /*2c70*/  BSSY.RECONVERGENT B1, `(.L_x_414) ;  /* 0x0000009000017945 */ /* 0x000fe80003800200 */
[----:B------:R-:W-:Y:S05]  /*2c80*/  @!P3 BRA `(.L_x_415) ;  /* 0x00000000001cb947 */ /* 0x000fea0003800000 */
[----:B012---:R-:W0:Y:S01]  /*2c90*/  LDC.64 R4, c[0x0][0x380] ;  /* 0x0000e000ff047b82 */ /* 0x007e220000000a00 */
[----:B------:R-:W-:Y:S02]  /*2ca0*/  IMAD R7, R3, 0x100, R36 ;  /* 0x0000010003077824 */ /* 0x000fe400078e0224 */
[----:B------:R-:W-:-:S03]  /*2cb0*/  IMAD.MOV.U32 R6, RZ, RZ, R10 ;  /* 0x000000ffff067224 */ /* 0x000fc600078e000a */
[----:B------:R-:W-:-:S05]  /*2cc0*/  IADD3 R7, PT, PT, R7, 0x300, RZ ;  /* 0x0000030007077810 */ /* 0x000fca0007ffe0ff */
[----:B0-----:R-:W-:-:S04]  /*2cd0*/  IMAD.WIDE.U32 R4, R7, 0x8, R4 ;  /* 0x0000000807047825 */ /* 0x001fc800078e0004 */
[----:B------:R-:W-:-:S05]  /*2ce0*/  IMAD.MOV.U32 R7, RZ, RZ, RZ ;  /* 0x000000ffff077224 */ /* 0x000fca00078e00ff */
[----:B------:R3:W-:Y:S02]  /*2cf0*/  REDG.E.ADD.64.STRONG.GPU desc[UR16][R4.64+0x400], R6 ;  /* 0x000400060400798e */ /* 0x0007e4000c12e510 */
.L_x_415:
[----:B------:R-:W-:Y:S05]  /*2d00*/  BSYNC.RECONVERGENT B1 ;  /* 0x0000000000017941 */ /* 0x000fea0003800200 */
.L_x_414:
[----:B------:R-:W-:-:S07]  /*2d10*/  VIADD R3, R3, 0x4 ;  /* 0x0000000403037836 */ /* 0x000fce0000000000 */
.L_x_407:
[----:B------:R-:W-:-:S13]  /*2d20*/  ISETP.NE.AND P0, PT, R13, RZ, PT ;  /* 0x000000ff0d00720c */ /* 0x000fda0003f05270 */
[----:B------:R-:W-:Y:S05]  /*2d30*/  @!P0 BRA `(.L_x_354) ;  /* 0x00000000009c8947 */ /* 0x000fea0003800000 */
[----:B------:R-:W-:-:S13]  /*2d40*/  ISETP.NE.AND P0, PT, R15, RZ, PT ;  /* 0x000000ff0f00720c */ /* 0x000fda0003f05270 */
[----:B------:R-:W-:Y:S05]  /*2d50*/  @!P0 BRA `(.L_x_416) ;  /* 0x0000000000648947 */ /* 0x000fea0003800000 */
[----:B0123--:R-:W-:Y:S01]  /*2d60*/  IMAD R4, R3, 0x400, R0 ;  /* 0x0000040003047824 */ /* 0x00ffe200078e0200 */
[----:B------:R-:W-:Y:S04]  /*2d70*/  BSSY.RECONVERGENT B1, `(.L_x_417) ;  /* 0x000000c000017945 */ /* 0x000fe80003800200 */
[----:B----4-:R-:W0:Y:S04]  /*2d80*/  LDS R8, [R4+0x200] ;  /* 0x0002000004087984 */ /* 0x010e280000000800 */
        /* <DEDUP_REMOVED lines=10> */
.L_x_418:
[----:B------:R-:W-:Y:S05]  /*2e30*/  BSYNC.RECONVERGENT B1 ;  /* 0x0000000000017941 */ /* 0x000fea0003800200 */
.L_x_417:
[----:B------:R-:W-:Y:S04]  /*2e40*/  BSSY.RECONVERGENT B1, `(.L_x_419) ;  /* 0x0000009000017945 */ /* 0x000fe80003800200 */
[----:B------:R-:W-:Y:S05]  /*2e50*/  @!P1 BRA `(.L_x_420) ;  /* 0x00000000001c9947 */ /* 0x000fea0003800000 */
[----:B0-----:R-:W0:Y:S01]  /*2e60*/  LDC.64 R4, c[0x0][0x380] ;  /* 0x0000e000ff047b82 */ /* 0x001e220000000a00 */
[----:B------:R-:W-:-:S05]  /*2e70*/  IMAD R6, R3, 0x100, R36 ;  /* 0x0000010003067824 */ /* 0x000fca00078e0224 */
[----:B------:R-:W-:-:S05]  /*2e80*/  IADD3 R7, PT, PT, R6, 0x100, RZ ;  /* 0x0000010006077810 */ /* 0x000fca0007ffe0ff */
[----:B0-----:R-:W-:-:S04]  /*2e90*/  IMAD.WIDE.U32 R6, R7, 0x8, R4 ;  /* 0x0000000807067825 */ /* 0x001fc800078e0004 */
[----:B------:R-:W-:Y:S02]  /*2ea0*/  IMAD.MOV.U32 R4, RZ, RZ, R9 ;  /* 0x000000ffff047224 */ /* 0x000fe400078e0009 */
[----:B------:R-:W-:-:S05]  /*2eb0*/  IMAD.MOV.U32 R5, RZ, RZ, RZ ;  /* 0x000000ffff057224 */ /* 0x000fca00078e00ff */
[----:B------:R1:W-:Y:S02]  /*2ec0*/  REDG.E.ADD.64.STRONG.GPU desc[UR16][R6.64+0x400], R4 ;  /* 0x000400040600798e */ /* 0x0003e4000c12e510 */
.L_x_420:
[----:B------:R-:W-:Y:S05]  /*2ed0*/  BSYNC.RECONVERGENT B1 ;  /* 0x0000000000017941 */ /* 0x000fea0003800200 */
.L_x_419:
[----:B------:R-:W-:-:S07]  /*2ee0*/  VIADD R3, R3, 0x2 ;  /* 0x0000000203037836 */ /* 0x000fce0000000000 */
.L_x_416:
[----:B------:R-:W-:-:S13]  /*2ef0*/  ISETP.NE.AND P0, PT, R2, RZ, PT ;  /* 0x000000ff0200720c */ /* 0x000fda0003f05270 */
[----:B------:R-:W-:Y:S05]  /*2f00*/  @!P0 BRA `(.L_x_354) ;  /* 0x0000000000288947 */ /* 0x000fea0003800000 */
[----:B------:R-:W-:-:S05]  /*2f10*/  IMAD R2, R3, 0x400, R0 ;  /* 0x0000040003027824 */ /* 0x000fca00078e0200 */
[----:B01234-:R-:W0:Y:S02]  /*2f20*/  LDS R6, [R2+0x200] ;  /* 0x0002000002067984 */ /* 0x01fe240000000800 */
[----:B0-----:R-:W-:-:S13]  /*2f30*/  ISETP.NE.AND P0, PT, R6, RZ, PT ;  /* 0x000000ff0600720c */ /* 0x001fda0003f05270 */
[----:B------:R-:W-:Y:S05]  /*2f40*/  @!P0 BRA `(.L_x_354) ;  /* 0x0000000000188947 */ /* 0x000fea0003800000 */
[----:B------:R-:W0:Y:S01]  /*2f50*/  LDC.64 R4, c[0x0][0x380] ;  /* 0x0000e000ff047b82 */ /* 0x000e220000000a00 */
[----:B------:R-:W-:-:S04]  /*2f60*/  IMAD R3, R3, 0x100, R36 ;  /* 0x0000010003037824 */ /* 0x000fc800078e0224 */
[----:B0-----:R-:W-:-:S04]  /*2f70*/  IMAD.WIDE.U32 R2, R3, 0x8, R4 ;  /* 0x0000000803027825 */ /* 0x001fc800078e0004 */
[----:B------:R-:W-:Y:S02]  /*2f80*/  IMAD.MOV.U32 R4, RZ, RZ, R6 ;  /* 0x000000ffff047224 */ /* 0x000fe400078e0006 */
[----:B------:R-:W-:-:S05]  /*2f90*/  IMAD.MOV.U32 R5, RZ, RZ, RZ ;  /* 0x000000ffff057224 */ /* 0x000fca00078e00ff */
[----:B------:R0:W-:Y:S02]  /*2fa0*/  REDG.E.ADD.64.STRONG.GPU desc[UR16][R2.64+0x400], R4 ;  /* 0x000400040200798e */ /* 0x0001e4000c12e510 */
.L_x_354:
[----:B------:R-:W-:Y:S05]  /*2fb0*/  BSYNC.RECONVERGENT B0 ;  /* 0x0000000000007941 */ /* 0x000fea0003800200 */
.L_x_353:
[----:B------:R-:W1:Y:S01]  /*2fc0*/  LDCU.64 UR4, c[0x0][0x390] ;  /* 0x00007200ff0477ac */ /* 0x000e620008000a00 */
[----:B------:R-:W-:-:S04]  /*2fd0*/  UIADD3 UR6, UP1, UPT, UR6, 0x1, URZ ;  /* 0x0000000106067890 */ /* 0x000fc8000ff3e0ff */
[----:B------:R-:W-:Y:S02]  /*2fe0*/  UIADD3.X UR7, UPT, UPT, URZ, UR7, URZ, UP1, !UPT ;  /* 0x00000007ff077290 */ /* 0x000fe40008ffe4ff */
[----:B-1----:R-:W-:-:S04]  /*2ff0*/  UIADD3 UR9, UP0, UPT, UR4, -0x1, URZ ;  /* 0xffffffff04097890 */ /* 0x002fc8000ff1e0ff */
[----:B------:R-:W-:-:S04]  /*3000*/  UIADD3.X UR10, UPT, UPT, UR5, -0x1, URZ, UP0, !UPT ;  /* 0xffffffff050a7890 */ /* 0x000fc800087fe4ff */
[----:B------:R-:W-:-:S04]  /*3010*/  USHF.R.U64 UR9, UR9, 0x1e, UR10 ;  /* 0x0000001e09097899 */ /* 0x000fc8000800120a */
[----:B------:R-:W-:-:S04]  /*3020*/  UIADD3 UR9, UP0, UPT, UR9, 0x1, URZ ;  /* 0x0000000109097890 */ /* 0x000fc8000ff1e0ff */
[----:B------:R-:W-:Y:S02]  /*3030*/  ULEA.HI.X UR10, UR10, URZ, URZ, 0x2, UP0 ;  /* 0x000000ff0a0a7291 */ /* 0x000fe400080f14ff */
[----:B------:R-:W-:-:S04]  /*3040*/  UISETP.LT.U32.AND UP0, UPT, UR9, UR4, UPT ;  /* 0x000000040900728c */ /* 0x000fc8000bf01070 */
[----:B------:R-:W-:-:S04]  /*3050*/  UISETP.LT.U32.AND.EX UP0, UPT, UR10, UR5, UPT, UP0 ;  /* 0x000000050a00728c */ /* 0x000fc8000bf01100 */
[----:B------:R-:W-:Y:S02]  /*3060*/  USEL UR4, UR9, UR4, UP0 ;  /* 0x0000000409047287 */ /* 0x000fe40008000000 */
[----:B------:R-:W-:Y:S02]  /*3070*/  USEL UR5, UR10, UR5, UP0 ;  /* 0x000000050a057287 */ /* 0x000fe40008000000 */
[----:B------:R-:W-:-:S04]  /*3080*/  UISETP.NE.U32.AND UP0, UPT, UR6, UR4, UPT ;  /* 0x000000040600728c */ /* 0x000fc8000bf05070 */
[----:B------:R-:W-:Y:S01]  /*3090*/  UISETP.NE.AND.EX UP0, UPT, UR7, UR5, UPT, UP0 ;  /* 0x000000050700728c */ /* 0x000fe2000bf05300 */
[----:B------:R-:W-:Y:S08]  /*30a0*/  BAR.SYNC.DEFER_BLOCKING 0x0 ;  /* 0x0000000000007b1d */ /* 0x000ff00000010000 */
[----:B------:R-:W-:Y:S05]  /*30b0*/  BRA.U UP0, `(.L_x_421) ;  /* 0xffffffd1003c7547 */ /* 0x000fea000b83ffff */
[----:B------:R-:W-:Y:S05]  /*30c0*/  EXIT ;  /* 0x000000000000794d */ /* 0x000fea0003800000 */
.L_x_422:
        /* <DEDUP_REMOVED lines=11> */
.L_x_2394:


//--------------------- .text._ZN3cub18CUB_300001_SM_10006detail10radix_sort31DeviceRadixSortSingleTileKernelINS1_5radix10policy_hubIxxyE10Policy1000ELNS0_9SortOrderE0ExxyNS1_21identity_decomposer_tEEEvPKT1_PSA_PKT2_PSE_T3_iiT4_ --------------------------
	.section	.text._ZN3cub18CUB_300001_SM_10006detail10radix_sort31DeviceRadixSortSingleTileKernelINS1_5radix10policy_hubIxxyE10Policy1000ELNS0_9SortOrderE0ExxyNS1_21identity_decomposer_tEEEvPKT1_PSA_PKT2_PSE_T3_iiT4_,"ax",@progbits
	.align	128
        .global         _ZN3cub18CUB_300001_SM_10006detail10radix_sort31DeviceRadixSortSingleTileKernelINS1_5radix10policy_hubIxxyE10Policy1000ELNS0_9SortOrderE0ExxyNS1_21identity_decomposer_tEEEvPKT1_PSA_PKT2_PSE_T3_iiT4_
        .type           _ZN3cub18CUB_300001_SM_10006detail10radix_sort31DeviceRadixSortSingleTileKernelINS1_5radix10policy_hubIxxyE10Policy1000ELNS0_9SortOrderE0ExxyNS1_21identity_decomposer_tEEEvPKT1_PSA_PKT2_PSE_T3_iiT4_,@function
        .size           _ZN3cub18CUB_300001_SM_10006detail10radix_sort31DeviceRadixSortSingleTileKernelINS1_5radix10policy_hubIxxyE10Policy1000ELNS0_9SortOrderE0ExxyNS1_21identity_decomposer_tEEEvPKT1_PSA_PKT2_PSE_T3_iiT4_,(.L_x_2395 - _ZN3cub18CUB_300001_SM_10006detail10radix_sort31DeviceRadixSortSingleTileKernelINS1_5radix10policy_hubIxxyE10Policy1000ELNS0_9SortOrderE0ExxyNS1_21identity_decomposer_tEEEvPKT1_PSA_PKT2_PSE_T3_iiT4_)
        .other          _ZN3cub18CUB_300001_SM_10006detail10radix_sort31DeviceRadixSortSingleTileKernelINS1_5radix10policy_hubIxxyE10Policy1000ELNS0_9SortOrderE0ExxyNS1_21identity_decomposer_tEEEvPKT1_PSA_PKT2_PSE_T3_iiT4_,@"STO_CUDA_ENTRY STV_DEFAULT"
_ZN3cub18CUB_300001_SM_10006detail10radix_sort31DeviceRadixSortSingleTileKernelINS1_5radix10policy_hubIxxyE10Policy1000ELNS0_9SortOrderE0ExxyNS1_21identity_decomposer_tEEEvPKT1_PSA_PKT2_PSE_T3_iiT4_:
.text._ZN3cub18CUB_300001_SM_10006detail10radix_sort31DeviceRadixSortSingleTileKernelINS1_5radix10policy_hubIxxyE10Policy1000ELNS0_9SortOrderE0ExxyNS1_21identity_decomposer_tEEEvPKT1_PSA_PKT2_PSE_T3_iiT4_:
[----:B------:R-:W-:Y:S01]  /*0000*/  LDC R1, c[0x0][0x37c] ;  /* 0x0000df00ff017b82 */ /* 0x000fe20000000800 */
[----:B------:R-:W0:Y:S01]  /*0010*/  S2R R0, SR_TID.X ;  /* 0x0000000000007919 */ /* 0x000e220000002100 */
[----:B------:R-:W1:Y:S06]  /*0020*/  LDCU UR4, c[0x0][0x3a0] ;  /* 0x00007400ff0477ac */ /* 0x000e6c0008000800 */
[----:B------:R-:W2:Y:S01]  /*0030*/  LDC.64 R4, c[0x0][0x380] ;  /* 0x0000e000ff047b82 */ /* 0x000ea20000000a00 */
[----:B------:R-:W3:Y:S01]  /*0040*/  LDCU.64 UR10, c[0x0][0x358] ;  /* 0x00006b00ff0a77ac */ /* 0x000ee20008000a00 */
[----:B------:R-:W-:-:S06]  /*0050*/  IMAD.MOV.U32 R29, RZ, RZ, -0x1 ;  /* 0xffffffffff1d7424 */ /* 0x000fcc00078e00ff */
[----:B------:R-:W4:Y:S01]  /*0060*/  S2UR UR6, SR_CgaCtaId ;  /* 0x00000000000679c3 */ /* 0x000f220000008800 */
[----:B------:R-:W-:Y:S01]  /*0070*/  IMAD.MOV.U32 R33, RZ, RZ, -0x1 ;  /* 0xffffffffff217424 */ /* 0x000fe200078e00ff */
[----:B------:R-:W1:Y:S01]  /*0080*/  S2R R101, SR_LANEID ;  /* 0x0000000000657919 */ /* 0x000e620000000000 */
[----:B------:R-:W-:Y:S01]  /*0090*/  IMAD.MOV.U32 R75, RZ, RZ, -0x1 ;  /* 0xffffffffff4b7424 */ /* 0x000fe200078e00ff */
[----:B------:R-:W-:Y:S01]  /*00a0*/  MOV R61, 0xffffffff ;  /* 0xffffffff003d7802 */ /* 0x000fe20000000f00 */
[----:B------:R-:W-:Y:S01]  /*00b0*/  IMAD.MOV.U32 R74, RZ, RZ, -0x1 ;  /* 0xffffffffff4a7424 */ /* 0x000fe200078e00ff */
[----:B------:R-:W1:Y:S01]  /*00c0*/  LDCU UR9, c[0x0][0x3ac] ;  /* 0x00007580ff0977ac */ /* 0x000e620008000800 */
[----:B0-----:R-:W-:-:S04]  /*00d0*/  IMAD R9, R0, 0x9, RZ ;  /* 0x0000000900097824 */ /* 0x001fc800078e02ff */
[C---:B--2---:R-:W-:Y:S01]  /*00e0*/  IMAD.WIDE.U32 R4, R9.reuse, 0x8, R4 ;  /* 0x0000000809047825 */ /* 0x044fe200078e0004 */
[----:B-1----:R-:W-:-:S13]  /*00f0*/  ISETP.GE.AND P0, PT, R9, UR4, PT ;  /* 0x0000000409007c0c */ /* 0x002fda000bf06270 */
[----:B---3--:R-:W2:Y:S01]  /*0100*/  @!P0 LDG.E.64 R36, desc[UR10][R4.64] ;  /* 0x0000000a04248981 */ /* 0x008ea2000c1e1b00 */
[----:B------:R-:W-:-:S05]  /*0110*/  VIADD R6, R9, 0x1 ;  /* 0x0000000109067836 */ /* 0x000fca0000000000 */
[----:B------:R-:W-:Y:S01]  /*0120*/  ISETP.GE.AND P1, PT, R6, UR4, PT ;  /* 0x0000000406007c0c */ /* 0x000fe2000bf26270 */
[----:B------:R-:W-:-:S05]  /*0130*/  VIADD R6, R9, 0x2 ;  /* 0x0000000209067836 */ /* 0x000fca0000000000 */
[----:B------:R-:W-:Y:S02]  /*0140*/  ISETP.GE.AND P0, PT, R6, UR4, PT ;  /* 0x0000000406007c0c */ /* 0x000fe4000bf06270 */
[----:B------:R-:W-:Y:S02]  /*0150*/  P2R R6, PR, RZ, 0x2 ;  /* 0x00000002ff067803 */ /* 0x000fe40000000000 */
[----:B------:R-:W-:-:S03]  /*0160*/  P2R R44, PR, RZ, 0x1 ;  /* 0x00000001ff2c7803 */ /* 0x000fc60000000000 */
[----:B------:R-:W3:Y:S06]  /*0170*/  @!P1 LDG.E.64 R30, desc[UR10][R4.64+0x8] ;  /* 0x0000080a041e9981 */ /* 0x000eec000c1e1b00 */
[----:B------:R-:W4:Y:S01]  /*0180*/  @!P0 LDG.E.64 R34, desc[UR10][R4.64+0x10] ;  /* 0x0000100a04228981 */ /* 0x000f22000c1e1b00 */
[----:B------:R-:W-:Y:S01]  /*0190*/  ISETP.NE.AND P0, PT, R6, RZ, PT ;  /* 0x000000ff0600720c */ /* 0x000fe20003f05270 */
[C---:B------:R-:W-:Y:S01]  /*01a0*/  VIADD R8, R9.reuse, 0x3 ;  /* 0x0000000309087836 */ /* 0x040fe20000000000 */
[----:B------:R-:W0:Y:S01]  /*01b0*/  LDC.64 R6, c[0x0][0x390] ;  /* 0x0000e400ff067b82 */ /* 0x000e220000000a00 */
[C---:B------:R-:W-:Y:S01]  /*01c0*/  VIADD R10, R9.reuse, 0x4 ;  /* 0x00000004090a7836 */ /* 0x040fe20000000000 */
[----:B------:R-:W-:Y:S01]  /*01d0*/  P2R R32, PR, RZ, 0x1 ;  /* 0x00000001ff207803 */ /* 0x000fe20000000000 */
[C---:B------:R-:W-:Y:S01]  /*01e0*/  VIADD R11, R9.reuse, 0x5 ;  /* 0x00000005090b7836 */ /* 0x040fe20000000000 */
[----:B------:R-:W-:Y:S01]  /*01f0*/  ISETP.GE.AND P1, PT, R8, UR4, PT ;  /* 0x0000000408007c0c */ /* 0x000fe2000bf26270 */
[C---:B------:R-:W-:Y:S01]  /*0200*/  VIADD R28, R9.reuse, 0x6 ;  /* 0x00000006091c7836 */ /* 0x040fe20000000000 */
[C---:B------:R-:W-:Y:S01]  /*0210*/  ISETP.GE.AND P0, PT, R9.reuse, UR4, PT ;  /* 0x0000000409007c0c */ /* 0x040fe2000bf06270 */
[----:B------:R-:W-:Y:S01]  /*0220*/  VIADD R8, R9, 0x7 ;  /* 0x0000000709087836 */ /* 0x000fe20000000000 */
[----:B------:R-:W-:-:S02]  /*0230*/  ISETP.GE.AND P2, PT, R10, UR4, PT ;  /* 0x000000040a007c0c */ /* 0x000fc4000bf46270 */
[----:B------:R-:W-:Y:S02]  /*0240*/  ISETP.GE.AND P3, PT, R11, UR4, PT ;  /* 0x000000040b007c0c */ /* 0x000fe4000bf66270 */
[----:B------:R-:W-:Y:S01]  /*0250*/  ISETP.GE.AND P4, PT, R28, UR4, PT ;  /* 0x000000041c007c0c */ /* 0x000fe2000bf86270 */
[----:B------:R-:W-:Y:S01]  /*0260*/  IMAD.MOV.U32 R28, RZ, RZ, -0x1 ;  /* 0xffffffffff1c7424 */ /* 0x000fe200078e00ff */
[----:B------:R-:W-:-:S03]  /*0270*/  ISETP.GE.AND P5, PT, R8, UR4, PT ;  /* 0x0000000408007c0c */ /* 0x000fc6000bfa6270 */
[----:B------:R-:W4:Y:S04]  /*0280*/  @!P1 LDG.E.64 R46, desc[UR10][R4.64+0x18] ;  /* 0x0000180a042e9981 */ /* 0x000f28000c1e1b00 */
[----:B------:R-:W4:Y:S01]  /*0290*/  @!P2 LDG.E.64 R10, desc[UR10][R4.64+0x20] ;  /* 0x0000200a040aa981 */ /* 0x000f22000c1e1b00 */
[C---:B0-----:R-:W-:Y:S01]  /*02a0*/  IMAD.WIDE.U32 R6, R9.reuse, 0x8, R6 ;  /* 0x0000000809067825 */ /* 0x041fe200078e0006 */
[----:B------:R-:W-:Y:S02]  /*02b0*/  IADD3 R9, PT, PT, R9, 0x8, RZ ;  /* 0x0000000809097810 */ /* 0x000fe40007ffe0ff */
[----:B------:R-:W4:Y:S02]  /*02c0*/  @!P4 LDG.E.64 R38, desc[UR10][R4.64+0x30] ;  /* 0x0000300a0426c981 */ /* 0x000f24000c1e1b00 */
[----:B------:R-:W-:-:S02]  /*02d0*/  ISETP.GE.AND P6, PT, R9, UR4, PT ;  /* 0x0000000409007c0c */ /* 0x000fc4000bfc6270 */
[----:B------:R-:W4:Y:S01]  /*02e0*/  @!P5 LDG.E.64 R40, desc[UR10][R4.64+0x38] ;  /* 0x0000380a0428d981 */ /* 0x000f22000c1e1b00 */
[----:B------:R-:W0:Y:S10]  /*02f0*/  LDCU.64 UR4, c[0x0][0x3a8] ;  /* 0x00007500ff0477ac */ /* 0x000e340008000a00 */
[----:B------:R-:W4:Y:S01]  /*0300*/  @!P6 LDG.E.64 R42, desc[UR10][R4.64+0x40] ;  /* 0x0000400a042ae981 */ /* 0x000f22000c1e1b00 */
[----:B--2---:R-:W-:Y:S01]  /*0310*/  @!P0 IMAD.MOV.U32 R28, RZ, RZ, R36 ;  /* 0x000000ffff1c8224 */ /* 0x004fe200078e0024 */
[----:B------:R-:W-:-:S02]  /*0320*/  @!P0 LOP3.LUT R29, R37, 0x80000000, RZ, 0x3c, !PT ;  /* 0x80000000251d8812 */ /* 0x000fc400078e3cff */
[----:B------:R1:W2:Y:S01]  /*0330*/  @!P3 LDG.E.64 R36, desc[UR10][R4.64+0x28] ;  /* 0x0000280a0424b981 */ /* 0x0002a2000c1e1b00 */
[----:B------:R-:W-:Y:S06]  /*0340*/  BAR.SYNC.DEFER_BLOCKING 0x0 ;  /* 0x0000000000007b1d */ /* 0x000fec0000010000 */
[----:B------:R-:W5:Y:S01]  /*0350*/  @!P0 LDG.E.64 R2, desc[UR10][R6.64] ;  /* 0x0000000a06028981 */ /* 0x000f62000c1e1b00 */
[----:B------:R-:W-:Y:S01]  /*0360*/  ISETP.NE.AND P0, PT, R32, RZ, PT ;  /* 0x000000ff2000720c */ /* 0x000fe20003f05270 */
[----:B------:R-:W-:Y:S02]  /*0370*/  IMAD.MOV.U32 R32, RZ, RZ, -0x1 ;  /* 0xffffffffff207424 */ /* 0x000fe400078e00ff */
[----:B------:R-:W5:Y:S01]  /*0380*/  @!P1 LDG.E.64 R16, desc[UR10][R6.64+0x18] ;  /* 0x0000180a06109981 */ /* 0x000f62000c1e1b00 */
[----:B0-----:R-:W-:-:S03]  /*0390*/  UIADD3 UR7, UPT, UPT, UR4, 0x6, URZ ;  /* 0x0000000604077890 */ /* 0x001fc6000fffe0ff */
[----:B------:R-:W5:Y:S01]  /*03a0*/  @!P2 LDG.E.64 R18, desc[UR10][R6.64+0x20] ;  /* 0x0000200a0612a981 */ /* 0x000f62000c1e1b00 */
[----:B------:R-:W-:-:S03]  /*03b0*/  UIADD3 UR5, UPT, UPT, -UR4, UR5, URZ ;  /* 0x0000000504057290 */ /* 0x000fc6000fffe1ff */
[----:B------:R-:W5:Y:S02]  /*03c0*/  @!P3 LDG.E.64 R20, desc[UR10][R6.64+0x28] ;  /* 0x0000280a0614b981 */ /* 0x000f64000c1e1b00 */
[----:B---3--:R-:W-:Y:S01]  /*03d0*/  @!P0 IMAD.MOV.U32 R32, RZ, RZ, R30 ;  /* 0x000000ffff208224 */ /* 0x008fe200078e001e */
[----:B------:R-:W-:Y:S01]  /*03e0*/  @!P0 LOP3.LUT R33, R31, 0x80000000, RZ, 0x3c, !PT ;  /* 0x800000001f218812 */ /* 0x000fe200078e3cff */
[----:B------:R-:W5:Y:S01]  /*03f0*/  @!P0 LDG.E.64 R12, desc[UR10][R6.64+0x8] ;  /* 0x0000080a060c8981 */ /* 0x000f62000c1e1b00 */
[----:B------:R-:W-:-:S03]  /*0400*/  ISETP.NE.AND P0, PT, R44, RZ, PT ;  /* 0x000000ff2c00720c */ /* 0x000fc60003f05270 */
[----:B------:R-:W5:Y:S04]  /*0410*/  @!P4 LDG.E.64 R22, desc[UR10][R6.64+0x30] ;  /* 0x0000300a0616c981 */ /* 0x000f68000c1e1b00 */
[----:B------:R-:W5:Y:S04]  /*0420*/  @!P5 LDG.E.64 R24, desc[UR10][R6.64+0x38] ;  /* 0x0000380a0618d981 */ /* 0x000f68000c1e1b00 */
[----:B------:R-:W5:Y:S04]  /*0430*/  @!P6 LDG.E.64 R26, desc[UR10][R6.64+0x40] ;  /* 0x0000400a061ae981 */ /* 0x000f68000c1e1b00 */
[----:B------:R0:W5:Y:S01]  /*0440*/  @!P0 LDG.E.64 R14, desc[UR10][R6.64+0x10] ;  /* 0x0000100a060e8981 */ /* 0x000162000c1e1b00 */
[----:B------:R-:W-:-:S02]  /*0450*/  UMOV UR4, 0x400 ;  /* 0x0000040000047882 */ /* 0x000fc40000000000 */
[----:B----4-:R-:W-:Y:S01]  /*0460*/  ULEA UR4, UR6, UR4, 0x18 ;  /* 0x0000000406047291 */ /* 0x010fe2000f8ec0ff */
[----:B------:R-:W-:Y:S01]  /*0470*/  @!P0 LOP3.LUT R75, R35, 0x80000000, RZ, 0x3c, !PT ;  /* 0x80000000234b8812 */ /* 0x000fe200078e3cff */
[----:B------:R-:W-:Y:S01]  /*0480*/  IMAD.MOV.U32 R35, RZ, RZ, -0x1 ;  /* 0xffffffffff237424 */ /* 0x000fe200078e00ff */
[----:B------:R-:W-:-:S03]  /*0490*/  @!P1 LOP3.LUT R35, R47, 0x80000000, RZ, 0x3c, !PT ;  /* 0x800000002f239812 */ /* 0x000fc600078e3cff */
[C---:B------:R-:W-:Y:S01]  /*04a0*/  LEA R47, R0.reuse, UR4, 0x2 ;  /* 0x00000004002f7c11 */ /* 0x040fe2000f8e10ff */
[----:B------:R-:W-:Y:S01]  /*04b0*/  @!P0 IMAD.MOV.U32 R74, RZ, RZ, R34 ;  /* 0x000000ffff4a8224 */ /* 0x000fe200078e0022 */
[----:B------:R-:W-:Y:S01]  /*04c0*/  SHF.R.U32.HI R102, RZ, 0x5, R0 ;  /* 0x00000005ff667819 */ /* 0x000fe20000011600 */
[----:B------:R-:W-:Y:S02]  /*04d0*/  IMAD.MOV.U32 R60, RZ, RZ, -0x1 ;  /* 0xffffffffff3c7424 */ /* 0x000fe400078e00ff */
[----:B------:R-:W-:Y:S01]  /*04e0*/  IMAD R49, R0, 0x80, R47 ;  /* 0x0000008000317824 */ /* 0x000fe200078e022f */
[----:B------:R-:W-:Y:S01]  /*04f0*/  @!P2 LOP3.LUT R61, R11, 0x80000000, RZ, 0x3c, !PT ;  /* 0x800000000b3da812 */ /* 0x000fe200078e3cff */
[----:B------:R-:W-:Y:S01]  /*0500*/  IMAD.MOV.U32 R34, RZ, RZ, -0x1 ;  /* 0xffffffffff227424 */ /* 0x000fe200078e00ff */
[----:B-1----:R-:W-:Y:S01]  /*0510*/  MOV R4, 0xffffffff ;  /* 0xffffffff00047802 */ /* 0x002fe20000000f00 */
[----:B------:R-:W-:Y:S02]  /*0520*/  @!P2 IMAD.MOV.U32 R60, RZ, RZ, R10 ;  /* 0x000000ffff3ca224 */ /* 0x000fe400078e000a */
[----:B------:R-:W-:Y:S01]  /*0530*/  @!P1 IMAD.MOV.U32 R34, RZ, RZ, R46 ;  /* 0x000000ffff229224 */ /* 0x000fe200078e002e */
[----:B------:R-:W-:Y:S01]  /*0540*/  LEA R46, R102, UR4, 0x2 ;  /* 0x00000004662e7c11 */ /* 0x000fe2000f8e10ff */
[----:B------:R-:W-:-:S02]  /*0550*/  IMAD.MOV.U32 R10, RZ, RZ, -0x1 ;  /* 0xffffffffff0a7424 */ /* 0x000fc400078e00ff */
[----:B------:R-:W-:Y:S02]  /*0560*/  IMAD.MOV.U32 R11, RZ, RZ, -0x1 ;  /* 0xffffffffff0b7424 */ /* 0x000fe400078e00ff */
[----:B------:R-:W-:Y:S02]  /*0570*/  IMAD.MOV.U32 R8, RZ, RZ, -0x1 ;  /* 0xffffffffff087424 */ /* 0x000fe400078e00ff */
[----:B------:R-:W-:Y:S01]  /*0580*/  IMAD.MOV.U32 R9, RZ, RZ, -0x1 ;  /* 0xffffffffff097424 */ /* 0x000fe200078e00ff */
[----:B------:R-:W-:Y:S01]  /*0590*/  @!P4 LOP3.LUT R9, R39, 0x80000000, RZ, 0x3c, !PT ;  /* 0x800000002709c812 */ /* 0x000fe200078e3cff */
[----:B0-----:R-:W-:Y:S02]  /*05a0*/  IMAD.MOV.U32 R6, RZ, RZ, -0x1 ;  /* 0xffffffffff067424 */ /* 0x001fe400078e00ff */
[----:B------:R-:W-:Y:S01]  /*05b0*/  IMAD.MOV.U32 R7, RZ, RZ, -0x1 ;  /* 0xffffffffff077424 */ /* 0x000fe200078e00ff */
[----:B------:R-:W-:Y:S01]  /*05c0*/  @!P5 LOP3.LUT R7, R41, 0x80000000, RZ, 0x3c, !PT ;  /* 0x800000002907d812 */ /* 0x000fe200078e3cff */
[----:B------:R-:W-:Y:S01]  /*05d0*/  IMAD.MOV.U32 R5, RZ, RZ, -0x1 ;  /* 0xffffffffff057424 */ /* 0x000fe200078e00ff */
[----:B------:R-:W-:Y:S01]  /*05e0*/  @!P6 LOP3.LUT R5, R43, 0x80000000, RZ, 0x3c, !PT ;  /* 0x800000002b05e812 */ /* 0x000fe200078e3cff */
[----:B------:R-:W-:-:S02]  /*05f0*/  @!P4 IMAD.MOV.U32 R8, RZ, RZ, R38 ;  /* 0x000000ffff08c224 */ /* 0x000fc400078e0026 */
[----:B------:R-:W-:Y:S02]  /*0600*/  @!P5 IMAD.MOV.U32 R6, RZ, RZ, R40 ;  /* 0x000000ffff06d224 */ /* 0x000fe400078e0028 */
[----:B------:R-:W-:Y:S02]  /*0610*/  @!P6 IMAD.MOV.U32 R4, RZ, RZ, R42 ;  /* 0x000000ffff04e224 */ /* 0x000fe400078e002a */
[----:B------:R-:W-:Y:S01]  /*0620*/  IMAD R51, R0, -0x3c, R49 ;  /* 0xffffffc400337824 */ /* 0x000fe200078e0231 */
[----:B------:R-:W-:Y:S01]  /*0630*/  BAR.SYNC.DEFER_BLOCKING 0x0 ;  /* 0x0000000000007b1d */ /* 0x000fe20000010000 */
[----:B--2---:R-:W-:Y:S01]  /*0640*/  @!P3 IMAD.MOV.U32 R10, RZ, RZ, R36 ;  /* 0x000000ffff0ab224 */ /* 0x004fe200078e0024 */
[----:B------:R-:W-:-:S07]  /*0650*/  @!P3 LOP3.LUT R11, R37, 0x80000000, RZ, 0x3c, !PT ;  /* 0x80000000250bb812 */ /* 0x000fce00078e3cff */
.L_x_424:
[----:B------:R-:W-:Y:S01]  /*0660*/  UISETP.LT.AND UP0, UPT, UR5, 0x6, UPT ;  /* 0x000000060500788c */ /* 0x000fe2000bf01270 */
[----:B------:R-:W-:Y:S01]  /*0670*/  STS [R47], RZ ;  /* 0x000000ff2f007388 */ /* 0x000fe20000000800 */
[----:B------:R-:W-:Y:S01]  /*0680*/  UMOV UR6, 0x1 ;  /* 0x0000000100067882 */ /* 0x000fe20000000000 */
[----:B------:R-:W-:Y:S01]  /*0690*/  UIADD3 UR8, UPT, UPT, UR7, -0x6, URZ ;  /* 0xfffffffa07087890 */ /* 0x000fe2000fffe0ff */
[----:B0-----:R-:W-:Y:S01]  /*06a0*/  IMAD.MOV.U32 R41, RZ, RZ, R9 ;  /* 0x000000ffff297224 */ /* 0x001fe200078e0009 */
[----:B------:R-:W-:Y:S01]  /*06b0*/  USEL UR4, UR5, 0x6, UP0 ;  /* 0x0000000605047887 */ /* 0x000fe20008000000 */
[----:B------:R-:W-:Y:S01]  /*06c0*/  STS [R47+0x400], RZ ;  /* 0x000400ff2f007388 */ /* 0x000fe20000000800 */
[----:B------:R-:W-:Y:S01]  /*06d0*/  IMAD.MOV.U32 R43, RZ, RZ, R7 ;  /* 0x000000ffff2b7224 */ /* 0x000fe200078e0007 */
[----:B------:R-:W-:Y:S01]  /*06e0*/  MOV R45, R5 ;  /* 0x00000005002d7202 */ /* 0x000fe20000000f00 */
[----:B------:R-:W-:Y:S01]  /*06f0*/  USHF.L.U32 UR4, UR6, UR4, URZ ;  /* 0x0000000406047299 */ /* 0x000fe200080006ff */
[----:B------:R-:W-:Y:S01]  /*0700*/  SHF.R.U64 R30, R28, UR8, R29 ;  /* 0x000000081c1e7c19 */ /* 0x000fe2000800121d */
[----:B------:R-:W-:Y:S01]  /*0710*/  STS [R47+0x800], RZ ;  /* 0x000800ff2f007388 */ /* 0x000fe20000000800 */
[----:B------:R-:W-:Y:S01]  /*0720*/  IMAD.MOV.U32 R44, RZ, RZ, R4 ;  /* 0x000000ffff2c7224 */ /* 0x000fe200078e0004 */
[----:B------:R-:W-:Y:S01]  /*0730*/  UIADD3 UR4, UPT, UPT, UR4, -0x1, URZ ;  /* 0xffffffff04047890 */ /* 0x000fe2000fffe0ff */
[----:B------:R-:W-:Y:S01]  /*0740*/  ISETP.NE.AND P1, PT, R101, 0x1f, PT ;  /* 0x0000001f6500780c */ /* 0x000fe20003f25270 */
[----:B------:R-:W-:Y:S01]  /*0750*/  STS [R47+0xc00], RZ ;  /* 0x000c00ff2f007388 */ /* 0x000fe20000000800 */
[----:B------:R-:W0:Y:S01]  /*0760*/  S2UR UR6, SR_CgaCtaId ;  /* 0x00000000000679c3 */ /* 0x000e220000008800 */
[----:B------:R-:W-:Y:S01]  /*0770*/  SHF.R.U64 R4, R44, UR8, R45 ;  /* 0x000000082c047c19 */ /* 0x000fe2000800122d */
[----:B------:R-:W-:Y:S01]  /*0780*/  UISETP.GE.AND UP0, UPT, UR7, UR9, UPT ;  /* 0x000000090700728c */ /* 0x000fe2000bf06270 */
[----:B------:R-:W-:Y:S01]  /*0790*/  LOP3.LUT R30, R30, UR4, RZ, 0xc0, !PT ;  /* 0x000000041e1e7c12 */ /* 0x000fe2000f8ec0ff */
[----:B------:R-:W-:Y:S01]  /*07a0*/  STS [R47+0x1000], RZ ;  /* 0x001000ff2f007388 */ /* 0x000fe20000000800 */
[----:B------:R-:W-:-:S02]  /*07b0*/  LOP3.LUT R4, R4, UR4, RZ, 0xc0, !PT ;  /* 0x0000000404047c12 */ /* 0x000fc4000f8ec0ff */
[----:B------:R-:W-:Y:S01]  /*07c0*/  ISETP.NE.AND P2, PT, R102, 0x6, PT ;  /* 0x000000066600780c */ /* 0x000fe20003f45270 */
[----:B------:R-:W-:Y:S01]  /*07d0*/  IMAD.SHL.U32 R31, R30, 0x400, RZ ;  /* 0x000004001e1f7824 */ /* 0x000fe200078e00ff */
[----:B------:R-:W-:Y:S01]  /*07e0*/  SHF.R.U32.HI R30, RZ, 0x4, R30 ;  /* 0x00000004ff1e7819 */ /* 0x000fe2000001161e */
[----:B------:R-:W-:Y:S01]  /*07f0*/  STS [R47+0x1400], RZ ;  /* 0x001400ff2f007388 */ /* 0x000fe20000000800 */
[----:B------:R-:W-:Y:S01]  /*0800*/  IMAD.SHL.U32 R5, R4, 0x400, RZ ;  /* 0x0000040004057824 */ /* 0x000fe200078e00ff */
[----:B------:R-:W-:Y:S02]  /*0810*/  SHF.R.U32.HI R4, RZ, 0x4, R4 ;  /* 0x00000004ff047819 */ /* 0x000fe40000011604 */
[----:B------:R-:W-:Y:S01]  /*0820*/  LOP3.LUT R50, R31, 0x7c00, RZ, 0xc0, !PT ;  /* 0x00007c001f327812 */ /* 0x000fe200078ec0ff */
[----:B------:R-:W-:Y:S01]  /*0830*/  STS [R47+0x1800], RZ ;  /* 0x001800ff2f007388 */ /* 0x000fe20000000800 */
[----:B------:R-:W-:Y:S01]  /*0840*/  LOP3.LUT R30, R30, 0xffffffe, RZ, 0xc0, !PT ;  /* 0x0ffffffe1e1e7812 */ /* 0x000fe200078ec0ff */
[----:B------:R-:W-:Y:S01]  /*0850*/  IMAD.MOV.U32 R31, RZ, RZ, R33 ;  /* 0x000000ffff1f7224 */ /* 0x000fe200078e0021 */
[----:B------:R-:W-:Y:S01]  /*0860*/  LOP3.LUT R67, R4, 0xffffffe, RZ, 0xc0, !PT ;  /* 0x0ffffffe04437812 */ /* 0x000fe200078ec0ff */
[----:B------:R-:W-:Y:S01]  /*0870*/  STS [R47+0x1c00], RZ ;  /* 0x001c00ff2f007388 */ /* 0x000fe20000000800 */
[----:B------:R-:W-:Y:S01]  /*0880*/  IADD3 R50, PT, PT, R30, R47, R50 ;  /* 0x0000002f1e327210 */ /* 0x000fe20007ffe032 */
[----:B------:R-:W-:Y:S01]  /*0890*/  IMAD.MOV.U32 R30, RZ, RZ, R32 ;  /* 0x000000ffff1e7224 */ /* 0x000fe200078e0020 */
[----:B------:R-:W-:Y:S01]  /*08a0*/  ISETP.NE.AND P3, PT, R102, 0x7, PT ;  /* 0x000000076600780c */ /* 0x000fe20003f65270 */
[----:B------:R-:W-:Y:S03]  /*08b0*/  STS [R47+0x2000], RZ ;  /* 0x002000ff2f007388 */ /* 0x000fe60000000800 */
[----:B------:R-:W-:Y:S01]  /*08c0*/  SHF.R.U64 R32, R30, UR8, R31 ;  /* 0x000000081e207c19 */ /* 0x000fe2000800121f */
        /* <DEDUP_REMOVED lines=11> */
[----:B------:R-:W-:Y:S01]  /*0980*/  IADD3 R52, PT, PT, R32, R47, R52 ;  /* 0x0000002f20347210 */ /* 0x000fe20007ffe034 */
[----:B------:R-:W-:Y:S02]  /*0990*/  IMAD.MOV.U32 R32, RZ, RZ, R74 ;  /* 0x000000ffff207224 */ /* 0x000fe400078e004a */
        /* <DEDUP_REMOVED lines=18> */
[----:B------:R-:W1:Y:S02]  /*0ac0*/  LDS.U16 R48, [R50] ;  /* 0x0000000032307984 */ /* 0x000e640000000400 */
[----:B-1----:R-:W-:-:S05]  /*0ad0*/  VIADD R33, R48, 0x1 ;  /* 0x0000000130217836 */ /* 0x002fca0000000000 */
[----:B------:R1:W-:Y:S04]  /*0ae0*/  STS.U16 [R50], R33 ;  /* 0x0000002132007388 */ /* 0x0003e80000000400 */
[----:B------:R-:W2:Y:S01]  /*0af0*/  LDS.U16 R54, [R52] ;  /* 0x0000000034367984 */ /* 0x000ea20000000400 */
[----:B-1----:R-:W-:-:S05]  /*0b00*/  IMAD.MOV.U32 R33, RZ, RZ, R75 ;  /* 0x000000ffff217224 */ /* 0x002fca00078e004b */
[----:B------:R-:W-:-:S04]  /*0b10*/  SHF.R.U64 R36, R32, UR8, R33 ;  /* 0x0000000820247c19 */ /* 0x000fc80008001221 */
[----:B------:R-:W-:-:S04]  /*0b20*/  LOP3.LUT R36, R36, UR4, RZ, 0xc0, !PT ;  /* 0x0000000424247c12 */ /* 0x000fc8000f8ec0ff */
[----:B------:R-:W-:Y:S02]  /*0b30*/  SHF.L.U32 R37, R36, 0xa, RZ ;  /* 0x0000000a24257819 */ /* 0x000fe400000006ff */
[----:B------:R-:W-:Y:S02]  /*0b40*/  SHF.R.U32.HI R38, RZ, 0x4, R36 ;  /* 0x00000004ff267819 */ /* 0x000fe40000011624 */
[----:B------:R-:W-:Y:S02]  /*0b50*/  LOP3.LUT R36, R37, 0x7c00, RZ, 0xc0, !PT ;  /* 0x00007c0025247812 */ /* 0x000fe400078ec0ff */
[----:B------:R-:W-:-:S04]  /*0b60*/  LOP3.LUT R38, R38, 0xffffffe, RZ, 0xc0, !PT ;  /* 0x0ffffffe26267812 */ /* 0x000fc800078ec0ff */
[----:B------:R-:W-:Y:S02]  /*0b70*/  IADD3 R55, PT, PT, R38, R47, R36 ;  /* 0x0000002f26377210 */ /* 0x000fe40007ffe024 */
[----:B------:R-:W-:-:S04]  /*0b80*/  SHF.R.U64 R36, R34, UR8, R35 ;  /* 0x0000000822247c19 */ /* 0x000fc80008001223 */
[----:B------:R-:W-:Y:S01]  /*0b90*/  LOP3.LUT R36, R36, UR4, RZ, 0xc0, !PT ;  /* 0x0000000424247c12 */ /* 0x000fe2000f8ec0ff */
[----:B--2---:R-:W-:-:S04]  /*0ba0*/  VIADD R37, R54, 0x1 ;  /* 0x0000000136257836 */ /* 0x004fc80000000000 */
[----:B------:R-:W-:Y:S01]  /*0bb0*/  IMAD.SHL.U32 R38, R36, 0x400, RZ ;  /* 0x0000040024267824 */ /* 0x000fe200078e00ff */
[----:B------:R-:W-:Y:S01]  /*0bc0*/  SHF.R.U32.HI R36, RZ, 0x4, R36 ;  /* 0x00000004ff247819 */ /* 0x000fe20000011624 */
[----:B------:R1:W-:Y:S03]  /*0bd0*/  STS.U16 [R52], R37 ;  /* 0x0000002534007388 */ /* 0x0003e60000000400 */
[----:B------:R-:W-:Y:S01]  /*0be0*/  LOP3.LUT R38, R38, 0x7c00, RZ, 0xc0, !PT ;  /* 0x00007c0026267812 */ /* 0x000fe200078ec0ff */
[----:B------:R-:W2:Y:S01]  /*0bf0*/  LDS.U16 R56, [R55] ;  /* 0x0000000037387984 */ /* 0x000ea20000000400 */
[----:B------:R-:W-:-:S04]  /*0c00*/  LOP3.LUT R57, R36, 0xffffffe, RZ, 0xc0, !PT ;  /* 0x0ffffffe24397812 */ /* 0x000fc800078ec0ff */
[----:B------:R-:W-:Y:S01]  /*0c10*/  IADD3 R57, PT, PT, R57, R47, R38 ;  /* 0x0000002f39397210 */ /* 0x000fe20007ffe026 */
[----:B-1----:R-:W-:Y:S02]  /*0c20*/  IMAD.MOV.U32 R37, RZ, RZ, R61 ;  /* 0x000000ffff257224 */ /* 0x002fe400078e003d */
[----:B--2---:R-:W-:-:S05]  /*0c30*/  VIADD R36, R56, 0x1 ;  /* 0x0000000138247836 */ /* 0x004fca0000000000 */
[----:B------:R1:W-:Y:S04]  /*0c40*/  STS.U16 [R55], R36 ;  /* 0x0000002437007388 */ /* 0x0003e80000000400 */
[----:B------:R-:W2:Y:S01]  /*0c50*/  LDS.U16 R58, [R57] ;  /* 0x00000000393a7984 */ /* 0x000ea20000000400 */
[----:B-1----:R-:W-:-:S05]  /*0c60*/  IMAD.MOV.U32 R36, RZ, RZ, R60 ;  /* 0x000000ffff247224 */ /* 0x002fca00078e003c */
[----:B------:R-:W-:-:S04]  /*0c70*/  SHF.R.U64 R38, R36, UR8, R37 ;  /* 0x0000000824267c19 */ /* 0x000fc80008001225 */
[----:B------:R-:W-:-:S05]  /*0c80*/  LOP3.LUT R38, R38, UR4, RZ, 0xc0, !PT ;  /* 0x0000000426267c12 */ /* 0x000fca000f8ec0ff */
[----:B------:R-:W-:Y:S01]  /*0c90*/  IMAD.SHL.U32 R39, R38, 0x400, RZ ;  /* 0x0000040026277824 */ /* 0x000fe200078e00ff */
[----:B------:R-:W-:-:S04]  /*0ca0*/  SHF.R.U32.HI R38, RZ, 0x4, R38 ;  /* 0x00000004ff267819 */ /* 0x000fc80000011626 */
[----:B------:R-:W-:Y:S01]  /*0cb0*/  LOP3.LUT R40, R39, 0x7c00, RZ, 0xc0, !PT ;  /* 0x00007c0027287812 */ /* 0x000fe200078ec0ff */
[----:B------:R-:W-:Y:S01]  /*0cc0*/  IMAD.MOV.U32 R39, RZ, RZ, R11 ;  /* 0x000000ffff277224 */ /* 0x000fe200078e000b */
[----:B------:R-:W-:-:S04]  /*0cd0*/  LOP3.LUT R59, R38, 0xffffffe, RZ, 0xc0, !PT ;  /* 0x0ffffffe263b7812 */ /* 0x000fc800078ec0ff */
[----:B------:R-:W-:Y:S01]  /*0ce0*/  IADD3 R59, PT, PT, R59, R47, R40 ;  /* 0x0000002f3b3b7210 */ /* 0x000fe20007ffe028 */
        /* <DEDUP_REMOVED lines=8> */
[----:B------:R-:W-:Y:S02]  /*0d70*/  LOP3.LUT R40, R11, 0x7c00, RZ, 0xc0, !PT ;  /* 0x00007c000b287812 */ /* 0x000fe400078ec0ff */
[----:B------:R-:W-:-:S04]  /*0d80*/  LOP3.LUT R61, R10, 0xffffffe, RZ, 0xc0, !PT ;  /* 0x0ffffffe0a3d7812 */ /* 0x000fc800078ec0ff */
[----:B------:R-:W-:Y:S01]  /*0d90*/  IADD3 R61, PT, PT, R61, R47, R40 ;  /* 0x0000002f3d3d7210 */ /* 0x000fe20007ffe028 */
[----:B------:R-:W-:-:S05]  /*0da0*/  IMAD.MOV.U32 R40, RZ, RZ, R8 ;  /* 0x000000ffff287224 */ /* 0x000fca00078e0008 */
[----:B------:R-:W-:Y:S02]  /*0db0*/  SHF.R.U64 R8, R40, UR8, R41 ;  /* 0x0000000828087c19 */ /* 0x000fe40008001229 */
[----:B--2---:R-:W-:Y:S02]  /*0dc0*/  IADD3 R10, PT, PT, R60, 0x1, RZ ;  /* 0x000000013c0a7810 */ /* 0x004fe40007ffe0ff */
[----:B------:R-:W-:-:S03]  /*0dd0*/  LOP3.LUT R8, R8, UR4, RZ, 0xc0, !PT ;  /* 0x0000000408087c12 */ /* 0x000fc6000f8ec0ff */
[----:B------:R1:W-:Y:S02]  /*0de0*/  STS.U16 [R59], R10 ;  /* 0x0000000a3b007388 */ /* 0x0003e40000000400 */
[----:B------:R-:W-:Y:S01]  /*0df0*/  IMAD.SHL.U32 R9, R8, 0x400, RZ ;  /* 0x0000040008097824 */ /* 0x000fe200078e00ff */
[----:B------:R-:W-:Y:S01]  /*0e00*/  SHF.R.U32.HI R8, RZ, 0x4, R8 ;  /* 0x00000004ff087819 */ /* 0x000fe20000011608 */
[----:B------:R-:W2:Y:S03]  /*0e10*/  LDS.U16 R62, [R61] ;  /* 0x000000003d3e7984 */ /* 0x000ea60000000400 */
[----:B------:R-:W-:Y:S02]  /*0e20*/  LOP3.LUT R42, R9, 0x7c00, RZ, 0xc0, !PT ;  /* 0x00007c00092a7812 */ /* 0x000fe400078ec0ff */
[----:B------:R-:W-:-:S04]  /*0e30*/  LOP3.LUT R63, R8, 0xffffffe, RZ, 0xc0, !PT ;  /* 0x0ffffffe083f7812 */ /* 0x000fc800078ec0ff */
[----:B------:R-:W-:Y:S01]  /*0e40*/  IADD3 R63, PT, PT, R63, R47, R42 ;  /* 0x0000002f3f3f7210 */ /* 0x000fe20007ffe02a */
[----:B------:R-:W-:-:S05]  /*0e50*/  IMAD.MOV.U32 R42, RZ, RZ, R6 ;  /* 0x000000ffff2a7224 */ /* 0x000fca00078e0006 */
[----:B------:R-:W-:-:S04]  /*0e60*/  SHF.R.U64 R6, R42, UR8, R43 ;  /* 0x000000082a067c19 */ /* 0x000fc8000800122b */
[----:B------:R-:W-:Y:S01]  /*0e70*/  LOP3.LUT R6, R6, UR4, RZ, 0xc0, !PT ;  /* 0x0000000406067c12 */ /* 0x000fe2000f8ec0ff */
[----:B------:R-:W-:Y:S02]  /*0e80*/  UMOV UR4, 0x400 ;  /* 0x0000040000047882 */ /* 0x000fe40000000000 */
[----:B0-----:R-:W-:Y:S02]  /*0e90*/  ULEA UR4, UR6, UR4, 0x18 ;  /* 0x0000000406047291 */ /* 0x001fe4000f8ec0ff */
[----:B------:R-:W-:Y:S01]  /*0ea0*/  IMAD.SHL.U32 R7, R6, 0x400, RZ ;  /* 0x0000040006077824 */ /* 0x000fe200078e00ff */
[----:B------:R-:W-:-:S04]  /*0eb0*/  SHF.R.U32.HI R6, RZ, 0x4, R6 ;  /* 0x00000004ff067819 */ /* 0x000fc80000011606 */
[----:B-1----:R-:W-:Y:S02]  /*0ec0*/  LOP3.LUT R10, R7, 0x7c00, RZ, 0xc0, !PT ;  /* 0x00007c00070a7812 */ /* 0x002fe400078ec0ff */
[----:B------:R-:W-:-:S04]  /*0ed0*/  LOP3.LUT R65, R6, 0xffffffe, RZ, 0xc0, !PT ;  /* 0x0ffffffe06417812 */ /* 0x000fc800078ec0ff */
[----:B------:R-:W-:Y:S01]  /*0ee0*/  IADD3 R65, PT, PT, R65, R47, R10 ;  /* 0x0000002f41417210 */ /* 0x000fe20007ffe00a */
[----:B--2---:R-:W-:-:S05]  /*0ef0*/  VIADD R8, R62, 0x1 ;  /* 0x000000013e087836 */ /* 0x004fca0000000000 */
[----:B------:R0:W-:Y:S04]  /*0f00*/  STS.U16 [R61], R8 ;  /* 0x000000083d007388 */ /* 0x0001e80000000400 */
[----:B------:R-:W1:Y:S01]  /*0f10*/  LDS.U16 R64, [R63] ;  /* 0x000000003f407984 */ /* 0x000e620000000400 */
[----:B0-----:R-:W-:-:S04]  /*0f20*/  LOP3.LUT R8, R5, 0x7c00, RZ, 0xc0, !PT ;  /* 0x00007c0005087812 */ /* 0x001fc800078ec0ff */
[----:B------:R-:W-:Y:S01]  /*0f30*/  IADD3 R67, PT, PT, R67, R47, R8 ;  /* 0x0000002f43437210 */ /* 0x000fe20007ffe008 */
[----:B-1----:R-:W-:-:S05]  /*0f40*/  VIADD R6, R64, 0x1 ;  /* 0x0000000140067836 */ /* 0x002fca0000000000 */
        /* <DEDUP_REMOVED lines=30> */
[----:B------:R-:W4:Y:S02]  /*1130*/  LDS R85, [R49+0x40] ;  /* 0x0000400031557984 */ /* 0x000f240000000800 */
[----:B------:R-:W-:Y:S02]  /*1140*/  IADD3 R76, PT, PT, R76, R75, RZ ;  /* 0x0000004b4c4c7210 */ /* 0x000fe40007ffe0ff */
[----:B------:R-:W4:Y:S03]  /*1150*/  LDS R86, [R49+0x44] ;  /* 0x0000440031567984 */ /* 0x000f260000000800 */
[----:B------:R-:W-:Y:S01]  /*1160*/  IMAD.IADD R77, R77, 0x1, R76 ;  /* 0x000000014d4d7824 */ /* 0x000fe200078e024c */
[----:B------:R-:W4:Y:S03]  /*1170*/  LDS R87, [R49+0x48] ;  /* 0x0000480031577984 */ /* 0x000f260000000800 */
[----:B------:R-:W-:Y:S01]  /*1180*/  IMAD.IADD R78, R78, 0x1, R77 ;  /* 0x000000014e4e7824 */ /* 0x000fe200078e024d */
[----:B------:R-:W4:Y:S03]  /*1190*/  LDS R88, [R49+0x4c] ;  /* 0x00004c0031587984 */ /* 0x000f260000000800 */
[----:B------:R-:W-:Y:S01]  /*11a0*/  IMAD.IADD R79, R79, 0x1, R78 ;  /* 0x000000014f4f7824 */ /* 0x000fe200078e024e */
[----:B------:R-:W4:Y:S03]  /*11b0*/  LDS R89, [R49+0x50] ;  /* 0x0000500031597984 */ /* 0x000f260000000800 */
[----:B0-----:R-:W-:Y:S01]  /*11c0*/  IMAD.IADD R80, R80, 0x1, R79 ;  /* 0x0000000150507824 */ /* 0x001fe200078e024f */
[----:B------:R-:W0:Y:S03]  /*11d0*/  LDS R90, [R49+0x54] ;  /* 0x00005400315a7984 */ /* 0x000e260000000800 */
[----:B-1----:R-:W-:Y:S01]  /*11e0*/  IMAD.IADD R81, R81, 0x1, R80 ;  /* 0x0000000151517824 */ /* 0x002fe200078e0250 */
[----:B------:R-:W1:Y:S03]  /*11f0*/  LDS R91, [R49+0x58] ;  /* 0x00005800315b7984 */ /* 0x000e660000000800 */
[----:B--2---:R-:W-:Y:S01]  /*1200*/  IMAD.IADD R82, R82, 0x1, R81 ;  /* 0x0000000152527824 */ /* 0x004fe200078e0251 */
[----:B------:R-:W2:Y:S03]  /*1210*/  LDS R92, [R49+0x5c] ;  /* 0x00005c00315c7984 */ /* 0x000ea60000000800 */
[----:B---3--:R-:W-:Y:S01]  /*1220*/  IMAD.IADD R83, R83, 0x1, R82 ;  /* 0x0000000153537824 */ /* 0x008fe200078e0252 */
[----:B------:R-:W3:Y:S03]  /*1230*/  LDS R93, [R49+0x60] ;  /* 0x00006000315d7984 */ /* 0x000ee60000000800 */
[----:B----4-:R-:W-:Y:S01]  /*1240*/  IMAD.IADD R84, R84, 0x1, R83 ;  /* 0x0000000154547824 */ /* 0x010fe200078e0253 */
[----:B------:R-:W4:Y:S03]  /*1250*/  LDS R94, [R49+0x64] ;  /* 0x00006400315e7984 */ /* 0x000f260000000800 */
[----:B------:R-:W-:Y:S01]  /*1260*/  IMAD.IADD R85, R85, 0x1, R84 ;  /* 0x0000000155557824 */ /* 0x000fe200078e0254 */
[----:B------:R-:W4:Y:S04]  /*1270*/  LDS R95, [R49+0x68] ;  /* 0x00006800315f7984 */ /* 0x000f280000000800 */
[----:B------:R-:W-:Y:S01]  /*1280*/  IADD3 R86, PT, PT, R86, R85, RZ ;  /* 0x0000005556567210 */ /* 0x000fe20007ffe0ff */
[----:B------:R-:W4:Y:S04]  /*1290*/  LDS R96, [R49+0x6c] ;  /* 0x00006c0031607984 */ /* 0x000f280000000800 */
        /* <DEDUP_REMOVED lines=10> */
[----:B--2---:R-:W-:-:S04]  /*1340*/  IMAD.IADD R92, R92, 0x1, R91 ;  /* 0x000000015c5c7824 */ /* 0x004fc800078e025b */
[----:B---3--:R-:W-:-:S04]  /*1350*/  IMAD.IADD R93, R93, 0x1, R92 ;  /* 0x000000015d5d7824 */ /* 0x008fc800078e025c */
[----:B----4-:R-:W-:-:S04]  /*1360*/  IMAD.IADD R94, R94, 0x1, R93 ;  /* 0x000000015e5e7824 */ /* 0x010fc800078e025d */
[----:B------:R-:W-:-:S05]  /*1370*/  IMAD.IADD R95, R95, 0x1, R94 ;  /* 0x000000015f5f7824 */ /* 0x000fca00078e025e */
[----:B------:R-:W-:-:S05]  /*1380*/  IADD3 R96, PT, PT, R96, R95, RZ ;  /* 0x0000005f60607210 */ /* 0x000fca0007ffe0ff */
[----:B------:R-:W-:-:S04]  /*1390*/  IMAD.IADD R97, R97, 0x1, R96 ;  /* 0x0000000161617824 */ /* 0x000fc800078e0260 */
[----:B------:R-:W-:-:S04]  /*13a0*/  IMAD.IADD R98, R98, 0x1, R97 ;  /* 0x0000000162627824 */ /* 0x000fc800078e0261 */
[----:B------:R-:W-:-:S04]  /*13b0*/  IMAD.IADD R99, R99, 0x1, R98 ;  /* 0x0000000163637824 */ /* 0x000fc800078e0262 */
[----:B0-----:R-:W-:-:S04]  /*13c0*/  IMAD.IADD R100, R100, 0x1, R99 ;  /* 0x0000000164647824 */ /* 0x001fc800078e0263 */
[----:B-1----:R-:W-:-:S05]  /*13d0*/  IMAD.IADD R103, R5, 0x1, R100 ;  /* 0x0000000105677824 */ /* 0x002fca00078e0264 */
        /* <DEDUP_REMOVED lines=9> */
[----:B0-----:R-:W-:Y:S02]  /*1470*/  @P0 IADD3 R104, PT, PT, R105, R104, RZ ;  /* 0x0000006869680210 */ /* 0x001fe40007ffe0ff */
[----:B------:R-:W-:-:S03]  /*1480*/  ISETP.NE.AND P0, PT, R102, 0x1, PT ;  /* 0x000000016600780c */ /* 0x000fc60003f05270 */
[----:B------:R-:W-:Y:S01]  /*1490*/  @!P1 STS [R46+0x8400], R104 ;  /* 0x008400682e009388 */ /* 0x000fe20000000800 */
[----:B------:R-:W-:Y:S01]  /*14a0*/  BAR.SYNC.DEFER_BLOCKING 0x0 ;  /* 0x0000000000007b1d */ /* 0x000fe20000010000 */
[----:B------:R-:W-:Y:S01]  /*14b0*/  ISETP.NE.AND P1, PT, R102, 0x4, PT ;  /* 0x000000046600780c */ /* 0x000fe20003f25270 */
[----:B------:R-:W-:-:S04]  /*14c0*/  IMAD.IADD R103, R104, 0x1, -R103 ;  /* 0x0000000168677824 */ /* 0x000fc800078e0a67 */
        /* <DEDUP_REMOVED lines=25> */
[----:B------:R-:W-:-:S05]  /*1660*/  @!P2 SHF.L.U32 R103, R11, 0x10, RZ ;  /* 0x000000100b67a819 */ /* 0x000fca00000006ff */
[----:B------:R-:W-:Y:S01]  /*1670*/  @!P2 STS [UR4+0x8428], R103 ;  /* 0x00842867ff00a988 */ /* 0x000fe20008000804 */
[----:B------:R-:W-:Y:S06]  /*1680*/  BAR.SYNC.DEFER_BLOCKING 0x0 ;  /* 0x0000000000007b1d */ /* 0x000fec0000010000 */
[----:B------:R-:W0:Y:S02]  /*1690*/  LDS R4, [UR4+0x8428] ;  /* 0x00842804ff047984 */ /* 0x000e240008000800 */
[----:B0-----:R-:W-:-:S05]  /*16a0*/  SEL R4, R4, RZ, P0 ;  /* 0x000000ff04047207 */ /* 0x001fca0000000000 */
[----:B------:R-:W-:-:S04]  /*16b0*/  IMAD.IADD R4, R4, 0x1, R103 ;  /* 0x0000000104047824 */ /* 0x000fc800078e0267 */
[--C-:B------:R-:W-:Y:S01]  /*16c0*/  IMAD.IADD R6, R69, 0x1, R4.reuse ;  /* 0x0000000145067824 */ /* 0x100fe200078e0204 */
[-C--:B------:R-:W-:Y:S01]  /*16d0*/  IADD3 R106, PT, PT, R77, R4.reuse, RZ ;  /* 0x000000044d6a7210 */ /* 0x080fe20007ffe0ff */
[--C-:B------:R-:W-:Y:S01]  /*16e0*/  IMAD.IADD R70, R70, 0x1, R4.reuse ;  /* 0x0000000146467824 */ /* 0x100fe200078e0204 */
[-C--:B------:R-:W-:Y:S01]  /*16f0*/  IADD3 R116, PT, PT, R87, R4.reuse, RZ ;  /* 0x0000000457747210 */ /* 0x080fe20007ffe0ff */
[--C-:B------:R-:W-:Y:S01]  /*1700*/  IMAD.IADD R8, R71, 0x1, R4.reuse ;  /* 0x0000000147087824 */ /* 0x100fe200078e0204 */
[----:B------:R-:W-:Y:S01]  /*1710*/  IADD3 R97, PT, PT, R97, R4, RZ ;  /* 0x0000000461617210 */ /* 0x000fe20007ffe0ff */
[--C-:B------:R-:W-:Y:S01]  /*1720*/  IMAD.IADD R72, R72, 0x1, R4.reuse ;  /* 0x0000000148487824 */ /* 0x100fe200078e0204 */
[----:B------:R-:W-:Y:S01]  /*1730*/  STS [R49], R4 ;  /* 0x0000000431007388 */ /* 0x000fe20000000800 */
        /* <DEDUP_REMOVED lines=66> */
[----:B------:R-:W4:Y:S01]  /*1b60*/  LDS.U16 R67, [R67] ;  /* 0x0000000043437984 */ /* 0x000f220000000400 */
[----:B0-----:R-:W-:-:S02]  /*1b70*/  IMAD.IADD R5, R48, 0x1, R5 ;  /* 0x0000000130057824 */ /* 0x001fc400078e0205 */
[----:B-1----:R-:W-:Y:S02]  /*1b80*/  IMAD.IADD R7, R54, 0x1, R7 ;  /* 0x0000000136077824 */ /* 0x002fe400078e0207 */
[----:B--2---:R-:W-:Y:S02]  /*1b90*/  IMAD.IADD R56, R56, 0x1, R55 ;  /* 0x0000000138387824 */ /* 0x004fe400078e0237 */
[----:B---3--:R-:W-:Y:S02]  /*1ba0*/  IMAD.IADD R58, R58, 0x1, R57 ;  /* 0x000000013a3a7824 */ /* 0x008fe400078e0239 */
[----:B----4-:R-:W-:Y:S02]  /*1bb0*/  IMAD.IADD R60, R60, 0x1, R59 ;  /* 0x000000013c3c7824 */ /* 0x010fe400078e023b */
[----:B------:R-:W-:Y:S01]  /*1bc0*/  IMAD.IADD R61, R62, 0x1, R61 ;  /* 0x000000013e3d7824 */ /* 0x000fe200078e023d */
[----:B------:R-:W-:Y:S01]  /*1bd0*/  IADD3 R64, PT, PT, R64, R63, RZ ;  /* 0x0000003f40407210 */ /* 0x000fe20007ffe0ff */
[----:B------:R-:W-:-:S02]  /*1be0*/  IMAD.IADD R66, R66, 0x1, R65 ;  /* 0x0000000142427824 */ /* 0x000fc400078e0241 */
        /* <DEDUP_REMOVED lines=8> */
[----:B------:R0:W-:Y:S01]  /*1c70*/  STS.64 [R55], R28 ;  /* 0x0000001c37007388 */ /* 0x0001e20000000a00 */
[----:B------:R-:W-:Y:S02]  /*1c80*/  LEA R63, R58, UR4, 0x3 ;  /* 0x000000043a3f7c11 */ /* 0x000fe4000f8e18ff */
[----:B------:R-:W-:Y:S01]  /*1c90*/  LEA R65, R60, UR4, 0x3 ;  /* 0x000000043c417c11 */ /* 0x000fe2000f8e18ff */
[----:B------:R0:W-:Y:S01]  /*1ca0*/  STS.64 [R57], R30 ;  /* 0x0000001e39007388 */ /* 0x0001e20000000a00 */
[----:B------:R-:W-:-:S02]  /*1cb0*/  LEA R67, R61, UR4, 0x3 ;  /* 0x000000043d437c11 */ /* 0x000fc4000f8e18ff */
[----:B------:R-:W-:Y:S01]  /*1cc0*/  LEA R69, R64, UR4, 0x3 ;  /* 0x0000000440457c11 */ /* 0x000fe2000f8e18ff */
[----:B------:R0:W-:Y:S01]  /*1cd0*/  STS.64 [R59], R32 ;  /* 0x000000203b007388 */ /* 0x0001e20000000a00 */
[----:B------:R-:W-:Y:S02]  /*1ce0*/  LEA R71, R66, UR4, 0x3 ;  /* 0x0000000442477c11 */ /* 0x000fe4000f8e18ff */
[----:B------:R-:W-:Y:S01]  /*1cf0*/  LEA R73, R68, UR4, 0x3 ;  /* 0x0000000444497c11 */ /* 0x000fe2000f8e18ff */
[----:B------:R0:W-:Y:S04]  /*1d00*/  STS.64 [R63], R34 ;  /* 0x000000223f007388 */ /* 0x0001e80000000a00 */
[----:B------:R0:W-:Y:S04]  /*1d10*/  STS.64 [R65], R36 ;  /* 0x0000002441007388 */ /* 0x0001e80000000a00 */
[----:B------:R0:W-:Y:S04]  /*1d20*/  STS.64 [R67], R38 ;  /* 0x0000002643007388 */ /* 0x0001e80000000a00 */
[----:B------:R0:W-:Y:S04]  /*1d30*/  STS.64 [R69], R40 ;  /* 0x0000002845007388 */ /* 0x0001e80000000a00 */
[----:B------:R0:W-:Y:S04]  /*1d40*/  STS.64 [R71], R42 ;  /* 0x0000002a47007388 */ /* 0x0001e80000000a00 */
[----:B------:R0:W-:Y:S01]  /*1d50*/  STS.64 [R73], R44 ;  /* 0x0000002c49007388 */ /* 0x0001e20000000a00 */
[----:B------:R-:W-:Y:S06]  /*1d60*/  BAR.SYNC.DEFER_BLOCKING 0x0 ;  /* 0x0000000000007b1d */ /* 0x000fec0000010000 */
[----:B------:R0:W1:Y:S04]  /*1d70*/  LDS.64 R28, [R51] ;  /* 0x00000000331c7984 */ /* 0x0000680000000a00 */
[----:B------:R0:W2:Y:S04]  /*1d80*/  LDS.64 R32, [R51+0x8] ;  /* 0x0000080033207984 */ /* 0x0000a80000000a00 */
[----:B------:R0:W3:Y:S04]  /*1d90*/  LDS.64 R74, [R51+0x10] ;  /* 0x00001000334a7984 */ /* 0x0000e80000000a00 */
[----:B------:R0:W4:Y:S04]  /*1da0*/  LDS.64 R34, [R51+0x18] ;  /* 0x0000180033227984 */ /* 0x0001280000000a00 */
[----:B------:R0:W0:Y:S04]  /*1db0*/  LDS.64 R60, [R51+0x20] ;  /* 0x00002000333c7984 */ /* 0x0000280000000a00 */
[----:B------:R0:W0:Y:S04]  /*1dc0*/  LDS.64 R10, [R51+0x28] ;  /* 0x00002800330a7984 */ /* 0x0000280000000a00 */
[----:B------:R0:W0:Y:S04]  /*1dd0*/  LDS.64 R8, [R51+0x30] ;  /* 0x0000300033087984 */ /* 0x0000280000000a00 */
[----:B------:R0:W0:Y:S04]  /*1de0*/  LDS.64 R6, [R51+0x38] ;  /* 0x0000380033067984 */ /* 0x0000280000000a00 */
[----:B------:R0:W0:Y:S01]  /*1df0*/  LDS.64 R4, [R51+0x40] ;  /* 0x0000400033047984 */ /* 0x0000220000000a00 */
[----:B------:R-:W-:Y:S06]  /*1e00*/  BAR.SYNC.DEFER_BLOCKING 0x0 ;  /* 0x0000000000007b1d */ /* 0x000fec0000010000 */
[----:B-----5:R0:W-:Y:S04]  /*1e10*/  STS.64 [R55], R2 ;  /* 0x0000000237007388 */ /* 0x0201e80000000a00 */
[----:B------:R0:W-:Y:S04]  /*1e20*/  STS.64 [R57], R12 ;  /* 0x0000000c39007388 */ /* 0x0001e80000000a00 */
[----:B------:R0:W-:Y:S04]  /*1e30*/  STS.64 [R59], R14 ;  /* 0x0000000e3b007388 */ /* 0x0001e80000000a00 */
[----:B------:R0:W-:Y:S04]  /*1e40*/  STS.64 [R63], R16 ;  /* 0x000000103f007388 */ /* 0x0001e80000000a00 */
[----:B------:R0:W-:Y:S04]  /*1e50*/  STS.64 [R65], R18 ;  /* 0x0000001241007388 */ /* 0x0001e80000000a00 */
[----:B------:R0:W-:Y:S04]  /*1e60*/  STS.64 [R67], R20 ;  /* 0x0000001443007388 */ /* 0x0001e80000000a00 */
[----:B------:R0:W-:Y:S04]  /*1e70*/  STS.64 [R69], R22 ;  /* 0x0000001645007388 */ /* 0x0001e80000000a00 */
[----:B------:R0:W-:Y:S04]  /*1e80*/  STS.64 [R71], R24 ;  /* 0x0000001847007388 */ /* 0x0001e80000000a00 */
[----:B------:R0:W-:Y:S01]  /*1e90*/  STS.64 [R73], R26 ;  /* 0x0000001a49007388 */ /* 0x0001e20000000a00 */
[----:B------:R-:W-:Y:S06]  /*1ea0*/  BAR.SYNC.DEFER_BLOCKING 0x0 ;  /* 0x0000000000007b1d */ /* 0x000fec0000010000 */
[----:B------:R0:W0:Y:S04]  /*1eb0*/  LDS.64 R2, [R51] ;  /* 0x0000000033027984 */ /* 0x0000280000000a00 */
[----:B------:R0:W0:Y:S04]  /*1ec0*/  LDS.64 R12, [R51+0x8] ;  /* 0x00000800330c7984 */ /* 0x0000280000000a00 */
[----:B------:R0:W0:Y:S04]  /*1ed0*/  LDS.64 R14, [R51+0x10] ;  /* 0x00001000330e7984 */ /* 0x0000280000000a00 */
[----:B------:R0:W0:Y:S04]  /*1ee0*/  LDS.64 R16, [R51+0x18] ;  /* 0x0000180033107984 */ /* 0x0000280000000a00 */
[----:B------:R0:W0:Y:S04]  /*1ef0*/  LDS.64 R18, [R51+0x20] ;  /* 0x0000200033127984 */ /* 0x0000280000000a00 */
[----:B------:R0:W0:Y:S04]  /*1f00*/  LDS.64 R20, [R51+0x28] ;  /* 0x0000280033147984 */ /* 0x0000280000000a00 */
[----:B------:R0:W0:Y:S04]  /*1f10*/  LDS.64 R22, [R51+0x30] ;  /* 0x0000300033167984 */ /* 0x0000280000000a00 */
[----:B------:R0:W0:Y:S04]  /*1f20*/  LDS.64 R24, [R51+0x38] ;  /* 0x0000380033187984 */ /* 0x0000280000000a00 */
[----:B------:R0:W0:Y:S01]  /*1f30*/  LDS.64 R26, [R51+0x40] ;  /* 0x00004000331a7984 */ /* 0x0000220000000a00 */
[----:B------:R-:W-:Y:S06]  /*1f40*/  BAR.SYNC.DEFER_BLOCKING 0x0 ;  /* 0x0000000000007b1d */ /* 0x000fec0000010000 */
[----:B-1234-:R-:W-:Y:S05]  /*1f50*/  BRA `(.L_x_424) ;  /* 0xffffffe400c07947 */ /* 0x01efea000383ffff */
.L_x_423:
[----:B------:R-:W-:Y:S01]  /*1f60*/  LEA R47, R5, UR4, 0x3 ;  /* 0x00000004052f7c11 */ /* 0x000fe2000f8e18ff */
[----:B------:R-:W0:Y:S01]  /*1f70*/  LDCU.64 UR6, c[0x0][0x3a0] ;  /* 0x00007400ff0677ac */ /* 0x000e220008000a00 */
[----:B------:R-:W-:Y:S01]  /*1f80*/  LEA R49, R7, UR4, 0x3 ;  /* 0x0000000407317c11 */ /* 0x000fe2000f8e18ff */
[----:B------:R-:W-:Y:S01]  /*1f90*/  IMAD R51, R0, -0x40, R51 ;  /* 0xffffffc000337824 */ /* 0x000fe200078e0233 */
[----:B------:R-:W-:Y:S01]  /*1fa0*/  LEA R53, R56, UR4, 0x3 ;  /* 0x0000000438357c11 */ /* 0x000fe2000f8e18ff */
[----:B------:R-:W-:Y:S01]  /*1fb0*/  STS.64 [R47], R28 ;  /* 0x0000001c2f007388 */ /* 0x000fe20000000a00 */
[----:B------:R-:W-:Y:S02]  /*1fc0*/  LEA R55, R58, UR4, 0x3 ;  /* 0x000000043a377c11 */ /* 0x000fe4000f8e18ff */
[----:B------:R-:W-:Y:S01]  /*1fd0*/  LEA R57, R60, UR4, 0x3 ;  /* 0x000000043c397c11 */ /* 0x000fe2000f8e18ff */
[----:B------:R-:W-:Y:S01]  /*1fe0*/  STS.64 [R49], R30 ;  /* 0x0000001e31007388 */ /* 0x000fe20000000a00 */
[----:B------:R-:W-:-:S02]  /*1ff0*/  LEA R61, R61, UR4, 0x3 ;  /* 0x000000043d3d7c11 */ /* 0x000fc4000f8e18ff */
[----:B------:R-:W-:Y:S01]  /*2000*/  LEA R59, R64, UR4, 0x3 ;  /* 0x00000004403b7c11 */ /* 0x000fe2000f8e18ff */
[----:B------:R-:W-:Y:S01]  /*2010*/  STS.64 [R53], R32 ;  /* 0x0000002035007388 */ /* 0x000fe20000000a00 */
[----:B------:R-:W-:Y:S02]  /*2020*/  LEA R63, R66, UR4, 0x3 ;  /* 0x00000004423f7c11 */ /* 0x000fe4000f8e18ff */
[----:B------:R-:W-:Y:S01]  /*2030*/  LEA R65, R68, UR4, 0x3 ;  /* 0x0000000444417c11 */ /* 0x000fe2000f8e18ff */
[----:B------:R-:W-:Y:S01]  /*2040*/  STS.64 [R55], R34 ;  /* 0x0000002237007388 */ /* 0x000fe20000000a00 */
[----:B0-----:R-:W-:Y:S01]  /*2050*/  IMAD.U32 R4, RZ, RZ, UR7 ;  /* 0x00000007ff047e24 */ /* 0x001fe2000f8e00ff */
[----:B------:R-:W-:Y:S02]  /*2060*/  ISETP.LT.U32.AND P2, PT, R0, UR6, PT ;  /* 0x0000000600007c0c */ /* 0x000fe4000bf41070 */
[----:B------:R-:W-:Y:S02]  /*2070*/  STS.64 [R57], R36 ;  /* 0x0000002439007388 */ /* 0x000fe40000000a00 */
[----:B------:R-:W-:-:S02]  /*2080*/  ISETP.GT.U32.AND.EX P2, PT, R4, RZ, PT, P2 ;  /* 0x000000ff0400720c */ /* 0x000fc40003f44120 */
[----:B------:R-:W-:Y:S04]  /*2090*/  STS.64 [R61], R38 ;  /* 0x000000263d007388 */ /* 0x000fe80000000a00 */
[----:B------:R0:W-:Y:S04]  /*20a0*/  STS.64 [R59], R40 ;  /* 0x000000283b007388 */ /* 0x0001e80000000a00 */
[----:B------:R-:W-:Y:S04]  /*20b0*/  STS.64 [R63], R42 ;  /* 0x0000002a3f007388 */ /* 0x000fe80000000a00 */
[----:B------:R-:W-:Y:S01]  /*20c0*/  STS.64 [R65], R44 ;  /* 0x0000002c41007388 */ /* 0x000fe20000000a00 */
[----:B------:R-:W-:Y:S08]  /*20d0*/  BAR.SYNC.DEFER_BLOCKING 0x0 ;  /* 0x0000000000007b1d */ /* 0x000ff00000010000 */
[----:B0-----:R-:W0:Y:S01]  /*20e0*/  LDC.64 R40, c[0x0][0x388] ;  /* 0x0000e200ff287b82 */ /* 0x001e220000000a00 */
[----:B------:R-:W1:Y:S04]  /*20f0*/  LDS.64 R10, [R51] ;  /* 0x00000000330a7984 */ /* 0x000e680000000a00 */
[----:B------:R-:W2:Y:S04]  /*2100*/  LDS.64 R28, [R51+0x800] ;  /* 0x00080000331c7984 */ /* 0x000ea80000000a00 */
[----:B------:R-:W3:Y:S04]  /*2110*/  LDS.64 R30, [R51+0x1000] ;  /* 0x00100000331e7984 */ /* 0x000ee80000000a00 */
[----:B------:R-:W4:Y:S04]  /*2120*/  LDS.64 R32, [R51+0x1800] ;  /* 0x0018000033207984 */ /* 0x000f280000000a00 */
[----:B------:R-:W4:Y:S04]  /*2130*/  LDS.64 R34, [R51+0x2000] ;  /* 0x0020000033227984 */ /* 0x000f280000000a00 */
[----:B------:R-:W4:Y:S04]  /*2140*/  LDS.64 R36, [R51+0x2800] ;  /* 0x0028000033247984 */ /* 0x000f280000000a00 */
[----:B------:R-:W4:Y:S04]  /*2150*/  LDS.64 R8, [R51+0x3000] ;  /* 0x0030000033087984 */ /* 0x000f280000000a00 */
[----:B------:R-:W-:Y:S04]  /*2160*/  LDS.64 R6, [R51+0x3800] ;  /* 0x0038000033067984 */ /* 0x000fe80000000a00 */
[----:B------:R-:W-:Y:S01]  /*2170*/  LDS.64 R4, [R51+0x4000] ;  /* 0x0040000033047984 */ /* 0x000fe20000000a00 */
[----:B------:R-:W-:Y:S06]  /*2180*/  BAR.SYNC.DEFER_BLOCKING 0x0 ;  /* 0x0000000000007b1d */ /* 0x000fec0000010000 */
[----:B-----5:R1:W-:Y:S04]  /*2190*/  STS.64 [R47], R2 ;  /* 0x000000022f007388 */ /* 0x0203e80000000a00 */
[----:B------:R2:W-:Y:S04]  /*21a0*/  STS.64 [R49], R12 ;  /* 0x0000000c31007388 */ /* 0x0005e80000000a00 */
[----:B------:R0:W-:Y:S04]  /*21b0*/  STS.64 [R53], R14 ;  /* 0x0000000e35007388 */ /* 0x0001e80000000a00 */
[----:B------:R3:W-:Y:S01]  /*21c0*/  STS.64 [R55], R16 ;  /* 0x0000001037007388 */ /* 0x0007e20000000a00 */
[----:B-1----:R-:W-:-:S02]  /*21d0*/  VIADD R2, R0, 0x100 ;  /* 0x0000010000027836 */ /* 0x002fc40000000000 */
[----:B------:R-:W-:Y:S01]  /*21e0*/  VIADD R3, R0, 0x200 ;  /* 0x0000020000037836 */ /* 0x000fe20000000000 */
[----:B------:R-:W-:Y:S01]  /*21f0*/  STS.64 [R57], R18 ;  /* 0x0000001239007388 */ /* 0x000fe20000000a00 */
[----:B--2---:R-:W1:Y:S01]  /*2200*/  LDC.64 R12, c[0x0][0x398] ;  /* 0x0000e600ff0c7b82 */ /* 0x004e620000000a00 */
[----:B------:R-:W-:Y:S02]  /*2210*/  ISETP.LT.U32.AND P1, PT, R2, UR6, PT ;  /* 0x0000000602007c0c */ /* 0x000fe4000bf21070 */
[----:B------:R-:W-:Y:S01]  /*2220*/  STS.64 [R61], R20 ;  /* 0x000000143d007388 */ /* 0x000fe20000000a00 */
[C---:B0-----:R-:W-:Y:S01]  /*2230*/  VIADD R14, R0.reuse, 0x300 ;  /* 0x00000300000e7836 */ /* 0x041fe20000000000 */
[----:B------:R-:W-:Y:S02]  /*2240*/  ISETP.LT.U32.AND P0, PT, R3, UR6, PT ;  /* 0x0000000603007c0c */ /* 0x000fe4000bf01070 */
[----:B------:R0:W-:Y:S01]  /*2250*/  STS.64 [R59], R22 ;  /* 0x000000163b007388 */ /* 0x0001e20000000a00 */
[----:B------:R-:W-:Y:S01]  /*2260*/  @P2 LOP3.LUT R15, R11, 0x80000000, RZ, 0x3c, !PT ;  /* 0x800000000b0f2812 */ /* 0x000fe200078e3cff */
[----:B---3--:R-:W-:Y:S01]  /*2270*/  VIADD R16, R0, 0x500 ;  /* 0x0000050000107836 */ /* 0x008fe20000000000 */
[----:B------:R-:W-:Y:S01]  /*2280*/  ISETP.LT.U32.AND P4, PT, R14, UR6, PT ;  /* 0x000000060e007c0c */ /* 0x000fe2000bf81070 */
[----:B------:R1:W-:Y:S01]  /*2290*/  STS.64 [R63], R24 ;  /* 0x000000183f007388 */ /* 0x0003e20000000a00 */
[----:B------:R-:W-:Y:S01]  /*22a0*/  LOP3.LUT R14, R0, 0x400, RZ, 0xfc, !PT ;  /* 0x00000400000e7812 */ /* 0x000fe200078efcff */
[----:B------:R-:W-:Y:S01]  /*22b0*/  IMAD.U32 R11, RZ, RZ, UR7 ;  /* 0x00000007ff0b7e24 */ /* 0x000fe2000f8e00ff */
[----:B------:R-:W-:Y:S01]  /*22c0*/  ISETP.LT.U32.AND P5, PT, R16, UR6, PT ;  /* 0x0000000610007c0c */ /* 0x000fe2000bfa1070 */
[----:B------:R2:W-:Y:S01]  /*22d0*/  STS.64 [R65], R26 ;  /* 0x0000001a41007388 */ /* 0x0005e20000000a00 */
[----:B------:R-:W-:Y:S01]  /*22e0*/  ISETP.LT.U32.AND P6, PT, R14, UR6, PT ;  /* 0x000000060e007c0c */ /* 0x000fe2000bfc1070 */
[----:B------:R-:W-:Y:S01]  /*22f0*/  @P2 IMAD.MOV.U32 R14, RZ, RZ, R10 ;  /* 0x000000ffff0e2224 */ /* 0x000fe200078e000a */
[C---:B------:R-:W-:Y:S01]  /*2300*/  IADD3 R10, PT, PT, R0.reuse, 0x700, RZ ;  /* 0x00000700000a7810 */ /* 0x040fe20007ffe0ff */
[----:B------:R-:W-:Y:S01]  /*2310*/  BAR.SYNC.DEFER_BLOCKING 0x0 ;  /* 0x0000000000007b1d */ /* 0x000fe20000010000 */
[----:B0-----:R-:W-:Y:S01]  /*2320*/  IMAD.WIDE.U32 R22, R0, 0x8, R40 ;  /* 0x0000000800167825 */ /* 0x001fe200078e0028 */
[----:B------:R-:W-:-:S03]  /*2330*/  ISETP.GT.U32.AND.EX P1, PT, R11, RZ, PT, P1 ;  /* 0x000000ff0b00720c */ /* 0x000fc60003f24110 */
[----:B-1----:R-:W-:-:S04]  /*2340*/  IMAD.WIDE.U32 R24, R0, 0x8, R12 ;  /* 0x0000000800187825 */ /* 0x002fc800078e000c */
[----:B------:R-:W-:Y:S02]  /*2350*/  IMAD.U32 R12, RZ, RZ, UR7 ;  /* 0x00000007ff0c7e24 */ /* 0x000fe4000f8e00ff */
[C---:B------:R-:W-:Y:S01]  /*2360*/  VIADD R17, R0.reuse, 0x600 ;  /* 0x0000060000117836 */ /* 0x040fe20000000000 */
[----:B------:R-:W-:Y:S01]  /*2370*/  LOP3.LUT R0, R0, 0x800, RZ, 0xfc, !PT ;  /* 0x0000080000007812 */ /* 0x000fe200078efcff */
[----:B------:R-:W-:Y:S01]  /*2380*/  IMAD.U32 R16, RZ, RZ, UR7 ;  /* 0x00000007ff107e24 */ /* 0x000fe2000f8e00ff */
[----:B------:R-:W-:Y:S01]  /*2390*/  ISETP.GT.U32.AND.EX P0, PT, R12, RZ, PT, P0 ;  /* 0x000000ff0c00720c */ /* 0x000fe20003f04100 */
[----:B------:R-:W-:Y:S01]  /*23a0*/  IMAD.U32 R18, RZ, RZ, UR7 ;  /* 0x00000007ff127e24 */ /* 0x000fe2000f8e00ff */
[----:B------:R-:W-:Y:S01]  /*23b0*/  ISETP.LT.U32.AND P3, PT, R17, UR6, PT ;  /* 0x0000000611007c0c */ /* 0x000fe2000bf61070 */
[----:B--2---:R-:W-:Y:S01]  /*23c0*/  IMAD.U32 R26, RZ, RZ, UR7 ;  /* 0x00000007ff1a7e24 */ /* 0x004fe2000f8e00ff */
[----:B------:R-:W-:Y:S01]  /*23d0*/  ISETP.GT.U32.AND.EX P4, PT, R16, RZ, PT, P4 ;  /* 0x000000ff1000720c */ /* 0x000fe20003f84140 */
[----:B------:R-:W-:Y:S01]  /*23e0*/  IMAD.U32 R27, RZ, RZ, UR7 ;  /* 0x00000007ff1b7e24 */ /* 0x000fe2000f8e00ff */
[----:B------:R-:W-:-:S02]  /*23f0*/  ISETP.GT.U32.AND.EX P6, PT, R18, RZ, PT, P6 ;  /* 0x000000ff1200720c */ /* 0x000fc40003fc4160 */
[----:B------:R-:W-:Y:S01]  /*2400*/  @P1 LOP3.LUT R29, R29, 0x80000000, RZ, 0x3c, !PT ;  /* 0x800000001d1d1812 */ /* 0x000fe200078e3cff */
[----:B------:R-:W0:Y:S01]  /*2410*/  @P2 LDS.64 R38, [R51] ;  /* 0x0000000033262984 */ /* 0x000e220000000a00 */
[----:B------:R-:W-:Y:S02]  /*2420*/  ISETP.GT.U32.AND.EX P5, PT, R26, RZ, PT, P5 ;  /* 0x000000ff1a00720c */ /* 0x000fe40003fa4150 */
[----:B------:R-:W-:Y:S01]  /*2430*/  ISETP.GT.U32.AND.EX P3, PT, R27, RZ, PT, P3 ;  /* 0x000000ff1b00720c */ /* 0x000fe20003f64130 */
[----:B------:R-:W1:Y:S01]  /*2440*/  LDS.64 R2, [R51+0x800] ;  /* 0x0008000033027984 */ /* 0x000e620000000a00 */
[----:B------:R-:W-:-:S03]  /*2450*/  @P0 LOP3.LUT R31, R31, 0x80000000, RZ, 0x3c, !PT ;  /* 0x800000001f1f0812 */ /* 0x000fc600078e3cff */
[----:B----4-:R-:W-:Y:S01]  /*2460*/  @P4 LOP3.LUT R33, R33, 0x80000000, RZ, 0x3c, !PT ;  /* 0x8000000021214812 */ /* 0x010fe200078e3cff */
[----:B------:R-:W-:Y:S01]  /*2470*/  @P2 STG.E.64 desc[UR10][R22.64], R14 ;  /* 0x0000000e16002986 */ /* 0x000fe2000c101b0a */
[----:B------:R-:W-:-:S03]  /*2480*/  @P6 LOP3.LUT R35, R35, 0x80000000, RZ, 0x3c, !PT ;  /* 0x8000000023236812 */ /* 0x000fc600078e3cff */
[----:B------:R-:W-:Y:S01]  /*2490*/  LDS.64 R12, [R51+0x1800] ;  /* 0x00180000330c7984 */ /* 0x000fe20000000a00 */
[----:B------:R-:W-:-:S03]  /*24a0*/  @P5 LOP3.LUT R37, R37, 0x80000000, RZ, 0x3c, !PT ;  /* 0x8000000025255812 */ /* 0x000fc600078e3cff */
[----:B------:R-:W-:Y:S01]  /*24b0*/  LDS.64 R14, [R51+0x2000] ;  /* 0x00200000330e7984 */ /* 0x000fe20000000a00 */
[----:B------:R-:W-:-:S03]  /*24c0*/  @P3 LOP3.LUT R9, R9, 0x80000000, RZ, 0x3c, !PT ;  /* 0x8000000009093812 */ /* 0x000fc600078e3cff */
[----:B------:R-:W-:Y:S04]  /*24d0*/  LDS.64 R16, [R51+0x2800] ;  /* 0x0028000033107984 */ /* 0x000fe80000000a00 */
[----:B------:R-:W-:Y:S04]  /*24e0*/  LDS.64 R18, [R51+0x3000] ;  /* 0x0030000033127984 */ /* 0x000fe80000000a00 */
[----:B------:R-:W-:Y:S04]  /*24f0*/  LDS.64 R20, [R51+0x3800] ;  /* 0x0038000033147984 */ /* 0x000fe80000000a00 */
[----:B0-----:R0:W-:Y:S01]  /*2500*/  @P2 STG.E.64 desc[UR10][R24.64], R38 ;  /* 0x0000002618002986 */ /* 0x0011e2000c101b0a */
[----:B------:R-:W-:-:S03]  /*2510*/  ISETP.LT.U32.AND P2, PT, R10, UR6, PT ;  /* 0x000000060a007c0c */ /* 0x000fc6000bf41070 */
[----:B------:R-:W2:Y:S04]  /*2520*/  LDS.64 R10, [R51+0x1000] ;  /* 0x00100000330a7984 */ /* 0x000ea80000000a00 */
[----:B------:R3:W-:Y:S04]  /*2530*/  @P1 STG.E.64 desc[UR10][R22.64+0x800], R28 ;  /* 0x0008001c16001986 */ /* 0x0007e8000c101b0a */
[----:B-1----:R3:W-:Y:S01]  /*2540*/  @P1 STG.E.64 desc[UR10][R24.64+0x800], R2 ;  /* 0x0008000218001986 */ /* 0x0027e2000c101b0a */
[----:B------:R-:W-:Y:S01]  /*2550*/  ISETP.LT.U32.AND P1, PT, R0, UR6, PT ;  /* 0x0000000600007c0c */ /* 0x000fe2000bf21070 */
[----:B0-----:R-:W-:-:S02]  /*2560*/  IMAD.U32 R38, RZ, RZ, UR7 ;  /* 0x00000007ff267e24 */ /* 0x001fc4000f8e00ff */
[----:B------:R-:W-:Y:S01]  /*2570*/  IMAD.U32 R0, RZ, RZ, UR7 ;  /* 0x00000007ff007e24 */ /* 0x000fe2000f8e00ff */
[----:B------:R3:W-:Y:S02]  /*2580*/  @P0 STG.E.64 desc[UR10][R22.64+0x1000], R30 ;  /* 0x0010001e16000986 */ /* 0x0007e4000c101b0a */
[----:B------:R-:W-:Y:S02]  /*2590*/  ISETP.GT.U32.AND.EX P2, PT, R38, RZ, PT, P2 ;  /* 0x000000ff2600720c */ /* 0x000fe40003f44120 */
[----:B------:R-:W-:-:S11]  /*25a0*/  ISETP.GT.U32.AND.EX P1, PT, R0, RZ, PT, P1 ;  /* 0x000000ff0000720c */ /* 0x000fd60003f24110 */
[----:B------:R-:W-:Y:S01]  /*25b0*/  @P2 LOP3.LUT R7, R7, 0x80000000, RZ, 0x3c, !PT ;  /* 0x8000000007072812 */ /* 0x000fe200078e3cff */
[----:B--2---:R3:W-:Y:S04]  /*25c0*/  @P0 STG.E.64 desc[UR10][R24.64+0x1000], R10 ;  /* 0x0010000a18000986 */ /* 0x0047e8000c101b0a */
[----:B------:R3:W-:Y:S04]  /*25d0*/  @P4 STG.E.64 desc[UR10][R22.64+0x1800], R32 ;  /* 0x0018002016004986 */ /* 0x0007e8000c101b0a */
        /* <DEDUP_REMOVED lines=8> */
[----:B------:R3:W-:Y:S01]  /*2660*/  @P2 STG.E.64 desc[UR10][R24.64+0x3800], R20 ;  /* 0x0038001418002986 */ /* 0x0007e2000c101b0a */
[----:B------:R-:W-:Y:S05]  /*2670*/  @!P1 EXIT ;  /* 0x000000000000994d */ /* 0x000fea0003800000 */
[----:B---3--:R-:W0:Y:S01]  /*2680*/  LDS.64 R2, [R51+0x4000] ;  /* 0x0040000033027984 */ /* 0x008e220000000a00 */
[----:B------:R-:W-:-:S05]  /*2690*/  LOP3.LUT R5, R5, 0x80000000, RZ, 0x3c, !PT ;  /* 0x8000000005057812 */ /* 0x000fca00078e3cff */
[----:B------:R-:W-:Y:S04]  /*26a0*/  STG.E.64 desc[UR10][R22.64+0x4000], R4 ;  /* 0x0040000416007986 */ /* 0x000fe8000c101b0a */
[----:B0-----:R-:W-:Y:S01]  /*26b0*/  STG.E.64 desc[UR10][R24.64+0x4000], R2 ;  /* 0x0040000218007986 */ /* 0x001fe2000c101b0a */
[----:B------:R-:W-:Y:S05]  /*26c0*/  EXIT ;  /* 0x000000000000794d */ /* 0x000fea0003800000 */
.L_x_425:
        /* <DEDUP_REMOVED lines=11> */
.L_x_2395:


//--------------------- .text._ZN3cub18CUB_300001_SM_10006detail10radix_sort29DeviceRadixSortOnesweepKernelINS1_5radix10policy_hubIxiyE10Policy1000ELNS0_9SortOrderE0ExiyiiNS1_21identity_decomposer_tEEEvPT5_SB_PT3_PKSC_PT1_PKSG_PT2_PKSK_T4_iiT6_ --------------------------
	.section	.text._ZN3cub18CUB_300001_SM_10006detail10radix_sort29DeviceRadixSortOnesweepKernelINS1_5radix10policy_hubIxiyE10Policy1000ELNS0_9SortOrderE0ExiyiiNS1_21identity_decomposer_tEEEvPT5_SB_PT3_PKSC_PT1_PKSG_PT2_PKSK_T4_iiT6_,"ax",@progbits
	.align	128
        .global         _ZN3cub18CUB_300001_SM_10006detail10radix_sort29DeviceRadixSortOnesweepKernelINS1_5radix10policy_hubIxiyE10Policy1000ELNS0_9SortOrderE0ExiyiiNS1_21identity_decomposer_tEEEvPT5_SB_PT3_PKSC_PT1_PKSG_PT2_PKSK_T4_iiT6_
        .type           _ZN3cub18CUB_300001_SM_10006detail10radix_sort29DeviceRadixSortOnesweepKernelINS1_5radix10policy_hubIxiyE10Policy1000ELNS0_9SortOrderE0ExiyiiNS1_21identity_decomposer_tEEEvPT5_SB_PT3_PKSC_PT1_PKSG_PT2_PKSK_T4_iiT6_,@function
        .size           _ZN3cub18CUB_300001_SM_10006detail10radix_sort29DeviceRadixSortOnesweepKernelINS1_5radix10policy_hubIxiyE10Policy1000ELNS0_9SortOrderE0ExiyiiNS1_21identity_decomposer_tEEEvPT5_SB_PT3_PKSC_PT1_PKSG_PT2_PKSK_T4_iiT6_,(.L_x_2396 - _ZN3cub18CUB_300001_SM_10006detail10radix_sort29DeviceRadixSortOnesweepKernelINS1_5radix10policy_hubIxiyE10Policy1000ELNS0_9SortOrderE0ExiyiiNS1_21identity_decomposer_tEEEvPT5_SB_PT3_PKSC_PT1_PKSG_PT2_PKSK_T4_iiT6_)
        .other          _ZN3cub18CUB_300001_SM_10006detail10radix_sort29DeviceRadixSortOnesweepKernelINS1_5radix10policy_hubIxiyE10Policy1000ELNS0_9SortOrderE0ExiyiiNS1_21identity_decomposer_tEEEvPT5_SB_PT3_PKSC_PT1_PKSG_PT2_PKSK_T4_iiT6_,@"STO_CUDA_ENTRY STV_DEFAULT"
_ZN3cub18CUB_300001_SM_10006detail10radix_sort29DeviceRadixSortOnesweepKernelINS1_5radix10policy_hubIxiyE10Policy1000ELNS0_9SortOrderE0ExiyiiNS1_21identity_decomposer_tEEEvPT5_SB_PT3_PKSC_PT1_PKSG_PT2_PKSK_T4_iiT6_:
.text._ZN3cub18CUB_300001_SM_10006detail10radix_sort29DeviceRadixSortOnesweepKernelINS1_5radix10policy_hubIxiyE10Policy1000ELNS0_9SortOrderE0ExiyiiNS1_21identity_decomposer_tEEEvPT5_SB_PT3_PKSC_PT1_PKSG_PT2_PKSK_T4_iiT6_:
[----:B------:R-:W-:Y:S01]  /*0000*/  LDC R1, c[0x0][0x37c] ;  /* 0x0000df00ff017b82 */ /* 0x000fe20000000800 */
[----:B------:R-:W0:Y:S01]  /*0010*/  S2R R3, SR_TID.X ;  /* 0x0000000000037919 */ /* 0x000e220000002100 */
[----:B------:R-:W1:Y:S01]  /*0020*/  LDCU.64 UR8, c[0x0][0x358] ;  /* 0x00006b00ff0877ac */ /* 0x000e620008000a00 */
[----:B------:R-:W-:Y:S01]  /*0030*/  BSSY.RECONVERGENT B0, `(.L_x_426) ;  /* 0x000000a000007945 */ /* 0x000fe20003800200 */
[----:B0-----:R-:W-:-:S13]  /*0040*/  ISETP.NE.AND P0, PT, R3, RZ, PT ;  /* 0x000000ff0300720c */ /* 0x001fda0003f05270 */
        /* <DEDUP_REMOVED lines=8> */
.L_x_427:
[----:B------:R-:W-:Y:S05]  /*00d0*/  BSYNC.RECONVERGENT B0 ;  /* 0x0000000000007941 */ /* 0x000fea0003800200 */
.L_x_426:
[----:B------:R-:W1:Y:S08]  /*00e0*/  S2UR UR5, SR_CgaCtaId ;  /* 0x00000000000579c3 */ /* 0x000e700000008800 */
[----:B------:R-:W-:Y:S06]  /*00f0*/  BAR.SYNC.DEFER_BLOCKING 0x0 ;  /* 0x0000000000007b1d */ /* 0x000fec0000010000 */
[----:B------:R-:W-:Y:S01]  /*0100*/  UMOV UR4, 0x400 ;  /* 0x0000040000047882 */ /* 0x000fe20000000000 */
[----:B------:R-:W2:Y:S01]  /*0110*/  S2R R52, SR_LANEID ;  /* 0x0000000000347919 */ /* 0x000ea20000000000 */
[----:B-1----:R-:W-:Y:S01]  /*0120*/  ULEA UR4, UR5, UR4, 0x18 ;  /* 0x0000000405047291 */ /* 0x002fe2000f8ec0ff */
[----:B------:R-:W1:Y:S08]  /*0130*/  LDCU UR5, c[0x0][0x3c0] ;  /* 0x00007800ff0577ac */ /* 0x000e700008000800 */
        /* <DEDUP_REMOVED lines=31> */
.L_x_428:
        /* <DEDUP_REMOVED lines=11> */
[C---:B0-----:R-:W-:Y:S01]  /*03e0*/  VIADD R4, R0.reuse, 0x20 ;  /* 0x0000002000047836 */ /* 0x041fe20000000000 */
[----:B------:R-:W-:Y:S01]  /*03f0*/  ISETP.GE.AND P5, PT, R5, UR5, PT ;  /* 0x0000000505007c0c */ /* 0x000fe2000bfa6270 */
[C---:B------:R-:W-:Y:S01]  /*0400*/  VIADD R7, R0.reuse, 0x80 ;  /* 0x0000008000077836 */ /* 0x040fe20000000000 */
[C---:B------:R-:W-:Y:S01]  /*0410*/  IADD3 R5, P0, PT, R0.reuse, UR6, RZ ;  /* 0x0000000600057c10 */ /* 0x040fe2000ff1e0ff */
[----:B------:R-:W-:Y:S01]  /*0420*/  VIADD R8, R0, 0xa0 ;  /* 0x000000a000087836 */ /* 0x000fe20000000000 */
[----:B------:R-:W-:Y:S01]  /*0430*/  ISETP.GE.AND P6, PT, R6, UR5, PT ;  /* 0x0000000506007c0c */ /* 0x000fe2000bfc6270 */
[----:B------:R-:W-:Y:S01]  /*0440*/  IMAD.MOV.U32 R46, RZ, RZ, -0x1 ;  /* 0xffffffffff2e7424 */ /* 0x000fe200078e00ff */
[----:B------:R-:W-:Y:S01]  /*0450*/  ISETP.GE.AND P4, PT, R4, UR5, PT ;  /* 0x0000000504007c0c */ /* 0x000fe2000bf86270 */
[----:B------:R-:W-:Y:S01]  /*0460*/  IMAD.X R6, RZ, RZ, UR11, P0 ;  /* 0x0000000bff067e24 */ /* 0x000fe200080e06ff */
[----:B-1----:R-:W-:Y:S01]  /*0470*/  LEA R4, P2, R5, UR12, 0x3 ;  /* 0x0000000c05047c11 */ /* 0x002fe2000f8418ff */
[----:B------:R-:W-:Y:S01]  /*0480*/  IMAD.MOV.U32 R47, RZ, RZ, 0x7fffffff ;  /* 0x7fffffffff2f7424 */ /* 0x000fe200078e00ff */
[----:B------:R-:W-:Y:S01]  /*0490*/  ISETP.GE.AND P0, PT, R7, UR5, PT ;  /* 0x0000000507007c0c */ /* 0x000fe2000bf06270 */
[C---:B------:R-:W-:Y:S01]  /*04a0*/  VIADD R9, R0.reuse, 0xc0 ;  /* 0x000000c000097836 */ /* 0x040fe20000000000 */
[----:B------:R-:W-:Y:S01]  /*04b0*/  LEA.HI.X R5, R5, UR13, R6, 0x3, P2 ;  /* 0x0000000d05057c11 */ /* 0x000fe200090f1c06 */
[----:B------:R-:W-:Y:S01]  /*04c0*/  VIADD R6, R0, 0xe0 ;  /* 0x000000e000067836 */ /* 0x000fe20000000000 */
[----:B------:R-:W-:Y:S01]  /*04d0*/  ISETP.GE.AND P1, PT, R8, UR5, PT ;  /* 0x0000000508007c0c */ /* 0x000fe2000bf26270 */
[----:B------:R-:W-:Y:S01]  /*04e0*/  IMAD.MOV.U32 R49, RZ, RZ, 0x7fffffff ;  /* 0x7fffffffff317424 */ /* 0x000fe200078e00ff */
[----:B------:R-:W-:Y:S01]  /*04f0*/  ISETP.GE.AND P2, PT, R9, UR5, PT ;  /* 0x0000000509007c0c */ /* 0x000fe2000bf46270 */
[----:B------:R1:W5:Y:S01]  /*0500*/  @!P3 LDG.E.64 R50, desc[UR8][R4.64] ;  /* 0x000000080432b981 */ /* 0x000362000c1e1b00 */
[----:B------:R-:W-:Y:S01]  /*0510*/  ISETP.GE.AND P3, PT, R6, UR5, PT ;  /* 0x0000000506007c0c */ /* 0x000fe2000bf66270 */
[----:B------:R-:W-:-:S02]  /*0520*/  VIADD R6, R0, 0x120 ;  /* 0x0000012000067836 */ /* 0x000fc40000000000 */
[----:B------:R-:W-:Y:S01]  /*0530*/  IMAD.MOV.U32 R42, RZ, RZ, -0x1 ;  /* 0xffffffffff2a7424 */ /* 0x000fe200078e00ff */
[----:B------:R1:W5:Y:S01]  /*0540*/  @!P5 LDG.E.64 R46, desc[UR8][R4.64+0x200] ;  /* 0x00020008042ed981 */ /* 0x000362000c1e1b00 */
[----:B------:R-:W-:Y:S01]  /*0550*/  IMAD.MOV.U32 R43, RZ, RZ, 0x7fffffff ;  /* 0x7fffffffff2b7424 */ /* 0x000fe200078e00ff */
[----:B------:R-:W-:Y:S01]  /*0560*/  ISETP.GE.AND P5, PT, R6, UR5, PT ;  /* 0x0000000506007c0c */ /* 0x000fe2000bfa6270 */
[C---:B------:R-:W-:Y:S01]  /*0570*/  VIADD R7, R0.reuse, 0x100 ;  /* 0x0000010000077836 */ /* 0x040fe20000000000 */
[----:B------:R1:W5:Y:S01]  /*0580*/  @!P4 LDG.E.64 R48, desc[UR8][R4.64+0x100] ;  /* 0x000100080430c981 */ /* 0x000362000c1e1b00 */
[----:B------:R-:W-:Y:S02]  /*0590*/  VIADD R6, R0, 0x160 ;  /* 0x0000016000067836 */ /* 0x000fe40000000000 */
[----:B------:R-:W-:Y:S01]  /*05a0*/  IMAD.MOV.U32 R44, RZ, RZ, -0x1 ;  /* 0xffffffffff2c7424 */ /* 0x000fe200078e00ff */
[----:B------:R1:W5:Y:S01]  /*05b0*/  @!P0 LDG.E.64 R42, desc[UR8][R4.64+0x400] ;  /* 0x00040008042a8981 */ /* 0x000362000c1e1b00 */
[----:B------:R-:W-:Y:S01]  /*05c0*/  IMAD.MOV.U32 R45, RZ, RZ, 0x7fffffff ;  /* 0x7fffffffff2d7424 */ /* 0x000fe200078e00ff */
[----:B------:R-:W-:Y:S01]  /*05d0*/  ISETP.GE.AND P4, PT, R7, UR5, PT ;  /* 0x0000000507007c0c */ /* 0x000fe2000bf86270 */
[----:B------:R-:W-:Y:S01]  /*05e0*/  IMAD.MOV.U32 R40, RZ, RZ, -0x1 ;  /* 0xffffffffff287424 */ /* 0x000fe200078e00ff */
[----:B------:R-:W-:Y:S01]  /*05f0*/  ISETP.GE.AND P0, PT, R6, UR5, PT ;  /* 0x0000000506007c0c */ /* 0x000fe2000bf06270 */
[----:B------:R-:W-:-:S02]  /*0600*/  IMAD.MOV.U32 R41, RZ, RZ, 0x7fffffff ;  /* 0x7fffffffff297424 */ /* 0x000fc400078e00ff */
        /* <DEDUP_REMOVED lines=37> */
.L_x_429:
[----:B01----:R-:W-:Y:S01]  /*0860*/  VIMNMX R5, PT, PT, R52, 0xe0, !PT ;  /* 0x000000e034057848 */ /* 0x003fe20007fe0100 */
[----:B------:R-:W0:Y:S01]  /*0870*/  LDCU UR5, c[0x0][0x3c8] ;  /* 0x00007900ff0577ac */ /* 0x000e220008000800 */
[----:B------:R-:W-:Y:S01]  /*0880*/  SHF.R.U32.HI R4, RZ, 0x5, R3 ;  /* 0x00000005ff047819 */ /* 0x000fe20000011603 */
[----:B------:R-:W-:Y:S01]  /*0890*/  BSSY.RECONVERGENT B0, `(.L_x_430) ;  /* 0x0000026000007945 */ /* 0x000fe20003800200 */
[--C-:B------:R-:W-:Y:S01]  /*08a0*/  IADD3 R5, PT, PT, R5, 0x1f, -R52.reuse ;  /* 0x0000001f05057810 */ /* 0x100fe20007ffe834 */
[----:B------:R-:W-:Y:S01]  /*08b0*/  UMOV UR6, 0xffffffff ;  /* 0xffffffff00067882 */ /* 0x000fe20000000000 */
[----:B------:R-:W-:Y:S02]  /*08c0*/  IMAD.MOV.U32 R7, RZ, RZ, R52 ;  /* 0x000000ffff077224 */ /* 0x000fe400078e0034 */
[C---:B------:R-:W-:Y:S02]  /*08d0*/  ISETP.GE.U32.AND P0, PT, R5.reuse, 0x1e0, PT ;  /* 0x000001e00500780c */ /* 0x040fe40003f06070 */
[----:B------:R-:W-:Y:S01]  /*08e0*/  LEA.HI R6, R5, 0x1, RZ, 0x1b ;  /* 0x0000000105067811 */ /* 0x000fe200078fd8ff */
[----:B------:R-:W-:-:S03]  /*08f0*/  IMAD.SHL.U32 R5, R4, 0x400, RZ ;  /* 0x0000040004057824 */ /* 0x000fc600078e00ff */
[----:B------:R-:W-:-:S04]  /*0900*/  LOP3.LUT R10, R6, 0xf, RZ, 0xc0, !PT ;  /* 0x0000000f060a7812 */ /* 0x000fc800078ec0ff */
[----:B------:R-:W-:Y:S01]  /*0910*/  ISETP.NE.AND P1, PT, R10, RZ, PT ;  /* 0x000000ff0a00720c */ /* 0x000fe20003f25270 */
[----:B0-----:R-:W-:Y:S02]  /*0920*/  USHF.L.U32 UR5, UR6, UR5, URZ ;  /* 0x0000000506057299 */ /* 0x001fe400080006ff */
[----:B------:R-:W-:Y:S10]  /*0930*/  @!P0 BRA `(.L_x_431) ;  /* 0x00000000006c8947 */ /* 0x000ff40003800000 */
[----:B------:R-:W-:Y:S01]  /*0940*/  IMAD R8, R52, 0x4, R5 ;  /* 0x0000000434087824 */ /* 0x000fe200078e0205 */
[----:B------:R-:W-:Y:S01]  /*0950*/  LOP3.LUT R4, R6, 0xffffff0, RZ, 0xc0, !PT ;  /* 0x0ffffff006047812 */ /* 0x000fe200078ec0ff */
[----:B------:R-:W-:Y:S02]  /*0960*/  IMAD.U32 R9, RZ, RZ, UR4 ;  /* 0x00000004ff097e24 */ /* 0x000fe4000f8e00ff */
[----:B------:R-:W-:Y:S02]  /*0970*/  IMAD.MOV.U32 R7, RZ, RZ, R52 ;  /* 0x000000ffff077224 */ /* 0x000fe400078e0034 */
[----:B------:R-:W-:Y:S01]  /*0980*/  IMAD.MOV R4, RZ, RZ, -R4 ;  /* 0x000000ffff047224 */ /* 0x000fe200078e0a04 */
[----:B------:R-:W-:-:S07]  /*0990*/  IADD3 R8, PT, PT, R8, 0x400, R9 ;  /* 0x0000040008087810 */ /* 0x000fce0007ffe009 */
.L_x_432:
        /* <DEDUP_REMOVED lines=21> */
.L_x_431:
[----:B------:R-:W-:Y:S05]  /*0af0*/  BSYNC.RECONVERGENT B0 ;  /* 0x0000000000007941 */ /* 0x000fea0003800200 */
.L_x_430:
[----:B------:R-:W-:Y:S01]  /*0b00*/  BSSY.RECONVERGENT B0, `(.L_x_433) ;  /* 0x0000026000007945 */ /* 0x000fe20003800200 */
[----:B------:R-:W-:-:S03]  /*0b10*/  VIADD R54, R5, UR4 ;  /* 0x0000000405367c36 */ /* 0x000fc60008000000 */
        /* <DEDUP_REMOVED lines=16> */
.L_x_436:
[----:B------:R-:W-:Y:S05]  /*0c20*/  BSYNC.RECONVERGENT B1 ;  /* 0x0000000000017941 */ /* 0x000fea0003800200 */
.L_x_435:
        /* <DEDUP_REMOVED lines=14> */
.L_x_437:
[----:B------:R-:W-:Y:S01]  /*0d10*/  VIADD R6, R6, 0x1 ;  /* 0x0000000106067836 */ /* 0x000fe20000000000 */
[----:B------:R0:W-:Y:S04]  /*0d20*/  STS [R5], RZ ;  /* 0x000000ff05007388 */ /* 0x0001e80000000800 */
[----:B------:R-:W-:Y:S01]  /*0d30*/  ISETP.NE.AND P0, PT, R6, RZ, PT ;  /* 0x000000ff0600720c */ /* 0x000fe20003f05270 */
[----:B0-----:R-:W-:-:S12]  /*0d40*/  VIADD R5, R5, 0x80 ;  /* 0x0000008005057836 */ /* 0x001fd80000000000 */
[----:B------:R-:W-:Y:S05]  /*0d50*/  @P0 BRA `(.L_x_437) ;  /* 0xfffffffc00ec0947 */ /* 0x000fea000383ffff */
.L_x_434:
[----:B------:R-:W-:Y:S05]  /*0d60*/  BSYNC.RECONVERGENT B0 ;  /* 0x0000000000007941 */ /* 0x000fea0003800200 */
.L_x_433:
[----:B------:R-:W2:Y:S01]  /*0d70*/  LDCU UR6, c[0x0][0x3c4] ;  /* 0x00007880ff0677ac */ /* 0x000ea20008000800 */
[----:B-----5:R-:W-:Y:S01]  /*0d80*/  LOP3.LUT R61, R51, 0x80000000, RZ, 0x3c, !PT ;  /* 0x80000000333d7812 */ /* 0x020fe200078e3cff */
[----:B------:R-:W-:Y:S01]  /*0d90*/  BSSY.RECONVERGENT B0, `(.L_x_438) ;  /* 0x0000076000007945 */ /* 0x000fe20003800200 */
[----:B------:R-:W-:Y:S01]  /*0da0*/  LOP3.LUT R53, R49, 0x80000000, RZ, 0x3c, !PT ;  /* 0x8000000031357812 */ /* 0x000fe200078e3cff */
[----:B------:R-:W-:Y:S01]  /*0db0*/  IMAD.MOV.U32 R82, RZ, RZ, RZ ;  /* 0x000000ffff527224 */ /* 0x000fe200078e00ff */
[----:B------:R-:W-:Y:S02]  /*0dc0*/  LOP3.LUT R55, R47, 0x80000000, RZ, 0x3c, !PT ;  /* 0x800000002f377812 */ /* 0x000fe400078e3cff */
[----:B------:R-:W-:Y:S02]  /*0dd0*/  LOP3.LUT R57, R45, 0x80000000, RZ, 0x3c, !PT ;  /* 0x800000002d397812 */ /* 0x000fe400078e3cff */
[----:B------:R-:W-:Y:S02]  /*0de0*/  LOP3.LUT R59, R43, 0x80000000, RZ, 0x3c, !PT ;  /* 0x800000002b3b7812 */ /* 0x000fe400078e3cff */
[----:B------:R-:W-:-:S02]  /*0df0*/  LOP3.LUT R63, R41, 0x80000000, RZ, 0x3c, !PT ;  /* 0x80000000293f7812 */ /* 0x000fc400078e3cff */
[----:B------:R-:W-:Y:S02]  /*0e00*/  LOP3.LUT R65, R39, 0x80000000, RZ, 0x3c, !PT ;  /* 0x8000000027417812 */ /* 0x000fe400078e3cff */
[----:B------:R-:W-:Y:S02]  /*0e10*/  LOP3.LUT R67, R37, 0x80000000, RZ, 0x3c, !PT ;  /* 0x8000000025437812 */ /* 0x000fe400078e3cff */
[----:B------:R-:W-:Y:S02]  /*0e20*/  LOP3.LUT R69, R33, 0x80000000, RZ, 0x3c, !PT ;  /* 0x8000000021457812 */ /* 0x000fe400078e3cff */
[----:B--2---:R-:W-:Y:S02]  /*0e30*/  SHF.R.U64 R11, R50, UR6, R61 ;  /* 0x00000006320b7c19 */ /* 0x004fe4000800123d */
[----:B------:R-:W-:Y:S02]  /*0e40*/  SHF.R.U64 R5, R48, UR6, R53 ;  /* 0x0000000630057c19 */ /* 0x000fe40008001235 */
[----:B------:R-:W-:-:S02]  /*0e50*/  SHF.R.U64 R7, R46, UR6, R55 ;  /* 0x000000062e077c19 */ /* 0x000fc40008001237 */
[----:B------:R-:W-:Y:S02]  /*0e60*/  SHF.R.U64 R9, R44, UR6, R57 ;  /* 0x000000062c097c19 */ /* 0x000fe40008001239 */
[----:B------:R-:W-:Y:S02]  /*0e70*/  LOP3.LUT R11, R11, UR5, RZ, 0x30, !PT ;  /* 0x000000050b0b7c12 */ /* 0x000fe4000f8e30ff */
[----:B------:R-:W-:Y:S02]  /*0e80*/  SHF.R.U64 R13, R42, UR6, R59 ;  /* 0x000000062a0d7c19 */ /* 0x000fe4000800123b */
[----:B------:R-:W-:Y:S01]  /*0e90*/  LOP3.LUT R5, R5, UR5, RZ, 0x30, !PT ;  /* 0x0000000505057c12 */ /* 0x000fe2000f8e30ff */
[--C-:B01----:R-:W-:Y:S01]  /*0ea0*/  IMAD R4, R11, 0x4, R54.reuse ;  /* 0x000000040b047824 */ /* 0x103fe200078e0236 */
[----:B------:R-:W-:Y:S01]  /*0eb0*/  LOP3.LUT R7, R7, UR5, RZ, 0x30, !PT ;  /* 0x0000000507077c12 */ /* 0x000fe2000f8e30ff */
[----:B------:R-:W-:Y:S01]  /*0ec0*/  NOP ;  /* 0x0000000000007918 */ /* 0x000fe20000000000 */
[----:B------:R-:W-:Y:S01]  /*0ed0*/  LOP3.LUT R9, R9, UR5, RZ, 0x30, !PT ;  /* 0x0000000509097c12 */ /* 0x000fe2000f8e30ff */
[--C-:B------:R-:W-:Y:S01]  /*0ee0*/  IMAD R5, R5, 0x4, R54.reuse ;  /* 0x0000000405057824 */ /* 0x100fe200078e0236 */
[----:B------:R-:W-:Y:S01]  /*0ef0*/  LOP3.LUT R13, R13, UR5, RZ, 0x30, !PT ;  /* 0x000000050d0d7c12 */ /* 0x000fe2000f8e30ff */
[--C-:B------:R-:W-:Y:S01]  /*0f00*/  IMAD R7, R7, 0x4, R54.reuse ;  /* 0x0000000407077824 */ /* 0x100fe200078e0236 */
[----:B------:R-:W-:Y:S01]  /*0f10*/  SHF.R.U64 R10, R40, UR6, R63 ;  /* 0x00000006280a7c19 */ /* 0x000fe2000800123f */
[--C-:B------:R-:W-:Y:S01]  /*0f20*/  IMAD R6, R9, 0x4, R54.reuse ;  /* 0x0000000409067824 */ /* 0x100fe200078e0236 */
[----:B------:R0:W-:Y:S01]  /*0f30*/  ATOMS.POPC.INC.32 RZ, [R4+URZ] ;  /* 0x0000000004ff7f8c */ /* 0x0001e2000d8000ff */
[----:B------:R-:W-:Y:S01]  /*0f40*/  IMAD R13, R13, 0x4, R54 ;  /* 0x000000040d0d7824 */ /* 0x000fe200078e0236 */
[----:B------:R-:W-:-:S02]  /*0f50*/  SHF.R.U64 R8, R38, UR6, R65 ;  /* 0x0000000626087c19 */ /* 0x000fc40008001241 */
[----:B------:R1:W-:Y:S01]  /*0f60*/  ATOMS.POPC.INC.32 RZ, [R5+URZ] ;  /* 0x0000000005ff7f8c */ /* 0x0003e2000d8000ff */
[----:B------:R-:W-:Y:S02]  /*0f70*/  LOP3.LUT R71, R31, 0x80000000, RZ, 0x3c, !PT ;  /* 0x800000001f477812 */ /* 0x000fe400078e3cff */
[----:B------:R-:W-:Y:S01]  /*0f80*/  SHF.R.U64 R15, R32, UR6, R69 ;  /* 0x00000006200f7c19 */ /* 0x000fe20008001245 */
[----:B------:R2:W-:Y:S01]  /*0f90*/  ATOMS.POPC.INC.32 RZ, [R7+URZ] ;  /* 0x0000000007ff7f8c */ /* 0x0005e2000d8000ff */
[----:B0-----:R-:W-:Y:S02]  /*0fa0*/  SHF.R.U64 R4, R36, UR6, R67 ;  /* 0x0000000624047c19 */ /* 0x001fe40008001243 */
[----:B------:R-:W-:Y:S01]  /*0fb0*/  SHF.R.U64 R17, R30, UR6, R71 ;  /* 0x000000061e117c19 */ /* 0x000fe20008001247 */
[----:B------:R-:W-:Y:S01]  /*0fc0*/  ATOMS.POPC.INC.32 RZ, [R6+URZ] ;  /* 0x0000000006ff7f8c */ /* 0x000fe2000d8000ff */
[----:B-1----:R-:W-:Y:S02]  /*0fd0*/  LOP3.LUT R5, R10, UR5, RZ, 0x30, !PT ;  /* 0x000000050a057c12 */ /* 0x002fe4000f8e30ff */
[----:B------:R-:W-:Y:S01]  /*0fe0*/  LOP3.LUT R15, R15, UR5, RZ, 0x30, !PT ;  /* 0x000000050f0f7c12 */ /* 0x000fe2000f8e30ff */
[----:B------:R0:W-:Y:S01]  /*0ff0*/  ATOMS.POPC.INC.32 RZ, [R13+URZ] ;  /* 0x000000000dff7f8c */ /* 0x0001e2000d8000ff */
[----:B--2---:R-:W-:Y:S01]  /*1000*/  LOP3.LUT R7, R8, UR5, RZ, 0x30, !PT ;  /* 0x0000000508077c12 */ /* 0x004fe2000f8e30ff */
[--C-:B------:R-:W-:Y:S01]  /*1010*/  IMAD R5, R5, 0x4, R54.reuse ;  /* 0x0000000405057824 */ /* 0x100fe200078e0236 */
[----:B------:R-:W-:Y:S01]  /*1020*/  LOP3.LUT R17, R17, UR5, RZ, 0x30, !PT ;  /* 0x0000000511117c12 */ /* 0x000fe2000f8e30ff */
[--C-:B------:R-:W-:Y:S01]  /*1030*/  IMAD R15, R15, 0x4, R54.reuse ;  /* 0x000000040f0f7824 */ /* 0x100fe200078e0236 */
[----:B------:R-:W-:Y:S01]  /*1040*/  LOP3.LUT R73, R29, 0x80000000, RZ, 0x3c, !PT ;  /* 0x800000001d497812 */ /* 0x000fe200078e3cff */
[--C-:B------:R-:W-:Y:S01]  /*1050*/  IMAD R7, R7, 0x4, R54.reuse ;  /* 0x0000000407077824 */ /* 0x100fe200078e0236 */
[----:B------:R-:W-:Y:S01]  /*1060*/  LOP3.LUT R75, R27, 0x80000000, RZ, 0x3c, !PT ;  /* 0x800000001b4b7812 */ /* 0x000fe200078e3cff */
[----:B------:R1:W-:Y:S01]  /*1070*/  ATOMS.POPC.INC.32 RZ, [R5+URZ] ;  /* 0x0000000005ff7f8c */ /* 0x0003e2000d8000ff */
[----:B0-----:R-:W-:Y:S01]  /*1080*/  LOP3.LUT R13, R4, UR5, RZ, 0x30, !PT ;  /* 0x00000005040d7c12 */ /* 0x001fe2000f8e30ff */
[--C-:B------:R-:W-:Y:S01]  /*1090*/  IMAD R17, R17, 0x4, R54.reuse ;  /* 0x0000000411117824 */ /* 0x100fe200078e0236 */
[----:B------:R-:W-:Y:S01]  /*10a0*/  LOP3.LUT R77, R25, 0x80000000, RZ, 0x3c, !PT ;  /* 0x80000000194d7812 */ /* 0x000fe200078e3cff */
[----:B------:R0:W-:Y:S01]  /*10b0*/  ATOMS.POPC.INC.32 RZ, [R7+URZ] ;  /* 0x0000000007ff7f8c */ /* 0x0001e2000d8000ff */
[----:B------:R-:W-:Y:S01]  /*10c0*/  LOP3.LUT R79, R23, 0x80000000, RZ, 0x3c, !PT ;  /* 0x80000000174f7812 */ /* 0x000fe200078e3cff */
[----:B------:R-:W-:Y:S01]  /*10d0*/  IMAD R13, R13, 0x4, R54 ;  /* 0x000000040d0d7824 */ /* 0x000fe200078e0236 */
[----:B------:R-:W-:-:S02]  /*10e0*/  LOP3.LUT R81, R35, 0x80000000, RZ, 0x3c, !PT ;  /* 0x8000000023517812 */ /* 0x000fc400078e3cff */
[----:B-1----:R-:W-:Y:S02]  /*10f0*/  SHF.R.U64 R5, R28, UR6, R73 ;  /* 0x000000061c057c19 */ /* 0x002fe40008001249 */
[----:B------:R1:W-:Y:S01]  /*1100*/  ATOMS.POPC.INC.32 RZ, [R13+URZ] ;  /* 0x000000000dff7f8c */ /* 0x0003e2000d8000ff */
[----:B0-----:R-:W0:Y:S01]  /*1110*/  LDC.64 R6, c[0x0][0x380] ;  /* 0x0000e000ff067b82 */ /* 0x001e220000000a00 */
[----:B------:R-:W-:Y:S02]  /*1120*/  SHF.R.U64 R8, R24, UR6, R77 ;  /* 0x0000000618087c19 */ /* 0x000fe4000800124d */
[----:B------:R-:W-:Y:S01]  /*1130*/  SHF.R.U64 R4, R22, UR6, R79 ;  /* 0x0000000616047c19 */ /* 0x000fe2000800124f */
[----:B------:R2:W-:Y:S01]  /*1140*/  ATOMS.POPC.INC.32 RZ, [R15+URZ] ;  /* 0x000000000fff7f8c */ /* 0x0005e2000d8000ff */
[----:B------:R-:W-:Y:S02]  /*1150*/  SHF.R.U64 R19, R34, UR6, R81 ;  /* 0x0000000622137c19 */ /* 0x000fe40008001251 */
[----:B-1----:R-:W-:Y:S01]  /*1160*/  SHF.R.U64 R13, R26, UR6, R75 ;  /* 0x000000061a0d7c19 */ /* 0x002fe2000800124b */
[----:B------:R1:W-:Y:S01]  /*1170*/  ATOMS.POPC.INC.32 RZ, [R17+URZ] ;  /* 0x0000000011ff7f8c */ /* 0x0003e2000d8000ff */
[----:B------:R-:W-:-:S02]  /*1180*/  LOP3.LUT R5, R5, UR5, RZ, 0x30, !PT ;  /* 0x0000000505057c12 */ /* 0x000fc4000f8e30ff */
[----:B------:R-:W-:Y:S02]  /*1190*/  LOP3.LUT R13, R13, UR5, RZ, 0x30, !PT ;  /* 0x000000050d0d7c12 */ /* 0x000fe4000f8e30ff */
[----:B--2---:R-:W-:Y:S01]  /*11a0*/  LOP3.LUT R15, R8, UR5, RZ, 0x30, !PT ;  /* 0x00000005080f7c12 */ /* 0x004fe2000f8e30ff */
[--C-:B------:R-:W-:Y:S01]  /*11b0*/  IMAD R5, R5, 0x4, R54.reuse ;  /* 0x0000000405057824 */ /* 0x100fe200078e0236 */
[----:B------:R-:W-:Y:S01]  /*11c0*/  ISETP.GT.U32.AND P2, PT, R3, 0xff, PT ;  /* 0x000000ff0300780c */ /* 0x000fe20003f44070 */
[--C-:B------:R-:W-:Y:S01]  /*11d0*/  IMAD R13, R13, 0x4, R54.reuse ;  /* 0x000000040d0d7824 */ /* 0x100fe200078e0236 */
[----:B-1----:R-:W-:Y:S01]  /*11e0*/  LOP3.LUT R17, R4, UR5, RZ, 0x30, !PT ;  /* 0x0000000504117c12 */ /* 0x002fe2000f8e30ff */
[--C-:B------:R-:W-:Y:S01]  /*11f0*/  IMAD R15, R15, 0x4, R54.reuse ;  /* 0x000000040f0f7824 */ /* 0x100fe200078e0236 */
[----:B------:R-:W-:Y:S01]  /*1200*/  LOP3.LUT R19, R19, UR5, RZ, 0x30, !PT ;  /* 0x0000000513137c12 */ /* 0x000fe2000f8e30ff */
[----:B------:R1:W-:Y:S01]  /*1210*/  ATOMS.POPC.INC.32 RZ, [R5+URZ] ;  /* 0x0000000005ff7f8c */ /* 0x0003e2000d8000ff */
[----:B------:R-:W-:Y:S01]  /*1220*/  P2R R74, PR, RZ, 0x4 ;  /* 0x00000004ff4a7803 */ /* 0x000fe20000000000 */
[--C-:B------:R-:W-:Y:S01]  /*1230*/  IMAD R17, R17, 0x4, R54.reuse ;  /* 0x0000000411117824 */ /* 0x100fe200078e0236 */
[----:B------:R-:W-:Y:S01]  /*1240*/  LEA R8, R3, UR4, 0x2 ;  /* 0x0000000403087c11 */ /* 0x000fe2000f8e10ff */
[----:B------:R-:W-:Y:S01]  /*1250*/  IMAD R19, R19, 0x4, R54 ;  /* 0x0000000413137824 */ /* 0x000fe200078e0236 */
[----:B------:R1:W-:Y:S04]  /*1260*/  ATOMS.POPC.INC.32 RZ, [R13+URZ] ;  /* 0x000000000dff7f8c */ /* 0x0003e8000d8000ff */
[----:B------:R1:W-:Y:S04]  /*1270*/  ATOMS.POPC.INC.32 RZ, [R15+URZ] ;  /* 0x000000000fff7f8c */ /* 0x0003e8000d8000ff */
[----:B------:R1:W-:Y:S04]  /*1280*/  ATOMS.POPC.INC.32 RZ, [R17+URZ] ;  /* 0x0000000011ff7f8c */ /* 0x0003e8000d8000ff */
[----:B------:R1:W-:Y:S01]  /*1290*/  ATOMS.POPC.INC.32 RZ, [R19+URZ] ;  /* 0x0000000013ff7f8c */ /* 0x0003e2000d8000ff */
[----:B------:R-:W-:Y:S06]  /*12a0*/  BAR.SYNC.DEFER_BLOCKING 0x0 ;  /* 0x0000000000007b1d */ /* 0x000fec0000010000 */
[----:B------:R-:W-:Y:S05]  /*12b0*/  @P2 BRA `(.L_x_439) ;  /* 0x00000000008c2947 */ /* 0x000fea0003800000 */
[----:B-1----:R-:W-:Y:S04]  /*12c0*/  LDS R5, [R8] ;  /* 0x0000000008057984 */ /* 0x002fe80000000800 */
[----:B------:R-:W1:Y:S04]  /*12d0*/  LDS R4, [R8+0x400] ;  /* 0x0004000008047984 */ /* 0x000e680000000800 */
[----:B------:R-:W2:Y:S04]  /*12e0*/  LDS R10, [R8+0x800] ;  /* 0x00080000080a7984 */ /* 0x000ea80000000800 */
[----:B------:R-:W3:Y:S04]  /*12f0*/  LDS R12, [R8+0xc00] ;  /* 0x000c0000080c7984 */ /* 0x000ee80000000800 */
[----:B------:R-:W4:Y:S04]  /*1300*/  LDS R14, [R8+0x1000] ;  /* 0x00100000080e7984 */ /* 0x000f280000000800 */
[----:B------:R-:W5:Y:S04]  /*1310*/  LDS R16, [R8+0x1400] ;  /* 0x0014000008107984 */ /* 0x000f680000000800 */
[----:B------:R-:W0:Y:S04]  /*1320*/  LDS R18, [R8+0x1800] ;  /* 0x0018000008127984 */ /* 0x000e280000000800 */
[----:B------:R-:W0:Y:S04]  /*1330*/  LDS R20, [R8+0x1c00] ;  /* 0x001c000008147984 */ /* 0x000e280000000800 */
[----:B------:R-:W0:Y:S04]  /*1340*/  LDS R82, [R8+0x2000] ;  /* 0x0020000008527984 */ /* 0x000e280000000800 */
[----:B------:R-:W0:Y:S04]  /*1350*/  LDS R84, [R8+0x2400] ;  /* 0x0024000008547984 */ /* 0x000e280000000800 */
[----:B------:R-:W0:Y:S01]  /*1360*/  LDS R86, [R8+0x2800] ;  /* 0x0028000008567984 */ /* 0x000e220000000800 */
[----:B-1----:R-:W-:-:S03]  /*1370*/  IMAD.IADD R13, R5, 0x1, R4 ;  /* 0x00000001050d7824 */ /* 0x002fc600078e0204 */
[----:B------:R-:W-:Y:S01]  /*1380*/  STS [R8+0x400], R5 ;  /* 0x0004000508007388 */ /* 0x000fe20000000800 */
[----:B--2---:R-:W-:-:S03]  /*1390*/  IMAD.IADD R15, R13, 0x1, R10 ;  /* 0x000000010d0f7824 */ /* 0x004fc600078e020a */
[----:B------:R-:W1:Y:S01]  /*13a0*/  LDS R4, [R8+0x2c00] ;  /* 0x002c000008047984 */ /* 0x000e620000000800 */
[----:B---3--:R-:W-:-:S03]  /*13b0*/  IMAD.IADD R17, R15, 0x1, R12 ;  /* 0x000000010f117824 */ /* 0x008fc600078e020c */
[----:B------:R2:W-:Y:S01]  /*13c0*/  STS [R8+0x800], R13 ;  /* 0x0008000d08007388 */ /* 0x0005e20000000800 */
[----:B----4-:R-:W-:-:S03]  /*13d0*/  IMAD.IADD R19, R17, 0x1, R14 ;  /* 0x0000000111137824 */ /* 0x010fc600078e020e */
[----:B------:R2:W-:Y:S01]  /*13e0*/  STS [R8+0xc00], R15 ;  /* 0x000c000f08007388 */ /* 0x0005e20000000800 */
[----:B-----5:R-:W-:-:S03]  /*13f0*/  IMAD.IADD R21, R19, 0x1, R16 ;  /* 0x0000000113157824 */ /* 0x020fc600078e0210 */
[----:B------:R2:W-:Y:S01]  /*1400*/  STS [R8+0x1000], R17 ;  /* 0x0010001108007388 */ /* 0x0005e20000000800 */
[----:B0-----:R-:W-:-:S03]  /*1410*/  IMAD.IADD R83, R21, 0x1, R18 ;  /* 0x0000000115537824 */ /* 0x001fc600078e0212 */
        /* <DEDUP_REMOVED lines=10> */
[----:B------:R2:W-:Y:S01]  /*14c0*/  STS [R8], RZ ;  /* 0x000000ff08007388 */ /* 0x0005e20000000800 */
[----:B-1----:R-:W-:-:S03]  /*14d0*/  IMAD.IADD R82, R91, 0x1, R4 ;  /* 0x000000015b527824 */ /* 0x002fc600078e0204 */
[----:B------:R2:W-:Y:S04]  /*14e0*/  STS [R8+0x2c00], R91 ;  /* 0x002c005b08007388 */ /* 0x0005e80000000800 */
.L_x_439:
[----:B------:R-:W-:Y:S05]  /*14f0*/  BSYNC.RECONVERGENT B0 ;  /* 0x0000000000007941 */ /* 0x000fea0003800200 */
.L_x_438:
[C---:B------:R-:W-:Y:S01]  /*1500*/  ISETP.NE.AND P0, PT, R82.reuse, 0x1680, PT ;  /* 0x000016805200780c */ /* 0x040fe20003f05270 */
[----:B-1----:R-:W-:Y:S01]  /*1510*/  IMAD.U32 R5, RZ, RZ, UR7 ;  /* 0x00000007ff057e24 */ /* 0x002fe2000f8e00ff */
[----:B--2---:R-:W-:Y:S01]  /*1520*/  @!P2 LOP3.LUT R13, R82, 0x40000000, RZ, 0xfc, !PT ;  /* 0x40000000520da812 */ /* 0x004fe200078efcff */
[----:B------:R-:W1:Y:S01]  /*1530*/  LDCU.64 UR12, c[0x0][0x3b8] ;  /* 0x00007700ff0c77ac */ /* 0x000e620008000a00 */
[----:B------:R-:W-:Y:S01]  /*1540*/  ISETP.LT.U32.AND P0, PT, R3, 0x100, !P0 ;  /* 0x000001000300780c */ /* 0x000fe20004701070 */
[----:B------:R-:W-:Y:S01]  /*1550*/  IMAD R5, R5, 0x100, R3 ;  /* 0x0000010005057824 */ /* 0x000fe200078e0203 */
[----:B------:R-:W-:-:S03]  /*1560*/  UIMAD UR11, UR7, 0x1680, URZ ;  /* 0x00001680070b78a4 */ /* 0x000fc6000f8e02ff */
[----:B0-----:R-:W-:-:S04]  /*1570*/  IMAD.WIDE R6, R5, 0x4, R6 ;  /* 0x0000000405067825 */ /* 0x001fc800078e0206 */
[----:B------:R-:W-:Y:S01]  /*1580*/  IMAD.U32 R10, RZ, RZ, UR11 ;  /* 0x0000000bff0a7e24 */ /* 0x000fe2000f8e00ff */
[----:B------:R0:W-:Y:S03]  /*1590*/  @!P2 STG.E.STRONG.SYS desc[UR8][R6.64], R13 ;  /* 0x0000000d0600a986 */ /* 0x0001e6000c115908 */
[----:B------:R-:W-:Y:S06]  /*15a0*/  BAR.RED.OR.DEFER_BLOCKING 0x0, P0 ;  /* 0x0000000000007b1d */ /* 0x000fec0000014800 */
[----:B------:R-:W2:Y:S01]  /*15b0*/  B2R.RESULT RZ, P0 ;  /* 0x0000000000ff731c */ /* 0x000ea20000004000 */
[----:B------:R-:W-:-:S04]  /*15c0*/  IADD3 R5, P1, PT, R0, UR11, RZ ;  /* 0x0000000b00057c10 */ /* 0x000fc8000ff3e0ff */
[----:B------:R-:W-:Y:S02]  /*15d0*/  LEA.HI.X.SX32 R10, R10, RZ, 0x1, P1 ;  /* 0x000000ff0a0a7211 */ /* 0x000fe400008f0eff */
[----:B-1----:R-:W-:-:S04]  /*15e0*/  LEA R4, P1, R5, UR12, 0x2 ;  /* 0x0000000c05047c11 */ /* 0x002fc8000f8210ff */
[----:B------:R-:W-:Y:S01]  /*15f0*/  LEA.HI.X R5, R5, UR13, R10, 0x2, P1 ;  /* 0x0000000d05057c11 */ /* 0x000fe200088f140a */
[----:B0-2---:R-:W-:Y:S08]  /*1600*/  @!P0 BRA `(.L_x_440) ;  /* 0x0000001000408947 */ /* 0x005ff00003800000 */
[----:B------:R-:W0:Y:S01]  /*1610*/  LDC.64 R8, c[0x0][0x390] ;  /* 0x0000e400ff087b82 */ /* 0x000e220000000a00 */
[C---:B------:R-:W-:Y:S01]  /*1620*/  ISETP.GT.U32.AND P0, PT, R3.reuse, R11, PT ;  /* 0x0000000b0300720c */ /* 0x040fe20003f04070 */
[----:B------:R-:W-:Y:S01]  /*1630*/  BSSY B1, `(.L_x_441) ;  /* 0x000002f000017945 */ /* 0x000fe20003800000 */
[----:B------:R-:W-:Y:S02]  /*1640*/  LEA R17, R3, UR4, 0x3 ;  /* 0x0000000403117c11 */ /* 0x000fe4000f8e18ff */
[----:B------:R-:W-:-:S03]  /*1650*/  SEL R83, RZ, 0x1680, !P0 ;  /* 0x00001680ff537807 */ /* 0x000fc60004000000 */
[----:B------:R-:W1:Y:S01]  /*1660*/  LDC.64 R12, c[0x0][0x398] ;  /* 0x0000e600ff0c7b82 */ /* 0x000e620000000a00 */
[----:B0-----:R-:W-:Y:S01]  /*1670*/  IMAD.WIDE.U32 R8, R3, 0x8, R8 ;  /* 0x0000000803087825 */ /* 0x001fe200078e0008 */
[----:B------:R-:W-:Y:S06]  /*1680*/  @P2 BRA `(.L_x_442) ;  /* 0x0000000000a42947 */ /* 0x000fec0003800000 */
[----:B-1----:R-:W-:-:S06]  /*1690*/  IMAD.WIDE.U32 R12, R3, 0x8, R12 ;  /* 0x00000008030c7825 */ /* 0x002fcc00078e000c */
        /* <DEDUP_REMOVED lines=9> */
[----:B0-----:R-:W-:Y:S02]  /*1730*/  IMAD.U32 R14, RZ, RZ, UR7 ;  /* 0x00000007ff0e7e24 */ /* 0x001fe4000f8e00ff */
[----:B------:R-:W-:-:S07]  /*1740*/  IMAD.MOV.U32 R19, RZ, RZ, R82 ;  /* 0x000000ffff137224 */ /* 0x000fce00078e0052 */
.L_x_448:
[----:B------:R-:W0:Y:S01]  /*1750*/  LDC.64 R12, c[0x0][0x380] ;  /* 0x0000e000ff0c7b82 */ /* 0x000e220000000a00 */
[----:B------:R-:W-:Y:S01]  /*1760*/  VIADD R21, R14, 0xffffffff ;  /* 0xffffffff0e157836 */ /* 0x000fe20000000000 */
[----:B------:R-:W-:Y:S03]  /*1770*/  BSSY B2, `(.L_x_445) ;  /* 0x0000008000027945 */ /* 0x000fe60003800000 */
[----:B------:R-:W-:-:S04]  /*1780*/  IMAD R15, R21, 0x100, R3 ;  /* 0x00000100150f7824 */ /* 0x000fc800078e0203 */
[----:B0-----:R-:W-:-:S07]  /*1790*/  IMAD.WIDE R12, R15, 0x4, R12 ;  /* 0x000000040f0c7825 */ /* 0x001fce00078e020c */
.L_x_446:
[----:B------:R-:W-:Y:S05]  /*17a0*/  YIELD ;  /* 0x0000000000007946 */ /* 0x000fea0003800000 */
[----:B------:R0:W-:Y:S06]  /*17b0*/  MEMBAR.SC.CTA ;  /* 0x0000000000007992 */ /* 0x0001ec0000000000 */
[----:B0-----:R-:W2:Y:S02]  /*17c0*/  LDG.E.STRONG.SYS R15, desc[UR8][R12.64] ;  /* 0x000000080c0f7981 */ /* 0x001ea4000c1f5900 */
[----:B--2---:R-:W-:-:S13]  /*17d0*/  ISETP.NE.AND P0, PT, R15, RZ, PT ;  /* 0x000000ff0f00720c */ /* 0x004fda0003f05270 */
[----:B------:R-:W-:Y:S05]  /*17e0*/  @!P0 BRA `(.L_x_446) ;  /* 0xfffffffc00ec8947 */ /* 0x000fea000383ffff */
[----:B------:R-:W-:Y:S05]  /*17f0*/  BSYNC B2 ;  /* 0x0000000000027941 */ /* 0x000fea0003800000 */
.L_x_445:
[----:B------:R-:W-:Y:S01]  /*1800*/  BSSY.RECONVERGENT B2, `(.L_x_447) ;  /* 0x0000006000027945 */ /* 0x000fe20003800200 */
[C---:B------:R-:W-:Y:S02]  /*1810*/  ISETP.GT.AND P0, PT, R15.reuse, -0x1, PT ;  /* 0xffffffff0f00780c */ /* 0x040fe40003f04270 */
[----:B------:R-:W-:Y:S01]  /*1820*/  LOP3.LUT R12, R15, 0x3fffffff, RZ, 0xc0, !PT ;  /* 0x3fffffff0f0c7812 */ /* 0x000fe200078ec0ff */
[----:B------:R-:W-:Y:S05]  /*1830*/  WARPSYNC.EXCLUSIVE R10 ;  /* 0x000000000a007348 */ /* 0x000fea0003a00000 */
[----:B------:R-:W-:-:S05]  /*1840*/  IMAD.IADD R19, R12, 0x1, R19 ;  /* 0x000000010c137824 */ /* 0x000fca00078e0213 */
[----:B------:R-:W-:-:S07]  /*1850*/  VOTE.ANY R10, PT, P0 ;  /* 0x00000000000a7806 */ /* 0x000fce00000e0100 */
[----:B------:R-:W-:Y:S05]  /*1860*/  BSYNC.RECONVERGENT B2 ;  /* 0x0000000000027941 */ /* 0x000fea0003800200 */
.L_x_447:
[----:B------:R-:W-:Y:S01]  /*1870*/  ISETP.GT.U32.AND P1, PT, R14, 0x1, PT ;  /* 0x000000010e00780c */ /* 0x000fe20003f24070 */
[----:B------:R-:W-:-:S12]  /*1880*/  IMAD.MOV.U32 R14, RZ, RZ, R21 ;  /* 0x000000ffff0e7224 */ /* 0x000fd800078e0015 */
[----:B------:R-:W-:Y:S05]  /*1890*/  @P0 BRA P1, `(.L_x_448) ;  /* 0xfffffffc00ac0947 */ /* 0x000fea000083ffff */
[----:B------:R-:W-:Y:S05]  /*18a0*/  BSYNC B0 ;  /* 0x0000000000007941 */ /* 0x000fea0003800000 */
.L_x_444:
[----:B------:R1:W2:Y:S02]  /*18b0*/  LDS.64 R14, [R17+0xb400] ;  /* 0x00b40000110e7984 */ /* 0x0002a40000000a00 */
.L_x_443:
[C---:B------:R-:W-:Y:S01]  /*18c0*/  IMAD.IADD R13, R19.reuse, 0x1, -R82 ;  /* 0x00000001130d7824 */ /* 0x040fe200078e0a52 */
[----:B------:R-:W-:-:S04]  /*18d0*/  LOP3.LUT R19, R19, 0x80000000, RZ, 0xfc, !PT ;  /* 0x8000000013137812 */ /* 0x000fc800078efcff */
[C---:B--2---:R-:W-:Y:S01]  /*18e0*/  IADD3 R12, P0, PT, R13.reuse, R14, RZ ;  /* 0x0000000e0d0c7210 */ /* 0x044fe20007f1e0ff */
[----:B------:R2:W-:Y:S03]  /*18f0*/  STG.E.STRONG.SYS desc[UR8][R6.64], R19 ;  /* 0x0000001306007986 */ /* 0x0005e6000c115908 */
[----:B------:R-:W-:-:S05]  /*1900*/  LEA.HI.X.SX32 R13, R13, R15, 0x1, P0 ;  /* 0x0000000f0d0d7211 */ /* 0x000fca00000f0eff */
[----:B------:R2:W-:Y:S04]  /*1910*/  STS.64 [R17+0xb400], R12 ;  /* 0x00b4000c11007388 */ /* 0x0005e80000000a00 */
.L_x_442:
[----:B------:R-:W-:Y:S05]  /*1920*/  BSYNC B1 ;  /* 0x0000000000017941 */ /* 0x000fea0003800000 */
.L_x_441:
[----:B--2---:R-:W2:Y:S01]  /*1930*/  LDC.64 R6, c[0x0][0x390] ;  /* 0x0000e400ff067b82 */ /* 0x004ea20000000a00 */
[----:B------:R-:W-:Y:S07]  /*1940*/  WARPSYNC.ALL ;  /* 0x0000000000007948 */ /* 0x000fee0003800000 */
[----:B------:R-:W3:Y:S01]  /*1950*/  LDC R10, c[0x0][0x3c0] ;  /* 0x0000f000ff0a7b82 */ /* 0x000ee20000000800 */
[----:B--2---:R-:W-:Y:S02]  /*1960*/  ISETP.EQ.U32.AND P1, PT, R6, RZ, PT ;  /* 0x000000ff0600720c */ /* 0x004fe40003f22070 */
[----:B---3--:R-:W-:-:S04]  /*1970*/  ISETP.LE.AND P0, PT, R10, UR10, PT ;  /* 0x0000000a0a007c0c */ /* 0x008fc8000bf03270 */
[----:B------:R-:W-:-:S04]  /*1980*/  ISETP.EQ.OR.EX P0, PT, R7, RZ, !P0, P1 ;  /* 0x000000ff0700720c */ /* 0x000fc80004702710 */
[----:B------:R-:W-:-:S13]  /*1990*/  ISETP.GT.U32.OR P0, PT, R3, 0xff, P0 ;  /* 0x000000ff0300780c */ /* 0x000fda0000704470 */
[----:B------:R-:W2:Y:S01]  /*19a0*/  @!P0 LDS.64 R2, [R17+0xb400] ;  /* 0x00b4000011028984 */ /* 0x000ea20000000a00 */
[--C-:B------:R-:W-:Y:S02]  /*19b0*/  @!P0 SHF.R.S32.HI R7, RZ, 0x1f, R82.reuse ;  /* 0x0000001fff078819 */ /* 0x100fe40000011452 */
[----:B--2---:R-:W-:Y:S02]  /*19c0*/  @!P0 IADD3 R82, P1, P2, R2, R83, R82 ;  /* 0x0000005302528210 */ /* 0x004fe40007a3e052 */
[----:B------:R-:W-:Y:S02]  /*19d0*/  LEA R2, R11, UR4, 0x3 ;  /* 0x000000040b027c11 */ /* 0x000fe4000f8e18ff */
[----:B------:R-:W-:-:S05]  /*19e0*/  @!P0 IADD3.X R83, PT, PT, R3, RZ, R7, P1, P2 ;  /* 0x000000ff03538210 */ /* 0x000fca0000fe4407 */
[----:B------:R2:W-:Y:S01]  /*19f0*/  @!P0 STG.E.64 desc[UR8][R8.64], R82 ;  /* 0x0000005208008986 */ /* 0x0005e2000c101b08 */
[----:B------:R-:W-:Y:S01]  /*1a00*/  BAR.SYNC.DEFER_BLOCKING 0x0 ;  /* 0x0000000000007b1d */ /* 0x000fe20000010000 */
[----:B------:R-:W-:-:S05]  /*1a10*/  ISETP.LT.AND P0, PT, R10, UR10, PT ;  /* 0x0000000a0a007c0c */ /* 0x000fca000bf01270 */
[----:B------:R-:W3:Y:S08]  /*1a20*/  LDS.64 R2, [R2+0xb400] ;  /* 0x00b4000002027984 */ /* 0x000ef00000000a00 */
[----:B--2---:R-:W-:Y:S05]  /*1a30*/  @P0 BRA `(.L_x_449) ;  /* 0x0000000000540947 */ /* 0x004fea0003800000 */
[----:B------:R-:W2:Y:S01]  /*1a40*/  LDCU.64 UR4, c[0x0][0x3a0] ;  /* 0x00007400ff0477ac */ /* 0x000ea20008000a00 */
[----:B---3--:R-:W-:-:S05]  /*1a50*/  IADD3 R6, P1, PT, R0, R2, RZ ;  /* 0x0000000200067210 */ /* 0x008fca0007f3e0ff */
[----:B------:R-:W-:Y:S01]  /*1a60*/  IMAD.X R53, RZ, RZ, R3, P1 ;  /* 0x000000ffff357224 */ /* 0x000fe200008e0603 */
[----:B--2---:R-:W-:-:S04]  /*1a70*/  LEA R2, P1, R6, UR4, 0x3 ;  /* 0x0000000406027c11 */ /* 0x004fc8000f8218ff */
        /* <DEDUP_REMOVED lines=17> */
.L_x_449:
[----:B------:R-:W2:Y:S01]  /*1b90*/  LDCU.64 UR4, c[0x0][0x3a0] ;  /* 0x00007400ff0477ac */ /* 0x000ea20008000a00 */
[----:B------:R-:W-:Y:S01]  /*1ba0*/  IMAD.U32 R7, RZ, RZ, UR7 ;  /* 0x00000007ff077e24 */ /* 0x000fe2000f8e00ff */
[C---:B---3--:R-:W-:Y:S01]  /*1bb0*/  IADD3 R6, P1, PT, R0.reuse, R2, RZ ;  /* 0x0000000200067210 */ /* 0x048fe20007f3e0ff */
[C---:B------:R-:W-:Y:S02]  /*1bc0*/  VIADD R2, R0.reuse, 0x20 ;  /* 0x0000002000027836 */ /* 0x040fe40000000000 */
[----:B------:R-:W-:Y:S02]  /*1bd0*/  IMAD R7, R7, -0x1680, R10 ;  /* 0xffffe98007077824 */ /* 0x000fe400078e020a */
[C---:B------:R-:W-:Y:S02]  /*1be0*/  VIADD R8, R0.reuse, 0x40 ;  /* 0x0000004000087836 */ /* 0x040fe40000000000 */
[----:B------:R-:W-:Y:S01]  /*1bf0*/  IMAD.X R53, RZ, RZ, R3, P1 ;  /* 0x000000ffff357224 */ /* 0x000fe200008e0603 */
[CC--:B------:R-:W-:Y:S01]  /*1c00*/  ISETP.GE.AND P4, PT, R0.reuse, R7.reuse, PT ;  /* 0x000000070000720c */ /* 0x0c0fe20003f86270 */
[----:B-1----:R-:W-:Y:S01]  /*1c10*/  VIADD R12, R0, 0x80 ;  /* 0x00000080000c7836 */ /* 0x002fe20000000000 */
[-C--:B------:R-:W-:Y:S01]  /*1c20*/  ISETP.GE.AND P3, PT, R2, R7.reuse, PT ;  /* 0x000000070200720c */ /* 0x080fe20003f66270 */
[----:B0-----:R-:W-:Y:S01]  /*1c30*/  VIADD R14, R0, 0xa0 ;  /* 0x000000a0000e7836 */ /* 0x001fe20000000000 */
[-C--:B------:R-:W-:Y:S01]  /*1c40*/  ISETP.GE.AND P2, PT, R8, R7.reuse, PT ;  /* 0x000000070800720c */ /* 0x080fe20003f46270 */
[----:B------:R-:W-:Y:S01]  /*1c50*/  VIADD R8, R0, 0x60 ;  /* 0x0000006000087836 */ /* 0x000fe20000000000 */
[----:B------:R-:W-:Y:S01]  /*1c60*/  ISETP.GE.AND P6, PT, R12, R7, PT ;  /* 0x000000070c00720c */ /* 0x000fe20003fc6270 */
[----:B------:R-:W-:Y:S01]  /*1c70*/  VIADD R12, R0, 0xe0 ;  /* 0x000000e0000c7836 */ /* 0x000fe20000000000 */
[----:B--2---:R-:W-:-:S02]  /*1c80*/  LEA R2, P1, R6, UR4, 0x3 ;  /* 0x0000000406027c11 */ /* 0x004fc4000f8218ff */
[-C--:B------:R-:W-:Y:S02]  /*1c90*/  ISETP.GE.AND P5, PT, R14, R7.reuse, PT ;  /* 0x000000070e00720c */ /* 0x080fe40003fa6270 */
[----:B------:R-:W-:Y:S02]  /*1ca0*/  LEA.HI.X R3, R6, UR5, R53, 0x3, P1 ;  /* 0x0000000506037c11 */ /* 0x000fe400088f1c35 */
[-C--:B------:R-:W-:Y:S01]  /*1cb0*/  ISETP.GE.AND P1, PT, R8, R7.reuse, PT ;  /* 0x000000070800720c */ /* 0x080fe20003f26270 */
[----:B------:R-:W-:Y:S02]  /*1cc0*/  VIADD R8, R0, 0xc0 ;  /* 0x000000c000087836 */ /* 0x000fe40000000000 */
[----:B------:R0:W-:Y:S03]  /*1cd0*/  @!P4 STG.E.64 desc[UR8][R2.64], R50 ;  /* 0x000000320200c986 */ /* 0x0001e6000c101b08 */
[-C--:B------:R-:W-:Y:S01]  /*1ce0*/  ISETP.GE.AND P4, PT, R8, R7.reuse, PT ;  /* 0x000000070800720c */ /* 0x080fe20003f86270 */
[----:B------:R-:W-:Y:S01]  /*1cf0*/  VIADD R8, R0, 0x100 ;  /* 0x0000010000087836 */ /* 0x000fe20000000000 */
[----:B------:R0:W-:Y:S01]  /*1d00*/  @!P3 STG.E.64 desc[UR8][R2.64+0x100], R48 ;  /* 0x000100300200b986 */ /* 0x0001e2000c101b08 */
[----:B------:R-:W-:Y:S01]  /*1d10*/  ISETP.GE.AND P3, PT, R12, R7, PT ;  /* 0x000000070c00720c */ /* 0x000fe20003f66270 */
[----:B------:R-:W-:-:S02]  /*1d20*/  VIADD R12, R0, 0x120 ;  /* 0x00000120000c7836 */ /* 0x000fc40000000000 */
[----:B------:R0:W-:Y:S01]  /*1d30*/  @!P2 STG.E.64 desc[UR8][R2.64+0x200], R46 ;  /* 0x0002002e0200a986 */ /* 0x0001e2000c101b08 */
[-C--:B------:R-:W-:Y:S01]  /*1d40*/  ISETP.GE.AND P2, PT, R8, R7.reuse, PT ;  /* 0x000000070800720c */ /* 0x080fe20003f46270 */
[----:B------:R-:W-:Y:S02]  /*1d50*/  VIADD R8, R0, 0x140 ;  /* 0x0000014000087836 */ /* 0x000fe40000000000 */
[----:B------:R0:W-:Y:S01]  /*1d60*/  @!P1 STG.E.64 desc[UR8][R2.64+0x300], R44 ;  /* 0x0003002c02009986 */ /* 0x0001e2000c101b08 */
[-C--:B------:R-:W-:Y:S01]  /*1d70*/  ISETP.GE.AND P1, PT, R12, R7.reuse, PT ;  /* 0x000000070c00720c */ /* 0x080fe20003f26270 */
[----:B------:R-:W-:Y:S02]  /*1d80*/  VIADD R12, R0, 0x180 ;  /* 0x00000180000c7836 */ /* 0x000fe40000000000 */
[----:B------:R0:W-:Y:S01]  /*1d90*/  @!P6 STG.E.64 desc[UR8][R2.64+0x400], R42 ;  /* 0x0004002a0200e986 */ /* 0x0001e2000c101b08 */
[----:B------:R-:W-:Y:S01]  /*1da0*/  ISETP.GE.AND P6, PT, R8, R7, PT ;  /* 0x000000070800720c */ /* 0x000fe20003fc6270 */
[----:B------:R-:W-:-:S02]  /*1db0*/  VIADD R8, R0, 0x160 ;  /* 0x0000016000087836 */ /* 0x000fc40000000000 */
[----:B------:R0:W-:Y:S03]  /*1dc0*/  @!P5 STG.E.64 desc[UR8][R2.64+0x500], R40 ;  /* 0x000500280200d986 */ /* 0x0001e6000c101b08 */
[-C--:B------:R-:W-:Y:S01]  /*1dd0*/  ISETP.GE.AND P5, PT, R8, R7.reuse, PT ;  /* 0x000000070800720c */ /* 0x080fe20003fa6270 */
[----:B------:R0:W-:Y:S01]  /*1de0*/  @!P4 STG.E.64 desc[UR8][R2.64+0x600], R38 ;  /* 0x000600260200c986 */ /* 0x0001e2000c101b08 */
[-C--:B------:R-:W-:Y:S01]  /*1df0*/  ISETP.GE.AND P4, PT, R12, R7.reuse, PT ;  /* 0x000000070c00720c */ /* 0x080fe20003f86270 */
[C---:B------:R-:W-:Y:S02]  /*1e00*/  VIADD R8, R0.reuse, 0x1a0 ;  /* 0x000001a000087836 */ /* 0x040fe40000000000 */
[----:B------:R-:W-:Y:S01]  /*1e10*/  VIADD R12, R0, 0x1c0 ;  /* 0x000001c0000c7836 */ /* 0x000fe20000000000 */
[----:B------:R0:W-:Y:S02]  /*1e20*/  @!P3 STG.E.64 desc[UR8][R2.64+0x700], R36 ;  /* 0x000700240200b986 */ /* 0x0001e4000c101b08 */
[----:B------:R-:W-:-:S02]  /*1e30*/  ISETP.GE.AND P3, PT, R8, R7, PT ;  /* 0x000000070800720c */ /* 0x000fc40003f66270 */
        /* <DEDUP_REMOVED lines=8> */
.L_x_450:
[----:B------:R-:W-:Y:S05]  /*1ec0*/  @P0 BRA `(.L_x_451) ;  /* 0x0000000000400947 */ /* 0x000fea0003800000 */
[----:B------:R3:W5:Y:S04]  /*1ed0*/  LDG.E R7, desc[UR8][R4.64] ;  /* 0x0000000804077981 */ /* 0x000768000c1e1900 */
[----:B------:R3:W5:Y:S04]  /*1ee0*/  LDG.E R9, desc[UR8][R4.64+0x80] ;  /* 0x0000800804097981 */ /* 0x000768000c1e1900 */
[----:B------:R3:W5:Y:S04]  /*1ef0*/  LDG.E R11, desc[UR8][R4.64+0x100] ;  /* 0x00010008040b7981 */ /* 0x000768000c1e1900 */
[----:B-1----:R3:W5:Y:S04]  /*1f00*/  LDG.E R13, desc[UR8][R4.64+0x180] ;  /* 0x00018008040d7981 */ /* 0x002768000c1e1900 */
[----:B0-----:R3:W5:Y:S04]  /*1f10*/  LDG.E R15, desc[UR8][R4.64+0x200] ;  /* 0x00020008040f7981 */ /* 0x001768000c1e1900 */
[----:B------:R3:W5:Y:S04]  /*1f20*/  LDG.E R17, desc[UR8][R4.64+0x280] ;  /* 0x0002800804117981 */ /* 0x000768000c1e1900 */
[----:B------:R3:W5:Y:S04]  /*1f30*/  LDG.E R19, desc[UR8][R4.64+0x300] ;  /* 0x0003000804137981 */ /* 0x000768000c1e1900 */
[----:B------:R3:W5:Y:S04]  /*1f40*/  LDG.E R21, desc[UR8][R4.64+0x380] ;  /* 0x0003800804157981 */ /* 0x000768000c1e1900 */
[----:B--2---:R3:W5:Y:S04]  /*1f50*/  LDG.E R23, desc[UR8][R4.64+0x400] ;  /* 0x0004000804177981 */ /* 0x004768000c1e1900 */
[----:B------:R3:W5:Y:S04]  /*1f60*/  LDG.E R25, desc[UR8][R4.64+0x480] ;  /* 0x0004800804197981 */ /* 0x000768000c1e1900 */
[----:B------:R3:W5:Y:S04]  /*1f70*/  LDG.E R27, desc[UR8][R4.64+0x500] ;  /* 0x00050008041b7981 */ /* 0x000768000c1e1900 */
[----:B------:R3:W5:Y:S04]  /*1f80*/  LDG.E R29, desc[UR8][R4.64+0x580] ;  /* 0x00058008041d7981 */ /* 0x000768000c1e1900 */
[----:B------:R3:W5:Y:S04]  /*1f90*/  LDG.E R31, desc[UR8][R4.64+0x600] ;  /* 0x00060008041f7981 */ /* 0x000768000c1e1900 */
[----:B------:R3:W5:Y:S04]  /*1fa0*/  LDG.E R33, desc[UR8][R4.64+0x680] ;  /* 0x0006800804217981 */ /* 0x000768000c1e1900 */
[----:B------:R3:W5:Y:S01]  /*1fb0*/  LDG.E R35, desc[UR8][R4.64+0x700] ;  /* 0x0007000804237981 */ /* 0x000762000c1e1900 */
[----:B------:R-:W-:Y:S05]  /*1fc0*/  BRA `(.L_x_452) ;  /* 0x0000000000b47947 */ /* 0x000fea0003800000 */
.L_x_451:
[----:B0-2---:R-:W-:Y:S02]  /*1fd0*/  VIADD R3, R10, -UR11 ;  /* 0x8000000b0a037c36 */ /* 0x005fe40008000000 */
[C---:B------:R-:W-:Y:S02]  /*1fe0*/  VIADD R2, R0.reuse, 0x20 ;  /* 0x0000002000027836 */ /* 0x040fe40000000000 */
[C---:B------:R-:W-:Y:S01]  /*1ff0*/  VIADD R8, R0.reuse, 0x40 ;  /* 0x0000004000087836 */ /* 0x040fe20000000000 */
[CC--:B------:R-:W-:Y:S01]  /*2000*/  ISETP.GE.AND P4, PT, R0.reuse, R3.reuse, PT ;  /* 0x000000030000720c */ /* 0x0c0fe20003f86270 */
[----:B-1----:R-:W-:Y:S01]  /*2010*/  VIADD R12, R0, 0x80 ;  /* 0x00000080000c7836 */ /* 0x002fe20000000000 */
        /* <DEDUP_REMOVED lines=40> */
.L_x_452:
        /* <DEDUP_REMOVED lines=20> */
.L_x_453:
[----:B------:R-:W1:Y:S01]  /*23e0*/  LDCU.64 UR4, c[0x0][0x3b0] ;  /* 0x00007600ff0477ac */ /* 0x000e620008000a00 */
[----:B0--3--:R-:W-:Y:S02]  /*23f0*/  IMAD.U32 R5, RZ, RZ, UR7 ;  /* 0x00000007ff057e24 */ /* 0x009fe4000f8e00ff */
        /* <DEDUP_REMOVED lines=10> */
[----:B-1----:R-:W-:Y:S02]  /*24a0*/  LEA R2, P0, R6, UR4, 0x2 ;  /* 0x0000000406027c11 */ /* 0x002fe4000f8010ff */
[-C--:B------:R-:W-:Y:S01]  /*24b0*/  ISETP.GE.AND P6, PT, R4, R5.reuse, PT ;  /* 0x000000050400720c */ /* 0x080fe20003fc6270 */
[----:B------:R-:W-:Y:S01]  /*24c0*/  VIADD R4, R0, 0xe0 ;  /* 0x000000e000047836 */ /* 0x000fe20000000000 */
[----:B------:R-:W-:Y:S01]  /*24d0*/  LEA.HI.X R3, R6, UR5, R53, 0x2, P0 ;  /* 0x0000000506037c11 */ /* 0x000fe200080f1435 */
[----:B------:R-:W-:Y:S01]  /*24e0*/  VIADD R6, R0, 0x80 ;  /* 0x0000008000067836 */ /* 0x000fe20000000000 */
[----:B------:R-:W-:-:S03]  /*24f0*/  ISETP.GE.AND P1, PT, R8, R5, PT ;  /* 0x000000050800720c */ /* 0x000fc60003f26270 */
[----:B-----5:R0:W-:Y:S01]  /*2500*/  @!P3 STG.E desc[UR8][R2.64], R7 ;  /* 0x000000070200b986 */ /* 0x0201e2000c101908 */
[-C--:B------:R-:W-:Y:S01]  /*2510*/  ISETP.GE.AND P0, PT, R6, R5.reuse, PT ;  /* 0x000000050600720c */ /* 0x080fe20003f06270 */
[----:B------:R-:W-:Y:S01]  /*2520*/  VIADD R6, R0, 0x100 ;  /* 0x0000010000067836 */ /* 0x000fe20000000000 */
[-C--:B------:R-:W-:Y:S01]  /*2530*/  ISETP.GE.AND P3, PT, R4, R5.reuse, PT ;  /* 0x000000050400720c */ /* 0x080fe20003f66270 */
[----:B------:R-:W-:Y:S01]  /*2540*/  VIADD R4, R0, 0x120 ;  /* 0x0000012000047836 */ /* 0x000fe20000000000 */
[----:B------:R0:W-:Y:S02]  /*2550*/  @!P4 STG.E desc[UR8][R2.64+0x80], R9 ;  /* 0x000080090200c986 */ /* 0x0001e4000c101908 */
[-C--:B------:R-:W-:Y:S01]  /*2560*/  ISETP.GE.AND P4, PT, R6, R5.reuse, PT ;  /* 0x000000050600720c */ /* 0x080fe20003f86270 */
[----:B------:R-:W-:Y:S01]  /*2570*/  VIADD R6, R0, 0x140 ;  /* 0x0000014000067836 */ /* 0x000fe20000000000 */
        /* <DEDUP_REMOVED lines=25> */
.L_x_440:
[----:B------:R-:W-:Y:S01]  /*2710*/  IMAD.MOV.U32 R2, RZ, RZ, RZ ;  /* 0x000000ffff027224 */ /* 0x000fe200078e00ff */
[C---:B------:R-:W-:Y:S01]  /*2720*/  ISETP.GT.U32.AND P0, PT, R3.reuse, 0x1f, PT ;  /* 0x0000001f0300780c */ /* 0x040fe20003f04070 */
[----:B------:R-:W-:Y:S05]  /*2730*/  WARPSYNC.ALL ;  /* 0x0000000000007948 */ /* 0x000fea0003800000 */
[----:B------:R-:W-:-:S05]  /*2740*/  IMAD.HI.U32 R10, R3, 0x15555556, R2 ;  /* 0x15555556030a7827 */ /* 0x000fca00078e0002 */
[----:B------:R-:W-:-:S05]  /*2750*/  LEA R83, R10, UR4, 0x2 ;  /* 0x000000040a537c11 */ /* 0x000fca000f8e10ff */
[----:B------:R0:W-:Y:S01]  /*2760*/  STS [R83+0x3410], R82 ;  /* 0x0034105253007388 */ /* 0x0001e20000000800 */
[----:B------:R-:W-:Y:S06]  /*2770*/  BAR.SYNC.DEFER_BLOCKING 0x0 ;  /* 0x0000000000007b1d */ /* 0x000fec0000010000 */
[----:B------:R-:W-:Y:S05]  /*2780*/  @P0 BRA `(.L_x_454) ;  /* 0x0000000000e00947 */ /* 0x000fea0003800000 */
[----:B------:R-:W-:Y:S01]  /*2790*/  IMAD.MOV.U32 R11, RZ, RZ, 0x34 ;  /* 0x00000034ff0b7424 */ /* 0x000fe200078e00ff */
[----:B------:R-:W-:-:S03]  /*27a0*/  UMOV UR12, 0xffffffff ;  /* 0xffffffff000c7882 */ /* 0x000fc60000000000 */
[----:B------:R-:W-:-:S05]  /*27b0*/  IMAD R10, R3, R11, UR4 ;  /* 0x00000004030a7e24 */ /* 0x000fca000f8e020b */
        /* <DEDUP_REMOVED lines=28> */
.L_x_564:
        /* <DEDUP_REMOVED lines=25> */
.L_x_454:
[----:B------:R-:W-:Y:S05]  /*2b10*/  WARPSYNC.ALL ;  /* 0x0000000000007948 */ /* 0x000fea0003800000 */
[----:B------:R-:W-:Y:S01]  /*2b20*/  BAR.SYNC.DEFER_BLOCKING 0x0 ;  /* 0x0000000000007b1d */ /* 0x000fe20000010000 */
[----:B------:R-:W-:Y:S02]  /*2b30*/  ISETP.NE.AND P0, PT, R74, RZ, PT ;  /* 0x000000ff4a00720c */ /* 0x000fe40003f05270 */
[----:B-1----:R-:W-:-:S03]  /*2b40*/  SHF.R.U64 R10, R50, UR6, R61 ;  /* 0x00000006320a7c19 */ /* 0x002fc6000800123d */
        /* <DEDUP_REMOVED lines=18> */
[----:B------:R1:W-:Y:S01]  /*2c70*/  STS [R8], R11 ;  /* 0x0000000b08007388 */ /* 0x0003e20000000800 */
[----:B--2---:R-:W-:-:S03]  /*2c80*/  IMAD.IADD R15, R83, 0x1, R14 ;  /* 0x00000001530f7824 */ /* 0x004fc600078e020e */
[----:B------:R2:W-:Y:S01]  /*2c90*/  STS [R8+0x400], R13 ;  /* 0x0004000d08007388 */ /* 0x0005e20000000800 */
[C---:B---3--:R-:W-:Y:S02]  /*2ca0*/  IMAD.IADD R17, R83.reuse, 0x1, R16 ;  /* 0x0000000153117824 */ /* 0x048fe400078e0210 */
[C---:B----4-:R-:W-:Y:S01]  /*2cb0*/  IMAD.IADD R19, R83.reuse, 0x1, R18 ;  /* 0x0000000153137824 */ /* 0x050fe200078e0212 */
[----:B------:R3:W-:Y:S01]  /*2cc0*/  STS [R8+0x800], R15 ;  /* 0x0008000f08007388 */ /* 0x0007e20000000800 */
[----:B-----5:R-:W-:-:S03]  /*2cd0*/  IMAD.IADD R21, R83, 0x1, R20 ;  /* 0x0000000153157824 */ /* 0x020fc600078e0214 */
[----:B------:R3:W-:Y:S01]  /*2ce0*/  STS [R8+0xc00], R17 ;  /* 0x000c001108007388 */ /* 0x0007e20000000800 */
[----:B------:R-:W-:-:S03]  /*2cf0*/  IMAD.IADD R85, R83, 0x1, R84 ;  /* 0x0000000153557824 */ /* 0x000fc600078e0254 */
[----:B------:R3:W-:Y:S01]  /*2d00*/  STS [R8+0x1000], R19 ;  /* 0x0010001308007388 */ /* 0x0007e20000000800 */
[----:B-1----:R-:W-:-:S03]  /*2d10*/  IMAD.IADD R11, R83, 0x1, R86 ;  /* 0x00000001530b7824 */ /* 0x002fc600078e0256 */
[----:B------:R3:W-:Y:S01]  /*2d20*/  STS [R8+0x1400], R21 ;  /* 0x0014001508007388 */ /* 0x0007e20000000800 */
[----:B--2---:R-:W-:-:S03]  /*2d30*/  IMAD.IADD R13, R83, 0x1, R88 ;  /* 0x00000001530d7824 */ /* 0x004fc600078e0258 */
        /* <DEDUP_REMOVED lines=9> */
.L_x_457:
[----:B------:R-:W-:Y:S05]  /*2dd0*/  BSYNC.RECONVERGENT B0 ;  /* 0x0000000000007941 */ /* 0x000fea0003800200 */
.L_x_456:
[----:B------:R-:W-:Y:S01]  /*2de0*/  BAR.SYNC.DEFER_BLOCKING 0x0 ;  /* 0x0000000000007b1d */ /* 0x000fe20000010000 */
[----:B------:R-:W-:Y:S02]  /*2df0*/  R2P PR, R93, 0x7f ;  /* 0x0000007f5d007804 */ /* 0x000fe40000000000 */
[----:B------:R-:W-:-:S03]  /*2e00*/  SHF.R.U64 R10, R48, UR6, R53 ;  /* 0x00000006300a7c19 */ /* 0x000fc60008001235 */
[----:B------:R-:W-:Y:S01]  /*2e10*/  BSSY.RECONVERGENT B0, `(.L_x_458) ;  /* 0x0000023000007945 */ /* 0x000fe20003800200 */
[----:B---3--:R-:W-:Y:S01]  /*2e20*/  LOP3.LUT R19, R10, UR5, RZ, 0x30, !PT ;  /* 0x000000050a137c12 */ /* 0x008fe2000f8e30ff */
[----:B------:R-:W1:Y:S06]  /*2e30*/  S2R R84, SR_LEMASK ;  /* 0x0000000000547919 */ /* 0x000e6c0000003a00 */
[----:B------:R-:W-:Y:S02]  /*2e40*/  VOTE.ANY R8, PT, P0 ;  /* 0x0000000000087806 */ /* 0x000fe400000e0100 */
        /* <DEDUP_REMOVED lines=11> */
[----:B------:R-:W-:Y:S02]  /*2f00*/  LOP3.LUT R8, R15, R8, RZ, 0xc0, !PT ;  /* 0x000000080f087212 */ /* 0x000fe400078ec0ff */
        /* <DEDUP_REMOVED lines=9> */
[----:B------:R-:W-:Y:S01]  /*2fa0*/  LOP3.LUT R8, R11, R8, RZ, 0xc0, !PT ;  /* 0x000000080b087212 */ /* 0x000fe200078ec0ff */
[----:B------:R-:W-:-:S03]  /*2fb0*/  IMAD.MOV.U32 R11, RZ, RZ, RZ ;  /* 0x000000ffff0b7224 */ /* 0x000fc600078e00ff */
[----:B------:R-:W-:-:S04]  /*2fc0*/  LOP3.LUT R13, R13, R8, RZ, 0xc0, !PT ;  /* 0x000000080d0d7212 */ /* 0x000fc800078ec0ff */
[----:B------:R-:W2:Y:S01]  /*2fd0*/  FLO.U32 R14, R13 ;  /* 0x0000000d000e7300 */ /* 0x000ea200000e0000 */
[----:B-1----:R-:W-:-:S07]  /*2fe0*/  LOP3.LUT R8, R84, R13, RZ, 0xc0, !PT ;  /* 0x0000000d54087212 */ /* 0x002fce00078ec0ff */
[----:B------:R-:W1:Y:S01]  /*2ff0*/  POPC R8, R8 ;  /* 0x0000000800087309 */ /* 0x000e620000000000 */
[----:B--2---:R-:W-:-:S13]  /*3000*/  ISETP.NE.AND P0, PT, R52, R14, PT ;  /* 0x0000000e3400720c */ /* 0x004fda0003f05270 */
[----:B-1----:R-:W-:Y:S05]  /*3010*/  @P0 BRA `(.L_x_459) ;  /* 0x0000000000080947 */ /* 0x002fea0003800000 */
[----:B------:R-:W-:-:S06]  /*3020*/  IMAD R11, R93, 0x4, R54 ;  /* 0x000000045d0b7824 */ /* 0x000fcc00078e0236 */
[----:B------:R1:W2:Y:S02]  /*3030*/  ATOMS.ADD R11, [R11], R8 ;  /* 0x000000080b0b738c */ /* 0x0002a40000000000 */
.L_x_459:
[----:B------:R-:W-:Y:S05]  /*3040*/  BSYNC.RECONVERGENT B0 ;  /* 0x0000000000007941 */ /* 0x000fea0003800200 */
.L_x_458:
[----:B------:R-:W-:Y:S01]  /*3050*/  R2P PR, R19, 0x7f ;  /* 0x0000007f13007804 */ /* 0x000fe20000000000 */
[----:B--2---:R2:W3:Y:S01]  /*3060*/  SHFL.IDX PT, R11, R11, R14, 0x1f ;  /* 0x00001f0e0b0b7589 */ /* 0x0044e200000e0000 */
[----:B------:R-:W-:Y:S01]  /*3070*/  SHF.R.U64 R12, R46, UR6, R55 ;  /* 0x000000062e0c7c19 */ /* 0x000fe20008001237 */
[----:B------:R-:W-:Y:S03]  /*3080*/  BSSY.RECONVERGENT B0, `(.L_x_460) ;  /* 0x0000022000007945 */ /* 0x000fe60003800200 */
        /* <DEDUP_REMOVED lines=21> */
[----:B------:R-:W-:Y:S01]  /*31e0*/  LOP3.LUT R10, R13, R10, RZ, 0xc0, !PT ;  /* 0x0000000a0d0a7212 */ /* 0x000fe200078ec0ff */
[----:B------:R-:W-:Y:S01]  /*31f0*/  IMAD.MOV.U32 R13, RZ, RZ, RZ ;  /* 0x000000ffff0d7224 */ /* 0x000fe200078e00ff */
[----:B------:R-:W-:Y:S02]  /*3200*/  @!P0 LOP3.LUT R17, RZ, R17, RZ, 0x33, !PT ;  /* 0x00000011ff118212 */ /* 0x000fe400078e33ff */
[----:B------:R-:W-:-:S04]  /*3210*/  LOP3.LUT R10, R15, R10, RZ, 0xc0, !PT ;  /* 0x0000000a0f0a7212 */ /* 0x000fc800078ec0ff */
[----:B------:R-:W-:-:S04]  /*3220*/  LOP3.LUT R17, R17, R10, RZ, 0xc0, !PT ;  /* 0x0000000a11117212 */ /* 0x000fc800078ec0ff */
[----:B------:R-:W4:Y:S01]  /*3230*/  FLO.U32 R16, R17 ;  /* 0x0000001100107300 */ /* 0x000f2200000e0000 */
[----:B------:R-:W-:-:S07]  /*3240*/  LOP3.LUT R10, R84, R17, RZ, 0xc0, !PT ;  /* 0x00000011540a7212 */ /* 0x000fce00078ec0ff */
[----:B------:R-:W0:Y:S01]  /*3250*/  POPC R10, R10 ;  /* 0x0000000a000a7309 */ /* 0x000e220000000000 */
[----:B----4-:R-:W-:-:S13]  /*3260*/  ISETP.NE.AND P0, PT, R52, R16, PT ;  /* 0x000000103400720c */ /* 0x010fda0003f05270 */
[----:B0-23--:R-:W-:Y:S05]  /*3270*/  @P0 BRA `(.L_x_461) ;  /* 0x0000000000080947 */ /* 0x00dfea0003800000 */
[----:B------:R-:W-:-:S06]  /*3280*/  IMAD R13, R19, 0x4, R54 ;  /* 0x00000004130d7824 */ /* 0x000fcc00078e0236 */
[----:B------:R0:W2:Y:S02]  /*3290*/  ATOMS.ADD R13, [R13], R10 ;  /* 0x0000000a0d0d738c */ /* 0x0000a40000000000 */
.L_x_461:
[----:B------:R-:W-:Y:S05]  /*32a0*/  BSYNC.RECONVERGENT B0 ;  /* 0x0000000000007941 */ /* 0x000fea0003800200 */
.L_x_460:
[----:B------:R-:W-:Y:S01]  /*32b0*/  R2P PR, R21, 0x7f ;  /* 0x0000007f15007804 */ /* 0x000fe20000000000 */
[----:B--2---:R2:W3:Y:S01]  /*32c0*/  SHFL.IDX PT, R13, R13, R16, 0x1f ;  /* 0x00001f100d0d7589 */ /* 0x0044e200000e0000 */
[----:B------:R-:W-:Y:S11]  /*32d0*/  BSSY.RECONVERGENT B0, `(.L_x_462) ;  /* 0x0000021000007945 */ /* 0x000ff60003800200 */
[----:B------:R-:W-:-:S02]  /*32e0*/  VOTE.ANY R12, PT, P0 ;  /* 0x00000000000c7806 */ /* 0x000fc400000e0100 */
[----:B------:R-:W-:Y:S02]  /*32f0*/  VOTE.ANY R15, PT, P1 ;  /* 0x00000000000f7806 */ /* 0x000fe400008e0100 */
[----:B------:R-:W-:Y:S02]  /*3300*/  @!P0 LOP3.LUT R12, RZ, R12, RZ, 0x33, !PT ;  /* 0x0000000cff0c8212 */ /* 0x000fe400078e33ff */
[----:B------:R-:W-:Y:S02]  /*3310*/  VOTE.ANY R17, PT, P2 ;  /* 0x0000000000117806 */ /* 0x000fe400010e0100 */
[----:B------:R-:W-:Y:S02]  /*3320*/  @!P1 LOP3.LUT R15, RZ, R15, RZ, 0x33, !PT ;  /* 0x0000000fff0f9212 */ /* 0x000fe400078e33ff */
[----:B------:R-:W-:Y:S02]  /*3330*/  @!P2 LOP3.LUT R17, RZ, R17, RZ, 0x33, !PT ;  /* 0x00000011ff11a212 */ /* 0x000fe400078e33ff */
[----:B------:R-:W-:-:S02]  /*3340*/  LOP3.LUT R12, R15, R12, RZ, 0xc0, !PT ;  /* 0x0000000c0f0c7212 */ /* 0x000fc400078ec0ff */
[----:B------:R-:W-:Y:S02]  /*3350*/  VOTE.ANY R15, PT, P3 ;  /* 0x00000000000f7806 */ /* 0x000fe400018e0100 */
[----:B------:R-:W-:Y:S02]  /*3360*/  LOP3.LUT R12, R17, R12, RZ, 0xc0, !PT ;  /* 0x0000000c110c7212 */ /* 0x000fe400078ec0ff */
[----:B------:R-:W-:Y:S02]  /*3370*/  LOP3.LUT P0, RZ, R21, 0x80, RZ, 0xc0, !PT ;  /* 0x0000008015ff7812 */ /* 0x000fe4000780c0ff */
[----:B------:R-:W-:Y:S02]  /*3380*/  VOTE.ANY R17, PT, P4 ;  /* 0x0000000000117806 */ /* 0x000fe400020e0100 */
[----:B------:R-:W-:Y:S02]  /*3390*/  @!P3 LOP3.LUT R15, RZ, R15, RZ, 0x33, !PT ;  /* 0x0000000fff0fb212 */ /* 0x000fe400078e33ff */
[----:B------:R-:W-:-:S02]  /*33a0*/  @!P4 LOP3.LUT R17, RZ, R17, RZ, 0x33, !PT ;  /* 0x00000011ff11c212 */ /* 0x000fc400078e33ff */
[----:B------:R-:W-:Y:S02]  /*33b0*/  LOP3.LUT R12, R15, R12, RZ, 0xc0, !PT ;  /* 0x0000000c0f0c7212 */ /* 0x000fe400078ec0ff */
[----:B------:R-:W-:Y:S02]  /*33c0*/  VOTE.ANY R15, PT, P5 ;  /* 0x00000000000f7806 */ /* 0x000fe400028e0100 */
[----:B------:R-:W-:Y:S02]  /*33d0*/  LOP3.LUT R12, R17, R12, RZ, 0xc0, !PT ;  /* 0x0000000c110c7212 */ /* 0x000fe400078ec0ff */
[----:B------:R-:W-:Y:S02]  /*33e0*/  VOTE.ANY R17, PT, P6 ;  /* 0x0000000000117806 */ /* 0x000fe400030e0100 */
[----:B------:R-:W-:Y:S02]  /*33f0*/  @!P5 LOP3.LUT R15, RZ, R15, RZ, 0x33, !PT ;  /* 0x0000000fff0fd212 */ /* 0x000fe400078e33ff */
[----:B------:R-:W-:-:S02]  /*3400*/  VOTE.ANY R19, PT, P0 ;  /* 0x0000000000137806 */ /* 0x000fc400000e0100 */
        /* <DEDUP_REMOVED lines=13> */
.L_x_463:
[----:B------:R-:W-:Y:S05]  /*34e0*/  BSYNC.RECONVERGENT B0 ;  /* 0x0000000000007941 */ /* 0x000fea0003800200 */
.L_x_462:
        /* <DEDUP_REMOVED lines=27> */
[----:B------:R-:W-:Y:S01]  /*36a0*/  LOP3.LUT R14, R19, R14, RZ, 0xc0, !PT ;  /* 0x0000000e130e7212 */ /* 0x000fe200078ec0ff */
[----:B------:R-:W-:-:S03]  /*36b0*/  IMAD.MOV.U32 R19, RZ, RZ, RZ ;  /* 0x000000ffff137224 */ /* 0x000fc600078e00ff */
[----:B------:R-:W-:-:S04]  /*36c0*/  LOP3.LUT R21, R21, R14, RZ, 0xc0, !PT ;  /* 0x0000000e15157212 */ /* 0x000fc800078ec0ff */
[----:B------:R-:W4:Y:S01]  /*36d0*/  FLO.U32 R20, R21 ;  /* 0x0000001500147300 */ /* 0x000f2200000e0000 */
[----:B------:R-:W-:-:S07]  /*36e0*/  LOP3.LUT R14, R84, R21, RZ, 0xc0, !PT ;  /* 0x00000015540e7212 */ /* 0x000fce00078ec0ff */
[----:B------:R-:W0:Y:S01]  /*36f0*/  POPC R14, R14 ;  /* 0x0000000e000e7309 */ /* 0x000e220000000000 */
[----:B----4-:R-:W-:-:S13]  /*3700*/  ISETP.NE.AND P0, PT, R52, R20, PT ;  /* 0x000000143400720c */ /* 0x010fda0003f05270 */
[----:B0-23--:R-:W-:Y:S05]  /*3710*/  @P0 BRA `(.L_x_465) ;  /* 0x0000000000080947 */ /* 0x00dfea0003800000 */
[----:B------:R-:W-:-:S05]  /*3720*/  IMAD R9, R9, 0x4, R54 ;  /* 0x0000000409097824 */ /* 0x000fca00078e0236 */
[----:B------:R0:W2:Y:S02]  /*3730*/  ATOMS.ADD R19, [R9], R14 ;  /* 0x0000000e0913738c */ /* 0x0000a40000000000 */
.L_x_465:
[----:B------:R-:W-:Y:S05]  /*3740*/  BSYNC.RECONVERGENT B0 ;  /* 0x0000000000007941 */ /* 0x000fea0003800200 */
.L_x_464:
[----:B------:R-:W-:Y:S01]  /*3750*/  R2P PR, R85, 0x7f ;  /* 0x0000007f55007804 */ /* 0x000fe20000000000 */
[----:B--2---:R2:W3:Y:S01]  /*3760*/  SHFL.IDX PT, R19, R19, R20, 0x1f ;  /* 0x00001f1413137589 */ /* 0x0044e200000e0000 */
[----:B------:R-:W-:Y:S01]  /*3770*/  SHF.R.U64 R17, R40, UR6, R63 ;  /* 0x0000000628117c19 */ /* 0x000fe2000800123f */
[----:B------:R-:W-:Y:S01]  /*3780*/  BSSY.RECONVERGENT B0, `(.L_x_466) ;  /* 0x0000022000007945 */ /* 0x000fe20003800200 */
[----:B------:R-:W-:Y:S02]  /*3790*/  IMAD.MOV.U32 R21, RZ, RZ, RZ ;  /* 0x000000ffff157224 */ /* 0x000fe400078e00ff */
[----:B------:R-:W-:-:S07]  /*37a0*/  LOP3.LUT R87, R17, UR5, RZ, 0x30, !PT ;  /* 0x0000000511577c12 */ /* 0x000fce000f8e30ff */
[----:B0-----:R-:W-:Y:S02]  /*37b0*/  VOTE.ANY R9, PT, P0 ;  /* 0x0000000000097806 */ /* 0x001fe400000e0100 */
[----:B------:R-:W-:Y:S02]  /*37c0*/  VOTE.ANY R16, PT, P1 ;  /* 0x0000000000107806 */ /* 0x000fe400008e0100 */
[----:B------:R-:W-:Y:S02]  /*37d0*/  @!P0 LOP3.LUT R9, RZ, R9, RZ, 0x33, !PT ;  /* 0x00000009ff098212 */ /* 0x000fe400078e33ff */
[----:B------:R-:W-:Y:S02]  /*37e0*/  @!P1 LOP3.LUT R16, RZ, R16, RZ, 0x33, !PT ;  /* 0x00000010ff109212 */ /* 0x000fe400078e33ff */
[----:B------:R-:W-:Y:S02]  /*37f0*/  VOTE.ANY R18, PT, P2 ;  /* 0x0000000000127806 */ /* 0x000fe400010e0100 */
[----:B------:R-:W-:-:S02]  /*3800*/  LOP3.LUT R9, R16, R9, RZ, 0xc0, !PT ;  /* 0x0000000910097212 */ /* 0x000fc400078ec0ff */
[----:B------:R-:W-:Y:S02]  /*3810*/  @!P2 LOP3.LUT R18, RZ, R18, RZ, 0x33, !PT ;  /* 0x00000012ff12a212 */ /* 0x000fe400078e33ff */
[----:B------:R-:W-:Y:S02]  /*3820*/  VOTE.ANY R16, PT, P3 ;  /* 0x0000000000107806 */ /* 0x000fe400018e0100 */
[----:B------:R-:W-:Y:S02]  /*3830*/  LOP3.LUT R9, R18, R9, RZ, 0xc0, !PT ;  /* 0x0000000912097212 */ /* 0x000fe400078ec0ff */
[----:B------:R-:W-:Y:S02]  /*3840*/  @!P3 LOP3.LUT R16, RZ, R16, RZ, 0x33, !PT ;  /* 0x00000010ff10b212 */ /* 0x000fe400078e33ff */
[----:B------:R-:W-:Y:S02]  /*3850*/  LOP3.LUT P0, RZ, R85, 0x80, RZ, 0xc0, !PT ;  /* 0x0000008055ff7812 */ /* 0x000fe4000780c0ff */
[----:B------:R-:W-:-:S02]  /*3860*/  LOP3.LUT R9, R16, R9, RZ, 0xc0, !PT ;  /* 0x0000000910097212 */ /* 0x000fc400078ec0ff */
[----:B------:R-:W-:Y:S02]  /*3870*/  VOTE.ANY R16, PT, P4 ;  /* 0x0000000000107806 */ /* 0x000fe400020e0100 */
[----:B------:R-:W-:Y:S02]  /*3880*/  VOTE.ANY R18, PT, P5 ;  /* 0x0000000000127806 */ /* 0x000fe400028e0100 */
[----:B------:R-:W-:Y:S02]  /*3890*/  @!P4 LOP3.LUT R16, RZ, R16, RZ, 0x33, !PT ;  /* 0x00000010ff10c212 */ /* 0x000fe400078e33ff */
[----:B------:R-:W-:Y:S02]  /*38a0*/  @!P5 LOP3.LUT R18, RZ, R18, RZ, 0x33, !PT ;  /* 0x00000012ff12d212 */ /* 0x000fe400078e33ff */
[----:B------:R-:W-:Y:S02]  /*38b0*/  LOP3.LUT R9, R16, R9, RZ, 0xc0, !PT ;  /* 0x0000000910097212 */ /* 0x000fe400078ec0ff */
[----:B------:R-:W-:-:S02]  /*38c0*/  VOTE.ANY R16, PT, P6 ;  /* 0x0000000000107806 */ /* 0x000fc400030e0100 */
[----:B------:R-:W-:Y:S02]  /*38d0*/  LOP3.LUT R9, R18, R9, RZ, 0xc0, !PT ;  /* 0x0000000912097212 */ /* 0x000fe400078ec0ff */
[----:B------:R-:W-:Y:S02]  /*38e0*/  @!P6 LOP3.LUT R16, RZ, R16, RZ, 0x33, !PT ;  /* 0x00000010ff10e212 */ /* 0x000fe400078e33ff */
[----:B------:R-:W-:Y:S02]  /*38f0*/  VOTE.ANY R18, PT, P0 ;  /* 0x0000000000127806 */ /* 0x000fe400000e0100 */
[----:B------:R-:W-:Y:S02]  /*3900*/  LOP3.LUT R9, R16, R9, RZ, 0xc0, !PT ;  /* 0x0000000910097212 */ /* 0x000fe400078ec0ff */
[----:B------:R-:W-:-:S04]  /*3910*/  @!P0 LOP3.LUT R18, RZ, R18, RZ, 0x33, !PT ;  /* 0x00000012ff128212 */ /* 0x000fc800078e33ff */
[----:B------:R-:W-:-:S04]  /*3920*/  LOP3.LUT R9, R18, R9, RZ, 0xc0, !PT ;  /* 0x0000000912097212 */ /* 0x000fc800078ec0ff */
[----:B------:R-:W0:Y:S01]  /*3930*/  FLO.U32 R86, R9 ;  /* 0x0000000900567300 */ /* 0x000e2200000e0000 */
[----:B------:R-:W-:-:S07]  /*3940*/  LOP3.LUT R16, R84, R9, RZ, 0xc0, !PT ;  /* 0x0000000954107212 */ /* 0x000fce00078ec0ff */
[----:B------:R-:W4:Y:S01]  /*3950*/  POPC R16, R16 ;  /* 0x0000001000107309 */ /* 0x000f220000000000 */
[----:B0-----:R-:W-:-:S13]  /*3960*/  ISETP.NE.AND P0, PT, R52, R86, PT ;  /* 0x000000563400720c */ /* 0x001fda0003f05270 */
[----:B--234-:R-:W-:Y:S05]  /*3970*/  @P0 BRA `(.L_x_467) ;  /* 0x0000000000080947 */ /* 0x01cfea0003800000 */
[----:B------:R-:W-:-:S06]  /*3980*/  IMAD R21, R85, 0x4, R54 ;  /* 0x0000000455157824 */ /* 0x000fcc00078e0236 */
[----:B------:R0:W2:Y:S02]  /*3990*/  ATOMS.ADD R21, [R21], R16 ;  /* 0x000000101515738c */ /* 0x0000a40000000000 */
.L_x_467:
[----:B------:R-:W-:Y:S05]  /*39a0*/  BSYNC.RECONVERGENT B0 ;  /* 0x0000000000007941 */ /* 0x000fea0003800200 */
.L_x_466:
        /* <DEDUP_REMOVED lines=37> */
.L_x_469:
[----:B------:R-:W-:Y:S05]  /*3c00*/  BSYNC.RECONVERGENT B0 ;  /* 0x0000000000007941 */ /* 0x000fea0003800200 */
.L_x_468:
[----:B------:R-:W-:Y:S01]  /*3c10*/  R2P PR, R91, 0x7f ;  /* 0x0000007f5b007804 */ /* 0x000fe20000000000 */
[----:B--2---:R2:W3:Y:S01]  /*3c20*/  SHFL.IDX PT, R20, R20, R89, 0x1f ;  /* 0x00001f5914147589 */ /* 0x0044e200000e0000 */
[----:B------:R-:W-:Y:S01]  /*3c30*/  SHF.R.U64 R85, R36, UR6, R67 ;  /* 0x0000000624557c19 */ /* 0x000fe20008001243 */
[----:B------:R-:W-:Y:S03]  /*3c40*/  BSSY.RECONVERGENT B0, `(.L_x_470) ;  /* 0x0000022000007945 */ /* 0x000fe60003800200 */
[----:B------:R-:W-:Y:S01]  /*3c50*/  LOP3.LUT R93, R85, UR5, RZ, 0x30, !PT ;  /* 0x00000005555d7c12 */ /* 0x000fe2000f8e30ff */
[----:B------:R-:W-:-:S06]  /*3c60*/  IMAD.MOV.U32 R85, RZ, RZ, RZ ;  /* 0x000000ffff557224 */ /* 0x000fcc00078e00ff */
        /* <DEDUP_REMOVED lines=31> */
.L_x_471:
[----:B------:R-:W-:Y:S05]  /*3e60*/  BSYNC.RECONVERGENT B0 ;  /* 0x0000000000007941 */ /* 0x000fea0003800200 */
.L_x_470:
[----:B------:R-:W-:Y:S01]  /*3e70*/  R2P PR, R93, 0x7f ;  /* 0x0000007f5d007804 */ /* 0x000fe20000000000 */
[----:B-1----:R-:W-:Y:S01]  /*3e80*/  IMAD.IADD R8, R8, 0x1, R11 ;  /* 0x0000000108087824 */ /* 0x002fe200078e020b */
[----:B--2---:R1:W2:Y:S01]  /*3e90*/  SHFL.IDX PT, R85, R85, R87, 0x1f ;  /* 0x00001f5755557589 */ /* 0x0042a200000e0000 */
[----:B------:R-:W-:Y:S10]  /*3ea0*/  BSSY.RECONVERGENT B0, `(.L_x_472) ;  /* 0x0000024000007945 */ /* 0x000ff40003800200 */
        /* <DEDUP_REMOVED lines=25> */
[----:B------:R-:W-:Y:S02]  /*4040*/  SHF.R.U64 R13, R32, UR6, R69 ;  /* 0x00000006200d7c19 */ /* 0x000fe40008001245 */
[----:B------:R-:W3:Y:S01]  /*4050*/  FLO.U32 R86, R11 ;  /* 0x0000000b00567300 */ /* 0x000ee200000e0000 */
[----:B------:R-:W-:Y:S02]  /*4060*/  LOP3.LUT R10, R84, R11, RZ, 0xc0, !PT ;  /* 0x0000000b540a7212 */ /* 0x000fe400078ec0ff */
[----:B------:R-:W-:Y:S01]  /*4070*/  LOP3.LUT R89, R13, UR5, RZ, 0x30, !PT ;  /* 0x000000050d597c12 */ /* 0x000fe2000f8e30ff */
[----:B------:R-:W-:-:S04]  /*4080*/  IMAD.MOV.U32 R13, RZ, RZ, RZ ;  /* 0x000000ffff0d7224 */ /* 0x000fc800078e00ff */
[----:B------:R1:W4:Y:S01]  /*4090*/  POPC R88, R10 ;  /* 0x0000000a00587309 */ /* 0x0003220000000000 */
[----:B---3--:R-:W-:-:S13]  /*40a0*/  ISETP.NE.AND P0, PT, R52, R86, PT ;  /* 0x000000563400720c */ /* 0x008fda0003f05270 */
[----:B-12-4-:R-:W-:Y:S05]  /*40b0*/  @P0 BRA `(.L_x_473) ;  /* 0x0000000000080947 */ /* 0x016fea0003800000 */
[----:B------:R-:W-:-:S06]  /*40c0*/  IMAD R13, R93, 0x4, R54 ;  /* 0x000000045d0d7824 */ /* 0x000fcc00078e0236 */
[----:B------:R1:W2:Y:S02]  /*40d0*/  ATOMS.ADD R13, [R13], R88 ;  /* 0x000000580d0d738c */ /* 0x0002a40000000000 */
.L_x_473:
[----:B------:R-:W-:Y:S05]  /*40e0*/  BSYNC.RECONVERGENT B0 ;  /* 0x0000000000007941 */ /* 0x000fea0003800200 */
.L_x_472:
[----:B------:R-:W-:Y:S01]  /*40f0*/  R2P PR, R89, 0x7f ;  /* 0x0000007f59007804 */ /* 0x000fe20000000000 */
[----:B------:R-:W-:Y:S01]  /*4100*/  IMAD.IADD R10, R12, 0x1, R15 ;  /* 0x000000010c0a7824 */ /* 0x000fe200078e020f */
[----:B------:R-:W-:Y:S01]  /*4110*/  BSSY.RECONVERGENT B0, `(.L_x_474) ;  /* 0x0000025000007945 */ /* 0x000fe20003800200 */
[----:B--2---:R2:W3:Y:S10]  /*4120*/  SHFL.IDX PT, R15, R13, R86, 0x1f ;  /* 0x00001f560d0f7589 */ /* 0x0044f400000e0000 */
        /* <DEDUP_REMOVED lines=26> */
[----:B------:R-:W4:Y:S01]  /*42d0*/  FLO.U32 R91, R87 ;  /* 0x00000057005b7300 */ /* 0x000f2200000e0000 */
[----:B------:R-:W-:Y:S02]  /*42e0*/  LOP3.LUT R12, R84, R87, RZ, 0xc0, !PT ;  /* 0x00000057540c7212 */ /* 0x000fe400078ec0ff */
[----:B------:R-:W-:Y:S01]  /*42f0*/  LOP3.LUT R93, R14, UR5, RZ, 0x30, !PT ;  /* 0x000000050e5d7c12 */ /* 0x000fe2000f8e30ff */
[----:B------:R-:W-:-:S04]  /*4300*/  IMAD.MOV.U32 R14, RZ, RZ, RZ ;  /* 0x000000ffff0e7224 */ /* 0x000fc800078e00ff */
[----:B------:R2:W0:Y:S01]  /*4310*/  POPC R90, R12 ;  /* 0x0000000c005a7309 */ /* 0x0004220000000000 */
[----:B----4-:R-:W-:-:S13]  /*4320*/  ISETP.NE.AND P0, PT, R52, R91, PT ;  /* 0x0000005b3400720c */ /* 0x010fda0003f05270 */
[----:B0-23--:R-:W-:Y:S05]  /*4330*/  @P0 BRA `(.L_x_475) ;  /* 0x0000000000080947 */ /* 0x00dfea0003800000 */
[----:B------:R-:W-:-:S06]  /*4340*/  IMAD R14, R89, 0x4, R54 ;  /* 0x00000004590e7824 */ /* 0x000fcc00078e0236 */
[----:B------:R0:W2:Y:S02]  /*4350*/  ATOMS.ADD R14, [R14], R90 ;  /* 0x0000005a0e0e738c */ /* 0x0000a40000000000 */
.L_x_475:
[----:B------:R-:W-:Y:S05]  /*4360*/  BSYNC.RECONVERGENT B0 ;  /* 0x0000000000007941 */ /* 0x000fea0003800200 */
.L_x_474:
[----:B------:R-:W-:Y:S01]  /*4370*/  R2P PR, R93, 0x7f ;  /* 0x0000007f5d007804 */ /* 0x000fe20000000000 */
[----:B------:R-:W-:Y:S01]  /*4380*/  IMAD.IADD R12, R16, 0x1, R21 ;  /* 0x00000001100c7824 */ /* 0x000fe200078e0215 */
[----:B--2---:R2:W3:Y:S01]  /*4390*/  SHFL.IDX PT, R19, R14, R91, 0x1f ;  /* 0x00001f5b0e137589 */ /* 0x0044e200000e0000 */
        /* <DEDUP_REMOVED lines=36> */
.L_x_477:
[----:B------:R-:W-:Y:S05]  /*45e0*/  BSYNC.RECONVERGENT B0 ;  /* 0x0000000000007941 */ /* 0x000fea0003800200 */
.L_x_476:
[----:B------:R-:W-:Y:S01]  /*45f0*/  R2P PR, R87, 0x7f ;  /* 0x0000007f57007804 */ /* 0x000fe20000000000 */
[----:B------:R-:W-:Y:S01]  /*4600*/  IMAD.IADD R14, R18, 0x1, R85 ;  /* 0x00000001120e7824 */ /* 0x000fe200078e0255 */
[----:B--2---:R2:W3:Y:S01]  /*4610*/  SHFL.IDX PT, R17, R17, R86, 0x1f ;  /* 0x00001f5611117589 */ /* 0x0044e200000e0000 */
[----:B------:R-:W-:Y:S01]  /*4620*/  IMAD.IADD R18, R88, 0x1, R15 ;  /* 0x0000000158127824 */ /* 0x000fe200078e020f */
[----:B------:R-:W-:Y:S09]  /*4630*/  BSSY.RECONVERGENT B0, `(.L_x_478) ;  /* 0x0000023000007945 */ /* 0x000ff20003800200 */
        /* <DEDUP_REMOVED lines=34> */
.L_x_479:
[----:B------:R-:W-:Y:S05]  /*4860*/  BSYNC.RECONVERGENT B0 ;  /* 0x0000000000007941 */ /* 0x000fea0003800200 */
.L_x_478:
[----:B------:R-:W-:Y:S01]  /*4870*/  R2P PR, R91, 0x7f ;  /* 0x0000007f5b007804 */ /* 0x000fe20000000000 */
[----:B--2---:R2:W3:Y:S01]  /*4880*/  SHFL.IDX PT, R16, R16, R85, 0x1f ;  /* 0x00001f5510107589 */ /* 0x0044e200000e0000 */
[----:B------:R-:W-:Y:S01]  /*4890*/  SHF.R.U64 R21, R24, UR6, R77 ;  /* 0x0000000618157c19 */ /* 0x000fe2000800124d */
[----:B------:R-:W-:Y:S01]  /*48a0*/  BSSY.RECONVERGENT B0, `(.L_x_480) ;  /* 0x0000024000007945 */ /* 0x000fe20003800200 */
[----:B------:R-:W-:Y:S02]  /*48b0*/  IMAD.IADD R19, R90, 0x1, R19 ;  /* 0x000000015a137824 */ /* 0x000fe400078e0213 */
        /* <DEDUP_REMOVED lines=26> */
[----:B------:R-:W-:-:S03]  /*4a60*/  IMAD.IADD R20, R92, 0x1, R17 ;  /* 0x000000015c147824 */ /* 0x000fc600078e0211 */
[----:B------:R-:W4:Y:S01]  /*4a70*/  FLO.U32 R87, R15 ;  /* 0x0000000f00577300 */ /* 0x000f2200000e0000 */
[----:B------:R-:W-:-:S07]  /*4a80*/  LOP3.LUT R17, R84, R15, RZ, 0xc0, !PT ;  /* 0x0000000f54117212 */ /* 0x000fce00078ec0ff */
[----:B-1----:R2:W1:Y:S01]  /*4a90*/  POPC R88, R17 ;  /* 0x0000001100587309 */ /* 0x0024620000000000 */
[----:B----4-:R-:W-:-:S13]  /*4aa0*/  ISETP.NE.AND P0, PT, R52, R87, PT ;  /* 0x000000573400720c */ /* 0x010fda0003f05270 */
[----:B-123--:R-:W-:Y:S05]  /*4ab0*/  @P0 BRA `(.L_x_481) ;  /* 0x0000000000080947 */ /* 0x00efea0003800000 */
[----:B------:R-:W-:-:S06]  /*4ac0*/  IMAD R21, R91, 0x4, R54 ;  /* 0x000000045b157824 */ /* 0x000fcc00078e0236 */
[----:B------:R1:W2:Y:S02]  /*4ad0*/  ATOMS.ADD R21, [R21], R88 ;  /* 0x000000581515738c */ /* 0x0002a40000000000 */
.L_x_481:
[----:B------:R-:W-:Y:S05]  /*4ae0*/  BSYNC.RECONVERGENT B0 ;  /* 0x0000000000007941 */ /* 0x000fea0003800200 */
.L_x_480:
[----:B------:R-:W-:Y:S01]  /*4af0*/  R2P PR, R93, 0x7f ;  /* 0x0000007f5d007804 */ /* 0x000fe20000000000 */
[----:B--2---:R2:W3:Y:S01]  /*4b00*/  SHFL.IDX PT, R15, R21, R87, 0x1f ;  /* 0x00001f57150f7589 */ /* 0x0044e200000e0000 */
[----:B------:R-:W-:Y:S01]  /*4b10*/  SHF.R.U64 R85, R22, UR6, R79 ;  /* 0x0000000616557c19 */ /* 0x000fe2000800124f */
[----:B------:R-:W-:Y:S01]  /*4b20*/  BSSY.RECONVERGENT B0, `(.L_x_482) ;  /* 0x0000024000007945 */ /* 0x000fe20003800200 */
[----:B--2---:R-:W-:Y:S02]  /*4b30*/  IMAD.IADD R21, R89, 0x1, R16 ;  /* 0x0000000159157824 */ /* 0x004fe400078e0210 */
[----:B0-----:R-:W-:Y:S01]  /*4b40*/  LOP3.LUT R89, R85, UR5, RZ, 0x30, !PT ;  /* 0x0000000555597c12 */ /* 0x001fe2000f8e30ff */
[----:B------:R-:W-:-:S06]  /*4b50*/  IMAD.MOV.U32 R85, RZ, RZ, RZ ;  /* 0x000000ffff557224 */ /* 0x000fcc00078e00ff */
[----:B------:R-:W-:Y:S02]  /*4b60*/  VOTE.ANY R17, PT, P0 ;  /* 0x0000000000117806 */ /* 0x000fe400000e0100 */
[----:B------:R-:W-:Y:S02]  /*4b70*/  VOTE.ANY R86, PT, P1 ;  /* 0x0000000000567806 */ /* 0x000fe400008e0100 */
[----:B------:R-:W-:Y:S02]  /*4b80*/  @!P0 LOP3.LUT R17, RZ, R17, RZ, 0x33, !PT ;  /* 0x00000011ff118212 */ /* 0x000fe400078e33ff */
[----:B------:R-:W-:Y:S02]  /*4b90*/  @!P1 LOP3.LUT R86, RZ, R86, RZ, 0x33, !PT ;  /* 0x00000056ff569212 */ /* 0x000fe400078e33ff */
[----:B------:R-:W-:Y:S02]  /*4ba0*/  LOP3.LUT P0, RZ, R93, 0x80, RZ, 0xc0, !PT ;  /* 0x000000805dff7812 */ /* 0x000fe4000780c0ff */
[----:B------:R-:W-:Y:S01]  /*4bb0*/  LOP3.LUT R17, R86, R17, RZ, 0xc0, !PT ;  /* 0x0000001156117212 */ /* 0x000fe200078ec0ff */
[----:B---3--:R-:W-:Y:S01]  /*4bc0*/  IMAD.IADD R15, R88, 0x1, R15 ;  /* 0x00000001580f7824 */ /* 0x008fe200078e020f */
        /* <DEDUP_REMOVED lines=20> */
[----:B-1----:R1:W2:Y:S01]  /*4d10*/  POPC R88, R16 ;  /* 0x0000001000587309 */ /* 0x0022a20000000000 */
[----:B0-----:R-:W-:-:S13]  /*4d20*/  ISETP.NE.AND P0, PT, R52, R87, PT ;  /* 0x000000573400720c */ /* 0x001fda0003f05270 */
[----:B-12---:R-:W-:Y:S05]  /*4d30*/  @P0 BRA `(.L_x_483) ;  /* 0x0000000000080947 */ /* 0x006fea0003800000 */
[----:B------:R-:W-:-:S06]  /*4d40*/  IMAD R85, R93, 0x4, R54 ;  /* 0x000000045d557824 */ /* 0x000fcc00078e0236 */
[----:B------:R0:W1:Y:S02]  /*4d50*/  ATOMS.ADD R85, [R85], R88 ;  /* 0x000000585555738c */ /* 0x0000640000000000 */
.L_x_483:
[----:B------:R-:W-:Y:S05]  /*4d60*/  BSYNC.RECONVERGENT B0 ;  /* 0x0000000000007941 */ /* 0x000fea0003800200 */
.L_x_482:
[----:B------:R-:W-:Y:S01]  /*4d70*/  R2P PR, R89, 0x7f ;  /* 0x0000007f59007804 */ /* 0x000fe20000000000 */
[----:B-1----:R-:W1:Y:S01]  /*4d80*/  SHFL.IDX PT, R16, R85, R87, 0x1f ;  /* 0x00001f5755107589 */ /* 0x002e6200000e0000 */
[----:B------:R-:W-:Y:S11]  /*4d90*/  BSSY.RECONVERGENT B0, `(.L_x_484) ;  /* 0x0000022000007945 */ /* 0x000ff60003800200 */
[----:B------:R-:W-:-:S02]  /*4da0*/  VOTE.ANY R17, PT, P0 ;  /* 0x0000000000117806 */ /* 0x000fc400000e0100 */
[----:B------:R-:W-:Y:S02]  /*4db0*/  VOTE.ANY R86, PT, P1 ;  /* 0x0000000000567806 */ /* 0x000fe400008e0100 */
[----:B------:R-:W-:Y:S02]  /*4dc0*/  @!P0 LOP3.LUT R17, RZ, R17, RZ, 0x33, !PT ;  /* 0x00000011ff118212 */ /* 0x000fe400078e33ff */
[----:B------:R-:W-:Y:S02]  /*4dd0*/  @!P1 LOP3.LUT R86, RZ, R86, RZ, 0x33, !PT ;  /* 0x00000056ff569212 */ /* 0x000fe400078e33ff */
[----:B------:R-:W-:Y:S02]  /*4de0*/  LOP3.LUT P0, RZ, R89, 0x80, RZ, 0xc0, !PT ;  /* 0x0000008059ff7812 */ /* 0x000fe4000780c0ff */
[----:B------:R-:W-:Y:S02]  /*4df0*/  LOP3.LUT R17, R86, R17, RZ, 0xc0, !PT ;  /* 0x0000001156117212 */ /* 0x000fe400078ec0ff */
[----:B------:R-:W-:Y:S01]  /*4e00*/  VOTE.ANY R86, PT, P2 ;  /* 0x0000000000567806 */ /* 0x000fe200010e0100 */
[----:B-1----:R-:W-:-:S03]  /*4e10*/  IMAD.IADD R16, R88, 0x1, R16 ;  /* 0x0000000158107824 */ /* 0x002fc600078e0210 */
        /* <DEDUP_REMOVED lines=17> */
[----:B------:R-:W-:-:S03]  /*4f30*/  IMAD.MOV.U32 R86, RZ, RZ, RZ ;  /* 0x000000ffff567224 */ /* 0x000fc600078e00ff */
[----:B------:R-:W1:Y:S01]  /*4f40*/  FLO.U32 R87, R17 ;  /* 0x0000001100577300 */ /* 0x000e6200000e0000 */
[----:B------:R-:W-:-:S07]  /*4f50*/  LOP3.LUT R85, R84, R17, RZ, 0xc0, !PT ;  /* 0x0000001154557212 */ /* 0x000fce00078ec0ff */
[----:B0-----:R0:W2:Y:S01]  /*4f60*/  POPC R88, R85 ;  /* 0x0000005500587309 */ /* 0x0010a20000000000 */
[----:B-1----:R-:W-:-:S13]  /*4f70*/  ISETP.NE.AND P0, PT, R52, R87, PT ;  /* 0x000000573400720c */ /* 0x002fda0003f05270 */
[----:B0-2---:R-:W-:Y:S05]  /*4f80*/  @P0 BRA `(.L_x_485) ;  /* 0x0000000000080947 */ /* 0x005fea0003800000 */
[----:B------:R-:W-:-:S06]  /*4f90*/  IMAD R86, R89, 0x4, R54 ;  /* 0x0000000459567824 */ /* 0x000fcc00078e0236 */
[----:B------:R0:W1:Y:S02]  /*4fa0*/  ATOMS.ADD R86, [R86], R88 ;  /* 0x000000585656738c */ /* 0x0000640000000000 */
.L_x_485:
[----:B------:R-:W-:Y:S05]  /*4fb0*/  BSYNC.RECONVERGENT B0 ;  /* 0x0000000000007941 */ /* 0x000fea0003800200 */
.L_x_484:
[----:B-1----:R-:W1:Y:S01]  /*4fc0*/  SHFL.IDX PT, R17, R86, R87, 0x1f ;  /* 0x00001f5756117589 */ /* 0x002e6200000e0000 */
[----:B------:R-:W-:Y:S01]  /*4fd0*/  SHF.R.U64 R85, R34, UR6, R81 ;  /* 0x0000000622557c19 */ /* 0x000fe20008001251 */
[----:B------:R-:W-:Y:S03]  /*4fe0*/  BSSY.RECONVERGENT B0, `(.L_x_486) ;  /* 0x0000024000007945 */ /* 0x000fe60003800200 */
[----:B------:R-:W-:-:S04]  /*4ff0*/  LOP3.LUT R89, R85, UR5, RZ, 0x30, !PT ;  /* 0x0000000555597c12 */ /* 0x000fc8000f8e30ff */
[----:B------:R-:W-:-:S13]  /*5000*/  R2P PR, R89, 0x7f ;  /* 0x0000007f59007804 */ /* 0x000fda0000000000 */
[----:B------:R-:W-:Y:S01]  /*5010*/  VOTE.ANY R85, PT, P0 ;  /* 0x0000000000557806 */ /* 0x000fe200000e0100 */
[----:B-1----:R-:W-:Y:S01]  /*5020*/  IMAD.IADD R17, R88, 0x1, R17 ;  /* 0x0000000158117824 */ /* 0x002fe200078e0211 */
[----:B0-----:R-:W-:Y:S02]  /*5030*/  VOTE.ANY R88, PT, P1 ;  /* 0x0000000000587806 */ /* 0x001fe400008e0100 */
[----:B------:R-:W-:Y:S02]  /*5040*/  @!P0 LOP3.LUT R85, RZ, R85, RZ, 0x33, !PT ;  /* 0x00000055ff558212 */ /* 0x000fe400078e33ff */
[----:B------:R-:W-:Y:S02]  /*5050*/  @!P1 LOP3.LUT R88, RZ, R88, RZ, 0x33, !PT ;  /* 0x00000058ff589212 */ /* 0x000fe400078e33ff */
[----:B------:R-:W-:Y:S02]  /*5060*/  VOTE.ANY R86, PT, P3 ;  /* 0x0000000000567806 */ /* 0x000fe400018e0100 */
[----:B------:R-:W-:-:S02]  /*5070*/  LOP3.LUT R85, R88, R85, RZ, 0xc0, !PT ;  /* 0x0000005558557212 */ /* 0x000fc400078ec0ff */
[----:B------:R-:W-:Y:S02]  /*5080*/  VOTE.ANY R88, PT, P2 ;  /* 0x0000000000587806 */ /* 0x000fe400010e0100 */
[----:B------:R-:W-:Y:S02]  /*5090*/  @!P3 LOP3.LUT R86, RZ, R86, RZ, 0x33, !PT ;  /* 0x00000056ff56b212 */ /* 0x000fe400078e33ff */
[----:B------:R-:W-:Y:S02]  /*50a0*/  @!P2 LOP3.LUT R88, RZ, R88, RZ, 0x33, !PT ;  /* 0x00000058ff58a212 */ /* 0x000fe400078e33ff */
[----:B------:R-:W-:Y:S02]  /*50b0*/  LOP3.LUT P0, RZ, R89, 0x80, RZ, 0xc0, !PT ;  /* 0x0000008059ff7812 */ /* 0x000fe4000780c0ff */
[----:B------:R-:W-:-:S04]  /*50c0*/  LOP3.LUT R85, R88, R85, RZ, 0xc0, !PT ;  /* 0x0000005558557212 */ /* 0x000fc800078ec0ff */
        /* <DEDUP_REMOVED lines=14> */
[----:B------:R-:W0:Y:S01]  /*51b0*/  FLO.U32 R87, R85 ;  /* 0x0000005500577300 */ /* 0x000e2200000e0000 */
[----:B------:R-:W-:-:S07]  /*51c0*/  LOP3.LUT R84, R84, R85, RZ, 0xc0, !PT ;  /* 0x0000005554547212 */ /* 0x000fce00078ec0ff */
[----:B------:R1:W2:Y:S01]  /*51d0*/  POPC R91, R84 ;  /* 0x00000054005b7309 */ /* 0x0002a20000000000 */
[----:B0-----:R-:W-:-:S13]  /*51e0*/  ISETP.NE.AND P0, PT, R52, R87, PT ;  /* 0x000000573400720c */ /* 0x001fda0003f05270 */
[----:B-12---:R-:W-:Y:S05]  /*51f0*/  @P0 BRA `(.L_x_487) ;  /* 0x0000000000080947 */ /* 0x006fea0003800000 */
[----:B------:R-:W-:-:S06]  /*5200*/  IMAD R86, R89, 0x4, R54 ;  /* 0x0000000459567824 */ /* 0x000fcc00078e0236 */
[----:B------:R0:W1:Y:S02]  /*5210*/  ATOMS.ADD R86, [R86], R91 ;  /* 0x0000005b5656738c */ /* 0x0000640000000000 */
.L_x_487:
[----:B------:R-:W-:Y:S05]  /*5220*/  BSYNC.RECONVERGENT B0 ;  /* 0x0000000000007941 */ /* 0x000fea0003800200 */
.L_x_486:
[----:B------:R-:W-:Y:S01]  /*5230*/  BAR.SYNC.DEFER_BLOCKING 0x0 ;  /* 0x0000000000007b1d */ /* 0x000fe20000010000 */
[----:B------:R-:W-:Y:S01]  /*5240*/  IMAD.MOV.U32 R60, RZ, RZ, R50 ;  /* 0x000000ffff3c7224 */ /* 0x000fe200078e0032 */
[----:B------:R-:W-:Y:S01]  /*5250*/  LEA R23, R8, UR4, 0x3 ;  /* 0x0000000408177c11 */ /* 0x000fe2000f8e18ff */
[----:B------:R-:W-:Y:S01]  /*5260*/  IMAD.MOV.U32 R52, RZ, RZ, R48 ;  /* 0x000000ffff347224 */ /* 0x000fe200078e0030 */
[----:B------:R-:W-:Y:S01]  /*5270*/  LEA R27, R9, UR4, 0x3 ;  /* 0x00000004091b7c11 */ /* 0x000fe2000f8e18ff */
[----:B------:R-:W-:Y:S01]  /*5280*/  IMAD.MOV.U32 R54, RZ, RZ, R46 ;  /* 0x000000ffff367224 */ /* 0x000fe200078e002e */
[----:B------:R-:W-:Y:S01]  /*5290*/  LEA R29, R10, UR4, 0x3 ;  /* 0x000000040a1d7c11 */ /* 0x000fe2000f8e18ff */
[----:B------:R-:W-:Y:S01]  /*52a0*/  IMAD.MOV.U32 R56, RZ, RZ, R44 ;  /* 0x000000ffff387224 */ /* 0x000fe200078e002c */
[----:B-1----:R-:W1:Y:S01]  /*52b0*/  SHFL.IDX PT, R86, R86, R87, 0x1f ;  /* 0x00001f5756567589 */ /* 0x002e6200000e0000 */
        /* <DEDUP_REMOVED lines=8> */
[----:B------:R-:W-:Y:S01]  /*5340*/  ISETP.NE.AND P0, PT, R74, RZ, PT ;  /* 0x000000ff4a00720c */ /* 0x000fe20003f05270 */
[----:B------:R-:W-:Y:S01]  /*5350*/  IMAD.MOV.U32 R76, RZ, RZ, R24 ;  /* 0x000000ffff4c7224 */ /* 0x000fe200078e0018 */
[----:B------:R-:W-:Y:S01]  /*5360*/  LEA R24, R19, UR4, 0x3 ;  /* 0x0000000413187c11 */ /* 0x000fe2000f8e18ff */
[----:B------:R-:W-:Y:S01]  /*5370*/  IMAD.MOV.U32 R68, RZ, RZ, R32 ;  /* 0x000000ffff447224 */ /* 0x000fe200078e0020 */
[----:B------:R-:W-:Y:S01]  /*5380*/  LEA R25, R20, UR4, 0x3 ;  /* 0x0000000414197c11 */ /* 0x000fe2000f8e18ff */
[----:B------:R-:W-:Y:S01]  /*5390*/  IMAD.MOV.U32 R78, RZ, RZ, R22 ;  /* 0x000000ffff4e7224 */ /* 0x000fe200078e0016 */
[----:B------:R-:W-:Y:S01]  /*53a0*/  BSSY B1, `(.L_x_488) ;  /* 0x0000049000017945 */ /* 0x000fe20003800000 */
[----:B------:R2:W-:Y:S01]  /*53b0*/  STS.64 [R23+-0x8], R60 ;  /* 0xfffff83c17007388 */ /* 0x0005e20000000a00 */
[----:B------:R-:W-:Y:S01]  /*53c0*/  IMAD.MOV.U32 R70, RZ, RZ, R30 ;  /* 0x000000ffff467224 */ /* 0x000fe200078e001e */
[----:B------:R-:W-:Y:S01]  /*53d0*/  LEA R30, R21, UR4, 0x3 ;  /* 0x00000004151e7c11 */ /* 0x000fe2000f8e18ff */
[----:B------:R-:W-:Y:S01]  /*53e0*/  IMAD.MOV.U32 R72, RZ, RZ, R28 ;  /* 0x000000ffff487224 */ /* 0x000fe200078e001c */
[----:B------:R3:W-:Y:S01]  /*53f0*/  STS.64 [R27+-0x8], R52 ;  /* 0xfffff8341b007388 */ /* 0x0007e20000000a00 */
[----:B------:R-:W-:Y:S01]  /*5400*/  IMAD.MOV.U32 R74, RZ, RZ, R26 ;  /* 0x000000ffff4a7224 */ /* 0x000fe200078e001a */
[----:B------:R-:W-:Y:S01]  /*5410*/  LEA R26, R15, UR4, 0x3 ;  /* 0x000000040f1a7c11 */ /* 0x000fe2000f8e18ff */
[----:B------:R-:W-:Y:S01]  /*5420*/  IMAD.MOV.U32 R80, RZ, RZ, R34 ;  /* 0x000000ffff507224 */ /* 0x000fe200078e0022 */
[----:B------:R4:W-:Y:S01]  /*5430*/  STS.64 [R29+-0x8], R54 ;  /* 0xfffff8361d007388 */ /* 0x0009e20000000a00 */
[----:B-1----:R-:W-:Y:S01]  /*5440*/  IMAD.IADD R22, R91, 0x1, R86 ;  /* 0x000000015b167824 */ /* 0x002fe200078e0256 */
[----:B------:R-:W-:-:S02]  /*5450*/  LEA R28, R17, UR4, 0x3 ;  /* 0x00000004111c7c11 */ /* 0x000fc4000f8e18ff */
[----:B--2---:R-:W-:Y:S01]  /*5460*/  LEA R23, R18, UR4, 0x3 ;  /* 0x0000000412177c11 */ /* 0x004fe2000f8e18ff */
[----:B------:R1:W-:Y:S01]  /*5470*/  STS.64 [R31+-0x8], R56 ;  /* 0xfffff8381f007388 */ /* 0x0003e20000000a00 */
[----:B---3--:R-:W-:-:S03]  /*5480*/  LEA R27, R16, UR4, 0x3 ;  /* 0x00000004101b7c11 */ /* 0x008fc6000f8e18ff */
[----:B------:R2:W-:Y:S01]  /*5490*/  STS.64 [R33+-0x8], R58 ;  /* 0xfffff83a21007388 */ /* 0x0005e20000000a00 */
[----:B----4-:R-:W-:-:S03]  /*54a0*/  LEA R29, R22, UR4, 0x3 ;  /* 0x00000004161d7c11 */ /* 0x010fc6000f8e18ff */
[----:B------:R2:W-:Y:S04]  /*54b0*/  STS.64 [R35+-0x8], R62 ;  /* 0xfffff83e23007388 */ /* 0x0005e80000000a00 */
[----:B------:R2:W-:Y:S01]  /*54c0*/  STS.64 [R37+-0x8], R64 ;  /* 0xfffff84025007388 */ /* 0x0005e20000000a00 */
[----:B-1----:R-:W-:-:S03]  /*54d0*/  LEA R31, R3, UR4, 0x3 ;  /* 0x00000004031f7c11 */ /* 0x002fc6000f8e18ff */
        /* <DEDUP_REMOVED lines=8> */
[----:B------:R-:W-:Y:S05]  /*5560*/  @P0 BRA `(.L_x_489) ;  /* 0x0000000000b00947 */ /* 0x000fea0003800000 */
[----:B------:R-:W1:Y:S02]  /*5570*/  LDCU.64 UR12, c[0x0][0x398] ;  /* 0x00007300ff0c77ac */ /* 0x000e640008000a00 */
[----:B-1----:R-:W-:-:S04]  /*5580*/  LEA R34, P0, R3, UR12, 0x3 ;  /* 0x0000000c03227c11 */ /* 0x002fc8000f8018ff */
[----:B--2---:R-:W-:-:S05]  /*5590*/  LEA.HI.X R35, R3, UR13, RZ, 0x3, P0 ;  /* 0x0000000d03237c11 */ /* 0x004fca00080f1cff */
[----:B------:R-:W2:Y:S01]  /*55a0*/  LDG.E.64 R32, desc[UR8][R34.64] ;  /* 0x0000000822207981 */ /* 0x000ea2000c1e1b00 */
[----:B------:R-:W-:Y:S01]  /*55b0*/  SHF.R.S32.HI R37, RZ, 0x1f, R83 ;  /* 0x0000001fff257819 */ /* 0x000fe20000011453 */
[----:B------:R-:W-:Y:S01]  /*55c0*/  UISETP.GE.AND UP0, UPT, UR7, 0x1, UPT ;  /* 0x000000010700788c */ /* 0x000fe2000bf06270 */
[----:B--2---:R-:W-:-:S05]  /*55d0*/  IADD3 R32, P0, PT, -R83, R32, RZ ;  /* 0x0000002053207210 */ /* 0x004fca0007f1e1ff */
[----:B------:R-:W-:Y:S02]  /*55e0*/  IMAD.X R33, R33, 0x1, ~R37, P0 ;  /* 0x0000000121217824 */ /* 0x000fe400000e0e25 */
[----:B------:R-:W-:-:S03]  /*55f0*/  IMAD.MOV.U32 R37, RZ, RZ, R82 ;  /* 0x000000ffff257224 */ /* 0x000fc600078e0052 */
[----:B------:R1:W-:Y:S01]  /*5600*/  STS.64 [R31+0xb400], R32 ;  /* 0x00b400201f007388 */ /* 0x0003e20000000a00 */
[----:B------:R-:W-:Y:S05]  /*5610*/  BRA.U !UP0, `(.L_x_490) ;  /* 0x00000001086c7547 */ /* 0x000fea000b800000 */
[----:B------:R-:W-:Y:S01]  /*5620*/  BSSY B0, `(.L_x_491) ;  /* 0x0000019000007945 */ /* 0x000fe20003800000 */
[----:B------:R-:W-:Y:S02]  /*5630*/  IMAD.MOV.U32 R34, RZ, RZ, -0x1 ;  /* 0xffffffffff227424 */ /* 0x000fe400078e00ff */
[----:B------:R-:W-:Y:S02]  /*5640*/  IMAD.U32 R35, RZ, RZ, UR7 ;  /* 0x00000007ff237e24 */ /* 0x000fe4000f8e00ff */
[----:B------:R-:W-:-:S07]  /*5650*/  IMAD.MOV.U32 R37, RZ, RZ, R82 ;  /* 0x000000ffff257224 */ /* 0x000fce00078e0052 */
.L_x_495:
[----:B-1----:R-:W1:Y:S01]  /*5660*/  LDC.64 R32, c[0x0][0x380] ;  /* 0x0000e000ff207b82 */ /* 0x002e620000000a00 */
[----:B------:R-:W-:Y:S01]  /*5670*/  VIADD R41, R35, 0xffffffff ;  /* 0xffffffff23297836 */ /* 0x000fe20000000000 */
[----:B------:R-:W-:Y:S03]  /*5680*/  BSSY B2, `(.L_x_492) ;  /* 0x0000008000027945 */ /* 0x000fe60003800000 */
[----:B------:R-:W-:-:S04]  /*5690*/  IMAD R39, R41, 0x100, R3 ;  /* 0x0000010029277824 */ /* 0x000fc800078e0203 */
[----:B-1----:R-:W-:-:S07]  /*56a0*/  IMAD.WIDE R32, R39, 0x4, R32 ;  /* 0x0000000427207825 */ /* 0x002fce00078e0220 */
.L_x_493:
[----:B------:R-:W-:Y:S05]  /*56b0*/  YIELD ;  /* 0x0000000000007946 */ /* 0x000fea0003800000 */
[----:B------:R1:W-:Y:S06]  /*56c0*/  MEMBAR.SC.CTA ;  /* 0x0000000000007992 */ /* 0x0003ec0000000000 */
[----:B-1----:R-:W2:Y:S02]  /*56d0*/  LDG.E.STRONG.SYS R36, desc[UR8][R32.64] ;  /* 0x0000000820247981 */ /* 0x002ea4000c1f5900 */
[----:B--2---:R-:W-:-:S13]  /*56e0*/  ISETP.NE.AND P0, PT, R36, RZ, PT ;  /* 0x000000ff2400720c */ /* 0x004fda0003f05270 */
[----:B------:R-:W-:Y:S05]  /*56f0*/  @!P0 BRA `(.L_x_493) ;  /* 0xfffffffc00ec8947 */ /* 0x000fea000383ffff */
[----:B------:R-:W-:Y:S05]  /*5700*/  BSYNC B2 ;  /* 0x0000000000027941 */ /* 0x000fea0003800000 */
.L_x_492:
[----:B------:R-:W-:Y:S01]  /*5710*/  BSSY.RECONVERGENT B2, `(.L_x_494) ;  /* 0x0000006000027945 */ /* 0x000fe20003800200 */
[C---:B------:R-:W-:Y:S02]  /*5720*/  ISETP.GT.AND P0, PT, R36.reuse, -0x1, PT ;  /* 0xffffffff2400780c */ /* 0x040fe40003f04270 */
[----:B------:R-:W-:Y:S01]  /*5730*/  LOP3.LUT R36, R36, 0x3fffffff, RZ, 0xc0, !PT ;  /* 0x3fffffff24247812 */ /* 0x000fe200078ec0ff */
[----:B------:R-:W-:Y:S05]  /*5740*/  WARPSYNC.EXCLUSIVE R34 ;  /* 0x0000000022007348 */ /* 0x000fea0003a00000 */
[----:B------:R-:W-:-:S05]  /*5750*/  IMAD.IADD R37, R36, 0x1, R37 ;  /* 0x0000000124257824 */ /* 0x000fca00078e0225 */
[----:B------:R-:W-:-:S07]  /*5760*/  VOTE.ANY R34, PT, P0 ;  /* 0x0000000000227806 */ /* 0x000fce00000e0100 */
[----:B------:R-:W-:Y:S05]  /*5770*/  BSYNC.RECONVERGENT B2 ;  /* 0x0000000000027941 */ /* 0x000fea0003800200 */
.L_x_494:
[----:B------:R-:W-:Y:S01]  /*5780*/  ISETP.GT.U32.AND P1, PT, R35, 0x1, PT ;  /* 0x000000012300780c */ /* 0x000fe20003f24070 */
[----:B------:R-:W-:-:S12]  /*5790*/  IMAD.MOV.U32 R35, RZ, RZ, R41 ;  /* 0x000000ffff237224 */ /* 0x000fd800078e0029 */
[----:B------:R-:W-:Y:S05]  /*57a0*/  @P0 BRA P1, `(.L_x_495) ;  /* 0xfffffffc00ac0947 */ /* 0x000fea000083ffff */
[----:B------:R-:W-:Y:S05]  /*57b0*/  BSYNC B0 ;  /* 0x0000000000007941 */ /* 0x000fea0003800000 */
.L_x_491:
[----:B------:R2:W3:Y:S02]  /*57c0*/  LDS.64 R32, [R31+0xb400] ;  /* 0x00b400001f207984 */ /* 0x0004e40000000a00 */
.L_x_490:
[C---:B------:R-:W-:Y:S01]  /*57d0*/  IMAD.IADD R39, R37.reuse, 0x1, -R82 ;  /* 0x0000000125277824 */ /* 0x040fe200078e0a52 */
[----:B------:R-:W-:-:S04]  /*57e0*/  LOP3.LUT R35, R37, 0x80000000, RZ, 0xfc, !PT ;  /* 0x8000000025237812 */ /* 0x000fc800078efcff */
[C---:B-1-3--:R-:W-:Y:S01]  /*57f0*/  IADD3 R32, P0, PT, R39.reuse, R32, RZ ;  /* 0x0000002027207210 */ /* 0x04afe20007f1e0ff */
[----:B------:R1:W-:Y:S03]  /*5800*/  STG.E.STRONG.SYS desc[UR8][R6.64], R35 ;  /* 0x0000002306007986 */ /* 0x0003e6000c115908 */
[----:B------:R-:W-:-:S05]  /*5810*/  LEA.HI.X.SX32 R33, R39, R33, 0x1, P0 ;  /* 0x0000002127217211 */ /* 0x000fca00000f0eff */
[----:B------:R1:W-:Y:S04]  /*5820*/  STS.64 [R31+0xb400], R32 ;  /* 0x00b400201f007388 */ /* 0x0003e80000000a00 */
.L_x_489:
[----:B------:R-:W-:Y:S05]  /*5830*/  BSYNC B1 ;  /* 0x0000000000017941 */ /* 0x000fea0003800000 */
.L_x_488:
[----:B-1----:R-:W1:Y:S08]  /*5840*/  LDC R6, c[0x0][0x3c0] ;  /* 0x0000f000ff067b82 */ /* 0x002e700000000800 */
[----:B--2---:R-:W2:Y:S01]  /*5850*/  LDC.64 R32, c[0x0][0x390] ;  /* 0x0000e400ff207b82 */ /* 0x004ea20000000a00 */
[----:B-1----:R-:W-:Y:S02]  /*5860*/  ISETP.LE.AND P0, PT, R6, UR10, PT ;  /* 0x0000000a06007c0c */ /* 0x002fe4000bf03270 */
[----:B--2---:R-:W-:-:S04]  /*5870*/  ISETP.EQ.U32.AND P1, PT, R32, RZ, PT ;  /* 0x000000ff2000720c */ /* 0x004fc80003f22070 */
[----:B------:R-:W-:-:S04]  /*5880*/  ISETP.EQ.OR.EX P0, PT, R33, RZ, !P0, P1 ;  /* 0x000000ff2100720c */ /* 0x000fc80004702710 */
[----:B------:R-:W-:-:S13]  /*5890*/  ISETP.GT.U32.OR P0, PT, R3, 0xff, P0 ;  /* 0x000000ff0300780c */ /* 0x000fda0000704470 */
[----:B------:R-:W-:Y:S05]  /*58a0*/  @P0 BRA `(.L_x_496) ;  /* 0x0000000000200947 */ /* 0x000fea0003800000 */
[----:B------:R-:W1:Y:S01]  /*58b0*/  LDS.64 R34, [R31+0xb400] ;  /* 0x00b400001f227984 */ /* 0x000e620000000a00 */
[----:B------:R-:W-:Y:S02]  /*58c0*/  SHF.R.S32.HI R7, RZ, 0x1f, R82 ;  /* 0x0000001fff077819 */ /* 0x000fe40000011452 */
[----:B------:R-:W-:-:S04]  /*58d0*/  LEA R32, P2, R3, R32, 0x3 ;  /* 0x0000002003207211 */ /* 0x000fc800078418ff */
[----:B------:R-:W-:Y:S02]  /*58e0*/  LEA.HI.X R33, R3, R33, RZ, 0x3, P2 ;  /* 0x0000002103217211 */ /* 0x000fe400010f1cff */
[----:B-1----:R-:W-:Y:S02]  /*58f0*/  IADD3 R82, P0, P1, R34, R83, R82 ;  /* 0x0000005322527210 */ /* 0x002fe4000791e052 */
[----:B------:R-:W-:-:S04]  /*5900*/  SHF.R.S32.HI R34, RZ, 0x1f, R83 ;  /* 0x0000001fff227819 */ /* 0x000fc80000011453 */
[----:B------:R-:W-:-:S05]  /*5910*/  IADD3.X R83, PT, PT, R35, R34, R7, P0, P1 ;  /* 0x0000002223537210 */ /* 0x000fca00007e2407 */
[----:B------:R1:W-:Y:S02]  /*5920*/  STG.E.64 desc[UR8][R32.64], R82 ;  /* 0x0000005220007986 */ /* 0x0003e4000c101b08 */
.L_x_496:
[----:B------:R-:W-:Y:S01]  /*5930*/  ISETP.LT.AND P0, PT, R6, UR10, PT ;  /* 0x0000000a06007c0c */ /* 0x000fe2000bf01270 */
[----:B------:R-:W-:Y:S05]  /*5940*/  WARPSYNC.ALL ;  /* 0x0000000000007948 */ /* 0x000fea0003800000 */
[----:B------:R-:W-:Y:S07]  /*5950*/  BAR.SYNC.DEFER_BLOCKING 0x0 ;  /* 0x0000000000007b1d */ /* 0x000fee0000010000 */
[----:B------:R-:W-:Y:S05]  /*5960*/  @P0 BRA `(.L_x_497) ;  /* 0x0000000c00140947 */ /* 0x000fea0003800000 */
[----:B-1----:R-:W1:Y:S01]  /*5970*/  LDS.64 R32, [R31] ;  /* 0x000000001f207984 */ /* 0x002e620000000a00 */
[----:B------:R-:W1:Y:S01]  /*5980*/  LDCU UR6, c[0x0][0x3c4] ;  /* 0x00007880ff0677ac */ /* 0x000e620008000800 */
[----:B------:R-:W2:Y:S01]  /*5990*/  LDCU.64 UR10, c[0x0][0x3a0] ;  /* 0x00007400ff0a77ac */ /* 0x000ea20008000a00 */
[----:B-1----:R-:W-:Y:S01]  /*59a0*/  SHF.R.U64 R7, R32, UR6, R33 ;  /* 0x0000000620077c19 */ /* 0x002fe20008001221 */
[----:B------:R-:W-:Y:S01]  /*59b0*/  IMAD.MOV.U32 R36, RZ, RZ, R32 ;  /* 0x000000ffff247224 */ /* 0x000fe200078e0020 */
[----:B------:R-:W-:Y:S02]  /*59c0*/  LOP3.LUT R37, R33, 0x80000000, RZ, 0x3c, !PT ;  /* 0x8000000021257812 */ /* 0x000fe400078e3cff */
[----:B------:R-:W-:-:S04]  /*59d0*/  LOP3.LUT R7, R7, UR5, RZ, 0x30, !PT ;  /* 0x0000000507077c12 */ /* 0x000fc8000f8e30ff */
[----:B------:R-:W-:-:S05]  /*59e0*/  LEA R7, R7, UR4, 0x3 ;  /* 0x0000000407077c11 */ /* 0x000fca000f8e18ff */
[----:B------:R-:W1:Y:S02]  /*59f0*/  LDS.64 R34, [R7+0xb400] ;  /* 0x00b4000007227984 */ /* 0x000e640000000a00 */
[----:B-1----:R-:W-:-:S05]  /*5a00*/  IADD3 R34, P1, PT, R34, R3, RZ ;  /* 0x0000000322227210 */ /* 0x002fca0007f3e0ff */
[----:B------:R-:W-:Y:S01]  /*5a10*/  IMAD.X R35, RZ, RZ, R35, P1 ;  /* 0x000000ffff237224 */ /* 0x000fe200008e0623 */
[----:B--2---:R-:W-:-:S04]  /*5a20*/  LEA R38, P1, R34, UR10, 0x3 ;  /* 0x0000000a22267c11 */ /* 0x004fc8000f8218ff */
[----:B------:R-:W-:-:S05]  /*5a30*/  LEA.HI.X R39, R34, UR11, R35, 0x3, P1 ;  /* 0x0000000b22277c11 */ /* 0x000fca00088f1c23 */
[----:B------:R-:W-:Y:S01]  /*5a40*/  STG.E.64 desc[UR8][R38.64], R36 ;  /* 0x0000002426007986 */ /* 0x000fe2000c101b08 */
[----:B------:R-:W-:-:S03]  /*5a50*/  NOP ;  /* 0x0000000000007918 */ /* 0x000fc60000000000 */
[----:B------:R-:W1:Y:S02]  /*5a60*/  LDS.64 R32, [R31+0xc00] ;  /* 0x000c00001f207984 */ /* 0x000e640000000a00 */
        /* <DEDUP_REMOVED lines=8> */
[----:B------:R-:W-:-:S04]  /*5af0*/  LEA R42, P1, R34, UR10, 0x3 ;  /* 0x0000000a222a7c11 */ /* 0x000fc8000f8218ff */
        /* <DEDUP_REMOVED lines=160> */
[----:B-1----:R-:W-:Y:S02]  /*6500*/  SHF.R.U64 R34, R32, UR6, R33 ;  /* 0x0000000620227c19 */ /* 0x002fe40008001221 */
        /* <DEDUP_REMOVED lines=8> */
[----:B------:R1:W-:Y:S01]  /*6590*/  STG.E.64 desc[UR8][R34.64+0xa800], R32 ;  /* 0x00a8002022007986 */ /* 0x0003e2000c101b08 */
[----:B------:R-:W-:Y:S01]  /*65a0*/  NOP ;  /* 0x0000000000007918 */ /* 0x000fe20000000000 */
[----:B------:R-:W-:Y:S05]  /*65b0*/  BRA `(.L_x_498) ;  /* 0x0000001000787947 */ /* 0x000fea0003800000 */
.L_x_497:
[----:B------:R-:W-:Y:S01]  /*65c0*/  IMAD.U32 R39, RZ, RZ, UR7 ;  /* 0x00000007ff277e24 */ /* 0x000fe2000f8e00ff */
[----:B------:R-:W-:Y:S01]  /*65d0*/  BSSY.RECONVERGENT B0, `(.L_x_499) ;  /* 0x000001c000007945 */ /* 0x000fe20003800200 */
[----:B------:R-:W-:Y:S02]  /*65e0*/  VIADD R7, R3, 0x180 ;  /* 0x0000018003077836 */ /* 0x000fe40000000000 */
[----:B------:R-:W-:Y:S02]  /*65f0*/  IMAD R39, R39, -0x1680, R6 ;  /* 0xffffe98027277824 */ /* 0x000fe400078e0206 */
[C---:B-1----:R-:W-:Y:S02]  /*6600*/  VIADD R32, R3.reuse, 0x300 ;  /* 0x0000030003207836 */ /* 0x042fe40000000000 */
[C---:B------:R-:W-:Y:S01]  /*6610*/  VIADD R33, R3.reuse, 0x480 ;  /* 0x0000048003217836 */ /* 0x040fe20000000000 */
[CC--:B------:R-:W-:Y:S01]  /*6620*/  ISETP.GE.AND P2, PT, R3.reuse, R39.reuse, PT ;  /* 0x000000270300720c */ /* 0x0c0fe20003f46270 */
[----:B------:R-:W-:Y:S01]  /*6630*/  VIADD R36, R3, 0x900 ;  /* 0x0000090003247836 */ /* 0x000fe20000000000 */
[-C--:B------:R-:W-:Y:S01]  /*6640*/  ISETP.GE.AND P3, PT, R7, R39.reuse, PT ;  /* 0x000000270700720c */ /* 0x080fe20003f66270 */
[C---:B------:R-:W-:Y:S01]  /*6650*/  VIADD R7, R3.reuse, 0x600 ;  /* 0x0000060003077836 */ /* 0x040fe20000000000 */
[-C--:B------:R-:W-:Y:S01]  /*6660*/  ISETP.GE.AND P4, PT, R32, R39.reuse, PT ;  /* 0x000000272000720c */ /* 0x080fe20003f86270 */
[----:B------:R-:W-:Y:S01]  /*6670*/  VIADD R32, R3, 0x780 ;  /* 0x0000078003207836 */ /* 0x000fe20000000000 */
[----:B------:R-:W-:-:S02]  /*6680*/  ISETP.GE.AND P5, PT, R33, R39, PT ;  /* 0x000000272100720c */ /* 0x000fc40003fa6270 */
[-C--:B------:R-:W-:Y:S02]  /*6690*/  ISETP.GE.AND P6, PT, R7, R39.reuse, PT ;  /* 0x000000270700720c */ /* 0x080fe40003fc6270 */
[----:B------:R-:W-:-:S03]  /*66a0*/  ISETP.GE.AND P1, PT, R32, R39, PT ;  /* 0x000000272000720c */ /* 0x000fc60003f26270 */
[----:B------:R-:W-:Y:S10]  /*66b0*/  @P2 BRA `(.L_x_500) ;  /* 0x0000000000342947 */ /* 0x000ff40003800000 */
[----:B------:R-:W1:Y:S01]  /*66c0*/  LDS.64 R32, [R31] ;  /* 0x000000001f207984 */ /* 0x000e620000000a00 */
[----:B------:R-:W1:Y:S01]  /*66d0*/  LDCU UR6, c[0x0][0x3c4] ;  /* 0x00007880ff0677ac */ /* 0x000e620008000800 */
[----:B------:R-:W2:Y:S01]  /*66e0*/  LDCU.64 UR10, c[0x0][0x3a0] ;  /* 0x00007400ff0a77ac */ /* 0x000ea20008000a00 */
[----:B-1----:R-:W-:Y:S02]  /*66f0*/  SHF.R.U64 R7, R32, UR6, R33 ;  /* 0x0000000620077c19 */ /* 0x002fe40008001221 */
        /* <DEDUP_REMOVED lines=8> */
[----:B------:R1:W-:Y:S04]  /*6780*/  STG.E.64 desc[UR8][R34.64], R32 ;  /* 0x0000002022007986 */ /* 0x0003e8000c101b08 */
.L_x_500:
[----:B------:R-:W-:Y:S05]  /*6790*/  BSYNC.RECONVERGENT B0 ;  /* 0x0000000000007941 */ /* 0x000fea0003800200 */
.L_x_499:
[----:B------:R-:W-:Y:S01]  /*67a0*/  NOP ;  /* 0x0000000000007918 */ /* 0x000fe20000000000 */
[----:B------:R-:W-:Y:S01]  /*67b0*/  BSSY.RECONVERGENT B0, `(.L_x_501) ;  /* 0x0000011000007945 */ /* 0x000fe20003800200 */
[----:B------:R-:W-:Y:S01]  /*67c0*/  ISETP.GE.AND P2, PT, R36, R39, PT ;  /* 0x000000272400720c */ /* 0x000fe20003f46270 */
[----:B------:R-:W-:Y:S02]  /*67d0*/  VIADD R36, R3, 0xa80 ;  /* 0x00000a8003247836 */ /* 0x000fe40000000000 */
[----:B------:R-:W-:Y:S10]  /*67e0*/  @P3 BRA `(.L_x_502) ;  /* 0x0000000000343947 */ /* 0x000ff40003800000 */
[----:B-1----:R-:W1:Y:S01]  /*67f0*/  LDS.64 R32, [R31+0xc00] ;  /* 0x000c00001f207984 */ /* 0x002e620000000a00 */
        /* <DEDUP_REMOVED lines=12> */
.L_x_502:
[----:B------:R-:W-:Y:S05]  /*68c0*/  BSYNC.RECONVERGENT B0 ;  /* 0x0000000000007941 */ /* 0x000fea0003800200 */
.L_x_501:
[----:B------:R-:W-:Y:S01]  /*68d0*/  NOP ;  /* 0x0000000000007918 */ /* 0x000fe20000000000 */
[----:B------:R-:W-:Y:S01]  /*68e0*/  BSSY.RECONVERGENT B0, `(.L_x_503) ;  /* 0x0000011000007945 */ /* 0x000fe20003800200 */
[----:B------:R-:W-:Y:S02]  /*68f0*/  ISETP.GE.AND P3, PT, R36, R39, PT ;  /* 0x000000272400720c */ /* 0x000fe40003f66270 */
[----:B------:R-:W-:Y:S01]  /*6900*/  LOP3.LUT R36, R3, 0xc00, RZ, 0xfc, !PT ;  /* 0x00000c0003247812 */ /* 0x000fe200078efcff */
[----:B------:R-:W-:Y:S10]  /*6910*/  @P4 BRA `(.L_x_504) ;  /* 0x0000000000344947 */ /* 0x000ff40003800000 */
[----:B-12---:R-:W1:Y:S01]  /*6920*/  LDS.64 R32, [R31+0x1800] ;  /* 0x001800001f207984 */ /* 0x006e620000000a00 */
        /* <DEDUP_REMOVED lines=12> */
.L_x_504:
[----:B------:R-:W-:Y:S05]  /*69f0*/  BSYNC.RECONVERGENT B0 ;  /* 0x0000000000007941 */ /* 0x000fea0003800200 */
.L_x_503:
[----:B------:R-:W-:Y:S01]  /*6a00*/  NOP ;  /* 0x0000000000007918 */ /* 0x000fe20000000000 */
[----:B------:R-:W-:Y:S01]  /*6a10*/  BSSY.RECONVERGENT B0, `(.L_x_505) ;  /* 0x0000011000007945 */ /* 0x000fe20003800200 */
[----:B------:R-:W-:Y:S01]  /*6a20*/  ISETP.GE.AND P4, PT, R36, R39, PT ;  /* 0x000000272400720c */ /* 0x000fe20003f86270 */
[----:B------:R-:W-:Y:S02]  /*6a30*/  VIADD R36, R3, 0xd80 ;  /* 0x00000d8003247836 */ /* 0x000fe40000000000 */
[----:B------:R-:W-:Y:S10]  /*6a40*/  @P5 BRA `(.L_x_506) ;  /* 0x0000000000345947 */ /* 0x000ff40003800000 */
[----:B-123--:R-:W1:Y:S01]  /*6a50*/  LDS.64 R32, [R31+0x2400] ;  /* 0x002400001f207984 */ /* 0x00ee620000000a00 */
        /* <DEDUP_REMOVED lines=12> */
.L_x_506:
[----:B------:R-:W-:Y:S05]  /*6b20*/  BSYNC.RECONVERGENT B0 ;  /* 0x0000000000007941 */ /* 0x000fea0003800200 */
.L_x_505:
[----:B------:R-:W-:Y:S01]  /*6b30*/  NOP ;  /* 0x0000000000007918 */ /* 0x000fe20000000000 */
[----:B------:R-:W-:Y:S01]  /*6b40*/  BSSY.RECONVERGENT B0, `(.L_x_507) ;  /* 0x0000011000007945 */ /* 0x000fe20003800200 */
[----:B------:R-:W-:Y:S01]  /*6b50*/  ISETP.GE.AND P5, PT, R36, R39, PT ;  /* 0x000000272400720c */ /* 0x000fe20003fa6270 */
[----:B------:R-:W-:Y:S02]  /*6b60*/  VIADD R36, R3, 0xf00 ;  /* 0x00000f0003247836 */ /* 0x000fe40000000000 */
[----:B------:R-:W-:Y:S10]  /*6b70*/  @P6 BRA `(.L_x_508) ;  /* 0x0000000000346947 */ /* 0x000ff40003800000 */
[----:B-1234-:R-:W1:Y:S01]  /*6b80*/  LDS.64 R32, [R31+0x3000] ;  /* 0x003000001f207984 */ /* 0x01ee620000000a00 */
        /* <DEDUP_REMOVED lines=12> */
.L_x_508:
[----:B------:R-:W-:Y:S05]  /*6c50*/  BSYNC.RECONVERGENT B0 ;  /* 0x0000000000007941 */ /* 0x000fea0003800200 */
.L_x_507:
        /* <DEDUP_REMOVED lines=18> */
.L_x_510:
[----:B------:R-:W-:Y:S05]  /*6d80*/  BSYNC.RECONVERGENT B0 ;  /* 0x0000000000007941 */ /* 0x000fea0003800200 */
.L_x_509:
        /* <DEDUP_REMOVED lines=18> */
.L_x_512:
[----:B------:R-:W-:Y:S05]  /*6eb0*/  BSYNC.RECONVERGENT B0 ;  /* 0x0000000000007941 */ /* 0x000fea0003800200 */
.L_x_511:
        /* <DEDUP_REMOVED lines=18> */
.L_x_514:
[----:B------:R-:W-:Y:S05]  /*6fe0*/  BSYNC.RECONVERGENT B0 ;  /* 0x0000000000007941 */ /* 0x000fea0003800200 */
.L_x_513:
        /* <DEDUP_REMOVED lines=18> */
.L_x_516:
[----:B------:R-:W-:Y:S05]  /*7110*/  BSYNC.RECONVERGENT B0 ;  /* 0x0000000000007941 */ /* 0x000fea0003800200 */
.L_x_515:
[----:B------:R-:W-:Y:S01]  /*7120*/  NOP ;  /* 0x0000000000007918 */ /* 0x000fe20000000000 */
[----:B------:R-:W-:Y:S01]  /*7130*/  BSSY.RECONVERGENT B0, `(.L_x_517) ;  /* 0x0000010000007945 */ /* 0x000fe20003800200 */
[----:B------:R-:W-:-:S03]  /*7140*/  ISETP.GE.AND P4, PT, R36, R39, PT ;  /* 0x000000272400720c */ /* 0x000fc60003f86270 */
        /* <DEDUP_REMOVED lines=14> */
.L_x_518:
[----:B------:R-:W-:Y:S05]  /*7230*/  BSYNC.RECONVERGENT B0 ;  /* 0x0000000000007941 */ /* 0x000fea0003800200 */
.L_x_517:
[----:B------:R-:W-:Y:S01]  /*7240*/  NOP ;  /* 0x0000000000007918 */ /* 0x000fe20000000000 */
[----:B------:R-:W-:Y:S04]  /*7250*/  BSSY.RECONVERGENT B0, `(.L_x_519) ;  /* 0x000000f000007945 */ /* 0x000fe80003800200 */
[----:B------:R-:W-:Y:S05]  /*7260*/  @P6 BRA `(.L_x_520) ;  /* 0x0000000000346947 */ /* 0x000fea0003800000 */
        /* <DEDUP_REMOVED lines=13> */
.L_x_520:
[----:B------:R-:W-:Y:S05]  /*7340*/  BSYNC.RECONVERGENT B0 ;  /* 0x0000000000007941 */ /* 0x000fea0003800200 */
.L_x_519:
        /* <DEDUP_REMOVED lines=16> */
.L_x_522:
[----:B------:R-:W-:Y:S05]  /*7450*/  BSYNC.RECONVERGENT B0 ;  /* 0x0000000000007941 */ /* 0x000fea0003800200 */
.L_x_521:
        /* <DEDUP_REMOVED lines=16> */
.L_x_524:
[----:B------:R-:W-:Y:S05]  /*7560*/  BSYNC.RECONVERGENT B0 ;  /* 0x0000000000007941 */ /* 0x000fea0003800200 */
.L_x_523:
        /* <DEDUP_REMOVED lines=16> */
.L_x_526:
[----:B------:R-:W-:Y:S05]  /*7670*/  BSYNC.RECONVERGENT B0 ;  /* 0x0000000000007941 */ /* 0x000fea0003800200 */
.L_x_525:
        /* <DEDUP_REMOVED lines=16> */
.L_x_528:
[----:B------:R-:W-:Y:S05]  /*7780*/  BSYNC.RECONVERGENT B0 ;  /* 0x0000000000007941 */ /* 0x000fea0003800200 */
.L_x_527:
[----:B------:R-:W-:Y:S01]  /*7790*/  NOP ;  /* 0x0000000000007918 */ /* 0x000fe20000000000 */
.L_x_498:
[----:B------:R-:W-:Y:S01]  /*77a0*/  IMAD R72, R21, -0x4, R30 ;  /* 0xfffffffc15487824 */ /* 0x000fe200078e021e */
[----:B------:R0:W5:Y:S01]  /*77b0*/  @!P0 LDG.E R54, desc[UR8][R4.64+0x280] ;  /* 0x0002800804368981 */ /* 0x000162000c1e1900 */
[----:B------:R-:W-:Y:S01]  /*77c0*/  IMAD R77, R15, -0x4, R26 ;  /* 0xfffffffc0f4d7824 */ /* 0x000fe200078e021a */
[----:B------:R-:W0:Y:S01]  /*77d0*/  LDCU UR6, c[0x0][0x3c4] ;  /* 0x00007880ff0677ac */ /* 0x000e220008000800 */
[----:B------:R-:W-:Y:S01]  /*77e0*/  IMAD R74, R16, -0x4, R27 ;  /* 0xfffffffc104a7824 */ /* 0x000fe200078e021b */
[----:B------:R0:W5:Y:S01]  /*77f0*/  @!P0 LDG.E R26, desc[UR8][R4.64] ;  /* 0x00000008041a8981 */ /* 0x000162000c1e1900 */
[----:B------:R-:W-:Y:S01]  /*7800*/  IMAD R79, R17, -0x4, R28 ;  /* 0xfffffffc114f7824 */ /* 0x000fe200078e021c */
[----:B------:R-:W-:Y:S01]  /*7810*/  LEA R65, R8, UR4, 0x3 ;  /* 0x0000000408417c11 */ /* 0x000fe2000f8e18ff */
        /* <DEDUP_REMOVED lines=10> */
[----:B------:R-:W-:Y:S01]  /*78c0*/  LEA R66, R11, UR4, 0x3 ;  /* 0x000000040b427c11 */ /* 0x000fe2000f8e18ff */
[----:B------:R-:W-:Y:S01]  /*78d0*/  IMAD R64, R9, -0x4, R64 ;  /* 0xfffffffc09407824 */ /* 0x000fe200078e0240 */
[----:B------:R-:W-:Y:S01]  /*78e0*/  LEA R69, R12, UR4, 0x3 ;  /* 0x000000040c457c11 */ /* 0x000fe2000f8e18ff */
[----:B------:R0:W5:Y:S01]  /*78f0*/  @!P0 LDG.E R30, desc[UR8][R4.64+0x200] ;  /* 0x00020008041e8981 */ /* 0x000162000c1e1900 */
[----:B------:R-:W-:Y:S01]  /*7900*/  LEA R8, R13, UR4, 0x3 ;  /* 0x000000040d087c11 */ /* 0x000fe2000f8e18ff */
[----:B------:R-:W-:Y:S01]  /*7910*/  IMAD R67, R10, -0x4, R67 ;  /* 0xfffffffc0a437824 */ /* 0x000fe200078e0243 */
[----:B------:R-:W-:Y:S01]  /*7920*/  LEA R7, R14, UR4, 0x3 ;  /* 0x000000040e077c11 */ /* 0x000fe2000f8e18ff */
[----:B------:R0:W5:Y:S01]  /*7930*/  @!P0 LDG.E R55, desc[UR8][R4.64+0x300] ;  /* 0x0003000804378981 */ /* 0x000162000c1e1900 */
[----:B------:R-:W-:-:S02]  /*7940*/  IMAD R66, R11, -0x4, R66 ;  /* 0xfffffffc0b427824 */ /* 0x000fc400078e0242 */
[----:B------:R-:W-:Y:S01]  /*7950*/  IMAD R69, R12, -0x4, R69 ;  /* 0xfffffffc0c457824 */ /* 0x000fe200078e0245 */
[----:B------:R0:W5:Y:S01]  /*7960*/  @!P0 LDG.E R56, desc[UR8][R4.64+0x380] ;  /* 0x0003800804388981 */ /* 0x000162000c1e1900 */
[----:B------:R-:W-:Y:S02]  /*7970*/  IMAD R71, R13, -0x4, R8 ;  /* 0xfffffffc0d477824 */ /* 0x000fe400078e0208 */
[----:B------:R-:W-:Y:S01]  /*7980*/  IMAD R68, R14, -0x4, R7 ;  /* 0xfffffffc0e447824 */ /* 0x000fe200078e0207 */
[----:B------:R0:W5:Y:S04]  /*7990*/  @!P0 LDG.E R57, desc[UR8][R4.64+0x400] ;  /* 0x0004000804398981 */ /* 0x000168000c1e1900 */
[----:B------:R0:W5:Y:S04]  /*79a0*/  @!P0 LDG.E R58, desc[UR8][R4.64+0x480] ;  /* 0x00048008043a8981 */ /* 0x000168000c1e1900 */
[----:B------:R0:W5:Y:S04]  /*79b0*/  @!P0 LDG.E R59, desc[UR8][R4.64+0x500] ;  /* 0x00050008043b8981 */ /* 0x000168000c1e1900 */
[----:B------:R0:W5:Y:S04]  /*79c0*/  @!P0 LDG.E R60, desc[UR8][R4.64+0x580] ;  /* 0x00058008043c8981 */ /* 0x000168000c1e1900 */
[----:B------:R0:W5:Y:S04]  /*79d0*/  @!P0 LDG.E R61, desc[UR8][R4.64+0x600] ;  /* 0x00060008043d8981 */ /* 0x000168000c1e1900 */
[----:B------:R0:W5:Y:S04]  /*79e0*/  @!P0 LDG.E R62, desc[UR8][R4.64+0x680] ;  /* 0x00068008043e8981 */ /* 0x000168000c1e1900 */
[----:B------:R0:W5:Y:S04]  /*79f0*/  @!P0 LDG.E R63, desc[UR8][R4.64+0x700] ;  /* 0x00070008043f8981 */ /* 0x000168000c1e1900 */
[----:B-1234-:R-:W0:Y:S04]  /*7a00*/  LDS.64 R32, [R31] ;  /* 0x000000001f207984 */ /* 0x01ee280000000a00 */
[----:B------:R-:W1:Y:S04]  /*7a10*/  LDS.64 R34, [R31+0x1800] ;  /* 0x001800001f227984 */ /* 0x000e680000000a00 */
[----:B------:R-:W2:Y:S04]  /*7a20*/  LDS.64 R36, [R31+0x2400] ;  /* 0x002400001f247984 */ /* 0x000ea80000000a00 */
[----:B------:R-:W3:Y:S04]  /*7a30*/  LDS.64 R38, [R31+0x3000] ;  /* 0x003000001f267984 */ /* 0x000ee80000000a00 */
[----:B------:R-:W4:Y:S04]  /*7a40*/  LDS.64 R40, [R31+0x3c00] ;  /* 0x003c00001f287984 */ /* 0x000f280000000a00 */
[----:B------:R-:W4:Y:S04]  /*7a50*/  LDS.64 R42, [R31+0x4800] ;  /* 0x004800001f2a7984 */ /* 0x000f280000000a00 */
[----:B------:R-:W4:Y:S04]  /*7a60*/  LDS.64 R44, [R31+0x5400] ;  /* 0x005400001f2c7984 */ /* 0x000f280000000a00 */
[----:B------:R-:W4:Y:S04]  /*7a70*/  LDS.64 R46, [R31+0x6000] ;  /* 0x006000001f2e7984 */ /* 0x000f280000000a00 */
[----:B------:R-:W4:Y:S04]  /*7a80*/  LDS.64 R48, [R31+0x6c00] ;  /* 0x006c00001f307984 */ /* 0x000f280000000a00 */
[----:B------:R-:W4:Y:S01]  /*7a90*/  LDS.64 R50, [R31+0x7800] ;  /* 0x007800001f327984 */ /* 0x000f220000000a00 */
[----:B0-----:R-:W-:-:S03]  /*7aa0*/  SHF.R.U64 R78, R32, UR6, R33 ;  /* 0x00000006204e7c19 */ /* 0x001fc60008001221 */
[----:B------:R-:W0:Y:S01]  /*7ab0*/  LDS.64 R52, [R31+0x8400] ;  /* 0x008400001f347984 */ /* 0x000e220000000a00 */
[----:B-1----:R-:W-:-:S03]  /*7ac0*/  SHF.R.U64 R22, R34, UR6, R35 ;  /* 0x0000000622167c19 */ /* 0x002fc60008001223 */
[----:B------:R-:W1:Y:S01]  /*7ad0*/  LDS.64 R32, [R31+0xc00] ;  /* 0x000c00001f207984 */ /* 0x000e620000000a00 */
[----:B--2---:R-:W-:-:S03]  /*7ae0*/  SHF.R.U64 R23, R36, UR6, R37 ;  /* 0x0000000624177c19 */ /* 0x004fc60008001225 */
[----:B------:R-:W2:Y:S01]  /*7af0*/  LDS.64 R24, [R31+0x9000] ;  /* 0x009000001f187984 */ /* 0x000ea20000000a00 */
[----:B---3--:R-:W-:-:S03]  /*7b00*/  SHF.R.U64 R38, R38, UR6, R39 ;  /* 0x0000000626267c19 */ /* 0x008fc60008001227 */
[----:B------:R-:W3:Y:S01]  /*7b10*/  LDS.64 R20, [R31+0x9c00] ;  /* 0x009c00001f147984 */ /* 0x000ee20000000a00 */
[----:B----4-:R-:W-:-:S03]  /*7b20*/  SHF.R.U64 R16, R40, UR6, R41 ;  /* 0x0000000628107c19 */ /* 0x010fc60008001229 */
[----:B------:R-:W4:Y:S01]  /*7b30*/  LDS.64 R18, [R31+0xa800] ;  /* 0x00a800001f127984 */ /* 0x000f220000000a00 */
[----:B------:R-:W-:Y:S02]  /*7b40*/  SHF.R.U64 R15, R42, UR6, R43 ;  /* 0x000000062a0f7c19 */ /* 0x000fe4000800122b */
[----:B------:R-:W-:Y:S02]  /*7b50*/  SHF.R.U64 R14, R44, UR6, R45 ;  /* 0x000000062c0e7c19 */ /* 0x000fe4000800122d */
[----:B------:R-:W-:Y:S02]  /*7b60*/  SHF.R.U64 R13, R46, UR6, R47 ;  /* 0x000000062e0d7c19 */ /* 0x000fe4000800122f */
[----:B------:R-:W-:Y:S02]  /*7b70*/  SHF.R.U64 R12, R48, UR6, R49 ;  /* 0x00000006300c7c19 */ /* 0x000fe40008001231 */
[----:B------:R-:W-:Y:S02]  /*7b80*/  SHF.R.U64 R11, R50, UR6, R51 ;  /* 0x00000006320b7c19 */ /* 0x000fe40008001233 */
[----:B0-----:R-:W-:-:S02]  /*7b90*/  SHF.R.U64 R10, R52, UR6, R53 ;  /* 0x00000006340a7c19 */ /* 0x001fc40008001235 */
[----:B-1----:R-:W-:Y:S02]  /*7ba0*/  SHF.R.U64 R32, R32, UR6, R33 ;  /* 0x0000000620207c19 */ /* 0x002fe40008001221 */
[----:B--2---:R-:W-:Y:S02]  /*7bb0*/  SHF.R.U64 R9, R24, UR6, R25 ;  /* 0x0000000618097c19 */ /* 0x004fe40008001219 */
[----:B---3--:R-:W-:Y:S02]  /*7bc0*/  SHF.R.U64 R8, R20, UR6, R21 ;  /* 0x0000000614087c19 */ /* 0x008fe40008001215 */
[----:B----4-:R-:W-:Y:S02]  /*7bd0*/  SHF.R.U64 R7, R18, UR6, R19 ;  /* 0x0000000612077c19 */ /* 0x010fe40008001213 */
[----:B------:R-:W-:Y:S02]  /*7be0*/  LOP3.LUT R17, R78, UR5, RZ, 0x30, !PT ;  /* 0x000000054e117c12 */ /* 0x000fe4000f8e30ff */
        /* <DEDUP_REMOVED lines=13> */
[----:B------:R-:W-:Y:S01]  /*7cc0*/  LOP3.LUT R7, R7, UR5, RZ, 0x30, !PT ;  /* 0x0000000507077c12 */ /* 0x000fe2000f8e30ff */
[----:B------:R-:W-:Y:S06]  /*7cd0*/  @!P0 BRA `(.L_x_529) ;  /* 0x0000000000b88947 */ /* 0x000fec0003800000 */
[----:B------:R-:W-:Y:S01]  /*7ce0*/  UIMAD UR5, UR7, 0x1680, URZ ;  /* 0x00001680070578a4 */ /* 0x000fe2000f8e02ff */
[C---:B------:R-:W-:Y:S02]  /*7cf0*/  VIADD R18, R0.reuse, 0x20 ;  /* 0x0000002000127836 */ /* 0x040fe40000000000 */
[C---:B------:R-:W-:Y:S02]  /*7d00*/  VIADD R32, R0.reuse, 0x40 ;  /* 0x0000004000207836 */ /* 0x040fe40000000000 */
[----:B------:R-:W-:Y:S02]  /*7d10*/  VIADD R34, R0, 0x80 ;  /* 0x0000008000227836 */ /* 0x000fe40000000000 */
[----:B------:R-:W-:-:S05]  /*7d20*/  VIADD R19, R6, -UR5 ;  /* 0x8000000506137c36 */ /* 0x000fca0008000000 */
[-C--:B------:R-:W-:Y:S02]  /*7d30*/  ISETP.GE.AND P4, PT, R0, R19.reuse, PT ;  /* 0x000000130000720c */ /* 0x080fe40003f86270 */
[-C--:B------:R-:W-:Y:S01]  /*7d40*/  ISETP.GE.AND P3, PT, R18, R19.reuse, PT ;  /* 0x000000131200720c */ /* 0x080fe20003f66270 */
[----:B------:R-:W-:Y:S01]  /*7d50*/  VIADD R18, R0, 0x60 ;  /* 0x0000006000127836 */ /* 0x000fe20000000000 */
[-C--:B------:R-:W-:Y:S01]  /*7d60*/  ISETP.GE.AND P2, PT, R32, R19.reuse, PT ;  /* 0x000000132000720c */ /* 0x080fe20003f46270 */
[----:B------:R-:W-:Y:S01]  /*7d70*/  VIADD R32, R0, 0xa0 ;  /* 0x000000a000207836 */ /* 0x000fe20000000000 */
[-C--:B------:R-:W-:Y:S02]  /*7d80*/  ISETP.GE.AND P6, PT, R34, R19.reuse, PT ;  /* 0x000000132200720c */ /* 0x080fe40003fc6270 */
[-C--:B------:R-:W-:Y:S01]  /*7d90*/  ISETP.GE.AND P1, PT, R18, R19.reuse, PT ;  /* 0x000000131200720c */ /* 0x080fe20003f26270 */
[----:B------:R-:W-:Y:S01]  /*7da0*/  VIADD R18, R0, 0xc0 ;  /* 0x000000c000127836 */ /* 0x000fe20000000000 */
[----:B------:R-:W-:Y:S01]  /*7db0*/  ISETP.GE.AND P5, PT, R32, R19, PT ;  /* 0x000000132000720c */ /* 0x000fe20003fa6270 */
[----:B------:R-:W-:-:S02]  /*7dc0*/  VIADD R32, R0, 0xe0 ;  /* 0x000000e000207836 */ /* 0x000fc40000000000 */
[----:B-----5:R0:W5:Y:S01]  /*7dd0*/  @!P4 LDG.E R26, desc[UR8][R4.64] ;  /* 0x00000008041ac981 */ /* 0x020162000c1e1900 */
        /* <DEDUP_REMOVED lines=17> */
[----:B------:R-:W-:Y:S01]  /*7ef0*/  VIADD R0, R0, 0x1c0 ;  /* 0x000001c000007836 */ /* 0x000fe20000000000 */
[----:B------:R0:W5:Y:S01]  /*7f00*/  @!P4 LDG.E R55, desc[UR8][R4.64+0x300] ;  /* 0x000300080437c981 */ /* 0x000162000c1e1900 */
[----:B------:R-:W-:-:S03]  /*7f10*/  ISETP.GE.AND P4, PT, R18, R19, PT ;  /* 0x000000131200720c */ /* 0x000fc60003f86270 */
        /* <DEDUP_REMOVED lines=10> */
.L_x_529:
[----:B------:R-:W-:Y:S06]  /*7fc0*/  BAR.SYNC.DEFER_BLOCKING 0x0 ;  /* 0x0000000000007b1d */ /* 0x000fec0000010000 */
[----:B-----5:R1:W-:Y:S04]  /*7fd0*/  STS [R65+-0x4], R26 ;  /* 0xfffffc1a41007388 */ /* 0x0203e80000000800 */
        /* <DEDUP_REMOVED lines=15> */
[----:B------:R-:W-:Y:S05]  /*80d0*/  @P0 BRA `(.L_x_530) ;  /* 0x0000000800280947 */ /* 0x000fea0003800000 */
[----:B0-----:R-:W-:Y:S01]  /*80e0*/  LEA R4, R17, UR4, 0x3 ;  /* 0x0000000411047c11 */ /* 0x001fe2000f8e18ff */
[----:B------:R-:W-:Y:S01]  /*80f0*/  IMAD R31, R3, -0x4, R31 ;  /* 0xfffffffc031f7824 */ /* 0x000fe200078e021f */
[----:B------:R-:W0:Y:S01]  /*8100*/  LDCU.64 UR10, c[0x0][0x3b0] ;  /* 0x00007600ff0a77ac */ /* 0x000e220008000a00 */
[----:B------:R-:W-:Y:S02]  /*8110*/  LEA R22, R22, UR4, 0x3 ;  /* 0x0000000416167c11 */ /* 0x000fe4000f8e18ff */
[----:B------:R-:W-:Y:S01]  /*8120*/  LEA R24, R24, UR4, 0x3 ;  /* 0x0000000418187c11 */ /* 0x000fe2000f8e18ff */
[----:B------:R-:W2:Y:S01]  /*8130*/  LDS.64 R4, [R4+0xb400] ;  /* 0x00b4000004047984 */ /* 0x000ea20000000a00 */
[----:B------:R-:W-:Y:S02]  /*8140*/  LEA R15, R15, UR4, 0x3 ;  /* 0x000000040f0f7c11 */ /* 0x000fe4000f8e18ff */
[----:B------:R-:W-:Y:S01]  /*8150*/  LEA R13, R13, UR4, 0x3 ;  /* 0x000000040d0d7c11 */ /* 0x000fe2000f8e18ff */
[----:B------:R-:W3:Y:S01]  /*8160*/  LDS R17, [R31] ;  /* 0x000000001f117984 */ /* 0x000ee20000000800 */
[----:B------:R-:W-:-:S02]  /*8170*/  LEA R11, R11, UR4, 0x3 ;  /* 0x000000040b0b7c11 */ /* 0x000fc4000f8e18ff */
[----:B------:R-:W-:Y:S02]  /*8180*/  LEA R9, R9, UR4, 0x3 ;  /* 0x0000000409097c11 */ /* 0x000fe4000f8e18ff */
[----:B--2---:R-:W-:-:S05]  /*8190*/  IADD3 R0, P0, PT, R4, R3, RZ ;  /* 0x0000000304007210 */ /* 0x004fca0007f1e0ff */
[----:B------:R-:W-:Y:S01]  /*81a0*/  IMAD.X R5, RZ, RZ, R5, P0 ;  /* 0x000000ffff057224 */ /* 0x000fe200000e0605 */
[----:B0-----:R-:W-:-:S04]  /*81b0*/  LEA R18, P0, R0, UR10, 0x2 ;  /* 0x0000000a00127c11 */ /* 0x001fc8000f8010ff */
[----:B------:R-:W-:Y:S02]  /*81c0*/  LEA.HI.X R19, R0, UR11, R5, 0x2, P0 ;  /* 0x0000000b00137c11 */ /* 0x000fe400080f1405 */
[----:B------:R-:W-:-:S03]  /*81d0*/  LEA R0, R20, UR4, 0x3 ;  /* 0x0000000414007c11 */ /* 0x000fc6000f8e18ff */
[----:B---3--:R-:W-:Y:S01]  /*81e0*/  STG.E desc[UR8][R18.64], R17 ;  /* 0x0000001112007986 */ /* 0x008fe2000c101908 */
[----:B------:R-:W-:-:S03]  /*81f0*/  NOP ;  /* 0x0000000000007918 */ /* 0x000fc60000000000 */
[----:B------:R-:W0:Y:S04]  /*8200*/  LDS.64 R4, [R0+0xb400] ;  /* 0x00b4000000047984 */ /* 0x000e280000000a00 */
[----:B------:R-:W2:Y:S01]  /*8210*/  LDS R25, [R31+0x600] ;  /* 0x000600001f197984 */ /* 0x000ea20000000800 */
[----:B0-----:R-:W-:-:S05]  /*8220*/  IADD3 R2, P0, PT, R4, R3, RZ ;  /* 0x0000000304027210 */ /* 0x001fca0007f1e0ff */
[----:B------:R-:W-:Y:S01]  /*8230*/  IMAD.X R5, RZ, RZ, R5, P0 ;  /* 0x000000ffff057224 */ /* 0x000fe200000e0605 */
[----:B------:R-:W-:-:S04]  /*8240*/  LEA R20, P0, R2, UR10, 0x2 ;  /* 0x0000000a02147c11 */ /* 0x000fc8000f8010ff */
[----:B------:R-:W-:-:S05]  /*8250*/  LEA.HI.X R21, R2, UR11, R5, 0x2, P0 ;  /* 0x0000000b02157c11 */ /* 0x000fca00080f1405 */
[----:B--2---:R-:W-:Y:S01]  /*8260*/  STG.E desc[UR8][R20.64+0x600], R25 ;  /* 0x0006001914007986 */ /* 0x004fe2000c101908 */
[----:B------:R-:W-:-:S03]  /*8270*/  NOP ;  /* 0x0000000000007918 */ /* 0x000fc60000000000 */
[----:B------:R-:W0:Y:S04]  /*8280*/  LDS.64 R4, [R22+0xb400] ;  /* 0x00b4000016047984 */ /* 0x000e280000000a00 */
[----:B------:R-:W2:Y:S01]  /*8290*/  LDS R17, [R31+0xc00] ;  /* 0x000c00001f117984 */ /* 0x000ea20000000800 */
[----:B0-----:R-:W-:-:S05]  /*82a0*/  IADD3 R0, P0, PT, R4, R3, RZ ;  /* 0x0000000304007210 */ /* 0x001fca0007f1e0ff */
[----:B------:R-:W-:Y:S01]  /*82b0*/  IMAD.X R5, RZ, RZ, R5, P0 ;  /* 0x000000ffff057224 */ /* 0x000fe200000e0605 */
[----:B------:R-:W-:-:S04]  /*82c0*/  LEA R18, P0, R0, UR10, 0x2 ;  /* 0x0000000a00127c11 */ /* 0x000fc8000f8010ff */
[----:B------:R-:W-:Y:S02]  /*82d0*/  LEA.HI.X R19, R0, UR11, R5, 0x2, P0 ;  /* 0x0000000b00137c11 */ /* 0x000fe400080f1405 */
[----:B------:R-:W-:-:S03]  /*82e0*/  LEA R0, R23, UR4, 0x3 ;  /* 0x0000000417007c11 */ /* 0x000fc6000f8e18ff */
[----:B--2---:R-:W-:Y:S01]  /*82f0*/  STG.E desc[UR8][R18.64+0xc00], R17 ;  /* 0x000c001112007986 */ /* 0x004fe2000c101908 */
        /* <DEDUP_REMOVED lines=88> */
[----:B0-----:R-:W-:Y:S02]  /*8880*/  IADD3 R2, P0, PT, R4, R3, RZ ;  /* 0x0000000304027210 */ /* 0x001fe40007f1e0ff */
[----:B------:R-:W-:-:S03]  /*8890*/  LEA R4, R7, UR4, 0x3 ;  /* 0x0000000407047c11 */ /* 0x000fc6000f8e18ff */
        /* <DEDUP_REMOVED lines=12> */
[----:B------:R-:W-:Y:S01]  /*8960*/  NOP ;  /* 0x0000000000007918 */ /* 0x000fe20000000000 */
[----:B------:R-:W-:Y:S05]  /*8970*/  EXIT ;  /* 0x000000000000794d */ /* 0x000fea0003800000 */
.L_x_530:
[----:B------:R-:W-:Y:S01]  /*8980*/  IMAD.U32 R19, RZ, RZ, UR7 ;  /* 0x00000007ff137e24 */ /* 0x000fe2000f8e00ff */
[----:B------:R-:W-:Y:S01]  /*8990*/  BSSY.RECONVERGENT B0, `(.L_x_531) ;  /* 0x000001b000007945 */ /* 0x000fe20003800200 */
[----:B------:R-:W-:Y:S02]  /*89a0*/  VIADD R0, R3, 0x180 ;  /* 0x0000018003007836 */ /* 0x000fe40000000000 */
[----:B------:R-:W-:Y:S02]  /*89b0*/  IMAD R19, R19, -0x1680, R6 ;  /* 0xffffe98013137824 */ /* 0x000fe400078e0206 */
[C---:B------:R-:W-:Y:S02]  /*89c0*/  VIADD R6, R3.reuse, 0x480 ;  /* 0x0000048003067836 */ /* 0x040fe40000000000 */
[C---:B0-----:R-:W-:Y:S01]  /*89d0*/  VIADD R4, R3.reuse, 0x300 ;  /* 0x0000030003047836 */ /* 0x041fe20000000000 */
        /* <DEDUP_REMOVED lines=9> */
[-C--:B------:R-:W-:Y:S02]  /*8a70*/  ISETP.GE.AND P6, PT, R0, R19.reuse, PT ;  /* 0x000000130000720c */ /* 0x080fe40003fc6270 */
[----:B------:R-:W-:Y:S02]  /*8a80*/  ISETP.GE.AND P5, PT, R4, R19, PT ;  /* 0x000000130400720c */ /* 0x000fe40003fa6270 */
[----:B------:R-:W-:Y:S01]  /*8a90*/  LEA R6, R17, UR4, 0x3 ;  /* 0x0000000411067c11 */ /* 0x000fe2000f8e18ff */
[----:B------:R-:W-:Y:S10]  /*8aa0*/  @P3 BRA `(.L_x_532) ;  /* 0x0000000000243947 */ /* 0x000ff40003800000 */
[----:B------:R-:W0:Y:S01]  /*8ab0*/  LDS.64 R4, [R6+0xb400] ;  /* 0x00b4000006047984 */ /* 0x000e220000000a00 */
[----:B------:R-:W-:Y:S01]  /*8ac0*/  IMAD R17, R3, -0x4, R31 ;  /* 0xfffffffc03117824 */ /* 0x000fe200078e021f */
[----:B------:R-:W2:Y:S05]  /*8ad0*/  LDCU.64 UR6, c[0x0][0x3b0] ;  /* 0x00007600ff0677ac */ /* 0x000eaa0008000a00 */
[----:B------:R-:W3:Y:S01]  /*8ae0*/  LDS R17, [R17] ;  /* 0x0000000011117984 */ /* 0x000ee20000000800 */
[----:B0-----:R-:W-:-:S05]  /*8af0*/  IADD3 R0, P3, PT, R4, R3, RZ ;  /* 0x0000000304007210 */ /* 0x001fca0007f7e0ff */
[----:B------:R-:W-:Y:S01]  /*8b00*/  IMAD.X R5, RZ, RZ, R5, P3 ;  /* 0x000000ffff057224 */ /* 0x000fe200018e0605 */
[----:B--2---:R-:W-:-:S04]  /*8b10*/  LEA R4, P3, R0, UR6, 0x2 ;  /* 0x0000000600047c11 */ /* 0x004fc8000f8610ff */
[----:B------:R-:W-:-:S05]  /*8b20*/  LEA.HI.X R5, R0, UR7, R5, 0x2, P3 ;  /* 0x0000000700057c11 */ /* 0x000fca00098f1405 */
[----:B---3--:R0:W-:Y:S04]  /*8b30*/  STG.E desc[UR8][R4.64], R17 ;  /* 0x0000001104007986 */ /* 0x0081e8000c101908 */
.L_x_532:
[----:B------:R-:W-:Y:S05]  /*8b40*/  BSYNC.RECONVERGENT B0 ;  /* 0x0000000000007941 */ /* 0x000fea0003800200 */
.L_x_531:
[----:B------:R-:W-:Y:S01]  /*8b50*/  NOP ;  /* 0x0000000000007918 */ /* 0x000fe20000000000 */
[----:B------:R-:W-:Y:S01]  /*8b60*/  BSSY.RECONVERGENT B0, `(.L_x_533) ;  /* 0x000000e000007945 */ /* 0x000fe20003800200 */
[----:B------:R-:W-:Y:S02]  /*8b70*/  ISETP.GE.AND P3, PT, R18, R19, PT ;  /* 0x000000131200720c */ /* 0x000fe40003f66270 */
[----:B------:R-:W-:Y:S02]  /*8b80*/  LEA R20, R20, UR4, 0x3 ;  /* 0x0000000414147c11 */ /* 0x000fe4000f8e18ff */
[----:B------:R-:W-:Y:S01]  /*8b90*/  LOP3.LUT R6, R3, 0xc00, RZ, 0xfc, !PT ;  /* 0x00000c0003067812 */ /* 0x000fe200078efcff */
[----:B------:R-:W-:Y:S08]  /*8ba0*/  @P2 BRA `(.L_x_534) ;  /* 0x0000000000242947 */ /* 0x000ff00003800000 */
[----:B0-----:R-:W0:Y:S01]  /*8bb0*/  LDS.64 R4, [R20+0xb400] ;  /* 0x00b4000014047984 */ /* 0x001e220000000a00 */
[----:B------:R-:W-:Y:S01]  /*8bc0*/  IMAD R17, R3, -0x4, R31 ;  /* 0xfffffffc03117824 */ /* 0x000fe200078e021f */
[----:B------:R-:W2:Y:S05]  /*8bd0*/  LDCU.64 UR6, c[0x0][0x3b0] ;  /* 0x00007600ff0677ac */ /* 0x000eaa0008000a00 */
[----:B------:R-:W3:Y:S01]  /*8be0*/  LDS R17, [R17+0x600] ;  /* 0x0006000011117984 */ /* 0x000ee20000000800 */
[----:B0-----:R-:W-:-:S05]  /*8bf0*/  IADD3 R0, P2, PT, R4, R3, RZ ;  /* 0x0000000304007210 */ /* 0x001fca0007f5e0ff */
[----:B------:R-:W-:Y:S01]  /*8c00*/  IMAD.X R5, RZ, RZ, R5, P2 ;  /* 0x000000ffff057224 */ /* 0x000fe200010e0605 */
[----:B--2---:R-:W-:-:S04]  /*8c10*/  LEA R4, P2, R0, UR6, 0x2 ;  /* 0x0000000600047c11 */ /* 0x004fc8000f8410ff */
[----:B------:R-:W-:-:S05]  /*8c20*/  LEA.HI.X R5, R0, UR7, R5, 0x2, P2 ;  /* 0x0000000700057c11 */ /* 0x000fca00090f1405 */
[----:B---3--:R2:W-:Y:S04]  /*8c30*/  STG.E desc[UR8][R4.64+0x600], R17 ;  /* 0x0006001104007986 */ /* 0x0085e8000c101908 */
.L_x_534:
[----:B------:R-:W-:Y:S05]  /*8c40*/  BSYNC.RECONVERGENT B0 ;  /* 0x0000000000007941 */ /* 0x000fea0003800200 */
.L_x_533:
[----:B------:R-:W-:Y:S01]  /*8c50*/  NOP ;  /* 0x0000000000007918 */ /* 0x000fe20000000000 */
[----:B------:R-:W-:Y:S01]  /*8c60*/  BSSY.RECONVERGENT B0, `(.L_x_535) ;  /* 0x000000e000007945 */ /* 0x000fe20003800200 */
[----:B------:R-:W-:Y:S01]  /*8c70*/  ISETP.GE.AND P2, PT, R6, R19, PT ;  /* 0x000000130600720c */ /* 0x000fe20003f46270 */
[----:B------:R-:W-:Y:S01]  /*8c80*/  VIADD R6, R3, 0xd80 ;  /* 0x00000d8003067836 */ /* 0x000fe20000000000 */
[----:B------:R-:W-:Y:S01]  /*8c90*/  LEA R22, R22, UR4, 0x3 ;  /* 0x0000000416167c11 */ /* 0x000fe2000f8e18ff */
[----:B------:R-:W-:Y:S10]  /*8ca0*/  @P1 BRA `(.L_x_536) ;  /* 0x0000000000241947 */ /* 0x000ff40003800000 */
[----:B0-2---:R-:W0:Y:S01]  /*8cb0*/  LDS.64 R4, [R22+0xb400] ;  /* 0x00b4000016047984 */ /* 0x005e220000000a00 */
        /* <DEDUP_REMOVED lines=8> */
.L_x_536:
[----:B------:R-:W-:Y:S05]  /*8d40*/  BSYNC.RECONVERGENT B0 ;  /* 0x0000000000007941 */ /* 0x000fea0003800200 */
.L_x_535:
[----:B------:R-:W-:Y:S01]  /*8d50*/  NOP ;  /* 0x0000000000007918 */ /* 0x000fe20000000000 */
[----:B------:R-:W-:Y:S01]  /*8d60*/  BSSY.RECONVERGENT B0, `(.L_x_537) ;  /* 0x000000e000007945 */ /* 0x000fe20003800200 */
[----:B------:R-:W-:Y:S01]  /*8d70*/  ISETP.GE.AND P1, PT, R6, R19, PT ;  /* 0x000000130600720c */ /* 0x000fe20003f26270 */
[----:B------:R-:W-:Y:S01]  /*8d80*/  VIADD R6, R3, 0xf00 ;  /* 0x00000f0003067836 */ /* 0x000fe20000000000 */
[----:B------:R-:W-:Y:S01]  /*8d90*/  LEA R23, R23, UR4, 0x3 ;  /* 0x0000000417177c11 */ /* 0x000fe2000f8e18ff */
[----:B------:R-:W-:Y:S10]  /*8da0*/  @P0 BRA `(.L_x_538) ;  /* 0x0000000000240947 */ /* 0x000ff40003800000 */
[----:B0-23--:R-:W0:Y:S01]  /*8db0*/  LDS.64 R4, [R23+0xb400] ;  /* 0x00b4000017047984 */ /* 0x00de220000000a00 */
        /* <DEDUP_REMOVED lines=8> */
.L_x_538:
[----:B------:R-:W-:Y:S05]  /*8e40*/  BSYNC.RECONVERGENT B0 ;  /* 0x0000000000007941 */ /* 0x000fea0003800200 */
.L_x_537:
[----:B------:R-:W-:Y:S01]  /*8e50*/  NOP ;  /* 0x0000000000007918 */ /* 0x000fe20000000000 */
[----:B------:R-:W-:Y:S01]  /*8e60*/  BSSY.RECONVERGENT B0, `(.L_x_539) ;  /* 0x000000e000007945 */ /* 0x000fe20003800200 */
[----:B------:R-:W-:Y:S01]  /*8e70*/  ISETP.GE.AND P0, PT, R6, R19, PT ;  /* 0x000000130600720c */ /* 0x000fe20003f06270 */
[----:B------:R-:W-:Y:S01]  /*8e80*/  VIADD R6, R3, 0x1080 ;  /* 0x0000108003067836 */ /* 0x000fe20000000000 */
[----:B------:R-:W-:Y:S01]  /*8e90*/  LEA R24, R24, UR4, 0x3 ;  /* 0x0000000418187c11 */ /* 0x000fe2000f8e18ff */
[----:B------:R-:W-:Y:S10]  /*8ea0*/  @P6 BRA `(.L_x_540) ;  /* 0x0000000000246947 */ /* 0x000ff40003800000 */
[----:B0-234-:R-:W0:Y:S01]  /*8eb0*/  LDS.64 R4, [R24+0xb400] ;  /* 0x00b4000018047984 */ /* 0x01de220000000a00 */
        /* <DEDUP_REMOVED lines=8> */
.L_x_540:
[----:B------:R-:W-:Y:S05]  /*8f40*/  BSYNC.RECONVERGENT B0 ;  /* 0x0000000000007941 */ /* 0x000fea0003800200 */
.L_x_539:
        /* <DEDUP_REMOVED lines=15> */
.L_x_542:
[----:B------:R-:W-:Y:S05]  /*9040*/  BSYNC.RECONVERGENT B0 ;  /* 0x0000000000007941 */ /* 0x000fea0003800200 */
.L_x_541:
        /* <DEDUP_REMOVED lines=15> */
.L_x_544:
[----:B------:R-:W-:Y:S05]  /*9140*/  BSYNC.RECONVERGENT B0 ;  /* 0x0000000000007941 */ /* 0x000fea0003800200 */
.L_x_543:
        /* <DEDUP_REMOVED lines=15> */
.L_x_546:
[----:B------:R-:W-:Y:S05]  /*9240*/  BSYNC.RECONVERGENT B0 ;  /* 0x0000000000007941 */ /* 0x000fea0003800200 */
.L_x_545:
[----:B------:R-:W-:Y:S01]  /*9250*/  NOP ;  /* 0x0000000000007918 */ /* 0x000fe20000000000 */
[----:B------:R-:W-:Y:S01]  /*9260*/  BSSY.RECONVERGENT B0, `(.L_x_547) ;  /* 0x000000d000007945 */ /* 0x000fe20003800200 */
[----:B------:R-:W-:Y:S02]  /*9270*/  ISETP.GE.AND P3, PT, R6, R19, PT ;  /* 0x000000130600720c */ /* 0x000fe40003f66270 */
        /* <DEDUP_REMOVED lines=11> */
.L_x_548:
[----:B------:R-:W-:Y:S05]  /*9330*/  BSYNC.RECONVERGENT B0 ;  /* 0x0000000000007941 */ /* 0x000fea0003800200 */
.L_x_547:
[----:B------:R-:W-:Y:S01]  /*9340*/  NOP ;  /* 0x0000000000007918 */ /* 0x000fe20000000000 */
[----:B------:R-:W-:Y:S01]  /*9350*/  BSSY.RECONVERGENT B0, `(.L_x_549) ;  /* 0x000000c000007945 */ /* 0x000fe20003800200 */
[----:B------:R-:W-:-:S03]  /*9360*/  LEA R12, R12, UR4, 0x3 ;  /* 0x000000040c0c7c11 */ /* 0x000fc6000f8e18ff */
[----:B------:R-:W-:Y:S05]  /*9370*/  @P1 BRA `(.L_x_550) ;  /* 0x0000000000241947 */ /* 0x000fea0003800000 */
        /* <DEDUP_REMOVED lines=9> */
.L_x_550:
[----:B------:R-:W-:Y:S05]  /*9410*/  BSYNC.RECONVERGENT B0 ;  /* 0x0000000000007941 */ /* 0x000fea0003800200 */
.L_x_549:
        /* <DEDUP_REMOVED lines=13> */
.L_x_552:
[----:B------:R-:W-:Y:S05]  /*94f0*/  BSYNC.RECONVERGENT B0 ;  /* 0x0000000000007941 */ /* 0x000fea0003800200 */
.L_x_551:
        /* <DEDUP_REMOVED lines=13> */
.L_x_554:
[----:B------:R-:W-:Y:S05]  /*95d0*/  BSYNC.RECONVERGENT B0 ;  /* 0x0000000000007941 */ /* 0x000fea0003800200 */
.L_x_553:
        /* <DEDUP_REMOVED lines=13> */
.L_x_556:
[----:B------:R-:W-:Y:S05]  /*96b0*/  BSYNC.RECONVERGENT B0 ;  /* 0x0000000000007941 */ /* 0x000fea0003800200 */
.L_x_555:
[----:B------:R-:W-:Y:S01]  /*96c0*/  NOP ;  /* 0x0000000000007918 */ /* 0x000fe20000000000 */
[----:B------:R-:W-:Y:S01]  /*96d0*/  BSSY.RECONVERGENT B0, `(.L_x_557) ;  /* 0x000000d000007945 */ /* 0x000fe20003800200 */
[----:B------:R-:W-:Y:S02]  /*96e0*/  LEA R8, R8, UR4, 0x3 ;  /* 0x0000000408087c11 */ /* 0x000fe4000f8e18ff */
[----:B------:R-:W-:Y:S01]  /*96f0*/  LEA R6, R7, UR4, 0x3 ;  /* 0x0000000407067c11 */ /* 0x000fe2000f8e18ff */
[----:B------:R-:W-:Y:S06]  /*9700*/  @P4 BRA `(.L_x_558) ;  /* 0x0000000000244947 */ /* 0x000fec0003800000 */
        /* <DEDUP_REMOVED lines=9> */
.L_x_558:
[----:B------:R-:W-:Y:S05]  /*97a0*/  BSYNC.RECONVERGENT B0 ;  /* 0x0000000000007941 */ /* 0x000fea0003800200 */
.L_x_557:
[----:B------:R-:W-:Y:S01]  /*97b0*/  NOP ;  /* 0x0000000000007918 */ /* 0x000fe20000000000 */
[----:B0-234-:R-:W0:Y:S01]  /*97c0*/  LDS.64 R4, [R6+0xb400] ;  /* 0x00b4000006047984 */ /* 0x01de220000000a00 */
[----:B------:R-:W-:Y:S01]  /*97d0*/  @!P3 IMAD R7, R3, -0x4, R31 ;  /* 0xfffffffc0307b824 */ /* 0x000fe200078e021f */
[----:B------:R-:W2:Y:S05]  /*97e0*/  @!P3 LDC.64 R8, c[0x0][0x3b0] ;  /* 0x0000ec00ff08bb82 */ /* 0x000eaa0000000a00 */
[----:B------:R-:W3:Y:S01]  /*97f0*/  @!P3 LDS R7, [R7+0x5400] ;  /* 0x005400000707b984 */ /* 0x000ee20000000800 */
[----:B0-----:R-:W-:-:S05]  /*9800*/  IADD3 R3, P0, PT, R4, R3, RZ ;  /* 0x0000000304037210 */ /* 0x001fca0007f1e0ff */
[----:B------:R-:W-:Y:S01]  /*9810*/  IMAD.X R4, RZ, RZ, R5, P0 ;  /* 0x000000ffff047224 */ /* 0x000fe200000e0605 */
[----:B--2---:R-:W-:-:S04]  /*9820*/  @!P3 LEA R2, P0, R3, R8, 0x2 ;  /* 0x000000080302b211 */ /* 0x004fc800078010ff */
[----:B------:R-:W-:-:S05]  /*9830*/  @!P3 LEA.HI.X R3, R3, R9, R4, 0x2, P0 ;  /* 0x000000090303b211 */ /* 0x000fca00000f1404 */
[----:B---3--:R-:W-:Y:S01]  /*9840*/  @!P3 STG.E desc[UR8][R2.64+0x5400], R7 ;  /* 0x005400070200b986 */ /* 0x008fe2000c101908 */
[----:B------:R-:W-:Y:S01]  /*9850*/  NOP ;  /* 0x0000000000007918 */ /* 0x000fe20000000000 */
[----:B------:R-:W-:Y:S05]  /*9860*/  EXIT ;  /* 0x000000000000794d */ /* 0x000fea0003800000 */
.L_x_455:
[----:B------:R-:W-:Y:S02]  /*9870*/  IMAD.MOV.U32 R91, RZ, RZ, R84 ;  /* 0x000000ffff5b7224 */ /* 0x000fe400078e0054 */
[----:B------:R-:W-:Y:S02]  /*9880*/  IMAD.MOV.U32 R92, RZ, RZ, 0x1 ;  /* 0x00000001ff5c7424 */ /* 0x000fe400078e00ff */
[----:B------:R-:W-:Y:S02]  /*9890*/  IMAD.MOV.U32 R93, RZ, RZ, RZ ;  /* 0x000000ffff5d7224 */ /* 0x000fe400078e00ff */
[----:B------:R-:W-:-:S07]  /*98a0*/  IMAD.MOV.U32 R90, RZ, RZ, -0x1 ;  /* 0xffffffffff5a7424 */ /* 0x000fce00078e00ff */
[----:B------:R-:W-:Y:S05]  /*98b0*/  WARPSYNC.COLLECTIVE R90, `(.L_x_559) ;  /* 0x000000005a087348 */ /* 0x000fea0003c00000 */
[----:B------:R0:W1:Y:S02]  /*98c0*/  SHFL.UP P0, R89, R91, R92, R93 ;  /* 0x0400005c5b597389 */ /* 0x000064000000005d */
[----:B01----:R-:W-:Y:S05]  /*98d0*/  ENDCOLLECTIVE ;  /* 0x000000000000791b */ /* 0x003fea0003800000 */
.L_x_559:
[----:B------:R-:W-:Y:S02]  /*98e0*/  IMAD.MOV.U32 R92, RZ, RZ, 0x2 ;  /* 0x00000002ff5c7424 */ /* 0x000fe400078e00ff */
[----:B------:R-:W-:-:S04]  /*98f0*/  IMAD.MOV.U32 R85, RZ, RZ, R89 ;  /* 0x000000ffff557224 */ /* 0x000fc800078e0059 */
[----:B------:R-:W-:-:S04]  /*9900*/  @P0 IMAD.IADD R85, R84, 0x1, R85 ;  /* 0x0000000154550824 */ /* 0x000fc800078e0255 */
[----:B------:R-:W-:-:S07]  /*9910*/  IMAD.MOV.U32 R91, RZ, RZ, R85 ;  /* 0x000000ffff5b7224 */ /* 0x000fce00078e0055 */
[----:B------:R-:W-:Y:S05]  /*9920*/  WARPSYNC.COLLECTIVE R90, `(.L_x_560) ;  /* 0x000000005a087348 */ /* 0x000fea0003c00000 */
[----:B------:R0:W1:Y:S02]  /*9930*/  SHFL.UP P0, R89, R91, R92, R93 ;  /* 0x0400005c5b597389 */ /* 0x000064000000005d */
[----:B01----:R-:W-:Y:S05]  /*9940*/  ENDCOLLECTIVE ;  /* 0x000000000000791b */ /* 0x003fea0003800000 */
.L_x_560:
[----:B------:R-:W-:Y:S02]  /*9950*/  IMAD.MOV.U32 R92, RZ, RZ, 0x4 ;  /* 0x00000004ff5c7424 */ /* 0x000fe400078e00ff */
[----:B------:R-:W-:-:S04]  /*9960*/  IMAD.MOV.U32 R86, RZ, RZ, R89 ;  /* 0x000000ffff567224 */ /* 0x000fc800078e0059 */
[----:B------:R-:W-:-:S04]  /*9970*/  @P0 IMAD.IADD R86, R85, 0x1, R86 ;  /* 0x0000000155560824 */ /* 0x000fc800078e0256 */
[----:B------:R-:W-:-:S07]  /*9980*/  IMAD.MOV.U32 R91, RZ, RZ, R86 ;  /* 0x000000ffff5b7224 */ /* 0x000fce00078e0056 */
[----:B------:R-:W-:Y:S05]  /*9990*/  WARPSYNC.COLLECTIVE R90, `(.L_x_561) ;  /* 0x000000005a087348 */ /* 0x000fea0003c00000 */
[----:B------:R0:W1:Y:S02]  /*99a0*/  SHFL.UP P0, R89, R91, R92, R93 ;  /* 0x0400005c5b597389 */ /* 0x000064000000005d */
[----:B01----:R-:W-:Y:S05]  /*99b0*/  ENDCOLLECTIVE ;  /* 0x000000000000791b */ /* 0x003fea0003800000 */
.L_x_561:
[----:B------:R-:W-:Y:S02]  /*99c0*/  IMAD.MOV.U32 R92, RZ, RZ, 0x8 ;  /* 0x00000008ff5c7424 */ /* 0x000fe400078e00ff */
[----:B------:R-:W-:-:S04]  /*99d0*/  IMAD.MOV.U32 R87, RZ, RZ, R89 ;  /* 0x000000ffff577224 */ /* 0x000fc800078e0059 */
[----:B------:R-:W-:-:S04]  /*99e0*/  @P0 IMAD.IADD R87, R86, 0x1, R87 ;  /* 0x0000000156570824 */ /* 0x000fc800078e0257 */
[----:B------:R-:W-:-:S07]  /*99f0*/  IMAD.MOV.U32 R91, RZ, RZ, R87 ;  /* 0x000000ffff5b7224 */ /* 0x000fce00078e0057 */
[----:B------:R-:W-:Y:S05]  /*9a00*/  WARPSYNC.COLLECTIVE R90, `(.L_x_562) ;  /* 0x000000005a087348 */ /* 0x000fea0003c00000 */
[----:B------:R0:W1:Y:S02]  /*9a10*/  SHFL.UP P0, R89, R91, R92, R93 ;  /* 0x0400005c5b597389 */ /* 0x000064000000005d */
[----:B01----:R-:W-:Y:S05]  /*9a20*/  ENDCOLLECTIVE ;  /* 0x000000000000791b */ /* 0x003fea0003800000 */
.L_x_562:
[----:B------:R-:W-:Y:S02]  /*9a30*/  IMAD.MOV.U32 R92, RZ, RZ, 0x10 ;  /* 0x00000010ff5c7424 */ /* 0x000fe400078e00ff */
[----:B------:R-:W-:-:S04]  /*9a40*/  IMAD.MOV.U32 R88, RZ, RZ, R89 ;  /* 0x000000ffff587224 */ /* 0x000fc800078e0059 */
[----:B------:R-:W-:-:S04]  /*9a50*/  @P0 IMAD.IADD R88, R87, 0x1, R88 ;  /* 0x0000000157580824 */ /* 0x000fc800078e0258 */
[----:B------:R-:W-:-:S07]  /*9a60*/  IMAD.MOV.U32 R91, RZ, RZ, R88 ;  /* 0x000000ffff5b7224 */ /* 0x000fce00078e0058 */
[----:B------:R-:W-:Y:S05]  /*9a70*/  WARPSYNC.COLLECTIVE R90, `(.L_x_563) ;  /* 0x000000005a087348 */ /* 0x000fea0003c00000 */
[----:B------:R0:W1:Y:S02]  /*9a80*/  SHFL.UP P0, R89, R91, R92, R93 ;  /* 0x0400005c5b597389 */ /* 0x000064000000005d */
[----:B01----:R-:W-:Y:S05]  /*9a90*/  ENDCOLLECTIVE ;  /* 0x000000000000791b */ /* 0x003fea0003800000 */
.L_x_563:
[----:B------:R-:W-:Y:S05]  /*9aa0*/  BRA `(.L_x_564) ;  /* 0xffffff8c00b47947 */ /* 0x000fea000383ffff */
.L_x_565:
        /* <DEDUP_REMOVED lines=13> */
.L_x_2396:


//--------------------- .text._ZN3cub18CUB_300001_SM_10006detail10radix_sort33DeviceRadixSortExclusiveSumKernelINS1_5radix10policy_hubIxiyE10Policy1000EyEEvPT0_ --------------------------
	.section	.text._ZN3cub18CUB_300001_SM_10006detail10radix_sort33DeviceRadixSortExclusiveSumKernelINS1_5radix10policy_hubIxiyE10Policy1000EyEEvPT0_,"ax",@progbits
	.align	128
        .global         _ZN3cub18CUB_300001_SM_10006detail10radix_sort33DeviceRadixSortExclusiveSumKernelINS1_5radix10policy_hubIxiyE10Policy1000EyEEvPT0_
        .type           _ZN3cub18CUB_300001_SM_10006detail10radix_sort33DeviceRadixSortExclusiveSumKernelINS1_5radix10policy_hubIxiyE10Policy1000EyEEvPT0_,@function
        .size           _ZN3cub18CUB_300001_SM_10006detail10radix_sort33DeviceRadixSortExclusiveSumKernelINS1_5radix10policy_hubIxiyE10Policy1000EyEEvPT0_,(.L_x_2397 - _ZN3cub18CUB_300001_SM_10006detail10radix_sort33DeviceRadixSortExclusiveSumKernelINS1_5radix10policy_hubIxiyE10Policy1000EyEEvPT0_)
        .other          _ZN3cub18CUB_300001_SM_10006detail10radix_sort33DeviceRadixSortExclusiveSumKernelINS1_5radix10policy_hubIxiyE10Policy1000EyEEvPT0_,@"STO_CUDA_ENTRY STV_DEFAULT"
_ZN3cub18CUB_300001_SM_10006detail10radix_sort33DeviceRadixSortExclusiveSumKernelINS1_5radix10policy_hubIxiyE10Policy1000EyEEvPT0_:
.text._ZN3cub18CUB_300001_SM_10006detail10radix_sort33DeviceRadixSortExclusiveSumKernelINS1_5radix10policy_hubIxiyE10Policy1000EyEEvPT0_:
        /* <DEDUP_REMOVED lines=63> */
.L_x_578:
        /* <DEDUP_REMOVED lines=28> */
.L_x_566:
[----:B------:R-:W-:Y:S05]  /*05b0*/  WARPSYNC.ALL ;  /* 0x0000000000007948 */ /* 0x000fea0003800000 */
[----:B------:R-:W-:Y:S06]  /*05c0*/  BAR.SYNC.DEFER_BLOCKING 0x0 ;  /* 0x0000000000007b1d */ /* 0x000fec0000010000 */
[----:B------:R-:W-:Y:S05]  /*05d0*/  @P1 EXIT ;  /* 0x000000000000194d */ /* 0x000fea0003800000 */
[----:B01----:R-:W0:Y:S04]  /*05e0*/  LDS.64 R2, [R0+0x10] ;  /* 0x0000100000027984 */ /* 0x003e280000000a00 */
[----:B0-----:R-:W-:Y:S01]  /*05f0*/  STG.E.64 desc[UR4][R16.64], R2 ;  /* 0x0000000210007986 */ /* 0x001fe2000c101b04 */
[----:B------:R-:W-:Y:S05]  /*0600*/  EXIT ;  /* 0x000000000000794d */ /* 0x000fea0003800000 */
.L_x_567:
[----:B------:R-:W-:Y:S02]  /*0610*/  IMAD.MOV.U32 R24, RZ, RZ, R20 ;  /* 0x000000ffff187224 */ /* 0x000fe400078e0014 */
[----:B------:R-:W-:Y:S02]  /*0620*/  IMAD.MOV.U32 R23, RZ, RZ, 0x1 ;  /* 0x00000001ff177424 */ /* 0x000fe400078e00ff */
[----:B------:R-:W-:Y:S02]  /*0630*/  IMAD.MOV.U32 R22, RZ, RZ, RZ ;  /* 0x000000ffff167224 */ /* 0x000fe400078e00ff */
[----:B------:R-:W-:-:S07]  /*0640*/  IMAD.MOV.U32 R21, RZ, RZ, -0x1 ;  /* 0xffffffffff157424 */ /* 0x000fce00078e00ff */
[----:B------:R-:W-:Y:S05]  /*0650*/  WARPSYNC.COLLECTIVE R21, `(.L_x_568) ;  /* 0x0000000015087348 */ /* 0x000fea0003c00000 */
[----:B------:R0:W1:Y:S02]  /*0660*/  SHFL.UP P0, R25, R24, R23, R22 ;  /* 0x0400001718197389 */ /* 0x0000640000000016 */
[----:B01----:R-:W-:Y:S05]  /*0670*/  ENDCOLLECTIVE ;  /* 0x000000000000791b */ /* 0x003fea0003800000 */
.L_x_568:
[----:B------:R-:W-:Y:S02]  /*0680*/  IMAD.MOV.U32 R24, RZ, RZ, R19 ;  /* 0x000000ffff187224 */ /* 0x000fe400078e0013 */
[----:B------:R-:W-:-:S07]  /*0690*/  IMAD.MOV.U32 R27, RZ, RZ, R25 ;  /* 0x000000ffff1b7224 */ /* 0x000fce00078e0019 */
[----:B------:R-:W-:Y:S05]  /*06a0*/  WARPSYNC.COLLECTIVE R21, `(.L_x_569) ;  /* 0x0000000015087348 */ /* 0x000fea0003c00000 */
[----:B------:R0:W1:Y:S02]  /*06b0*/  SHFL.UP P0, R25, R24, R23, R22 ;  /* 0x0400001718197389 */ /* 0x0000640000000016 */
[----:B01----:R-:W-:Y:S05]  /*06c0*/  ENDCOLLECTIVE ;  /* 0x000000000000791b */ /* 0x003fea0003800000 */
.L_x_569:
        /* <DEDUP_REMOVED lines=9> */
.L_x_570:
[----:B------:R-:W-:Y:S02]  /*0760*/  IMAD.MOV.U32 R24, RZ, RZ, R26 ;  /* 0x000000ffff187224 */ /* 0x000fe400078e001a */
[----:B------:R-:W-:-:S07]  /*0770*/  IMAD.MOV.U32 R28, RZ, RZ, R25 ;  /* 0x000000ffff1c7224 */ /* 0x000fce00078e0019 */
[----:B------:R-:W-:Y:S05]  /*0780*/  WARPSYNC.COLLECTIVE R21, `(.L_x_571) ;  /* 0x0000000015087348 */ /* 0x000fea0003c00000 */
[----:B------:R0:W1:Y:S02]  /*0790*/  SHFL.UP P0, R25, R24, R23, R22 ;  /* 0x0400001718197389 */ /* 0x0000640000000016 */
[----:B01----:R-:W-:Y:S05]  /*07a0*/  ENDCOLLECTIVE ;  /* 0x000000000000791b */ /* 0x003fea0003800000 */
.L_x_571:
        /* <DEDUP_REMOVED lines=9> */
.L_x_572:
[----:B------:R-:W-:Y:S02]  /*0840*/  IMAD.MOV.U32 R24, RZ, RZ, R29 ;  /* 0x000000ffff187224 */ /* 0x000fe400078e001d */
[----:B------:R-:W-:-:S07]  /*0850*/  IMAD.MOV.U32 R27, RZ, RZ, R25 ;  /* 0x000000ffff1b7224 */ /* 0x000fce00078e0019 */
[----:B------:R-:W-:Y:S05]  /*0860*/  WARPSYNC.COLLECTIVE R21, `(.L_x_573) ;  /* 0x0000000015087348 */ /* 0x000fea0003c00000 */
[----:B------:R0:W1:Y:S02]  /*0870*/  SHFL.UP P0, R25, R24, R23, R22 ;  /* 0x0400001718197389 */ /* 0x0000640000000016 */
[----:B01----:R-:W-:Y:S05]  /*0880*/  ENDCOLLECTIVE ;  /* 0x000000000000791b */ /* 0x003fea0003800000 */
.L_x_573:
        /* <DEDUP_REMOVED lines=9> */
.L_x_574:
[----:B------:R-:W-:Y:S02]  /*0920*/  IMAD.MOV.U32 R24, RZ, RZ, R29 ;  /* 0x000000ffff187224 */ /* 0x000fe400078e001d */
[----:B------:R-:W-:-:S07]  /*0930*/  IMAD.MOV.U32 R27, RZ, RZ, R25 ;  /* 0x000000ffff1b7224 */ /* 0x000fce00078e0019 */
[----:B------:R-:W-:Y:S05]  /*0940*/  WARPSYNC.COLLECTIVE R21, `(.L_x_575) ;  /* 0x0000000015087348 */ /* 0x000fea0003c00000 */
[----:B------:R0:W1:Y:S02]  /*0950*/  SHFL.UP P0, R25, R24, R23, R22 ;  /* 0x0400001718197389 */ /* 0x0000640000000016 */
[----:B01----:R-:W-:Y:S05]  /*0960*/  ENDCOLLECTIVE ;  /* 0x000000000000791b */ /* 0x003fea0003800000 */
.L_x_575:
        /* <DEDUP_REMOVED lines=9> */
.L_x_576:
[----:B------:R-:W-:Y:S02]  /*0a00*/  IMAD.MOV.U32 R24, RZ, RZ, R26 ;  /* 0x000000ffff187224 */ /* 0x000fe400078e001a */
[----:B------:R-:W-:-:S07]  /*0a10*/  IMAD.MOV.U32 R28, RZ, RZ, R25 ;  /* 0x000000ffff1c7224 */ /* 0x000fce00078e0019 */
[----:B------:R-:W-:Y:S05]  /*0a20*/  WARPSYNC.COLLECTIVE R21, `(.L_x_577) ;  /* 0x0000000015087348 */ /* 0x000fea0003c00000 */
[----:B------:R0:W1:Y:S02]  /*0a30*/  SHFL.UP P0, R25, R24, R23, R22 ;  /* 0x0400001718197389 */ /* 0x0000640000000016 */
[----:B01----:R-:W-:Y:S05]  /*0a40*/  ENDCOLLECTIVE ;  /* 0x000000000000791b */ /* 0x003fea0003800000 */
.L_x_577:
[----:B------:R-:W-:Y:S05]  /*0a50*/  BRA `(.L_x_578) ;  /* 0xfffffff800647947 */ /* 0x000fea000383ffff */
.L_x_579:
        /* <DEDUP_REMOVED lines=10> */
.L_x_2397:


//--------------------- .text._ZN3cub18CUB_300001_SM_10006detail10radix_sort30DeviceRadixSortHistogramKernelINS1_5radix10policy_hubIxiyE10Policy1000ELNS0_9SortOrderE0ExyNS1_21identity_decomposer_tEEEvPT2_PKT1_SA_iiT3_ --------------------------
	.section	.text._ZN3cub18CUB_300001_SM_10006detail10radix_sort30DeviceRadixSortHistogramKernelINS1_5radix10policy_hubIxiyE10Policy1000ELNS0_9SortOrderE0ExyNS1_21identity_decomposer_tEEEvPT2_PKT1_SA_iiT3_,"ax",@progbits
	.align	128
        .global         _ZN3cub18CUB_300001_SM_10006detail10radix_sort30DeviceRadixSortHistogramKernelINS1_5radix10policy_hubIxiyE10Policy1000ELNS0_9SortOrderE0ExyNS1_21identity_decomposer_tEEEvPT2_PKT1_SA_iiT3_
        .type           _ZN3cub18CUB_300001_SM_10006detail10radix_sort30DeviceRadixSortHistogramKernelINS1_5radix10policy_hubIxiyE10Policy1000ELNS0_9SortOrderE0ExyNS1_21identity_decomposer_tEEEvPT2_PKT1_SA_iiT3_,@function
        .size           _ZN3cub18CUB_300001_SM_10006detail10radix_sort30DeviceRadixSortHistogramKernelINS1_5radix10policy_hubIxiyE10Policy1000ELNS0_9SortOrderE0ExyNS1_21identity_decomposer_tEEEvPT2_PKT1_SA_iiT3_,(.L_x_2398 - _ZN3cub18CUB_300001_SM_10006detail10radix_sort30DeviceRadixSortHistogramKernelINS1_5radix10policy_hubIxiyE10Policy1000ELNS0_9SortOrderE0ExyNS1_21identity_decomposer_tEEEvPT2_PKT1_SA_iiT3_)
        .other          _ZN3cub18CUB_300001_SM_10006detail10radix_sort30DeviceRadixSortHistogramKernelINS1_5radix10policy_hubIxiyE10Policy1000ELNS0_9SortOrderE0ExyNS1_21identity_decomposer_tEEEvPT2_PKT1_SA_iiT3_,@"STO_CUDA_ENTRY STV_DEFAULT"
_ZN3cub18CUB_300001_SM_10006detail10radix_sort30DeviceRadixSortHistogramKernelINS1_5radix10policy_hubIxiyE10Policy1000ELNS0_9SortOrderE0ExyNS1_21identity_decomposer_tEEEvPT2_PKT1_SA_iiT3_:
.text._ZN3cub18CUB_300001_SM_10006detail10radix_sort30DeviceRadixSortHistogramKernelINS1_5radix10policy_hubIxiyE10Policy1000ELNS0_9SortOrderE0ExyNS1_21identity_decomposer_tEEEvPT2_PKT1_SA_iiT3_:
        /* <DEDUP_REMOVED lines=27> */
.L_x_663:
        /* <DEDUP_REMOVED lines=15> */
.L_x_583:
        /* <DEDUP_REMOVED lines=21> */
.L_x_582:
        /* <DEDUP_REMOVED lines=20> */
.L_x_585:
        /* <DEDUP_REMOVED lines=17> */
.L_x_584:
[----:B------:R-:W-:-:S13]  /*0640*/  ISETP.GT.U32.AND P2, PT, R36, 0x7f, PT ;  /* 0x0000007f2400780c */ /* 0x000fda0003f44070 */
[----:B------:R-:W-:Y:S05]  /*0650*/  @P2 BRA `(.L_x_581) ;  /* 0x0000000000dc2947 */ /* 0x000fea0003800000 */
[----:B--2---:R-:W-:Y:S01]  /*0660*/  HFMA2 R3, -RZ, RZ, 0, 0 ;  /* 0x00000000ff037431 */ /* 0x004fe200000001ff */
[----:B------:R-:W-:Y:S06]  /*0670*/  @!P0 BRA `(.L_x_586) ;  /* 0x0000000000588947 */ /* 0x000fec0003800000 */
[----:B------:R-:W-:-:S07]  /*0680*/  IMAD.MOV.U32 R3, RZ, RZ, RZ ;  /* 0x000000ffff037224 */ /* 0x000fce00078e00ff */
.L_x_587:
        /* <DEDUP_REMOVED lines=21> */
.L_x_586:
        /* <DEDUP_REMOVED lines=14> */
.L_x_588:
        /* <DEDUP_REMOVED lines=17> */
.L_x_581:
[----:B------:R-:W-:Y:S05]  /*09d0*/  BSYNC.RECONVERGENT B0 ;  /* 0x0000000000007941 */ /* 0x000fea0003800200 */
.L_x_580:
        /* <DEDUP_REMOVED lines=16> */
.L_x_594:
        /* <DEDUP_REMOVED lines=36> */
.L_x_590:
        /* <DEDUP_REMOVED lines=79> */
.L_x_591:
        /* <DEDUP_REMOVED lines=24> */
.L_x_593:
        /* <DEDUP_REMOVED lines=73> */
.L_x_592:
[----:B------:R-:W-:Y:S05]  /*1820*/  BRA.U !UP0, `(.L_x_594) ;  /* 0xfffffff108ac7547 */ /* 0x000fea000b83ffff */
.L_x_589:
        /* <DEDUP_REMOVED lines=16> */
.L_x_614:
        /* <DEDUP_REMOVED lines=16> */
.L_x_599:
[----:B------:R-:W-:Y:S05]  /*1a30*/  BSYNC.RECONVERGENT B1 ;  /* 0x0000000000017941 */ /* 0x000fea0003800200 */
.L_x_598:
        /* <DEDUP_REMOVED lines=15> */
.L_x_601:
[----:B------:R-:W-:Y:S05]  /*1b30*/  BSYNC.RECONVERGENT B1 ;  /* 0x0000000000017941 */ /* 0x000fea0003800200 */
.L_x_600:
        /* <DEDUP_REMOVED lines=8> */
.L_x_603:
[----:B------:R-:W-:Y:S05]  /*1bc0*/  BSYNC.RECONVERGENT B1 ;  /* 0x0000000000017941 */ /* 0x000fea0003800200 */
.L_x_602:
        /* <DEDUP_REMOVED lines=8> */
.L_x_605:
[----:B------:R-:W-:Y:S05]  /*1c50*/  BSYNC.RECONVERGENT B1 ;  /* 0x0000000000017941 */ /* 0x000fea0003800200 */
.L_x_604:
        /* <DEDUP_REMOVED lines=8> */
.L_x_607:
[----:B------:R-:W-:Y:S05]  /*1ce0*/  BSYNC.RECONVERGENT B1 ;  /* 0x0000000000017941 */ /* 0x000fea0003800200 */
.L_x_606:
        /* <DEDUP_REMOVED lines=8> */
.L_x_609:
[----:B------:R-:W-:Y:S05]  /*1d70*/  BSYNC.RECONVERGENT B1 ;  /* 0x0000000000017941 */ /* 0x000fea0003800200 */
.L_x_608:
[----:B------:R-:W-:Y:S04]  /*1d80*/  BSSY.RECONVERGENT B1, `(.L_x_610) ;  /* 0x0000007000017945 */ /* 0x000fe80003800200 */
[----:B------:R-:W-:Y:S05]  /*1d90*/  @!P4 BRA `(.L_x_611) ;  /* 0x000000000014c947 */ /* 0x000fea0003800000 */
[----:B01234-:R-:W-:Y:S01]  /*1da0*/  LEA R11, R7, R36, 0x8 ;  /* 0x00000024070b7211 */ /* 0x01ffe200078e40ff */
[----:B------:R-:W-:-:S04]  /*1db0*/  IMAD.MOV.U32 R9, RZ, RZ, RZ ;  /* 0x000000ffff097224 */ /* 0x000fc800078e00ff */
[----:B------:R-:W-:-:S04]  /*1dc0*/  VIADD R11, R11, 0x600 ;  /* 0x000006000b0b7836 */ /* 0x000fc80000000000 */
[----:B------:R-:W-:-:S05]  /*1dd0*/  IMAD.WIDE.U32 R10, R11, 0x8, R2 ;  /* 0x000000080b0a7825 */ /* 0x000fca00078e0002 */
[----:B------:R0:W-:Y:S02]  /*1de0*/  REDG.E.ADD.64.STRONG.GPU desc[UR16][R10.64], R8 ;  /* 0x000000080a00798e */ /* 0x0001e4000c12e510 */
.L_x_611:
[----:B------:R-:W-:Y:S05]  /*1df0*/  BSYNC.RECONVERGENT B1 ;  /* 0x0000000000017941 */ /* 0x000fea0003800200 */
.L_x_610:
        /* <DEDUP_REMOVED lines=8> */
.L_x_613:
[----:B------:R-:W-:Y:S05]  /*1e80*/  BSYNC.RECONVERGENT B1 ;  /* 0x0000000000017941 */ /* 0x000fea0003800200 */
.L_x_612:
[----:B------:R-:W-:-:S05]  /*1e90*/  VIADD R7, R7, 0x8 ;  /* 0x0000000807077836 */ /* 0x000fca0000000000 */
[----:B------:R-:W-:-:S13]  /*1ea0*/  ISETP.NE.AND P0, PT, R7, R4, PT ;  /* 0x000000040700720c */ /* 0x000fda0003f05270 */
[----:B------:R-:W-:Y:S05]  /*1eb0*/  @P0 BRA `(.L_x_614) ;  /* 0xfffffff8009c0947 */ /* 0x000fea000383ffff */
[----:B------:R-:W-:-:S07]  /*1ec0*/  IMAD.MOV.U32 R3, RZ, RZ, R4 ;  /* 0x000000ffff037224 */ /* 0x000fce00078e0004 */
.L_x_597:
        /* <DEDUP_REMOVED lines=25> */
.L_x_618:
[----:B------:R-:W-:Y:S05]  /*2060*/  BSYNC.RECONVERGENT B1 ;  /* 0x0000000000017941 */ /* 0x000fea0003800200 */
.L_x_617:
        /* <DEDUP_REMOVED lines=9> */
.L_x_620:
[----:B------:R-:W-:Y:S05]  /*2100*/  BSYNC.RECONVERGENT B1 ;  /* 0x0000000000017941 */ /* 0x000fea0003800200 */
.L_x_619:
        /* <DEDUP_REMOVED lines=9> */
.L_x_622:
[----:B------:R-:W-:Y:S05]  /*21a0*/  BSYNC.RECONVERGENT B1 ;  /* 0x0000000000017941 */ /* 0x000fea0003800200 */
.L_x_621:
        /* <DEDUP_REMOVED lines=9> */
.L_x_624:
[----:B------:R-:W-:Y:S05]  /*2240*/  BSYNC.RECONVERGENT B1 ;  /* 0x0000000000017941 */ /* 0x000fea0003800200 */
.L_x_623:
[----:B------:R-:W-:-:S07]  /*2250*/  VIADD R3, R3, 0x4 ;  /* 0x0000000403037836 */ /* 0x000fce0000000000 */
.L_x_616:
        /* <DEDUP_REMOVED lines=18> */
.L_x_628:
[----:B------:R-:W-:Y:S05]  /*2380*/  BSYNC.RECONVERGENT B2 ;  /* 0x0000000000027941 */ /* 0x000fea0003800200 */
.L_x_627:
        /* <DEDUP_REMOVED lines=9> */
.L_x_630:
[----:B------:R-:W-:Y:S05]  /*2420*/  BSYNC.RECONVERGENT B2 ;  /* 0x0000000000027941 */ /* 0x000fea0003800200 */
.L_x_629:
[----:B------:R-:W-:-:S07]  /*2430*/  VIADD R3, R3, 0x2 ;  /* 0x0000000203037836 */ /* 0x000fce0000000000 */
.L_x_626:
        /* <DEDUP_REMOVED lines=11> */
.L_x_625:
[----:B------:R-:W-:Y:S05]  /*24f0*/  BSYNC.RECONVERGENT B1 ;  /* 0x0000000000017941 */ /* 0x000fea0003800200 */
.L_x_615:
[----:B------:R-:W-:-:S13]  /*2500*/  ISETP.GT.U32.AND P0, PT, R36, 0x7f, PT ;  /* 0x0000007f2400780c */ /* 0x000fda0003f04070 */
[----:B------:R-:W-:Y:S05]  /*2510*/  @P0 BRA `(.L_x_596) ;  /* 0x0000000800a40947 */ /* 0x000fea0003800000 */
[----:B------:R-:W-:Y:S01]  /*2520*/  ISETP.GE.U32.AND P0, PT, R14, 0x7, PT ;  /* 0x000000070e00780c */ /* 0x000fe20003f06070 */
[----:B------:R-:W-:-:S12]  /*2530*/  IMAD.MOV.U32 R3, RZ, RZ, RZ ;  /* 0x000000ffff037224 */ /* 0x000fd800078e00ff */
[----:B------:R-:W-:Y:S05]  /*2540*/  @!P0 BRA `(.L_x_631) ;  /* 0x0000000400248947 */ /* 0x000fea0003800000 */
[----:B01234-:R-:W0:Y:S01]  /*2550*/  LDC.64 R6, c[0x0][0x380] ;  /* 0x0000e000ff067b82 */ /* 0x01fe220000000a00 */
[----:B------:R-:W-:-:S07]  /*2560*/  IMAD.MOV.U32 R3, RZ, RZ, RZ ;  /* 0x000000ffff037224 */ /* 0x000fce00078e00ff */
.L_x_648:
        /* <DEDUP_REMOVED lines=19> */
.L_x_633:
[----:B------:R-:W-:Y:S05]  /*26a0*/  BSYNC.RECONVERGENT B1 ;  /* 0x0000000000017941 */ /* 0x000fea0003800200 */
.L_x_632:
[----:B------:R-:W-:Y:S04]  /*26b0*/  BSSY.RECONVERGENT B1, `(.L_x_634) ;  /* 0x0000005000017945 */ /* 0x000fe80003800200 */
[----:B------:R-:W-:Y:S05]  /*26c0*/  @!P1 BRA `(.L_x_635) ;  /* 0x00000000000c9947 */ /* 0x000fea0003800000 */
[----:B0-2---:R-:W-:Y:S01]  /*26d0*/  MOV R10, R16 ;  /* 0x00000010000a7202 */ /* 0x005fe20000000f00 */
[----:B------:R-:W-:-:S05]  /*26e0*/  IMAD.MOV.U32 R11, RZ, RZ, RZ ;  /* 0x000000ffff0b7224 */ /* 0x000fca00078e00ff */
[----:B------:R1:W-:Y:S02]  /*26f0*/  REDG.E.ADD.64.STRONG.GPU desc[UR16][R8.64+0xc00], R10 ;  /* 0x000c000a0800798e */ /* 0x0003e4000c12e510 */
.L_x_635:
[----:B------:R-:W-:Y:S05]  /*2700*/  BSYNC.RECONVERGENT B1 ;  /* 0x0000000000017941 */ /* 0x000fea0003800200 */
.L_x_634:
        /* <DEDUP_REMOVED lines=12> */
.L_x_637:
[----:B------:R-:W-:Y:S05]  /*27d0*/  BSYNC.RECONVERGENT B1 ;  /* 0x0000000000017941 */ /* 0x000fea0003800200 */
.L_x_636:
[----:B------:R-:W-:Y:S04]  /*27e0*/  BSSY.RECONVERGENT B1, `(.L_x_638) ;  /* 0x0000005000017945 */ /* 0x000fe80003800200 */
[----:B------:R-:W-:Y:S05]  /*27f0*/  @!P1 BRA `(.L_x_639) ;  /* 0x00000000000c9947 */ /* 0x000fea0003800000 */
[----:B012---:R-:W-:Y:S02]  /*2800*/  IMAD.MOV.U32 R10, RZ, RZ, R18 ;  /* 0x000000ffff0a7224 */ /* 0x007fe400078e0012 */
[----:B------:R-:W-:-:S05]  /*2810*/  IMAD.MOV.U32 R11, RZ, RZ, RZ ;  /* 0x000000ffff0b7224 */ /* 0x000fca00078e00ff */
[----:B------:R3:W-:Y:S02]  /*2820*/  REDG.E.ADD.64.STRONG.GPU desc[UR16][R8.64+0x1c00], R10 ;  /* 0x001c000a0800798e */ /* 0x0007e4000c12e510 */
.L_x_639:
[----:B------:R-:W-:Y:S05]  /*2830*/  BSYNC.RECONVERGENT B1 ;  /* 0x0000000000017941 */ /* 0x000fea0003800200 */
.L_x_638:
[----:B------:R-:W-:Y:S04]  /*2840*/  BSSY.RECONVERGENT B1, `(.L_x_640) ;  /* 0x0000005000017945 */ /* 0x000fe80003800200 */
[----:B------:R-:W-:Y:S05]  /*2850*/  @!P2 BRA `(.L_x_641) ;  /* 0x00000000000ca947 */ /* 0x000fea0003800000 */
[----:B0123--:R-:W-:Y:S02]  /*2860*/  IMAD.MOV.U32 R10, RZ, RZ, R19 ;  /* 0x000000ffff0a7224 */ /* 0x00ffe400078e0013 */
[----:B------:R-:W-:-:S05]  /*2870*/  IMAD.MOV.U32 R11, RZ, RZ, RZ ;  /* 0x000000ffff0b7224 */ /* 0x000fca00078e00ff */
[----:B------:R4:W-:Y:S02]  /*2880*/  REDG.E.ADD.64.STRONG.GPU desc[UR16][R8.64+0x2400], R10 ;  /* 0x0024000a0800798e */ /* 0x0009e4000c12e510 */
.L_x_641:
[----:B------:R-:W-:Y:S05]  /*2890*/  BSYNC.RECONVERGENT B1 ;  /* 0x0000000000017941 */ /* 0x000fea0003800200 */
.L_x_640:
[----:B------:R-:W-:Y:S04]  /*28a0*/  BSSY.RECONVERGENT B1, `(.L_x_642) ;  /* 0x0000005000017945 */ /* 0x000fe80003800200 */
[----:B------:R-:W-:Y:S05]  /*28b0*/  @!P3 BRA `(.L_x_643) ;  /* 0x00000000000cb947 */ /* 0x000fea0003800000 */
[----:B01234-:R-:W-:Y:S02]  /*28c0*/  HFMA2 R11, -RZ, RZ, 0, 0 ;  /* 0x00000000ff0b7431 */ /* 0x01ffe400000001ff */
[----:B------:R-:W-:-:S05]  /*28d0*/  IMAD.MOV.U32 R10, RZ, RZ, R20 ;  /* 0x000000ffff0a7224 */ /* 0x000fca00078e0014 */
[----:B------:R0:W-:Y:S02]  /*28e0*/  REDG.E.ADD.64.STRONG.GPU desc[UR16][R8.64+0x2c00], R10 ;  /* 0x002c000a0800798e */ /* 0x0001e4000c12e510 */
.L_x_643:
[----:B------:R-:W-:Y:S05]  /*28f0*/  BSYNC.RECONVERGENT B1 ;  /* 0x0000000000017941 */ /* 0x000fea0003800200 */
.L_x_642:
[----:B------:R-:W-:Y:S04]  /*2900*/  BSSY.RECONVERGENT B1, `(.L_x_644) ;  /* 0x0000005000017945 */ /* 0x000fe80003800200 */
[----:B------:R-:W-:Y:S05]  /*2910*/  @!P4 BRA `(.L_x_645) ;  /* 0x00000000000cc947 */ /* 0x000fea0003800000 */
[----:B01234-:R-:W-:Y:S02]  /*2920*/  IMAD.MOV.U32 R10, RZ, RZ, R21 ;  /* 0x000000ffff0a7224 */ /* 0x01ffe400078e0015 */
[----:B------:R-:W-:-:S05]  /*2930*/  IMAD.MOV.U32 R11, RZ, RZ, RZ ;  /* 0x000000ffff0b7224 */ /* 0x000fca00078e00ff */
[----:B------:R0:W-:Y:S02]  /*2940*/  REDG.E.ADD.64.STRONG.GPU desc[UR16][R8.64+0x3400], R10 ;  /* 0x0034000a0800798e */ /* 0x0001e4000c12e510 */
.L_x_645:
[----:B------:R-:W-:Y:S05]  /*2950*/  BSYNC.RECONVERGENT B1 ;  /* 0x0000000000017941 */ /* 0x000fea0003800200 */
.L_x_644:
[----:B------:R-:W-:Y:S04]  /*2960*/  BSSY.RECONVERGENT B1, `(.L_x_646) ;  /* 0x0000005000017945 */ /* 0x000fe80003800200 */
[----:B------:R-:W-:Y:S05]  /*2970*/  @!P5 BRA `(.L_x_647) ;  /* 0x00000000000cd947 */ /* 0x000fea0003800000 */
[----:B01234-:R-:W-:Y:S02]  /*2980*/  IMAD.MOV.U32 R10, RZ, RZ, R22 ;  /* 0x000000ffff0a7224 */ /* 0x01ffe400078e0016 */
[----:B------:R-:W-:-:S05]  /*2990*/  IMAD.MOV.U32 R11, RZ, RZ, RZ ;  /* 0x000000ffff0b7224 */ /* 0x000fca00078e00ff */
[----:B------:R0:W-:Y:S02]  /*29a0*/  REDG.E.ADD.64.STRONG.GPU desc[UR16][R8.64+0x3c00], R10 ;  /* 0x003c000a0800798e */ /* 0x0001e4000c12e510 */
.L_x_647:
[----:B------:R-:W-:Y:S05]  /*29b0*/  BSYNC.RECONVERGENT B1 ;  /* 0x0000000000017941 */ /* 0x000fea0003800200 */
.L_x_646:
[----:B------:R-:W-:Y:S05]  /*29c0*/  @P0 BRA `(.L_x_648) ;  /* 0xfffffff800e80947 */ /* 0x000fea000383ffff */
[----:B------:R-:W-:-:S07]  /*29d0*/  IMAD.MOV.U32 R3, RZ, RZ, R4 ;  /* 0x000000ffff037224 */ /* 0x000fce00078e0004 */
.L_x_631:
        /* <DEDUP_REMOVED lines=20> */
.L_x_651:
[----:B------:R-:W-:Y:S05]  /*2b20*/  BSYNC.RECONVERGENT B1 ;  /* 0x0000000000017941 */ /* 0x000fea0003800200 */
.L_x_650:
        /* <DEDUP_REMOVED lines=9> */
.L_x_653:
[----:B------:R-:W-:Y:S05]  /*2bc0*/  BSYNC.RECONVERGENT B1 ;  /* 0x0000000000017941 */ /* 0x000fea0003800200 */
.L_x_652:
        /* <DEDUP_REMOVED lines=9> */
.L_x_655:
[----:B------:R-:W-:Y:S05]  /*2c60*/  BSYNC.RECONVERGENT B1 ;  /* 0x0000000000017941 */ /* 0x000fea0003800200 */
.L_x_654:
        /* <DEDUP_REMOVED lines=9> */
.L_x_657:
[----:B------:R-:W-:Y:S05]  /*2d00*/  BSYNC.RECONVERGENT B1 ;  /* 0x0000000000017941 */ /* 0x000fea0003800200 */
.L_x_656:
[----:B------:R-:W-:-:S07]  /*2d10*/  VIADD R3, R3, 0x4 ;  /* 0x0000000403037836 */ /* 0x000fce0000000000 */
.L_x_649:
        /* <DEDUP_REMOVED lines=17> */
.L_x_660:
[----:B------:R-:W-:Y:S05]  /*2e30*/  BSYNC.RECONVERGENT B1 ;  /* 0x0000000000017941 */ /* 0x000fea0003800200 */
.L_x_659:
        /* <DEDUP_REMOVED lines=9> */
.L_x_662:
[----:B------:R-:W-:Y:S05]  /*2ed0*/  BSYNC.RECONVERGENT B1 ;  /* 0x0000000000017941 */ /* 0x000fea0003800200 */
.L_x_661:
[----:B------:R-:W-:-:S07]  /*2ee0*/  VIADD R3, R3, 0x2 ;  /* 0x0000000203037836 */ /* 0x000fce0000000000 */
.L_x_658:
        /* <DEDUP_REMOVED lines=12> */
.L_x_596:
[----:B------:R-:W-:Y:S05]  /*2fb0*/  BSYNC.RECONVERGENT B0 ;  /* 0x0000000000007941 */ /* 0x000fea0003800200 */
.L_x_595:
        /* <DEDUP_REMOVED lines=17> */
.L_x_664:
        /* <DEDUP_REMOVED lines=11> */
.L_x_2398:


//--------------------- .text._ZN3cub18CUB_300001_SM_10006detail10radix_sort31DeviceRadixSortSingleTileKernelINS1_5radix10policy_hubIxiyE10Policy1000ELNS0_9SortOrderE0ExiyNS1_21identity_decomposer_tEEEvPKT1_PSA_PKT2_PSE_T3_iiT4_ --------------------------
	.section	.text._ZN3cub18CUB_300001_SM_10006detail10radix_sort31DeviceRadixSortSingleTileKernelINS1_5radix10policy_hubIxiyE10Policy1000ELNS0_9SortOrderE0ExiyNS1_21identity_decomposer_tEEEvPKT1_PSA_PKT2_PSE_T3_iiT4_,"ax",@progbits
	.align	128
        .global         _ZN3cub18CUB_300001_SM_10006detail10radix_sort31DeviceRadixSortSingleTileKernelINS1_5radix10policy_hubIxiyE10Policy1000ELNS0_9SortOrderE0ExiyNS1_21identity_decomposer_tEEEvPKT1_PSA_PKT2_PSE_T3_iiT4_
        .type           _ZN3cub18CUB_300001_SM_10006detail10radix_sort31DeviceRadixSortSingleTileKernelINS1_5radix10policy_hubIxiyE10Policy1000ELNS0_9SortOrderE0ExiyNS1_21identity_decomposer_tEEEvPKT1_PSA_PKT2_PSE_T3_iiT4_,@function
        .size           _ZN3cub18CUB_300001_SM_10006detail10radix_sort31DeviceRadixSortSingleTileKernelINS1_5radix10policy_hubIxiyE10Policy1000ELNS0_9SortOrderE0ExiyNS1_21identity_decomposer_tEEEvPKT1_PSA_PKT2_PSE_T3_iiT4_,(.L_x_2399 - _ZN3cub18CUB_300001_SM_10006detail10radix_sort31DeviceRadixSortSingleTileKernelINS1_5radix10policy_hubIxiyE10Policy1000ELNS0_9SortOrderE0ExiyNS1_21identity_decomposer_tEEEvPKT1_PSA_PKT2_PSE_T3_iiT4_)
        .other          _ZN3cub18CUB_300001_SM_10006detail10radix_sort31DeviceRadixSortSingleTileKernelINS1_5radix10policy_hubIxiyE10Policy1000ELNS0_9SortOrderE0ExiyNS1_21identity_decomposer_tEEEvPKT1_PSA_PKT2_PSE_T3_iiT4_,@"STO_CUDA_ENTRY STV_DEFAULT"
_ZN3cub18CUB_300001_SM_10006detail10radix_sort31DeviceRadixSortSingleTileKernelINS1_5radix10policy_hubIxiyE10Policy1000ELNS0_9SortOrderE0ExiyNS1_21identity_decomposer_tEEEvPKT1_PSA_PKT2_PSE_T3_iiT4_:
.text._ZN3cub18CUB_300001_SM_10006detail10radix_sort31DeviceRadixSortSingleTileKernelINS1_5radix10policy_hubIxiyE10Policy1000ELNS0_9SortOrderE0ExiyNS1_21identity_decomposer_tEEEvPKT1_PSA_PKT2_PSE_T3_iiT4_:
[----:B------:R-:W-:Y:S01]  /*0000*/  LDC R1, c[0x0][0x37c] ;  /* 0x0000df00ff017b82 */ /* 0x000fe20000000800 */
[----:B------:R-:W0:Y:S01]  /*0010*/  S2R R0, SR_TID.X ;  /* 0x0000000000007919 */ /* 0x000e220000002100 */
[----:B------:R-:W1:Y:S06]  /*0020*/  LDCU UR4, c[0x0][0x3a0] ;  /* 0x00007400ff0477ac */ /* 0x000e6c0008000800 */
[----:B------:R-:W2:Y:S01]  /*0030*/  LDC.64 R2, c[0x0][0x380] ;  /* 0x0000e000ff027b82 */ /* 0x000ea20000000a00 */
[----:B------:R-:W3:Y:S01]  /*0040*/  LDCU.64 UR10, c[0x0][0x358] ;  /* 0x00006b00ff0a77ac */ /* 0x000ee20008000a00 */
[----:B------:R-:W-:-:S02]  /*0050*/  IMAD.MOV.U32 R46, RZ, RZ, -0x1 ;  /* 0xffffffffff2e7424 */ /* 0x000fc400078e00ff */
[----:B------:R-:W-:-:S04]  /*0060*/  IMAD.MOV.U32 R47, RZ, RZ, -0x1 ;  /* 0xffffffffff2f7424 */ /* 0x000fc800078e00ff */
[----:B------:R-:W4:Y:S01]  /*0070*/  S2UR UR5, SR_CgaCtaId ;  /* 0x00000000000579c3 */ /* 0x000f220000008800 */
[----:B------:R-:W-:Y:S01]  /*0080*/  IMAD.MOV.U32 R13, RZ, RZ, -0x1 ;  /* 0xffffffffff0d7424 */ /* 0x000fe200078e00ff */
[----:B------:R-:W1:Y:S01]  /*0090*/  S2R R93, SR_LANEID ;  /* 0x00000000005d7919 */ /* 0x000e620000000000 */
[----:B------:R-:W4:Y:S01]  /*00a0*/  LDCU.64 UR6, c[0x0][0x3a8] ;  /* 0x00007500ff0677ac */ /* 0x000f220008000a00 */
[----:B------:R-:W-:Y:S02]  /*00b0*/  IMAD.MOV.U32 R22, RZ, RZ, -0x1 ;  /* 0xffffffffff167424 */ /* 0x000fe400078e00ff */
        /* <DEDUP_REMOVED lines=26> */
[----:B------:R-:W-:Y:S02]  /*0260*/  ISETP.GE.AND P3, PT, R9, UR4, PT ;  /* 0x0000000409007c0c */ /* 0x000fe4000bf66270 */
[----:B------:R-:W-:-:S07]  /*0270*/  ISETP.GE.AND P5, PT, R6, UR4, PT ;  /* 0x0000000406007c0c */ /* 0x000fce000bfa6270 */
[----:B------:R-:W4:Y:S01]  /*0280*/  @!P4 LDG.E.64 R24, desc[UR10][R2.64+0x30] ;  /* 0x0000300a0218c981 */ /* 0x000f22000c1e1b00 */
[----:B0-----:R-:W-:-:S03]  /*0290*/  IMAD.WIDE.U32 R4, R7, 0x4, R4 ;  /* 0x0000000407047825 */ /* 0x001fc600078e0004 */
[----:B------:R-:W4:Y:S01]  /*02a0*/  @!P2 LDG.E.64 R8, desc[UR10][R2.64+0x20] ;  /* 0x0000200a0208a981 */ /* 0x000f22000c1e1b00 */
[----:B------:R-:W-:-:S03]  /*02b0*/  VIADD R7, R7, 0x8 ;  /* 0x0000000807077836 */ /* 0x000fc60000000000 */
[----:B------:R-:W4:Y:S02]  /*02c0*/  @!P3 LDG.E.64 R10, desc[UR10][R2.64+0x28] ;  /* 0x0000280a020ab981 */ /* 0x000f24000c1e1b00 */
[----:B------:R-:W-:Y:S02]  /*02d0*/  ISETP.GE.AND P6, PT, R7, UR4, PT ;  /* 0x0000000407007c0c */ /* 0x000fe4000bfc6270 */
[----:B------:R-:W4:Y:S11]  /*02e0*/  @!P5 LDG.E.64 R26, desc[UR10][R2.64+0x38] ;  /* 0x0000380a021ad981 */ /* 0x000f36000c1e1b00 */
[----:B------:R-:W4:Y:S01]  /*02f0*/  @!P6 LDG.E.64 R6, desc[UR10][R2.64+0x40] ;  /* 0x0000400a0206e981 */ /* 0x000f22000c1e1b00 */
[----:B--2---:R-:W-:-:S02]  /*0300*/  @!P0 MOV R46, R20 ;  /* 0x00000014002e8202 */ /* 0x004fc40000000f00 */
[----:B------:R-:W-:Y:S02]  /*0310*/  @!P0 LOP3.LUT R47, R21, 0x80000000, RZ, 0x3c, !PT ;  /* 0x80000000152f8812 */ /* 0x000fe400078e3cff */
[----:B------:R-:W2:Y:S01]  /*0320*/  @!P1 LDG.E.64 R20, desc[UR10][R2.64+0x18] ;  /* 0x0000180a02149981 */ /* 0x000ea2000c1e1b00 */
[----:B------:R-:W-:Y:S06]  /*0330*/  BAR.SYNC.DEFER_BLOCKING 0x0 ;  /* 0x0000000000007b1d */ /* 0x000fec0000010000 */
[----:B------:R-:W5:Y:S01]  /*0340*/  @!P0 LDG.E R28, desc[UR10][R4.64] ;  /* 0x0000000a041c8981 */ /* 0x000f62000c1e1900 */
[----:B------:R-:W-:Y:S01]  /*0350*/  ISETP.NE.AND P0, PT, R12, RZ, PT ;  /* 0x000000ff0c00720c */ /* 0x000fe20003f05270 */
[----:B------:R-:W-:Y:S01]  /*0360*/  IMAD.MOV.U32 R12, RZ, RZ, -0x1 ;  /* 0xffffffffff0c7424 */ /* 0x000fe200078e00ff */
[----:B------:R-:W-:Y:S01]  /*0370*/  UMOV UR4, 0x400 ;  /* 0x0000040000047882 */ /* 0x000fe20000000000 */
[----:B------:R-:W5:Y:S04]  /*0380*/  @!P1 LDG.E R35, desc[UR10][R4.64+0xc] ;  /* 0x00000c0a04239981 */ /* 0x000f68000c1e1900 */
[----:B------:R-:W5:Y:S04]  /*0390*/  @!P2 LDG.E R34, desc[UR10][R4.64+0x10] ;  /* 0x0000100a0422a981 */ /* 0x000f68000c1e1900 */
[----:B------:R-:W5:Y:S02]  /*03a0*/  @!P3 LDG.E R33, desc[UR10][R4.64+0x14] ;  /* 0x0000140a0421b981 */ /* 0x000f64000c1e1900 */
[----:B---3--:R-:W-:Y:S01]  /*03b0*/  @!P0 IMAD.MOV.U32 R12, RZ, RZ, R14 ;  /* 0x000000ffff0c8224 */ /* 0x008fe200078e000e */
[----:B------:R-:W-:Y:S01]  /*03c0*/  @!P0 LOP3.LUT R13, R15, 0x80000000, RZ, 0x3c, !PT ;  /* 0x800000000f0d8812 */ /* 0x000fe200078e3cff */
[----:B------:R-:W5:Y:S01]  /*03d0*/  @!P0 LDG.E R29, desc[UR10][R4.64+0x4] ;  /* 0x0000040a041d8981 */ /* 0x000f62000c1e1900 */
[----:B------:R-:W-:Y:S01]  /*03e0*/  ISETP.NE.AND P0, PT, R18, RZ, PT ;  /* 0x000000ff1200720c */ /* 0x000fe20003f05270 */
[----:B----4-:R-:W-:-:S02]  /*03f0*/  ULEA UR4, UR5, UR4, 0x18 ;  /* 0x0000000405047291 */ /* 0x010fc4000f8ec0ff */
[----:B------:R-:W5:Y:S04]  /*0400*/  @!P4 LDG.E R32, desc[UR10][R4.64+0x18] ;  /* 0x0000180a0420c981 */ /* 0x000f68000c1e1900 */
[----:B------:R-:W5:Y:S04]  /*0410*/  @!P5 LDG.E R31, desc[UR10][R4.64+0x1c] ;  /* 0x00001c0a041fd981 */ /* 0x000f68000c1e1900 */
[----:B------:R-:W5:Y:S04]  /*0420*/  @!P6 LDG.E R30, desc[UR10][R4.64+0x20] ;  /* 0x0000200a041ee981 */ /* 0x000f68000c1e1900 */
[----:B------:R0:W5:Y:S01]  /*0430*/  @!P0 LDG.E R36, desc[UR10][R4.64+0x8] ;  /* 0x0000080a04248981 */ /* 0x000162000c1e1900 */
[----:B------:R-:W-:-:S04]  /*0440*/  LEA R37, R0, UR4, 0x2 ;  /* 0x0000000400257c11 */ /* 0x000fc8000f8e10ff */
[C---:B------:R-:W-:Y:S01]  /*0450*/  LEA R39, R0.reuse, R37, 0x7 ;  /* 0x0000002500277211 */ /* 0x040fe200078e38ff */
[----:B------:R-:W-:Y:S01]  /*0460*/  IMAD.MOV.U32 R14, RZ, RZ, -0x1 ;  /* 0xffffffffff0e7424 */ /* 0x000fe200078e00ff */
[----:B------:R-:W-:Y:S01]  /*0470*/  @!P0 MOV R14, R16 ;  /* 0x00000010000e8202 */ /* 0x000fe20000000f00 */
[----:B------:R-:W-:Y:S01]  /*0480*/  IMAD.MOV.U32 R15, RZ, RZ, -0x1 ;  /* 0xffffffffff0f7424 */ /* 0x000fe200078e00ff */
[----:B------:R-:W-:Y:S01]  /*0490*/  @!P0 LOP3.LUT R15, R17, 0x80000000, RZ, 0x3c, !PT ;  /* 0x80000000110f8812 */ /* 0x000fe200078e3cff */
[----:B------:R-:W-:Y:S01]  /*04a0*/  IMAD R41, R0, -0x3c, R39 ;  /* 0xffffffc400297824 */ /* 0x000fe200078e0227 */
[----:B------:R-:W-:Y:S01]  /*04b0*/  SHF.R.U32.HI R94, RZ, 0x5, R0 ;  /* 0x00000005ff5e7819 */ /* 0x000fe20000011600 */
[----:B------:R-:W-:Y:S01]  /*04c0*/  IMAD.MOV.U32 R16, RZ, RZ, -0x1 ;  /* 0xffffffffff107424 */ /* 0x000fe200078e00ff */
[----:B------:R-:W-:Y:S01]  /*04d0*/  @!P4 LOP3.LUT R23, R25, 0x80000000, RZ, 0x3c, !PT ;  /* 0x800000001917c812 */ /* 0x000fe200078e3cff */
[----:B------:R-:W-:Y:S02]  /*04e0*/  IMAD.MOV.U32 R17, RZ, RZ, -0x1 ;  /* 0xffffffffff117424 */ /* 0x000fe400078e00ff */
[----:B------:R-:W-:Y:S01]  /*04f0*/  @!P4 IMAD.MOV.U32 R22, RZ, RZ, R24 ;  /* 0x000000ffff16c224 */ /* 0x000fe200078e0018 */
[----:B------:R-:W-:Y:S01]  /*0500*/  LEA R38, R94, UR4, 0x2 ;  /* 0x000000045e267c11 */ /* 0x000fe2000f8e10ff */
[----:B------:R-:W-:-:S02]  /*0510*/  IMAD.MOV.U32 R18, RZ, RZ, -0x1 ;  /* 0xffffffffff127424 */ /* 0x000fc400078e00ff */
[----:B------:R-:W-:Y:S01]  /*0520*/  IMAD.MOV.U32 R19, RZ, RZ, -0x1 ;  /* 0xffffffffff137424 */ /* 0x000fe200078e00ff */
[----:B------:R-:W-:Y:S01]  /*0530*/  @!P2 LOP3.LUT R19, R9, 0x80000000, RZ, 0x3c, !PT ;  /* 0x800000000913a812 */ /* 0x000fe200078e3cff */
[----:B------:R-:W-:Y:S02]  /*0540*/  IMAD.MOV.U32 R24, RZ, RZ, -0x1 ;  /* 0xffffffffff187424 */ /* 0x000fe400078e00ff */
[----:B------:R-:W-:Y:S01]  /*0550*/  IMAD.MOV.U32 R25, RZ, RZ, -0x1 ;  /* 0xffffffffff197424 */ /* 0x000fe200078e00ff */
[----:B------:R-:W-:Y:S01]  /*0560*/  @!P5 LOP3.LUT R25, R27, 0x80000000, RZ, 0x3c, !PT ;  /* 0x800000001b19d812 */ /* 0x000fe200078e3cff */
[----:B0-----:R-:W-:Y:S02]  /*0570*/  IMAD.MOV.U32 R4, RZ, RZ, -0x1 ;  /* 0xffffffffff047424 */ /* 0x001fe400078e00ff */
[----:B------:R-:W-:Y:S01]  /*0580*/  IMAD.MOV.U32 R5, RZ, RZ, -0x1 ;  /* 0xffffffffff057424 */ /* 0x000fe200078e00ff */
[----:B------:R-:W-:Y:S01]  /*0590*/  @!P6 LOP3.LUT R5, R7, 0x80000000, RZ, 0x3c, !PT ;  /* 0x800000000705e812 */ /* 0x000fe200078e3cff */
[----:B------:R-:W-:-:S02]  /*05a0*/  @!P2 IMAD.MOV.U32 R18, RZ, RZ, R8 ;  /* 0x000000ffff12a224 */ /* 0x000fc400078e0008 */
[----:B------:R-:W-:Y:S02]  /*05b0*/  @!P5 IMAD.MOV.U32 R24, RZ, RZ, R26 ;  /* 0x000000ffff18d224 */ /* 0x000fe400078e001a */
[----:B------:R-:W-:Y:S02]  /*05c0*/  @!P6 IMAD.MOV.U32 R4, RZ, RZ, R6 ;  /* 0x000000ffff04e224 */ /* 0x000fe400078e0006 */
[----:B------:R-:W-:Y:S01]  /*05d0*/  IMAD R43, R0, -0x24, R41 ;  /* 0xffffffdc002b7824 */ /* 0x000fe200078e0229 */
[----:B------:R-:W-:Y:S02]  /*05e0*/  UIADD3 UR8, UPT, UPT, UR6, 0x6, URZ ;  /* 0x0000000606087890 */ /* 0x000fe4000fffe0ff */
[----:B------:R-:W-:Y:S01]  /*05f0*/  UIADD3 UR5, UPT, UPT, -UR6, UR7, URZ ;  /* 0x0000000706057290 */ /* 0x000fe2000fffe1ff */
[----:B------:R-:W-:Y:S01]  /*0600*/  BAR.SYNC.DEFER_BLOCKING 0x0 ;  /* 0x0000000000007b1d */ /* 0x000fe20000010000 */
[----:B--2---:R-:W-:Y:S01]  /*0610*/  @!P1 IMAD.MOV.U32 R16, RZ, RZ, R20 ;  /* 0x000000ffff109224 */ /* 0x004fe200078e0014 */
[----:B------:R-:W-:Y:S01]  /*0620*/  @!P1 LOP3.LUT R17, R21, 0x80000000, RZ, 0x3c, !PT ;  /* 0x8000000015119812 */ /* 0x000fe200078e3cff */
[----:B------:R-:W-:Y:S01]  /*0630*/  IMAD.MOV.U32 R20, RZ, RZ, -0x1 ;  /* 0xffffffffff147424 */ /* 0x000fe200078e00ff */
[----:B------:R-:W-:Y:S01]  /*0640*/  MOV R21, 0xffffffff ;  /* 0xffffffff00157802 */ /* 0x000fe20000000f00 */
[----:B------:R-:W-:Y:S01]  /*0650*/  @!P3 IMAD.MOV.U32 R20, RZ, RZ, R10 ;  /* 0x000000ffff14b224 */ /* 0x000fe200078e000a */
[----:B------:R-:W-:-:S07]  /*0660*/  @!P3 LOP3.LUT R21, R11, 0x80000000, RZ, 0x3c, !PT ;  /* 0x800000000b15b812 */ /* 0x000fce00078e3cff */
.L_x_666:
[----:B------:R-:W-:Y:S01]  /*0670*/  UISETP.LT.AND UP0, UPT, UR5, 0x6, UPT ;  /* 0x000000060500788c */ /* 0x000fe2000bf01270 */
[----:B01----:R-:W-:Y:S01]  /*0680*/  IMAD.MOV.U32 R2, RZ, RZ, R46 ;  /* 0x000000ffff027224 */ /* 0x003fe200078e002e */
[----:B------:R-:W-:Y:S01]  /*0690*/  UMOV UR6, 0x1 ;  /* 0x0000000100067882 */ /* 0x000fe20000000000 */
[----:B------:R-:W-:Y:S01]  /*06a0*/  UIADD3 UR7, UPT, UPT, UR8, -0x6, URZ ;  /* 0xfffffffa08077890 */ /* 0x000fe2000fffe0ff */
[----:B------:R-:W-:Y:S01]  /*06b0*/  IMAD.MOV.U32 R3, RZ, RZ, R47 ;  /* 0x000000ffff037224 */ /* 0x000fe200078e002f */
[----:B------:R-:W-:Y:S01]  /*06c0*/  USEL UR4, UR5, 0x6, UP0 ;  /* 0x0000000605047887 */ /* 0x000fe20008000000 */
[----:B------:R-:W-:Y:S01]  /*06d0*/  STS [R37], RZ ;  /* 0x000000ff25007388 */ /* 0x000fe20000000800 */
[----:B------:R-:W-:Y:S01]  /*06e0*/  IMAD.MOV.U32 R26, RZ, RZ, R4 ;  /* 0x000000ffff1a7224 */ /* 0x000fe200078e0004 */
[----:B------:R-:W-:Y:S01]  /*06f0*/  ISETP.NE.AND P1, PT, R93, 0x1f, PT ;  /* 0x0000001f5d00780c */ /* 0x000fe20003f25270 */
[----:B------:R-:W-:Y:S01]  /*0700*/  USHF.L.U32 UR4, UR6, UR4, URZ ;  /* 0x0000000406047299 */ /* 0x000fe200080006ff */
[----:B------:R-:W-:Y:S01]  /*0710*/  SHF.R.U64 R6, R2, UR7, R3 ;  /* 0x0000000702067c19 */ /* 0x000fe20008001203 */
[----:B------:R-:W-:Y:S01]  /*0720*/  STS [R37+0x400], RZ ;  /* 0x000400ff25007388 */ /* 0x000fe20000000800 */
[----:B------:R-:W-:Y:S01]  /*0730*/  IMAD.MOV.U32 R27, RZ, RZ, R5 ;  /* 0x000000ffff1b7224 */ /* 0x000fe200078e0005 */
[----:B------:R-:W-:Y:S01]  /*0740*/  UIADD3 UR4, UPT, UPT, UR4, -0x1, URZ ;  /* 0xffffffff04047890 */ /* 0x000fe2000fffe0ff */
[----:B------:R-:W0:Y:S01]  /*0750*/  S2UR UR6, SR_CgaCtaId ;  /* 0x00000000000679c3 */ /* 0x000e220000008800 */
[----:B------:R-:W-:Y:S01]  /*0760*/  STS [R37+0x800], RZ ;  /* 0x000800ff25007388 */ /* 0x000fe20000000800 */
[----:B------:R-:W-:Y:S01]  /*0770*/  ISETP.NE.AND P2, PT, R94, 0x6, PT ;  /* 0x000000065e00780c */ /* 0x000fe20003f45270 */
[----:B------:R-:W-:Y:S01]  /*0780*/  UISETP.GE.AND UP0, UPT, UR8, UR9, UPT ;  /* 0x000000090800728c */ /* 0x000fe2000bf06270 */
[----:B------:R-:W-:Y:S01]  /*0790*/  SHF.R.U64 R4, R26, UR7, R27 ;  /* 0x000000071a047c19 */ /* 0x000fe2000800121b */
[----:B------:R-:W-:Y:S01]  /*07a0*/  STS [R37+0xc00], RZ ;  /* 0x000c00ff25007388 */ /* 0x000fe20000000800 */
[----:B------:R-:W-:-:S02]  /*07b0*/  LOP3.LUT R6, R6, UR4, RZ, 0xc0, !PT ;  /* 0x0000000406067c12 */ /* 0x000fc4000f8ec0ff */
[----:B------:R-:W-:Y:S01]  /*07c0*/  LOP3.LUT R4, R4, UR4, RZ, 0xc0, !PT ;  /* 0x0000000404047c12 */ /* 0x000fe2000f8ec0ff */
[----:B------:R-:W-:Y:S01]  /*07d0*/  STS [R37+0x1000], RZ ;  /* 0x001000ff25007388 */ /* 0x000fe20000000800 */
        /* <DEDUP_REMOVED lines=8> */
[----:B------:R-:W-:-:S02]  /*0860*/  LOP3.LUT R6, R6, 0xffffffe, RZ, 0xc0, !PT ;  /* 0x0ffffffe06067812 */ /* 0x000fc400078ec0ff */
[----:B------:R-:W-:Y:S01]  /*0870*/  LOP3.LUT R59, R4, 0xffffffe, RZ, 0xc0, !PT ;  /* 0x0ffffffe043b7812 */ /* 0x000fe200078ec0ff */
[----:B------:R-:W-:Y:S01]  /*0880*/  STS [R37+0x1c00], RZ ;  /* 0x001c00ff25007388 */ /* 0x000fe20000000800 */
[----:B------:R-:W-:Y:S02]  /*0890*/  IADD3 R42, PT, PT, R6, R37, R42 ;  /* 0x00000025062a7210 */ /* 0x000fe40007ffe02a */
        /* <DEDUP_REMOVED lines=42> */
[----:B-1----:R-:W-:-:S05]  /*0b40*/  IADD3 R7, PT, PT, R40, 0x1, RZ ;  /* 0x0000000128077810 */ /* 0x002fca0007ffe0ff */
[----:B------:R1:W-:Y:S04]  /*0b50*/  STS.U16 [R42], R7 ;  /* 0x000000072a007388 */ /* 0x0003e80000000400 */
[----:B------:R-:W2:Y:S01]  /*0b60*/  LDS.U16 R46, [R44] ;  /* 0x000000002c2e7984 */ /* 0x000ea20000000400 */
[----:B-1----:R-:W-:Y:S01]  /*0b70*/  IMAD.SHL.U32 R7, R6, 0x400, RZ ;  /* 0x0000040006077824 */ /* 0x002fe200078e00ff */
[----:B------:R-:W-:-:S04]  /*0b80*/  SHF.R.U32.HI R6, RZ, 0x4, R6 ;  /* 0x00000004ff067819 */ /* 0x000fc80000011606 */
[----:B------:R-:W-:Y:S02]  /*0b90*/  LOP3.LUT R8, R7, 0x7c00, RZ, 0xc0, !PT ;  /* 0x00007c0007087812 */ /* 0x000fe400078ec0ff */
[----:B------:R-:W-:Y:S02]  /*0ba0*/  LOP3.LUT R49, R6, 0xffffffe, RZ, 0xc0, !PT ;  /* 0x0ffffffe06317812 */ /* 0x000fe400078ec0ff */
[----:B------:R-:W-:Y:S02]  /*0bb0*/  SHF.R.U64 R7, R18, UR7, R19 ;  /* 0x0000000712077c19 */ /* 0x000fe40008001213 */
[----:B------:R-:W-:Y:S02]  /*0bc0*/  IADD3 R49, PT, PT, R49, R37, R8 ;  /* 0x0000002531317210 */ /* 0x000fe40007ffe008 */
[----:B------:R-:W-:-:S05]  /*0bd0*/  LOP3.LUT R7, R7, UR4, RZ, 0xc0, !PT ;  /* 0x0000000407077c12 */ /* 0x000fca000f8ec0ff */
[----:B------:R-:W-:Y:S01]  /*0be0*/  IMAD.SHL.U32 R8, R7, 0x400, RZ ;  /* 0x0000040007087824 */ /* 0x000fe200078e00ff */
[----:B------:R-:W-:-:S04]  /*0bf0*/  SHF.R.U32.HI R7, RZ, 0x4, R7 ;  /* 0x00000004ff077819 */ /* 0x000fc80000011607 */
[----:B------:R-:W-:Y:S02]  /*0c00*/  LOP3.LUT R10, R8, 0x7c00, RZ, 0xc0, !PT ;  /* 0x00007c00080a7812 */ /* 0x000fe400078ec0ff */
[----:B------:R-:W-:-:S04]  /*0c10*/  LOP3.LUT R7, R7, 0xffffffe, RZ, 0xc0, !PT ;  /* 0x0ffffffe07077812 */ /* 0x000fc800078ec0ff */
[----:B------:R-:W-:Y:S01]  /*0c20*/  IADD3 R51, PT, PT, R7, R37, R10 ;  /* 0x0000002507337210 */ /* 0x000fe20007ffe00a */
[----:B--2---:R-:W-:-:S05]  /*0c30*/  VIADD R9, R46, 0x1 ;  /* 0x000000012e097836 */ /* 0x004fca0000000000 */
[----:B------:R-:W-:Y:S04]  /*0c40*/  STS.U16 [R44], R9 ;  /* 0x000000092c007388 */ /* 0x000fe80000000400 */
[----:B------:R-:W1:Y:S02]  /*0c50*/  LDS.U16 R48, [R47] ;  /* 0x000000002f307984 */ /* 0x000e640000000400 */
[----:B-1----:R-:W-:-:S05]  /*0c60*/  VIADD R6, R48, 0x1 ;  /* 0x0000000130067836 */ /* 0x002fca0000000000 */
[----:B------:R1:W-:Y:S04]  /*0c70*/  STS.U16 [R47], R6 ;  /* 0x000000062f007388 */ /* 0x0003e80000000400 */
[----:B------:R-:W2:Y:S01]  /*0c80*/  LDS.U16 R50, [R49] ;  /* 0x0000000031327984 */ /* 0x000ea20000000400 */
[----:B-1----:R-:W-:-:S04]  /*0c90*/  SHF.R.U64 R6, R20, UR7, R21 ;  /* 0x0000000714067c19 */ /* 0x002fc80008001215 */
[----:B------:R-:W-:-:S05]  /*0ca0*/  LOP3.LUT R6, R6, UR4, RZ, 0xc0, !PT ;  /* 0x0000000406067c12 */ /* 0x000fca000f8ec0ff */
[----:B------:R-:W-:Y:S01]  /*0cb0*/  IMAD.SHL.U32 R7, R6, 0x400, RZ ;  /* 0x0000040006077824 */ /* 0x000fe200078e00ff */
[----:B------:R-:W-:-:S04]  /*0cc0*/  SHF.R.U32.HI R6, RZ, 0x4, R6 ;  /* 0x00000004ff067819 */ /* 0x000fc80000011606 */
[----:B------:R-:W-:Y:S02]  /*0cd0*/  LOP3.LUT R10, R7, 0x7c00, RZ, 0xc0, !PT ;  /* 0x00007c00070a7812 */ /* 0x000fe400078ec0ff */
[----:B------:R-:W-:Y:S02]  /*0ce0*/  LOP3.LUT R53, R6, 0xffffffe, RZ, 0xc0, !PT ;  /* 0x0ffffffe06357812 */ /* 0x000fe400078ec0ff */
[----:B------:R-:W-:Y:S02]  /*0cf0*/  SHF.R.U64 R7, R22, UR7, R23 ;  /* 0x0000000716077c19 */ /* 0x000fe40008001217 */
[----:B------:R-:W-:Y:S02]  /*0d00*/  IADD3 R53, PT, PT, R53, R37, R10 ;  /* 0x0000002535357210 */ /* 0x000fe40007ffe00a */
[----:B------:R-:W-:Y:S01]  /*0d10*/  LOP3.LUT R7, R7, UR4, RZ, 0xc0, !PT ;  /* 0x0000000407077c12 */ /* 0x000fe2000f8ec0ff */
[----:B--2---:R-:W-:-:S05]  /*0d20*/  VIADD R8, R50, 0x1 ;  /* 0x0000000132087836 */ /* 0x004fca0000000000 */
[----:B------:R1:W-:Y:S04]  /*0d30*/  STS.U16 [R49], R8 ;  /* 0x0000000831007388 */ /* 0x0003e80000000400 */
[----:B------:R-:W2:Y:S01]  /*0d40*/  LDS.U16 R52, [R51] ;  /* 0x0000000033347984 */ /* 0x000ea20000000400 */
[----:B-1----:R-:W-:Y:S01]  /*0d50*/  IMAD.SHL.U32 R8, R7, 0x400, RZ ;  /* 0x0000040007087824 */ /* 0x002fe200078e00ff */
[----:B------:R-:W-:-:S04]  /*0d60*/  SHF.R.U32.HI R7, RZ, 0x4, R7 ;  /* 0x00000004ff077819 */ /* 0x000fc80000011607 */
[----:B------:R-:W-:Y:S02]  /*0d70*/  LOP3.LUT R10, R8, 0x7c00, RZ, 0xc0, !PT ;  /* 0x00007c00080a7812 */ /* 0x000fe400078ec0ff */
[----:B------:R-:W-:-:S04]  /*0d80*/  LOP3.LUT R7, R7, 0xffffffe, RZ, 0xc0, !PT ;  /* 0x0ffffffe07077812 */ /* 0x000fc800078ec0ff */
[----:B------:R-:W-:Y:S02]  /*0d90*/  IADD3 R55, PT, PT, R7, R37, R10 ;  /* 0x0000002507377210 */ /* 0x000fe40007ffe00a */
[----:B--2---:R-:W-:-:S05]  /*0da0*/  IADD3 R6, PT, PT, R52, 0x1, RZ ;  /* 0x0000000134067810 */ /* 0x004fca0007ffe0ff */
[----:B------:R1:W-:Y:S04]  /*0db0*/  STS.U16 [R51], R6 ;  /* 0x0000000633007388 */ /* 0x0003e80000000400 */
[----:B------:R-:W2:Y:S01]  /*0dc0*/  LDS.U16 R54, [R53] ;  /* 0x0000000035367984 */ /* 0x000ea20000000400 */
[----:B-1----:R-:W-:-:S04]  /*0dd0*/  SHF.R.U64 R6, R24, UR7, R25 ;  /* 0x0000000718067c19 */ /* 0x002fc80008001219 */
[----:B------:R-:W-:Y:S01]  /*0de0*/  LOP3.LUT R6, R6, UR4, RZ, 0xc0, !PT ;  /* 0x0000000406067c12 */ /* 0x000fe2000f8ec0ff */
[----:B------:R-:W-:Y:S02]  /*0df0*/  UMOV UR4, 0x400 ;  /* 0x0000040000047882 */ /* 0x000fe40000000000 */
[----:B0-----:R-:W-:Y:S02]  /*0e00*/  ULEA UR4, UR6, UR4, 0x18 ;  /* 0x0000000406047291 */ /* 0x001fe4000f8ec0ff */
[----:B------:R-:W-:Y:S01]  /*0e10*/  IMAD.SHL.U32 R7, R6, 0x400, RZ ;  /* 0x0000040006077824 */ /* 0x000fe200078e00ff */
[----:B------:R-:W-:-:S04]  /*0e20*/  SHF.R.U32.HI R6, RZ, 0x4, R6 ;  /* 0x00000004ff067819 */ /* 0x000fc80000011606 */
[----:B------:R-:W-:Y:S02]  /*0e30*/  LOP3.LUT R10, R7, 0x7c00, RZ, 0xc0, !PT ;  /* 0x00007c00070a7812 */ /* 0x000fe400078ec0ff */
        /* <DEDUP_REMOVED lines=10> */
[----:B0-----:R-:W-:-:S05]  /*0ee0*/  IADD3 R4, PT, PT, R58, 0x1, RZ ;  /* 0x000000013a047810 */ /* 0x001fca0007ffe0ff */
        /* <DEDUP_REMOVED lines=43> */
[----:B------:R-:W3:Y:S04]  /*11a0*/  LDS R85, [R39+0x60] ;  /* 0x0000600027557984 */ /* 0x000ee80000000800 */
[----:B----4-:R-:W-:Y:S01]  /*11b0*/  IADD3 R76, PT, PT, R76, R75, RZ ;  /* 0x0000004b4c4c7210 */ /* 0x010fe20007ffe0ff */
[----:B------:R-:W4:Y:S04]  /*11c0*/  LDS R86, [R39+0x64] ;  /* 0x0000640027567984 */ /* 0x000f280000000800 */
[----:B------:R-:W-:Y:S01]  /*11d0*/  IMAD.IADD R77, R77, 0x1, R76 ;  /* 0x000000014d4d7824 */ /* 0x000fe200078e024c */
[----:B------:R-:W4:Y:S03]  /*11e0*/  LDS R87, [R39+0x68] ;  /* 0x0000680027577984 */ /* 0x000f260000000800 */
        /* <DEDUP_REMOVED lines=11> */
[----:B------:R-:W1:Y:S04]  /*12a0*/  LDS R5, [R39+0x80] ;  /* 0x0000800027057984 */ /* 0x000e680000000800 */
[----:B--2---:R-:W-:-:S05]  /*12b0*/  IADD3 R84, PT, PT, R84, R83, RZ ;  /* 0x0000005354547210 */ /* 0x004fca0007ffe0ff */
[----:B---3--:R-:W-:-:S04]  /*12c0*/  IMAD.IADD R85, R85, 0x1, R84 ;  /* 0x0000000155557824 */ /* 0x008fc800078e0254 */
[----:B----4-:R-:W-:-:S04]  /*12d0*/  IMAD.IADD R86, R86, 0x1, R85 ;  /* 0x0000000156567824 */ /* 0x010fc800078e0255 */
[----:B------:R-:W-:-:S04]  /*12e0*/  IMAD.IADD R87, R87, 0x1, R86 ;  /* 0x0000000157577824 */ /* 0x000fc800078e0256 */
[----:B------:R-:W-:-:S04]  /*12f0*/  IMAD.IADD R88, R88, 0x1, R87 ;  /* 0x0000000158587824 */ /* 0x000fc800078e0257 */
[----:B------:R-:W-:-:S04]  /*1300*/  IMAD.IADD R89, R89, 0x1, R88 ;  /* 0x0000000159597824 */ /* 0x000fc800078e0258 */
[----:B------:R-:W-:-:S04]  /*1310*/  IMAD.IADD R90, R90, 0x1, R89 ;  /* 0x000000015a5a7824 */ /* 0x000fc800078e0259 */
[----:B------:R-:W-:-:S05]  /*1320*/  IMAD.IADD R91, R91, 0x1, R90 ;  /* 0x000000015b5b7824 */ /* 0x000fca00078e025a */
[----:B0-----:R-:W-:-:S05]  /*1330*/  IADD3 R92, PT, PT, R92, R91, RZ ;  /* 0x0000005b5c5c7210 */ /* 0x001fca0007ffe0ff */
        /* <DEDUP_REMOVED lines=18> */
[C---:B0-----:R-:W-:Y:S01]  /*1460*/  IMAD.IADD R5, R4.reuse, 0x1, R5 ;  /* 0x0000000104057824 */ /* 0x041fe200078e0205 */
[----:B------:R-:W-:Y:S02]  /*1470*/  SEL R45, R4, R45, !P0 ;  /* 0x0000002d042d7207 */ /* 0x000fe40004000000 */
[----:B------:R-:W-:Y:S02]  /*1480*/  ISETP.NE.AND P0, PT, R94, 0x2, PT ;  /* 0x000000025e00780c */ /* 0x000fe40003f05270 */
[----:B------:R-:W-:-:S02]  /*1490*/  IADD3 R6, PT, PT, R6, R5, RZ ;  /* 0x0000000506067210 */ /* 0x000fc40007ffe0ff */
        /* <DEDUP_REMOVED lines=101> */
[----:B-1----:R-:W-:Y:S01]  /*1af0*/  IMAD.IADD R6, R46, 0x1, R7 ;  /* 0x000000012e067824 */ /* 0x002fe200078e0207 */
[----:B--2---:R-:W-:Y:S01]  /*1b00*/  IADD3 R48, PT, PT, R48, R47, RZ ;  /* 0x0000002f30307210 */ /* 0x004fe20007ffe0ff */
[----:B---3--:R-:W-:Y:S02]  /*1b10*/  IMAD.IADD R8, R50, 0x1, R49 ;  /* 0x0000000132087824 */ /* 0x008fe400078e0231 */
[----:B----4-:R-:W-:Y:S02]  /*1b20*/  IMAD.IADD R52, R52, 0x1, R51 ;  /* 0x0000000134347824 */ /* 0x010fe400078e0233 */
[----:B------:R-:W-:Y:S02]  /*1b30*/  IMAD.IADD R54, R54, 0x1, R53 ;  /* 0x0000000136367824 */ /* 0x000fe400078e0235 */
[----:B------:R-:W-:Y:S02]  /*1b40*/  IMAD.IADD R56, R56, 0x1, R55 ;  /* 0x0000000138387824 */ /* 0x000fe400078e0237 */
        /* <DEDUP_REMOVED lines=10> */
[----:B------:R-:W-:Y:S01]  /*1bf0*/  LEA R11, R8, UR4, 0x3 ;  /* 0x00000004080b7c11 */ /* 0x000fe2000f8e18ff */
[----:B------:R-:W-:Y:S01]  /*1c00*/  IMAD R51, R40, -0x4, R5 ;  /* 0xfffffffc28337824 */ /* 0x000fe200078e0205 */
[----:B------:R-:W-:Y:S01]  /*1c10*/  LEA R47, R52, UR4, 0x3 ;  /* 0x00000004342f7c11 */ /* 0x000fe2000f8e18ff */
[----:B------:R1:W-:Y:S01]  /*1c20*/  STS.64 [R7], R12 ;  /* 0x0000000c07007388 */ /* 0x0003e20000000a00 */
[----:B------:R-:W-:Y:S01]  /*1c30*/  IMAD R6, R6, -0x4, R7 ;  /* 0xfffffffc06067824 */ /* 0x000fe200078e0207 */
[----:B------:R-:W-:Y:S01]  /*1c40*/  LEA R49, R10, UR4, 0x3 ;  /* 0x000000040a317c11 */ /* 0x000fe2000f8e18ff */
[----:B------:R-:W-:Y:S01]  /*1c50*/  IMAD R53, R48, -0x4, R9 ;  /* 0xfffffffc30357824 */ /* 0x000fe200078e0209 */
[----:B------:R2:W-:Y:S01]  /*1c60*/  STS.64 [R9], R14 ;  /* 0x0000000e09007388 */ /* 0x0005e20000000a00 */
[----:B------:R-:W-:-:S02]  /*1c70*/  IMAD R55, R52, -0x4, R47 ;  /* 0xfffffffc34377824 */ /* 0x000fc400078e022f */
[----:B------:R-:W-:Y:S01]  /*1c80*/  IMAD R8, R8, -0x4, R11 ;  /* 0xfffffffc08087824 */ /* 0x000fe200078e020b */
[----:B0-----:R-:W-:Y:S01]  /*1c90*/  LEA R3, R54, UR4, 0x3 ;  /* 0x0000000436037c11 */ /* 0x001fe2000f8e18ff */
[----:B------:R0:W-:Y:S01]  /*1ca0*/  STS.64 [R11], R16 ;  /* 0x000000100b007388 */ /* 0x0001e20000000a00 */
[----:B------:R-:W-:Y:S01]  /*1cb0*/  LEA R5, R56, UR4, 0x3 ;  /* 0x0000000438057c11 */ /* 0x000fe2000f8e18ff */
[----:B------:R-:W-:Y:S01]  /*1cc0*/  IMAD R10, R10, -0x4, R49 ;  /* 0xfffffffc0a0a7824 */ /* 0x000fe200078e0231 */
[----:B-1----:R-:W-:Y:S01]  /*1cd0*/  LEA R7, R60, UR4, 0x3 ;  /* 0x000000043c077c11 */ /* 0x002fe2000f8e18ff */
[----:B------:R1:W-:Y:S01]  /*1ce0*/  STS.64 [R47], R18 ;  /* 0x000000122f007388 */ /* 0x0003e20000000a00 */
[----:B------:R-:W-:Y:S02]  /*1cf0*/  IMAD R2, R54, -0x4, R3 ;  /* 0xfffffffc36027824 */ /* 0x000fe400078e0203 */
[----:B--2---:R-:W-:Y:S01]  /*1d00*/  IMAD R9, R56, -0x4, R5 ;  /* 0xfffffffc38097824 */ /* 0x004fe200078e0205 */
[----:B------:R1:W-:Y:S04]  /*1d10*/  STS.64 [R3], R20 ;  /* 0x0000001403007388 */ /* 0x0003e80000000a00 */
[----:B------:R1:W-:Y:S01]  /*1d20*/  STS.64 [R5], R22 ;  /* 0x0000001605007388 */ /* 0x0003e20000000a00 */
[----:B0-----:R-:W-:-:S03]  /*1d30*/  IMAD R11, R60, -0x4, R7 ;  /* 0xfffffffc3c0b7824 */ /* 0x001fc600078e0207 */
[----:B------:R1:W-:Y:S04]  /*1d40*/  STS.64 [R49], R24 ;  /* 0x0000001831007388 */ /* 0x0003e80000000a00 */
[----:B------:R1:W-:Y:S01]  /*1d50*/  STS.64 [R7], R26 ;  /* 0x0000001a07007388 */ /* 0x0003e20000000a00 */
[----:B------:R-:W-:Y:S06]  /*1d60*/  BAR.SYNC.DEFER_BLOCKING 0x0 ;  /* 0x0000000000007b1d */ /* 0x000fec0000010000 */
[----:B------:R1:W0:Y:S04]  /*1d70*/  LDS.64 R46, [R41] ;  /* 0x00000000292e7984 */ /* 0x0002280000000a00 */
        /* <DEDUP_REMOVED lines=30> */
.L_x_665:
[----:B------:R-:W-:Y:S01]  /*1f60*/  LEA R5, R40, UR4, 0x3 ;  /* 0x0000000428057c11 */ /* 0x000fe2000f8e18ff */
[----:B------:R-:W0:Y:S01]  /*1f70*/  LDCU.64 UR6, c[0x0][0x3a0] ;  /* 0x00007400ff0677ac */ /* 0x000e220008000a00 */
[----:B------:R-:W-:Y:S01]  /*1f80*/  LEA R7, R6, UR4, 0x3 ;  /* 0x0000000406077c11 */ /* 0x000fe2000f8e18ff */
[----:B------:R-:W-:Y:S01]  /*1f90*/  IMAD R43, R0, -0x1c, R43 ;  /* 0xffffffe4002b7824 */ /* 0x000fe200078e022b */
[----:B------:R-:W-:Y:S01]  /*1fa0*/  LEA R9, R48, UR4, 0x3 ;  /* 0x0000000430097c11 */ /* 0x000fe2000f8e18ff */
[----:B------:R1:W-:Y:S01]  /*1fb0*/  STS.64 [R5], R2 ;  /* 0x0000000205007388 */ /* 0x0003e20000000a00 */
[----:B------:R-:W-:Y:S01]  /*1fc0*/  LEA R11, R8, UR4, 0x3 ;  /* 0x00000004080b7c11 */ /* 0x000fe2000f8e18ff */
[----:B------:R-:W-:Y:S01]  /*1fd0*/  IMAD R45, R40, -0x4, R5 ;  /* 0xfffffffc282d7824 */ /* 0x000fe200078e0205 */
[----:B------:R-:W-:Y:S01]  /*1fe0*/  LEA R37, R52, UR4, 0x3 ;  /* 0x0000000434257c11 */ /* 0x000fe2000f8e18ff */
[----:B------:R-:W-:Y:S01]  /*1ff0*/  STS.64 [R7], R12 ;  /* 0x0000000c07007388 */ /* 0x000fe20000000a00 */
[----:B------:R-:W-:Y:S01]  /*2000*/  LEA R39, R10, UR4, 0x3 ;  /* 0x000000040a277c11 */ /* 0x000fe2000f8e18ff */
[----:B------:R-:W-:Y:S01]  /*2010*/  IMAD R38, R6, -0x4, R7 ;  /* 0xfffffffc06267824 */ /* 0x000fe200078e0207 */
[----:B------:R-:W-:Y:S01]  /*2020*/  LEA R41, R60, UR4, 0x3 ;  /* 0x000000043c297c11 */ /* 0x000fe2000f8e18ff */
[----:B------:R-:W-:Y:S01]  /*2030*/  STS.64 [R9], R14 ;  /* 0x0000000e09007388 */ /* 0x000fe20000000a00 */
[----:B------:R-:W-:-:S02]  /*2040*/  IMAD R47, R48, -0x4, R9 ;  /* 0xfffffffc302f7824 */ /* 0x000fc400078e0209 */
[----:B------:R-:W-:Y:S01]  /*2050*/  IMAD R40, R8, -0x4, R11 ;  /* 0xfffffffc08287824 */ /* 0x000fe200078e020b */
[----:B-1----:R-:W-:Y:S01]  /*2060*/  LEA R3, R54, UR4, 0x3 ;  /* 0x0000000436037c11 */ /* 0x002fe2000f8e18ff */
[----:B------:R-:W-:Y:S01]  /*2070*/  STS.64 [R11], R16 ;  /* 0x000000100b007388 */ /* 0x000fe20000000a00 */
[----:B------:R-:W-:Y:S01]  /*2080*/  LEA R5, R56, UR4, 0x3 ;  /* 0x0000000438057c11 */ /* 0x000fe2000f8e18ff */
[----:B------:R-:W-:Y:S01]  /*2090*/  IMAD R42, R10, -0x4, R39 ;  /* 0xfffffffc0a2a7824 */ /* 0x000fe200078e0227 */
[----:B0-----:R-:W-:Y:S01]  /*20a0*/  MOV R4, UR7 ;  /* 0x0000000700047c02 */ /* 0x001fe20008000f00 */
[----:B------:R-:W-:Y:S01]  /*20b0*/  STS.64 [R37], R18 ;  /* 0x0000001225007388 */ /* 0x000fe20000000a00 */
[----:B------:R-:W-:Y:S01]  /*20c0*/  ISETP.LT.U32.AND P2, PT, R0, UR6, PT ;  /* 0x0000000600007c0c */ /* 0x000fe2000bf41070 */
[----:B------:R-:W-:Y:S02]  /*20d0*/  IMAD R54, R54, -0x4, R3 ;  /* 0xfffffffc36367824 */ /* 0x000fe400078e0203 */
[----:B------:R0:W-:Y:S01]  /*20e0*/  STS.64 [R3], R20 ;  /* 0x0000001403007388 */ /* 0x0001e20000000a00 */
[----:B------:R-:W-:Y:S01]  /*20f0*/  ISETP.GT.U32.AND.EX P2, PT, R4, RZ, PT, P2 ;  /* 0x000000ff0400720c */ /* 0x000fe20003f44120 */
[----:B------:R-:W-:-:S02]  /*2100*/  IMAD R51, R56, -0x4, R5 ;  /* 0xfffffffc38337824 */ /* 0x000fc400078e0205 */
[----:B------:R1:W-:Y:S01]  /*2110*/  STS.64 [R5], R22 ;  /* 0x0000001605007388 */ /* 0x0003e20000000a00 */
[----:B------:R-:W-:Y:S02]  /*2120*/  IMAD R49, R52, -0x4, R37 ;  /* 0xfffffffc34317824 */ /* 0x000fe400078e0225 */
[----:B------:R-:W-:Y:S01]  /*2130*/  IMAD R53, R60, -0x4, R41 ;  /* 0xfffffffc3c357824 */ /* 0x000fe200078e0229 */
[----:B------:R2:W-:Y:S04]  /*2140*/  STS.64 [R39], R24 ;  /* 0x0000001827007388 */ /* 0x0005e80000000a00 */
[----:B------:R3:W-:Y:S01]  /*2150*/  STS.64 [R41], R26 ;  /* 0x0000001a29007388 */ /* 0x0007e20000000a00 */
[----:B0-----:R-:W0:Y:S08]  /*2160*/  LDC.64 R20, c[0x0][0x388] ;  /* 0x0000e200ff147b82 */ /* 0x001e300000000a00 */
[----:B------:R-:W-:Y:S01]  /*2170*/  BAR.SYNC.DEFER_BLOCKING 0x0 ;  /* 0x0000000000007b1d */ /* 0x000fe20000010000 */
[----:B-1----:R-:W-:-:S02]  /*2180*/  VIADD R22, R0, 0x100 ;  /* 0x0000010000167836 */ /* 0x002fc40000000000 */
[----:B------:R-:W-:-:S05]  /*2190*/  VIADD R23, R0, 0x200 ;  /* 0x0000020000177836 */ /* 0x000fca0000000000 */
[----:B--2---:R-:W1:Y:S01]  /*21a0*/  LDC.64 R24, c[0x0][0x398] ;  /* 0x0000e600ff187b82 */ /* 0x004e620000000a00 */
[----:B------:R-:W-:Y:S01]  /*21b0*/  ISETP.LT.U32.AND P1, PT, R22, UR6, PT ;  /* 0x0000000616007c0c */ /* 0x000fe2000bf21070 */
[C---:B---3--:R-:W-:Y:S01]  /*21c0*/  IMAD R26, R0.reuse, -0x4, R43 ;  /* 0xfffffffc001a7824 */ /* 0x048fe200078e022b */
[----:B------:R-:W-:Y:S02]  /*21d0*/  LOP3.LUT R22, R0, 0x400, RZ, 0xfc, !PT ;  /* 0x0000040000167812 */ /* 0x000fe400078efcff */
[----:B------:R-:W-:Y:S02]  /*21e0*/  ISETP.LT.U32.AND P0, PT, R23, UR6, PT ;  /* 0x0000000617007c0c */ /* 0x000fe4000bf01070 */
[----:B------:R-:W-:Y:S01]  /*21f0*/  ISETP.LT.U32.AND P6, PT, R22, UR6, PT ;  /* 0x0000000616007c0c */ /* 0x000fe2000bfc1070 */
[----:B0-----:R-:W-:Y:S01]  /*2200*/  IMAD.WIDE.U32 R20, R0, 0x8, R20 ;  /* 0x0000000800147825 */ /* 0x001fe200078e0014 */
[----:B------:R-:W0:Y:S04]  /*2210*/  LDS.64 R10, [R43] ;  /* 0x000000002b0a7984 */ /* 0x000e280000000a00 */
[----:B------:R-:W2:Y:S04]  /*2220*/  LDS.64 R12, [R43+0x800] ;  /* 0x000800002b0c7984 */ /* 0x000ea80000000a00 */
[----:B------:R-:W3:Y:S04]  /*2230*/  LDS.64 R14, [R43+0x1000] ;  /* 0x001000002b0e7984 */ /* 0x000ee80000000a00 */
[----:B------:R-:W-:Y:S04]  /*2240*/  LDS.64 R16, [R43+0x1800] ;  /* 0x001800002b107984 */ /* 0x000fe80000000a00 */
[----:B------:R-:W-:Y:S04]  /*2250*/  LDS.64 R18, [R43+0x2000] ;  /* 0x002000002b127984 */ /* 0x000fe80000000a00 */
[----:B------:R-:W-:Y:S04]  /*2260*/  LDS.64 R8, [R43+0x2800] ;  /* 0x002800002b087984 */ /* 0x000fe80000000a00 */
[----:B------:R-:W-:Y:S04]  /*2270*/  LDS.64 R6, [R43+0x3000] ;  /* 0x003000002b067984 */ /* 0x000fe80000000a00 */
[----:B------:R-:W-:Y:S04]  /*2280*/  LDS.64 R4, [R43+0x3800] ;  /* 0x003800002b047984 */ /* 0x000fe80000000a00 */
[----:B------:R-:W-:Y:S01]  /*2290*/  LDS.64 R2, [R43+0x4000] ;  /* 0x004000002b027984 */ /* 0x000fe20000000a00 */
[----:B------:R-:W-:Y:S01]  /*22a0*/  BAR.SYNC.DEFER_BLOCKING 0x0 ;  /* 0x0000000000007b1d */ /* 0x000fe20000010000 */
[----:B0-----:R-:W-:Y:S01]  /*22b0*/  @P2 LOP3.LUT R23, R11, 0x80000000, RZ, 0x3c, !PT ;  /* 0x800000000b172812 */ /* 0x001fe200078e3cff */
[----:B------:R-:W-:-:S02]  /*22c0*/  @P2 IMAD.MOV.U32 R22, RZ, RZ, R10 ;  /* 0x000000ffff162224 */ /* 0x000fc400078e000a */
[C---:B-1----:R-:W-:Y:S01]  /*22d0*/  IMAD.WIDE.U32 R10, R0.reuse, 0x4, R24 ;  /* 0x00000004000a7825 */ /* 0x042fe200078e0018 */
[----:B------:R-:W-:-:S03]  /*22e0*/  IADD3 R24, PT, PT, R0, 0x700, RZ ;  /* 0x0000070000187810 */ /* 0x000fc60007ffe0ff */
[----:B------:R-:W-:-:S05]  /*22f0*/  IMAD.U32 R25, RZ, RZ, UR7 ;  /* 0x00000007ff197e24 */ /* 0x000fca000f8e00ff */
[----:B------:R-:W-:Y:S01]  /*2300*/  ISETP.GT.U32.AND.EX P1, PT, R25, RZ, PT, P1 ;  /* 0x000000ff1900720c */ /* 0x000fe20003f24110 */
[----:B-----5:R0:W-:Y:S04]  /*2310*/  STS [R45], R28 ;  /* 0x0000001c2d007388 */ /* 0x0201e80000000800 */
[----:B------:R1:W-:Y:S08]  /*2320*/  STS [R38], R29 ;  /* 0x0000001d26007388 */ /* 0x0003f00000000800 */
[----:B--2---:R-:W-:Y:S01]  /*2330*/  @P1 LOP3.LUT R13, R13, 0x80000000, RZ, 0x3c, !PT ;  /* 0x800000000d0d1812 */ /* 0x004fe200078e3cff */
[----:B------:R-:W-:Y:S01]  /*2340*/  STS [R47], R36 ;  /* 0x000000242f007388 */ /* 0x000fe20000000800 */
[----:B0-----:R-:W-:-:S03]  /*2350*/  VIADD R28, R0, 0x300 ;  /* 0x00000300001c7836 */ /* 0x001fc60000000000 */
[----:B------:R-:W-:Y:S01]  /*2360*/  STS [R40], R35 ;  /* 0x0000002328007388 */ /* 0x000fe20000000800 */
[----:B-1----:R-:W-:Y:S01]  /*2370*/  VIADD R29, R0, 0x600 ;  /* 0x00000600001d7836 */ /* 0x002fe20000000000 */
[----:B------:R-:W-:Y:S02]  /*2380*/  ISETP.LT.U32.AND P4, PT, R28, UR6, PT ;  /* 0x000000061c007c0c */ /* 0x000fe4000bf81070 */
[----:B------:R-:W-:Y:S01]  /*2390*/  STS [R49], R34 ;  /* 0x0000002231007388 */ /* 0x000fe20000000800 */
[C---:B------:R-:W-:Y:S01]  /*23a0*/  VIADD R28, R0.reuse, 0x500 ;  /* 0x00000500001c7836 */ /* 0x040fe20000000000 */
[----:B------:R-:W-:Y:S02]  /*23b0*/  LOP3.LUT R0, R0, 0x800, RZ, 0xfc, !PT ;  /* 0x0000080000007812 */ /* 0x000fe400078efcff */
[----:B------:R-:W-:Y:S01]  /*23c0*/  STS [R54], R33 ;  /* 0x0000002136007388 */ /* 0x000fe20000000800 */
[----:B------:R-:W-:Y:S02]  /*23d0*/  ISETP.LT.U32.AND P3, PT, R29, UR6, PT ;  /* 0x000000061d007c0c */ /* 0x000fe4000bf61070 */
[----:B------:R-:W-:Y:S01]  /*23e0*/  ISETP.LT.U32.AND P5, PT, R28, UR6, PT ;  /* 0x000000061c007c0c */ /* 0x000fe2000bfa1070 */
[----:B------:R-:W-:Y:S01]  /*23f0*/  STS [R51], R32 ;  /* 0x0000002033007388 */ /* 0x000fe20000000800 */
[----:B------:R-:W-:-:S03]  /*2400*/  IMAD.U32 R28, RZ, RZ, UR7 ;  /* 0x00000007ff1c7e24 */ /* 0x000fc6000f8e00ff */
[----:B------:R-:W-:Y:S02]  /*2410*/  STS [R42], R31 ;  /* 0x0000001f2a007388 */ /* 0x000fe40000000800 */
[----:B------:R-:W-:Y:S02]  /*2420*/  ISETP.GT.U32.AND.EX P0, PT, R28, RZ, PT, P0 ;  /* 0x000000ff1c00720c */ /* 0x000fe40003f04100 */
[----:B------:R-:W-:Y:S01]  /*2430*/  STS [R53], R30 ;  /* 0x0000001e35007388 */ /* 0x000fe20000000800 */
[----:B------:R-:W-:Y:S10]  /*2440*/  BAR.SYNC.DEFER_BLOCKING 0x0 ;  /* 0x0000000000007b1d */ /* 0x000ff40000010000 */
[----:B---3--:R-:W-:Y:S01]  /*2450*/  @P0 LOP3.LUT R15, R15, 0x80000000, RZ, 0x3c, !PT ;  /* 0x800000000f0f0812 */ /* 0x008fe200078e3cff */
[----:B------:R-:W0:Y:S04]  /*2460*/  @P2 LDS R37, [R26] ;  /* 0x000000001a252984 */ /* 0x000e280000000800 */
[----:B------:R-:W1:Y:S04]  /*2470*/  LDS R27, [R26+0x400] ;  /* 0x000400001a1b7984 */ /* 0x000e680000000800 */
[----:B------:R-:W2:Y:S04]  /*2480*/  LDS R25, [R26+0x800] ;  /* 0x000800001a197984 */ /* 0x000ea80000000800 */
[----:B------:R-:W3:Y:S04]  /*2490*/  LDS R29, [R26+0xc00] ;  /* 0x000c00001a1d7984 */ /* 0x000ee80000000800 */
[----:B------:R4:W-:Y:S04]  /*24a0*/  @P2 STG.E.64 desc[UR10][R20.64], R22 ;  /* 0x0000001614002986 */ /* 0x0009e8000c101b0a */
[----:B------:R-:W3:Y:S04]  /*24b0*/  LDS R23, [R26+0x1000] ;  /* 0x001000001a177984 */ /* 0x000ee80000000800 */
[----:B------:R-:W3:Y:S04]  /*24c0*/  LDS R31, [R26+0x1400] ;  /* 0x001400001a1f7984 */ /* 0x000ee80000000800 */
[----:B------:R-:W3:Y:S01]  /*24d0*/  LDS R33, [R26+0x1800] ;  /* 0x001800001a217984 */ /* 0x000ee20000000800 */
[----:B----4-:R-:W-:-:S03]  /*24e0*/  IMAD.U32 R22, RZ, RZ, UR7 ;  /* 0x00000007ff167e24 */ /* 0x010fc6000f8e00ff */
[----:B------:R-:W4:Y:S02]  /*24f0*/  LDS R35, [R26+0x1c00] ;  /* 0x001c00001a237984 */ /* 0x000f240000000800 */
[C---:B------:R-:W-:Y:S02]  /*2500*/  ISETP.GT.U32.AND.EX P6, PT, R22.reuse, RZ, PT, P6 ;  /* 0x000000ff1600720c */ /* 0x040fe40003fc4160 */
[----:B------:R-:W-:Y:S01]  /*2510*/  ISETP.GT.U32.AND.EX P5, PT, R22, RZ, PT, P5 ;  /* 0x000000ff1600720c */ /* 0x000fe20003fa4150 */
[----:B0-----:R0:W-:Y:S01]  /*2520*/  @P2 STG.E desc[UR10][R10.64], R37 ;  /* 0x000000250a002986 */ /* 0x0011e2000c10190a */
[----:B------:R-:W-:Y:S01]  /*2530*/  ISETP.LT.U32.AND P2, PT, R24, UR6, PT ;  /* 0x0000000618007c0c */ /* 0x000fe2000bf41070 */
[----:B------:R-:W-:Y:S02]  /*2540*/  IMAD.U32 R24, RZ, RZ, UR7 ;  /* 0x00000007ff187e24 */ /* 0x000fe4000f8e00ff */
[----:B------:R0:W-:Y:S01]  /*2550*/  @P1 STG.E.64 desc[UR10][R20.64+0x800], R12 ;  /* 0x0008000c14001986 */ /* 0x0001e2000c101b0a */
[----:B------:R-:W-:-:S02]  /*2560*/  ISETP.GT.U32.AND.EX P2, PT, R28, RZ, PT, P2 ;  /* 0x000000ff1c00720c */ /* 0x000fc40003f44120 */
[C---:B------:R-:W-:Y:S01]  /*2570*/  ISETP.GT.U32.AND.EX P4, PT, R24.reuse, RZ, PT, P4 ;  /* 0x000000ff1800720c */ /* 0x040fe20003f84140 */
[----:B-1----:R0:W-:Y:S01]  /*2580*/  @P1 STG.E desc[UR10][R10.64+0x400], R27 ;  /* 0x0004001b0a001986 */ /* 0x0021e2000c10190a */
[----:B------:R-:W-:Y:S02]  /*2590*/  ISETP.GT.U32.AND.EX P3, PT, R24, RZ, PT, P3 ;  /* 0x000000ff1800720c */ /* 0x000fe40003f64130 */
[----:B------:R-:W-:Y:S01]  /*25a0*/  ISETP.LT.U32.AND P1, PT, R0, UR6, PT ;  /* 0x0000000600007c0c */ /* 0x000fe2000bf21070 */
[----:B------:R-:W-:Y:S01]  /*25b0*/  IMAD.U32 R0, RZ, RZ, UR7 ;  /* 0x00000007ff007e24 */ /* 0x000fe2000f8e00ff */
[----:B------:R-:W-:Y:S01]  /*25c0*/  @P6 LOP3.LUT R19, R19, 0x80000000, RZ, 0x3c, !PT ;  /* 0x8000000013136812 */ /* 0x000fe200078e3cff */
[----:B------:R0:W-:Y:S01]  /*25d0*/  @P0 STG.E.64 desc[UR10][R20.64+0x1000], R14 ;  /* 0x0010000e14000986 */ /* 0x0001e2000c101b0a */
[----:B------:R-:W-:Y:S02]  /*25e0*/  @P5 LOP3.LUT R9, R9, 0x80000000, RZ, 0x3c, !PT ;  /* 0x8000000009095812 */ /* 0x000fe400078e3cff */
[----:B------:R-:W-:Y:S01]  /*25f0*/  ISETP.GT.U32.AND.EX P1, PT, R0, RZ, PT, P1 ;  /* 0x000000ff0000720c */ /* 0x000fe20003f24110 */
[----:B--2---:R0:W-:Y:S01]  /*2600*/  @P0 STG.E desc[UR10][R10.64+0x800], R25 ;  /* 0x000800190a000986 */ /* 0x0041e2000c10190a */
[----:B------:R-:W-:-:S02]  /*2610*/  @P2 LOP3.LUT R5, R5, 0x80000000, RZ, 0x3c, !PT ;  /* 0x8000000005052812 */ /* 0x000fc400078e3cff */
[----:B------:R-:W-:Y:S02]  /*2620*/  @P4 LOP3.LUT R17, R17, 0x80000000, RZ, 0x3c, !PT ;  /* 0x8000000011114812 */ /* 0x000fe400078e3cff */
[----:B------:R-:W-:-:S03]  /*2630*/  @P3 LOP3.LUT R7, R7, 0x80000000, RZ, 0x3c, !PT ;  /* 0x8000000007073812 */ /* 0x000fc600078e3cff */
[----:B------:R0:W-:Y:S04]  /*2640*/  @P4 STG.E.64 desc[UR10][R20.64+0x1800], R16 ;  /* 0x0018001014004986 */ /* 0x0001e8000c101b0a */
[----:B---3--:R0:W-:Y:S04]  /*2650*/  @P4 STG.E desc[UR10][R10.64+0xc00], R29 ;  /* 0x000c001d0a004986 */ /* 0x0081e8000c10190a */
[----:B------:R0:W-:Y:S04]  /*2660*/  @P6 STG.E.64 desc[UR10][R20.64+0x2000], R18 ;  /* 0x0020001214006986 */ /* 0x0001e8000c101b0a */
[----:B------:R0:W-:Y:S04]  /*2670*/  @P6 STG.E desc[UR10][R10.64+0x1000], R23 ;  /* 0x001000170a006986 */ /* 0x0001e8000c10190a */
[----:B------:R0:W-:Y:S04]  /*2680*/  @P5 STG.E.64 desc[UR10][R20.64+0x2800], R8 ;  /* 0x0028000814005986 */ /* 0x0001e8000c101b0a */
[----:B------:R0:W-:Y:S04]  /*2690*/  @P5 STG.E desc[UR10][R10.64+0x1400], R31 ;  /* 0x0014001f0a005986 */ /* 0x0001e8000c10190a */
[----:B------:R0:W-:Y:S04]  /*26a0*/  @P3 STG.E.64 desc[UR10][R20.64+0x3000], R6 ;  /* 0x0030000614003986 */ /* 0x0001e8000c101b0a */
[----:B------:R0:W-:Y:S04]  /*26b0*/  @P3 STG.E desc[UR10][R10.64+0x1800], R33 ;  /* 0x001800210a003986 */ /* 0x0001e8000c10190a */
[----:B------:R0:W-:Y:S04]  /*26c0*/  @P2 STG.E.64 desc[UR10][R20.64+0x3800], R4 ;  /* 0x0038000414002986 */ /* 0x0001e8000c101b0a */
[----:B----4-:R0:W-:Y:S01]  /*26d0*/  @P2 STG.E desc[UR10][R10.64+0x1c00], R35 ;  /* 0x001c00230a002986 */ /* 0x0101e2000c10190a */
[----:B------:R-:W-:Y:S05]  /*26e0*/  @!P1 EXIT ;  /* 0x000000000000994d */ /* 0x000fea0003800000 */
[----:B0-----:R-:W0:Y:S01]  /*26f0*/  LDS R5, [R26+0x2000] ;  /* 0x002000001a057984 */ /* 0x001e220000000800 */
[----:B------:R-:W-:-:S05]  /*2700*/  LOP3.LUT R3, R3, 0x80000000, RZ, 0x3c, !PT ;  /* 0x8000000003037812 */ /* 0x000fca00078e3cff */
[----:B------:R-:W-:Y:S04]  /*2710*/  STG.E.64 desc[UR10][R20.64+0x4000], R2 ;  /* 0x0040000214007986 */ /* 0x000fe8000c101b0a */
[----:B0-----:R-:W-:Y:S01]  /*2720*/  STG.E desc[UR10][R10.64+0x2000], R5 ;  /* 0x002000050a007986 */ /* 0x001fe2000c10190a */
[----:B------:R-:W-:Y:S05]  /*2730*/  EXIT ;  /* 0x000000000000794d */ /* 0x000fea0003800000 */
.L_x_667:
        /* <DEDUP_REMOVED lines=12> */
.L_x_2399:


//--------------------- .text._ZN3cub18CUB_300001_SM_10006detail6reduce28DeviceReduceSingleTileKernelINS2_10policy_hubIiyN4cuda3std3__44plusIiEEE10Policy1000EPiSC_iS9_iiNS7_10__identityEEEvT0_T1_T2_T3_T4_T6_ --------------------------
	.section	.text._ZN3cub18CUB_300001_SM_10006detail6reduce28DeviceReduceSingleTileKernelINS2_10policy_hubIiyN4cuda3std3__44plusIiEEE10Policy1000EPiSC_iS9_iiNS7_10__identityEEEvT0_T1_T2_T3_T4_T6_,"ax",@progbits
	.align	128
        .global         _ZN3cub18CUB_300001_SM_10006detail6reduce28DeviceReduceSingleTileKernelINS2_10policy_hubIiyN4cuda3std3__44plusIiEEE10Policy1000EPiSC_iS9_iiNS7_10__identityEEEvT0_T1_T2_T3_T4_T6_
        .type           _ZN3cub18CUB_300001_SM_10006detail6reduce28DeviceReduceSingleTileKernelINS2_10policy_hubIiyN4cuda3std3__44plusIiEEE10Policy1000EPiSC_iS9_iiNS7_10__identityEEEvT0_T1_T2_T3_T4_T6_,@function
        .size           _ZN3cub18CUB_300001_SM_10006detail6reduce28DeviceReduceSingleTileKernelINS2_10policy_hubIiyN4cuda3std3__44plusIiEEE10Policy1000EPiSC_iS9_iiNS7_10__identityEEEvT0_T1_T2_T3_T4_T6_,(.L_x_2400 - _ZN3cub18CUB_300001_SM_10006detail6reduce28DeviceReduceSingleTileKernelINS2_10policy_hubIiyN4cuda3std3__44plusIiEEE10Policy1000EPiSC_iS9_iiNS7_10__identityEEEvT0_T1_T2_T3_T4_T6_)
        .other          _ZN3cub18CUB_300001_SM_10006detail6reduce28DeviceReduceSingleTileKernelINS2_10policy_hubIiyN4cuda3std3__44plusIiEEE10Policy1000EPiSC_iS9_iiNS7_10__identityEEEvT0_T1_T2_T3_T4_T6_,@"STO_CUDA_ENTRY STV_DEFAULT"
_ZN3cub18CUB_300001_SM_10006detail6reduce28DeviceReduceSingleTileKernelINS2_10policy_hubIiyN4cuda3std3__44plusIiEEE10Policy1000EPiSC_iS9_iiNS7_10__identityEEEvT0_T1_T2_T3_T4_T6_:
.text._ZN3cub18CUB_300001_SM_10006detail6reduce28DeviceReduceSingleTileKernelINS2_10policy_hubIiyN4cuda3std3__44plusIiEEE10Policy1000EPiSC_iS9_iiNS7_10__identityEEEvT0_T1_T2_T3_T4_T6_:
[----:B------:R-:W-:Y:S01]  /*0000*/  LDC R1, c[0x0][0x37c] ;  /* 0x0000df00ff017b82 */ /* 0x000fe20000000800 */
[----:B------:R-:W0:Y:S01]  /*0010*/  LDCU UR4, c[0x0][0x390] ;  /* 0x00007200ff0477ac */ /* 0x000e220008000800 */
[----:B------:R-:W1:Y:S01]  /*0020*/  LDCU.64 UR6, c[0x0][0x358] ;  /* 0x00006b00ff0677ac */ /* 0x000e620008000a00 */
[----:B0-----:R-:W-:-:S05]  /*0030*/  IMAD.U32 R20, RZ, RZ, UR4 ;  /* 0x00000004ff147e24 */ /* 0x001fca000f8e00ff */
[----:B------:R-:W-:-:S13]  /*0040*/  ISETP.NE.AND P0, PT, R20, RZ, PT ;  /* 0x000000ff1400720c */ /* 0x000fda0003f05270 */
[----:B-1----:R-:W-:Y:S05]  /*0050*/  @P0 BRA `(.L_x_668) ;  /* 0x00000000001c0947 */ /* 0x002fea0003800000 */
[----:B------:R-:W0:Y:S02]  /*0060*/  S2R R0, SR_TID.X ;  /* 0x0000000000007919 */ /* 0x000e240000002100 */
[----:B0-----:R-:W-:-:S13]  /*0070*/  ISETP.NE.AND P0, PT, R0, RZ, PT ;  /* 0x000000ff0000720c */ /* 0x001fda0003f05270 */
[----:B------:R-:W-:Y:S05]  /*0080*/  @P0 EXIT ;  /* 0x000000000000094d */ /* 0x000fea0003800000 */
[----:B------:R-:W0:Y:S08]  /*0090*/  LDC R5, c[0x0][0x398] ;  /* 0x0000e600ff057b82 */ /* 0x000e300000000800 */
[----:B------:R-:W0:Y:S02]  /*00a0*/  LDC.64 R2, c[0x0][0x388] ;  /* 0x0000e200ff027b82 */ /* 0x000e240000000a00 */
[----:B0-----:R-:W-:Y:S01]  /*00b0*/  STG.E desc[UR6][R2.64], R5 ;  /* 0x0000000502007986 */ /* 0x001fe2000c101906 */
[----:B------:R-:W-:Y:S05]  /*00c0*/  EXIT ;  /* 0x000000000000794d */ /* 0x000fea0003800000 */
.L_x_668:
[----:B------:R-:W0:Y:S01]  /*00d0*/  LDCU UR4, c[0x0][0x380] ;  /* 0x00007000ff0477ac */ /* 0x000e220008000800 */
[----:B------:R-:W-:Y:S01]  /*00e0*/  BSSY.RECONVERGENT B0, `(.L_x_669) ;  /* 0x0000385000007945 */ /* 0x000fe20003800200 */
[----:B0-----:R-:W-:-:S09]  /*00f0*/  ULOP3.LUT UP0, URZ, UR4, 0xf, URZ, 0xc0, !UPT ;  /* 0x0000000f04ff7892 */ /* 0x001fd2000f80c0ff */
[----:B------:R-:W-:Y:S05]  /*0100*/  BRA.U UP0, `(.L_x_670) ;  /* 0x0000001900d87547 */ /* 0x000fea000b800000 */
[----:B------:R-:W-:-:S13]  /*0110*/  ISETP.GT.AND P0, PT, R20, 0xfff, PT ;  /* 0x00000fff1400780c */ /* 0x000fda0003f04270 */
[----:B------:R-:W-:Y:S05]  /*0120*/  @P0 BRA `(.L_x_671) ;  /* 0x0000000c008c0947 */ /* 0x000fea0003800000 */
[----:B------:R-:W0:Y:S01]  /*0130*/  S2R R9, SR_TID.X ;  /* 0x0000000000097919 */ /* 0x000e220000002100 */
[----:B------:R-:W-:Y:S01]  /*0140*/  BSSY.RECONVERGENT B1, `(.L_x_672) ;  /* 0x0000009000017945 */ /* 0x000fe20003800200 */
[----:B------:R-:W-:Y:S01]  /*0150*/  IMAD.MOV.U32 R0, RZ, RZ, RZ ;  /* 0x000000ffff007224 */ /* 0x000fe200078e00ff */
[----:B0-----:R-:W-:Y:S01]  /*0160*/  ISETP.GE.AND P0, PT, R9, R20, PT ;  /* 0x000000140900720c */ /* 0x001fe20003f06270 */
[----:B------:R-:W-:-:S12]  /*0170*/  IMAD.MOV.U32 R11, RZ, RZ, R9 ;  /* 0x000000ffff0b7224 */ /* 0x000fd800078e0009 */
[----:B------:R-:W-:Y:S05]  /*0180*/  @P0 BRA `(.L_x_673) ;  /* 0x0000000000100947 */ /* 0x000fea0003800000 */
[----:B------:R-:W0:Y:S02]  /*0190*/  LDC.64 R2, c[0x0][0x380] ;  /* 0x0000e000ff027b82 */ /* 0x000e240000000a00 */
[----:B0-----:R-:W-:-:S05]  /*01a0*/  IMAD.WIDE.U32 R2, R9, 0x4, R2 ;  /* 0x0000000409027825 */ /* 0x001fca00078e0002 */
[----:B------:R0:W5:Y:S01]  /*01b0*/  LDG.E.CONSTANT R0, desc[UR6][R2.64] ;  /* 0x0000000602007981 */ /* 0x000162000c1e9900 */
[----:B------:R-:W-:-:S07]  /*01c0*/  VIADD R11, R9, 0x100 ;  /* 0x00000100090b7836 */ /* 0x000fce0000000000 */
.L_x_673:
[----:B------:R-:W-:Y:S05]  /*01d0*/  BSYNC.RECONVERGENT B1 ;  /* 0x0000000000017941 */ /* 0x000fea0003800200 */
.L_x_672:
[----:B------:R-:W-:Y:S01]  /*01e0*/  ISETP.GE.AND P0, PT, R11, R20, PT ;  /* 0x000000140b00720c */ /* 0x000fe20003f06270 */
[----:B------:R-:W-:-:S12]  /*01f0*/  BSSY.RECONVERGENT B1, `(.L_x_674) ;  /* 0x0000066000017945 */ /* 0x000fd80003800200 */
[----:B------:R-:W-:Y:S05]  /*0200*/  @P0 BRA `(.L_x_675) ;  /* 0x0000000400900947 */ /* 0x000fea0003800000 */
[----:B0-----:R-:W-:Y:S01]  /*0210*/  LOP3.LUT R3, RZ, R11, RZ, 0x33, !PT ;  /* 0x0000000bff037212 */ /* 0x001fe200078e33ff */
[----:B------:R-:W-:Y:S04]  /*0220*/  BSSY.RECONVERGENT B2, `(.L_x_676) ;  /* 0x0000015000027945 */ /* 0x000fe80003800200 */
[----:B------:R-:W-:-:S05]  /*0230*/  IMAD.IADD R4, R3, 0x1, R20 ;  /* 0x0000000103047824 */ /* 0x000fca00078e0214 */
[C---:B------:R-:W-:Y:S02]  /*0240*/  LOP3.LUT R2, R4.reuse, 0x300, RZ, 0xc0, !PT ;  /* 0x0000030004027812 */ /* 0x040fe400078ec0ff */
[----:B------:R-:W-:Y:S02]  /*0250*/  ISETP.GE.U32.AND P1, PT, R4, 0x300, PT ;  /* 0x000003000400780c */ /* 0x000fe40003f26070 */
[----:B------:R-:W-:-:S13]  /*0260*/  ISETP.NE.AND P0, PT, R2, 0x300, PT ;  /* 0x000003000200780c */ /* 0x000fda0003f05270 */
[----:B------:R-:W-:Y:S05]  /*0270*/  @!P0 BRA `(.L_x_677) ;  /* 0x00000000003c8947 */ /* 0x000fea0003800000 */
[----:B------:R-:W0:Y:S01]  /*0280*/  LDC.64 R2, c[0x0][0x380] ;  /* 0x0000e000ff027b82 */ /* 0x000e220000000a00 */
[----:B------:R-:W-:-:S04]  /*0290*/  LEA.HI R4, R4, 0x1, RZ, 0x18 ;  /* 0x0000000104047811 */ /* 0x000fc800078fc0ff */
[----:B------:R-:W-:-:S05]  /*02a0*/  LOP3.LUT R4, R4, 0x3, RZ, 0xc0, !PT ;  /* 0x0000000304047812 */ /* 0x000fca00078ec0ff */
[----:B------:R-:W-:Y:S02]  /*02b0*/  IMAD.MOV R4, RZ, RZ, -R4 ;  /* 0x000000ffff047224 */ /* 0x000fe400078e0a04 */
[----:B0-----:R-:W-:-:S04]  /*02c0*/  IMAD.WIDE.U32 R2, R11, 0x4, R2 ;  /* 0x000000040b027825 */ /* 0x001fc800078e0002 */
[----:B------:R-:W-:-:S07]  /*02d0*/  IMAD.MOV.U32 R5, RZ, RZ, R3 ;  /* 0x000000ffff057224 */ /* 0x000fce00078e0003 */
.L_x_678:
[----:B------:R-:W-:-:S06]  /*02e0*/  IMAD.MOV.U32 R3, RZ, RZ, R5 ;  /* 0x000000ffff037224 */ /* 0x000fcc00078e0005 */
[----:B------:R0:W2:Y:S01]  /*02f0*/  LDG.E.CONSTANT R3, desc[UR6][R2.64] ;  /* 0x0000000602037981 */ /* 0x0000a2000c1e9900 */
[----:B------:R-:W-:Y:S02]  /*0300*/  VIADD R4, R4, 0x1 ;  /* 0x0000000104047836 */ /* 0x000fe40000000000 */
[----:B------:R-:W-:-:S03]  /*0310*/  VIADD R11, R11, 0x100 ;  /* 0x000001000b0b7836 */ /* 0x000fc60000000000 */
[----:B------:R-:W-:Y:S02]  /*0320*/  ISETP.NE.AND P0, PT, R4, RZ, PT ;  /* 0x000000ff0400720c */ /* 0x000fe40003f05270 */
[----:B0-----:R-:W-:-:S05]  /*0330*/  IADD3 R2, P2, PT, R2, 0x400, RZ ;  /* 0x0000040002027810 */ /* 0x001fca0007f5e0ff */
[----:B------:R-:W-:Y:S02]  /*0340*/  IMAD.X R5, RZ, RZ, R5, P2 ;  /* 0x000000ffff057224 */ /* 0x000fe400010e0605 */
[----:B--2--5:R-:W-:-:S04]  /*0350*/  IMAD.IADD R0, R3, 0x1, R0 ;  /* 0x0000000103007824 */ /* 0x024fc800078e0200 */
[----:B------:R-:W-:Y:S05]  /*0360*/  @P0 BRA `(.L_x_678) ;  /* 0xfffffffc00dc0947 */ /* 0x000fea000383ffff */
.L_x_677:
[----:B------:R-:W-:Y:S05]  /*0370*/  BSYNC.RECONVERGENT B2 ;  /* 0x0000000000027941 */ /* 0x000fea0003800200 */
.L_x_676:
[----:B------:R-:W-:Y:S05]  /*0380*/  @!P1 BRA `(.L_x_675) ;  /* 0x0000000400309947 */ /* 0x000fea0003800000 */
[----:B------:R-:W-:Y:S01]  /*0390*/  IMAD.IADD R2, R20, 0x1, -R11 ;  /* 0x0000000114027824 */ /* 0x000fe200078e0a0b */
[----:B------:R-:W-:Y:S01]  /*03a0*/  BSSY.RECONVERGENT B2, `(.L_x_679) ;  /* 0x0000029000027945 */ /* 0x000fe20003800200 */
[----:B------:R-:W-:-:S03]  /*03b0*/  PLOP3.LUT P0, PT, PT, PT, PT, 0x80, 0x8 ;  /* 0x000000000008781c */ /* 0x000fc60003f0f070 */
[----:B------:R-:W-:-:S13]  /*03c0*/  ISETP.GT.AND P1, PT, R2, 0xc00, PT ;  /* 0x00000c000200780c */ /* 0x000fda0003f24270 */
[----:B------:R-:W-:Y:S05]  /*03d0*/  @!P1 BRA `(.L_x_680) ;  /* 0x0000000000949947 */ /* 0x000fea0003800000 */
[----:B------:R-:W-:Y:S01]  /*03e0*/  PLOP3.LUT P0, PT, PT, PT, PT, 0x8, 0x80 ;  /* 0x000000000080781c */ /* 0x000fe20003f0e170 */
[----:B------:R-:W-:-:S12]  /*03f0*/  VIADD R8, R20, 0xfffff400 ;  /* 0xfffff40014087836 */ /* 0x000fd80000000000 */
.L_x_681:
[----:B------:R-:W0:Y:S01]  /*0400*/  LDC.64 R4, c[0x0][0x380] ;  /* 0x0000e000ff047b82 */ /* 0x000e220000000a00 */
[C---:B------:R-:W-:Y:S02]  /*0410*/  VIADD R7, R11.reuse, 0x400 ;  /* 0x000004000b077836 */ /* 0x040fe40000000000 */
[C---:B------:R-:W-:Y:S02]  /*0420*/  VIADD R3, R11.reuse, 0x800 ;  /* 0x000008000b037836 */ /* 0x040fe40000000000 */
[----:B0-----:R-:W-:-:S05]  /*0430*/  IMAD.WIDE R22, R11, 0x4, R4 ;  /* 0x000000040b167825 */ /* 0x001fca00078e0204 */
[----:B------:R-:W2:Y:S01]  /*0440*/  LDG.E.CONSTANT R13, desc[UR6][R22.64] ;  /* 0x00000006160d7981 */ /* 0x000ea2000c1e9900 */
[----:B------:R-:W-:-:S03]  /*0450*/  IMAD.WIDE R6, R7, 0x4, R4 ;  /* 0x0000000407067825 */ /* 0x000fc600078e0204 */
[----:B------:R-:W2:Y:S04]  /*0460*/  LDG.E.CONSTANT R10, desc[UR6][R22.64+0x400] ;  /* 0x00040006160a7981 */ /* 0x000ea8000c1e9900 */
[----:B------:R-:W3:Y:S04]  /*0470*/  LDG.E.CONSTANT R12, desc[UR6][R22.64+0x800] ;  /* 0x00080006160c7981 */ /* 0x000ee8000c1e9900 */
[----:B------:R-:W3:Y:S01]  /*0480*/  LDG.E.CONSTANT R19, desc[UR6][R22.64+0xc00] ;  /* 0x000c000616137981 */ /* 0x000ee2000c1e9900 */
[----:B------:R-:W-:-:S03]  /*0490*/  IMAD.WIDE R2, R3, 0x4, R4 ;  /* 0x0000000403027825 */ /* 0x000fc600078e0204 */
[----:B------:R-:W4:Y:S04]  /*04a0*/  LDG.E.CONSTANT R16, desc[UR6][R6.64] ;  /* 0x0000000606107981 */ /* 0x000f28000c1e9900 */
[----:B------:R-:W4:Y:S01]  /*04b0*/  LDG.E.CONSTANT R15, desc[UR6][R6.64+0x400] ;  /* 0x00040006060f7981 */ /* 0x000f22000c1e9900 */
[----:B------:R-:W-:-:S03]  /*04c0*/  VIADD R25, R11, 0xc00 ;  /* 0x00000c000b197836 */ /* 0x000fc60000000000 */
[----:B------:R-:W4:Y:S04]  /*04d0*/  LDG.E.CONSTANT R14, desc[UR6][R6.64+0x800] ;  /* 0x00080006060e7981 */ /* 0x000f28000c1e9900 */
[----:B------:R-:W4:Y:S01]  /*04e0*/  LDG.E.CONSTANT R21, desc[UR6][R6.64+0xc00] ;  /* 0x000c000606157981 */ /* 0x000f22000c1e9900 */
[----:B------:R-:W-:-:S03]  /*04f0*/  IMAD.WIDE R4, R25, 0x4, R4 ;  /* 0x0000000419047825 */ /* 0x000fc600078e0204 */
[----:B------:R-:W4:Y:S04]  /*0500*/  LDG.E.CONSTANT R18, desc[UR6][R2.64] ;  /* 0x0000000602127981 */ /* 0x000f28000c1e9900 */
[----:B------:R-:W4:Y:S04]  /*0510*/  LDG.E.CONSTANT R17, desc[UR6][R2.64+0x400] ;  /* 0x0004000602117981 */ /* 0x000f28000c1e9900 */
[----:B------:R-:W4:Y:S04]  /*0520*/  LDG.E.CONSTANT R23, desc[UR6][R2.64+0x800] ;  /* 0x0008000602177981 */ /* 0x000f28000c1e9900 */
[----:B------:R-:W4:Y:S04]  /*0530*/  LDG.E.CONSTANT R24, desc[UR6][R2.64+0xc00] ;  /* 0x000c000602187981 */ /* 0x000f28000c1e9900 */
[----:B------:R-:W4:Y:S04]  /*0540*/  LDG.E.CONSTANT R25, desc[UR6][R4.64] ;  /* 0x0000000604197981 */ /* 0x000f28000c1e9900 */
[----:B------:R-:W4:Y:S04]  /*0550*/  LDG.E.CONSTANT R26, desc[UR6][R4.64+0x400] ;  /* 0x00040006041a7981 */ /* 0x000f28000c1e9900 */
[----:B------:R-:W4:Y:S04]  /*0560*/  LDG.E.CONSTANT R22, desc[UR6][R4.64+0x800] ;  /* 0x0008000604167981 */ /* 0x000f28000c1e9900 */
[----:B------:R-:W4:Y:S01]  /*0570*/  LDG.E.CONSTANT R27, desc[UR6][R4.64+0xc00] ;  /* 0x000c0006041b7981 */ /* 0x000f22000c1e9900 */
[----:B------:R-:W-:-:S05]  /*0580*/  VIADD R11, R11, 0x1000 ;  /* 0x000010000b0b7836 */ /* 0x000fca0000000000 */
[----:B------:R-:W-:Y:S02]  /*0590*/  ISETP.GE.AND P1, PT, R11, R8, PT ;  /* 0x000000080b00720c */ /* 0x000fe40003f26270 */
[----:B--2--5:R-:W-:-:S04]  /*05a0*/  IADD3 R10, PT, PT, R10, R13, R0 ;  /* 0x0000000d0a0a7210 */ /* 0x024fc80007ffe000 */
[----:B---3--:R-:W-:-:S04]  /*05b0*/  IADD3 R10, PT, PT, R19, R12, R10 ;  /* 0x0000000c130a7210 */ /* 0x008fc80007ffe00a */
[----:B----4-:R-:W-:-:S04]  /*05c0*/  IADD3 R10, PT, PT, R15, R16, R10 ;  /* 0x000000100f0a7210 */ /* 0x010fc80007ffe00a */
[----:B------:R-:W-:-:S04]  /*05d0*/  IADD3 R10, PT, PT, R21, R14, R10 ;  /* 0x0000000e150a7210 */ /* 0x000fc80007ffe00a */
[----:B------:R-:W-:-:S04]  /*05e0*/  IADD3 R10, PT, PT, R17, R18, R10 ;  /* 0x00000012110a7210 */ /* 0x000fc80007ffe00a */
[----:B------:R-:W-:-:S04]  /*05f0*/  IADD3 R10, PT, PT, R24, R23, R10 ;  /* 0x00000017180a7210 */ /* 0x000fc80007ffe00a */
[----:B------:R-:W-:-:S04]  /*0600*/  IADD3 R25, PT, PT, R26, R25, R10 ;  /* 0x000000191a197210 */ /* 0x000fc80007ffe00a */
[----:B------:R-:W-:Y:S01]  /*0610*/  IADD3 R0, PT, PT, R27, R22, R25 ;  /* 0x000000161b007210 */ /* 0x000fe20007ffe019 */
[----:B------:R-:W-:Y:S06]  /*0620*/  @!P1 BRA `(.L_x_681) ;  /* 0xfffffffc00749947 */ /* 0x000fec000383ffff */
.L_x_680:
[----:B------:R-:W-:Y:S05]  /*0630*/  BSYNC.RECONVERGENT B2 ;  /* 0x0000000000027941 */ /* 0x000fea0003800200 */
.L_x_679:
[----:B------:R-:W-:Y:S01]  /*0640*/  IMAD.IADD R2, R20, 0x1, -R11 ;  /* 0x0000000114027824 */ /* 0x000fe200078e0a0b */
[----:B------:R-:W-:Y:S04]  /*0650*/  BSSY.RECONVERGENT B2, `(.L_x_682) ;  /* 0x0000015000027945 */ /* 0x000fe80003800200 */
[----:B------:R-:W-:-:S13]  /*0660*/  ISETP.GT.AND P1, PT, R2, 0x400, PT ;  /* 0x000004000200780c */ /* 0x000fda0003f24270 */
[----:B------:R-:W-:Y:S05]  /*0670*/  @!P1 BRA `(.L_x_683) ;  /* 0x0000000000489947 */ /* 0x000fea0003800000 */
[----:B------:R-:W0:Y:S01]  /*0680*/  LDC.64 R4, c[0x0][0x380] ;  /* 0x0000e000ff047b82 */ /* 0x000e220000000a00 */
[C---:B------:R-:W-:Y:S02]  /*0690*/  VIADD R13, R11.reuse, 0x400 ;  /* 0x000004000b0d7836 */ /* 0x040fe40000000000 */
[----:B0-----:R-:W-:-:S05]  /*06a0*/  IMAD.WIDE R2, R11, 0x4, R4 ;  /* 0x000000040b027825 */ /* 0x001fca00078e0204 */
[----:B------:R-:W2:Y:S01]  /*06b0*/  LDG.E.CONSTANT R7, desc[UR6][R2.64] ;  /* 0x0000000602077981 */ /* 0x000ea2000c1e9900 */
[----:B------:R-:W-:-:S03]  /*06c0*/  IMAD.WIDE R4, R13, 0x4, R4 ;  /* 0x000000040d047825 */ /* 0x000fc600078e0204 */
[----:B------:R-:W2:Y:S04]  /*06d0*/  LDG.E.CONSTANT R6, desc[UR6][R2.64+0x400] ;  /* 0x0004000602067981 */ /* 0x000ea8000c1e9900 */
[----:B------:R-:W3:Y:S04]  /*06e0*/  LDG.E.CONSTANT R13, desc[UR6][R2.64+0x800] ;  /* 0x00080006020d7981 */ /* 0x000ee8000c1e9900 */
[----:B------:R-:W3:Y:S04]  /*06f0*/  LDG.E.CONSTANT R8, desc[UR6][R2.64+0xc00] ;  /* 0x000c000602087981 */ /* 0x000ee8000c1e9900 */
[----:B------:R-:W4:Y:S04]  /*0700*/  LDG.E.CONSTANT R15, desc[UR6][R4.64] ;  /* 0x00000006040f7981 */ /* 0x000f28000c1e9900 */
[----:B------:R-:W4:Y:S04]  /*0710*/  LDG.E.CONSTANT R10, desc[UR6][R4.64+0x400] ;  /* 0x00040006040a7981 */ /* 0x000f28000c1e9900 */
[----:B------:R-:W4:Y:S04]  /*0720*/  LDG.E.CONSTANT R17, desc[UR6][R4.64+0x800] ;  /* 0x0008000604117981 */ /* 0x000f28000c1e9900 */
[----:B------:R-:W4:Y:S01]  /*0730*/  LDG.E.CONSTANT R12, desc[UR6][R4.64+0xc00] ;  /* 0x000c0006040c7981 */ /* 0x000f22000c1e9900 */
[----:B------:R-:W-:Y:S01]  /*0740*/  PLOP3.LUT P0, PT, PT, PT, PT, 0x8, 0x80 ;  /* 0x000000000080781c */ /* 0x000fe20003f0e170 */
[----:B------:R-:W-:Y:S01]  /*0750*/  VIADD R11, R11, 0x800 ;  /* 0x000008000b0b7836 */ /* 0x000fe20000000000 */
[----:B--2--5:R-:W-:-:S04]  /*0760*/  IADD3 R6, PT, PT, R6, R7, R0 ;  /* 0x0000000706067210 */ /* 0x024fc80007ffe000 */
[----:B---3--:R-:W-:-:S04]  /*0770*/  IADD3 R6, PT, PT, R8, R13, R6 ;  /* 0x0000000d08067210 */ /* 0x008fc80007ffe006 */
[----:B----4-:R-:W-:-:S04]  /*0780*/  IADD3 R6, PT, PT, R10, R15, R6 ;  /* 0x0000000f0a067210 */ /* 0x010fc80007ffe006 */
[----:B------:R-:W-:-:S07]  /*0790*/  IADD3 R0, PT, PT, R12, R17, R6 ;  /* 0x000000110c007210 */ /* 0x000fce0007ffe006 */
.L_x_683:
[----:B------:R-:W-:Y:S05]  /*07a0*/  BSYNC.RECONVERGENT B2 ;  /* 0x0000000000027941 */ /* 0x000fea0003800200 */
.L_x_682:
[----:B------:R-:W-:-:S13]  /*07b0*/  ISETP.LT.OR P0, PT, R11, R20, P0 ;  /* 0x000000140b00720c */ /* 0x000fda0000701670 */
[----:B------:R-:W-:Y:S05]  /*07c0*/  @!P0 BRA `(.L_x_675) ;  /* 0x0000000000208947 */ /* 0x000fea0003800000 */
[----:B------:R-:W0:Y:S02]  /*07d0*/  LDC.64 R2, c[0x0][0x380] ;  /* 0x0000e000ff027b82 */ /* 0x000e240000000a00 */
[----:B0-----:R-:W-:-:S05]  /*07e0*/  IMAD.WIDE R2, R11, 0x4, R2 ;  /* 0x000000040b027825 */ /* 0x001fca00078e0202 */
[----:B------:R-:W2:Y:S04]  /*07f0*/  LDG.E.CONSTANT R5, desc[UR6][R2.64] ;  /* 0x0000000602057981 */ /* 0x000ea8000c1e9900 */
[----:B------:R-:W2:Y:S04]  /*0800*/  LDG.E.CONSTANT R4, desc[UR6][R2.64+0x400] ;  /* 0x0004000602047981 */ /* 0x000ea8000c1e9900 */
[----:B------:R-:W3:Y:S04]  /*0810*/  LDG.E.CONSTANT R7, desc[UR6][R2.64+0x800] ;  /* 0x0008000602077981 */ /* 0x000ee8000c1e9900 */
[----:B------:R-:W3:Y:S01]  /*0820*/  LDG.E.CONSTANT R6, desc[UR6][R2.64+0xc00] ;  /* 0x000c000602067981 */ /* 0x000ee2000c1e9900 */
[----:B--2--5:R-:W-:-:S04]  /*0830*/  IADD3 R0, PT, PT, R4, R5, R0 ;  /* 0x0000000504007210 */ /* 0x024fc80007ffe000 */
[----:B---3--:R-:W-:-:S07]  /*0840*/  IADD3 R0, PT, PT, R6, R7, R0 ;  /* 0x0000000706007210 */ /* 0x008fce0007ffe000 */
.L_x_675:
[----:B------:R-:W-:Y:S05]  /*0850*/  BSYNC.RECONVERGENT B1 ;  /* 0x0000000000017941 */ /* 0x000fea0003800200 */
.L_x_674:
[----:B------:R-:W-:-:S13]  /*0860*/  ISETP.GE.AND P0, PT, R20, 0x100, PT ;  /* 0x000001001400780c */ /* 0x000fda0003f06270 */
[----:B------:R-:W-:Y:S05]  /*0870*/  @!P0 BRA `(.L_x_684) ;  /* 0x0000000000ac8947 */ /* 0x000fea0003800000 */
[----:B------:R-:W1:Y:S01]  /*0880*/  S2R R6, SR_LANEID ;  /* 0x0000000000067919 */ /* 0x000e620000000000 */
[----:B0----5:R-:W0:Y:S01]  /*0890*/  SHFL.DOWN PT, R2, R0, 0x1, 0x1f ;  /* 0x08201f0000027f89 */ /* 0x021e2200000e0000 */
[C---:B-1----:R-:W-:Y:S02]  /*08a0*/  ISETP.GT.AND P0, PT, R6.reuse, 0x1e, PT ;  /* 0x0000001e0600780c */ /* 0x042fe40003f04270 */
[----:B------:R-:W-:Y:S02]  /*08b0*/  ISETP.NE.AND P1, PT, R6, RZ, PT ;  /* 0x000000ff0600720c */ /* 0x000fe40003f25270 */
[----:B0-----:R-:W-:Y:S02]  /*08c0*/  SEL R3, R2, RZ, !P0 ;  /* 0x000000ff02037207 */ /* 0x001fe40004000000 */
[----:B------:R-:W-:-:S03]  /*08d0*/  ISETP.GT.AND P0, PT, R6, 0x1d, PT ;  /* 0x0000001d0600780c */ /* 0x000fc60003f04270 */
[----:B------:R-:W-:-:S05]  /*08e0*/  IMAD.IADD R3, R3, 0x1, R0 ;  /* 0x0000000103037824 */ /* 0x000fca00078e0200 */
[----:B------:R-:W0:Y:S01]  /*08f0*/  SHFL.DOWN PT, R2, R3, 0x2, 0x1f ;  /* 0x08401f0003027f89 */ /* 0x000e2200000e0000 */
[----:B------:R-:W1:Y:S01]  /*0900*/  @!P1 S2R R7, SR_CgaCtaId ;  /* 0x0000000000079919 */ /* 0x000e620000008800 */
[----:B0-----:R-:W-:Y:S02]  /*0910*/  SEL R2, R2, RZ, !P0 ;  /* 0x000000ff02027207 */ /* 0x001fe40004000000 */
[----:B------:R-:W-:-:S03]  /*0920*/  ISETP.GT.AND P0, PT, R6, 0x1b, PT ;  /* 0x0000001b0600780c */ /* 0x000fc60003f04270 */
[----:B------:R-:W-:-:S05]  /*0930*/  IMAD.IADD R2, R3, 0x1, R2 ;  /* 0x0000000103027824 */ /* 0x000fca00078e0202 */
[----:B------:R-:W0:Y:S02]  /*0940*/  SHFL.DOWN PT, R4, R2, 0x4, 0x1f ;  /* 0x08801f0002047f89 */ /* 0x000e2400000e0000 */
[----:B0-----:R-:W-:Y:S02]  /*0950*/  SEL R5, R4, RZ, !P0 ;  /* 0x000000ff04057207 */ /* 0x001fe40004000000 */
[----:B------:R-:W-:Y:S02]  /*0960*/  ISETP.GT.AND P0, PT, R6, 0x17, PT ;  /* 0x000000170600780c */ /* 0x000fe40003f04270 */
[----:B------:R-:W-:Y:S01]  /*0970*/  @!P1 MOV R4, 0x400 ;  /* 0x0000040000049802 */ /* 0x000fe20000000f00 */
[----:B------:R-:W-:Y:S01]  /*0980*/  IMAD.IADD R5, R2, 0x1, R5 ;  /* 0x0000000102057824 */ /* 0x000fe200078e0205 */
[----:B------:R-:W-:Y:S02]  /*0990*/  @!P1 SHF.R.U32.HI R2, RZ, 0x3, R9 ;  /* 0x00000003ff029819 */ /* 0x000fe40000011609 */
[----:B-1----:R-:W-:-:S02]  /*09a0*/  @!P1 LEA R7, R7, R4, 0x18 ;  /* 0x0000000407079211 */ /* 0x002fc400078ec0ff */
[----:B------:R-:W0:Y:S01]  /*09b0*/  SHFL.DOWN PT, R0, R5, 0x8, 0x1f ;  /* 0x09001f0005007f89 */ /* 0x000e2200000e0000 */
[----:B------:R-:W-:-:S05]  /*09c0*/  @!P1 LOP3.LUT R2, R2, 0x7c, RZ, 0xc0, !PT ;  /* 0x0000007c02029812 */ /* 0x000fca00078ec0ff */
[----:B------:R-:W-:Y:S01]  /*09d0*/  @!P1 IMAD.IADD R2, R2, 0x1, R7 ;  /* 0x0000000102029824 */ /* 0x000fe200078e0207 */
[----:B0-----:R-:W-:Y:S02]  /*09e0*/  SEL R0, R0, RZ, !P0 ;  /* 0x000000ff00007207 */ /* 0x001fe40004000000 */
[----:B------:R-:W-:-:S03]  /*09f0*/  ISETP.GT.AND P0, PT, R6, 0xf, PT ;  /* 0x0000000f0600780c */ /* 0x000fc60003f04270 */
[----:B------:R-:W-:-:S05]  /*0a00*/  IMAD.IADD R0, R5, 0x1, R0 ;  /* 0x0000000105007824 */ /* 0x000fca00078e0200 */
[----:B------:R-:W0:Y:S02]  /*0a10*/  SHFL.DOWN PT, R3, R0, 0x10, 0x1f ;  /* 0x0a001f0000037f89 */ /* 0x000e2400000e0000 */
[----:B0-----:R-:W-:Y:S02]  /*0a20*/  SEL R3, R3, RZ, !P0 ;  /* 0x000000ff03037207 */ /* 0x001fe40004000000 */
[----:B------:R-:W-:-:S03]  /*0a30*/  ISETP.NE.AND P0, PT, R9, RZ, PT ;  /* 0x000000ff0900720c */ /* 0x000fc60003f05270 */
[----:B------:R-:W-:-:S05]  /*0a40*/  IMAD.IADD R3, R0, 0x1, R3 ;  /* 0x0000000100037824 */ /* 0x000fca00078e0203 */
[----:B------:R0:W-:Y:S01]  /*0a50*/  @!P1 STS [R2+0x8], R3 ;  /* 0x0000080302009388 */ /* 0x0001e20000000800 */
[----:B------:R-:W-:Y:S06]  /*0a60*/  BAR.SYNC.DEFER_BLOCKING 0x0 ;  /* 0x0000000000007b1d */ /* 0x000fec0000010000 */
[----:B------:R-:W-:Y:S05]  /*0a70*/  @P0 BRA `(.L_x_685) ;  /* 0x0000002c00ac0947 */ /* 0x000fea0003800000 */
[----:B------:R-:W1:Y:S01]  /*0a80*/  S2UR UR5, SR_CgaCtaId ;  /* 0x00000000000579c3 */ /* 0x000e620000008800 */
[----:B------:R-:W-:Y:S02]  /*0a90*/  UMOV UR4, 0x400 ;  /* 0x0000040000047882 */ /* 0x000fe40000000000 */
[----:B-1----:R-:W-:-:S09]  /*0aa0*/  ULEA UR4, UR5, UR4, 0x18 ;  /* 0x0000000405047291 */ /* 0x002fd2000f8ec0ff */
[----:B------:R-:W-:Y:S04]  /*0ab0*/  LDS R0, [UR4+0xc] ;  /* 0x00000c04ff007984 */ /* 0x000fe80008000800 */
[----:B------:R-:W1:Y:S04]  /*0ac0*/  LDS.128 R4, [UR4+0x10] ;  /* 0x00001004ff047984 */ /* 0x000e680008000c00 */
[----:B------:R-:W2:Y:S01]  /*0ad0*/  LDS.64 R8, [UR4+0x20] ;  /* 0x00002004ff087984 */ /* 0x000ea20008000a00 */
[----:B-1----:R-:W-:-:S04]  /*0ae0*/  IADD3 R0, PT, PT, R4, R0, R3 ;  /* 0x0000000004007210 */ /* 0x002fc80007ffe003 */
[----:B------:R-:W-:-:S04]  /*0af0*/  IADD3 R0, PT, PT, R6, R0, R5 ;  /* 0x0000000006007210 */ /* 0x000fc80007ffe005 */
[----:B--2---:R-:W-:-:S05]  /*0b00*/  IADD3 R0, PT, PT, R8, R0, R7 ;  /* 0x0000000008007210 */ /* 0x004fca0007ffe007 */
[----:B0-----:R-:W-:Y:S01]  /*0b10*/  IMAD.IADD R3, R0, 0x1, R9 ;  /* 0x0000000100037824 */ /* 0x001fe200078e0209 */
[----:B------:R-:W-:Y:S06]  /*0b20*/  BRA `(.L_x_685) ;  /* 0x0000002c00807947 */ /* 0x000fec0003800000 */
.L_x_684:
[----:B0-----:R-:W-:Y:S01]  /*0b30*/  LOP3.LUT R2, R9, 0x3e0, RZ, 0xc0, !PT ;  /* 0x000003e009027812 */ /* 0x001fe200078ec0ff */
[----:B------:R-:W0:Y:S03]  /*0b40*/  S2R R8, SR_LANEID ;  /* 0x0000000000087919 */ /* 0x000e260000000000 */
[----:B------:R-:W-:Y:S01]  /*0b50*/  LOP3.LUT R5, RZ, R2, RZ, 0x33, !PT ;  /* 0x00000002ff057212 */ /* 0x000fe200078e33ff */
[----:B------:R-:W-:-:S04]  /*0b60*/  VIADD R3, R2, 0x20 ;  /* 0x0000002002037836 */ /* 0x000fc80000000000 */
[----:B------:R-:W-:Y:S01]  /*0b70*/  IMAD.IADD R5, R5, 0x1, R20 ;  /* 0x0000000105057824 */ /* 0x000fe200078e0214 */
[----:B------:R-:W-:-:S04]  /*0b80*/  ISETP.GT.AND P0, PT, R3, R20, PT ;  /* 0x000000140300720c */ /* 0x000fc80003f04270 */
[----:B------:R-:W-:-:S05]  /*0b90*/  SEL R5, R5, 0x1f, P0 ;  /* 0x0000001f05057807 */ /* 0x000fca0000000000 */
[----:B-----5:R-:W1:Y:S01]  /*0ba0*/  SHFL.DOWN PT, R2, R0, 0x1, R5 ;  /* 0x0820000000027989 */ /* 0x020e6200000e0005 */
[CC--:B0-----:R-:W-:Y:S01]  /*0bb0*/  ISETP.GE.AND P0, PT, R8.reuse, R5.reuse, PT ;  /* 0x000000050800720c */ /* 0x0c1fe20003f06270 */
[C---:B------:R-:W-:Y:S01]  /*0bc0*/  VIADD R4, R8.reuse, 0x2 ;  /* 0x0000000208047836 */ /* 0x040fe20000000000 */
[C---:B------:R-:W-:Y:S01]  /*0bd0*/  ISETP.NE.AND P1, PT, R8.reuse, RZ, PT ;  /* 0x000000ff0800720c */ /* 0x040fe20003f25270 */
[----:B------:R-:W-:Y:S01]  /*0be0*/  VIADD R6, R8, 0x4 ;  /* 0x0000000408067836 */ /* 0x000fe20000000000 */
[----:B-1----:R-:W-:Y:S02]  /*0bf0*/  SEL R3, R2, RZ, !P0 ;  /* 0x000000ff02037207 */ /* 0x002fe40004000000 */
[----:B------:R-:W-:-:S03]  /*0c00*/  ISETP.GT.AND P0, PT, R4, R5, PT ;  /* 0x000000050400720c */ /* 0x000fc60003f04270 */
[----:B------:R-:W-:-:S06]  /*0c10*/  IMAD.IADD R2, R3, 0x1, R0 ;  /* 0x0000000103027824 */ /* 0x000fcc00078e0200 */
[----:B------:R-:W0:Y:S01]  /*0c20*/  @!P1 S2R R10, SR_CgaCtaId ;  /* 0x00000000000a9919 */ /* 0x000e220000008800 */
[----:B------:R-:W-:Y:S01]  /*0c30*/  @!P1 MOV R7, 0x400 ;  /* 0x0000040000079802 */ /* 0x000fe20000000f00 */
[----:B------:R-:W1:Y:S02]  /*0c40*/  SHFL.DOWN PT, R3, R2, 0x2, R5 ;  /* 0x0840000002037989 */ /* 0x000e6400000e0005 */
[----:B-1----:R-:W-:Y:S02]  /*0c50*/  SEL R3, R3, RZ, !P0 ;  /* 0x000000ff03037207 */ /* 0x002fe40004000000 */
[----:B------:R-:W-:Y:S02]  /*0c60*/  ISETP.GT.AND P0, PT, R6, R5, PT ;  /* 0x000000050600720c */ /* 0x000fe40003f04270 */
[----:B------:R-:W-:Y:S01]  /*0c70*/  @!P1 SHF.R.U32.HI R6, RZ, 0x3, R9 ;  /* 0x00000003ff069819 */ /* 0x000fe20000011609 */
[----:B------:R-:W-:Y:S01]  /*0c80*/  IMAD.IADD R4, R2, 0x1, R3 ;  /* 0x0000000102047824 */ /* 0x000fe200078e0203 */
[----:B0-----:R-:W-:Y:S01]  /*0c90*/  @!P1 LEA R7, R10, R7, 0x18 ;  /* 0x000000070a079211 */ /* 0x001fe200078ec0ff */
[----:B------:R-:W-:Y:S01]  /*0ca0*/  VIADD R2, R8, 0x8 ;  /* 0x0000000808027836 */ /* 0x000fe20000000000 */
[----:B------:R-:W-:-:S02]  /*0cb0*/  @!P1 LOP3.LUT R6, R6, 0x7c, RZ, 0xc0, !PT ;  /* 0x0000007c06069812 */ /* 0x000fc400078ec0ff */
[----:B------:R-:W0:Y:S03]  /*0cc0*/  SHFL.DOWN PT, R3, R4, 0x4, R5 ;  /* 0x0880000004037989 */ /* 0x000e2600000e0005 */
[----:B------:R-:W-:Y:S01]  /*0cd0*/  @!P1 IMAD.IADD R6, R6, 0x1, R7 ;  /* 0x0000000106069824 */ /* 0x000fe200078e0207 */
[----:B0-----:R-:W-:Y:S02]  /*0ce0*/  SEL R3, R3, RZ, !P0 ;  /* 0x000000ff03037207 */ /* 0x001fe40004000000 */
[----:B------:R-:W-:-:S03]  /*0cf0*/  ISETP.GT.AND P0, PT, R2, R5, PT ;  /* 0x000000050200720c */ /* 0x000fc60003f04270 */
[----:B------:R-:W-:Y:S02]  /*0d00*/  IMAD.IADD R0, R4, 0x1, R3 ;  /* 0x0000000104007824 */ /* 0x000fe400078e0203 */
[----:B------:R-:W-:-:S03]  /*0d10*/  VIADD R4, R8, 0x10 ;  /* 0x0000001008047836 */ /* 0x000fc60000000000 */
[----:B------:R-:W0:Y:S02]  /*0d20*/  SHFL.DOWN PT, R3, R0, 0x8, R5 ;  /* 0x0900000000037989 */ /* 0x000e2400000e0005 */
[----:B0-----:R-:W-:Y:S02]  /*0d30*/  SEL R3, R3, RZ, !P0 ;  /* 0x000000ff03037207 */ /* 0x001fe40004000000 */
[----:B------:R-:W-:-:S03]  /*0d40*/  ISETP.GT.AND P0, PT, R4, R5, PT ;  /* 0x000000050400720c */ /* 0x000fc60003f04270 */
[----:B------:R-:W-:-:S05]  /*0d50*/  IMAD.IADD R2, R0, 0x1, R3 ;  /* 0x0000000100027824 */ /* 0x000fca00078e0203 */
[----:B------:R-:W0:Y:S02]  /*0d60*/  SHFL.DOWN PT, R3, R2, 0x10, R5 ;  /* 0x0a00000002037989 */ /* 0x000e2400000e0005 */
[----:B0-----:R-:W-:Y:S02]  /*0d70*/  SEL R3, R3, RZ, !P0 ;  /* 0x000000ff03037207 */ /* 0x001fe40004000000 */
[----:B------:R-:W-:-:S03]  /*0d80*/  ISETP.NE.AND P0, PT, R9, RZ, PT ;  /* 0x000000ff0900720c */ /* 0x000fc60003f05270 */
[----:B------:R-:W-:-:S05]  /*0d90*/  IMAD.IADD R3, R2, 0x1, R3 ;  /* 0x0000000102037824 */ /* 0x000fca00078e0203 */
[----:B------:R4:W-:Y:S01]  /*0da0*/  @!P1 STS [R6+0x8], R3 ;  /* 0x0000080306009388 */ /* 0x0009e20000000800 */
[----:B------:R-:W-:Y:S06]  /*0db0*/  BAR.SYNC.DEFER_BLOCKING 0x0 ;  /* 0x0000000000007b1d */ /* 0x000fec0000010000 */
[----:B------:R-:W-:Y:S05]  /*0dc0*/  @P0 BRA `(.L_x_685) ;  /* 0x0000002800d80947 */ /* 0x000fea0003800000 */
[----:B------:R-:W0:Y:S01]  /*0dd0*/  S2UR UR5, SR_CgaCtaId ;  /* 0x00000000000579c3 */ /* 0x000e220000008800 */
[----:B------:R-:W-:Y:S01]  /*0de0*/  UMOV UR4, 0x400 ;  /* 0x0000040000047882 */ /* 0x000fe20000000000 */
[C---:B------:R-:W-:Y:S02]  /*0df0*/  ISETP.GT.AND P2, PT, R20.reuse, 0x40, PT ;  /* 0x000000401400780c */ /* 0x040fe40003f44270 */
[C---:B------:R-:W-:Y:S02]  /*0e00*/  ISETP.GT.AND P1, PT, R20.reuse, 0x20, PT ;  /* 0x000000201400780c */ /* 0x040fe40003f24270 */
[----:B------:R-:W-:Y:S01]  /*0e10*/  ISETP.GT.AND P3, PT, R20, 0x80, PT ;  /* 0x000000801400780c */ /* 0x000fe20003f64270 */
[----:B0-----:R-:W-:-:S09]  /*0e20*/  ULEA UR4, UR5, UR4, 0x18 ;  /* 0x0000000405047291 */ /* 0x001fd2000f8ec0ff */
[----:B----4-:R-:W0:Y:S04]  /*0e30*/  LDS.128 R4, [UR4+0x10] ;  /* 0x00001004ff047984 */ /* 0x010e280008000c00 */
[----:B------:R-:W1:Y:S04]  /*0e40*/  LDS R0, [UR4+0xc] ;  /* 0x00000c04ff007984 */ /* 0x000e680008000800 */
[----:B------:R-:W2:Y:S01]  /*0e50*/  LDS.64 R8, [UR4+0x20] ;  /* 0x00002004ff087984 */ /* 0x000ea20008000a00 */
[----:B0-----:R-:W-:Y:S02]  /*0e60*/  SEL R4, R4, RZ, P2 ;  /* 0x000000ff04047207 */ /* 0x001fe40001000000 */
[----:B------:R-:W-:-:S02]  /*0e70*/  ISETP.GT.AND P2, PT, R20, 0x60, PT ;  /* 0x000000601400780c */ /* 0x000fc40003f44270 */
[----:B-1----:R-:W-:Y:S02]  /*0e80*/  SEL R0, R0, RZ, P1 ;  /* 0x000000ff00007207 */ /* 0x002fe40000800000 */
[----:B------:R-:W-:Y:S02]  /*0e90*/  SEL R5, R5, RZ, P2 ;  /* 0x000000ff05057207 */ /* 0x000fe40001000000 */
[----:B------:R-:W-:Y:S02]  /*0ea0*/  IADD3 R0, PT, PT, R4, R0, R3 ;  /* 0x0000000004007210 */ /* 0x000fe40007ffe003 */
[----:B------:R-:W-:Y:S02]  /*0eb0*/  ISETP.GT.AND P1, PT, R20, 0xa0, PT ;  /* 0x000000a01400780c */ /* 0x000fe40003f24270 */
[----:B------:R-:W-:Y:S02]  /*0ec0*/  SEL R6, R6, RZ, P3 ;  /* 0x000000ff06067207 */ /* 0x000fe40001800000 */
[----:B------:R-:W-:-:S02]  /*0ed0*/  ISETP.GT.AND P2, PT, R20, 0xc0, PT ;  /* 0x000000c01400780c */ /* 0x000fc40003f44270 */
[----:B------:R-:W-:Y:S02]  /*0ee0*/  ISETP.GT.AND P3, PT, R20, 0xe0, PT ;  /* 0x000000e01400780c */ /* 0x000fe40003f64270 */
[----:B------:R-:W-:Y:S02]  /*0ef0*/  SEL R7, R7, RZ, P1 ;  /* 0x000000ff07077207 */ /* 0x000fe40000800000 */
[----:B------:R-:W-:Y:S02]  /*0f00*/  IADD3 R0, PT, PT, R6, R0, R5 ;  /* 0x0000000006007210 */ /* 0x000fe40007ffe005 */
[----:B--2---:R-:W-:Y:S02]  /*0f10*/  SEL R8, R8, RZ, P2 ;  /* 0x000000ff08087207 */ /* 0x004fe40001000000 */
[----:B------:R-:W-:Y:S02]  /*0f20*/  SEL R9, R9, RZ, P3 ;  /* 0x000000ff09097207 */ /* 0x000fe40001800000 */
[----:B------:R-:W-:-:S05]  /*0f30*/  IADD3 R0, PT, PT, R8, R0, R7 ;  /* 0x0000000008007210 */ /* 0x000fca0007ffe007 */
[----:B------:R-:W-:Y:S01]  /*0f40*/  IMAD.IADD R3, R0, 0x1, R9 ;  /* 0x0000000100037824 */ /* 0x000fe200078e0209 */
[----:B------:R-:W-:Y:S06]  /*0f50*/  BRA `(.L_x_685) ;  /* 0x0000002800747947 */ /* 0x000fec0003800000 */
.L_x_671:
[----:B------:R-:W0:Y:S01]  /*0f60*/  S2R R0, SR_TID.X ;  /* 0x0000000000007919 */ /* 0x000e220000002100 */
[----:B------:R-:W1:Y:S01]  /*0f70*/  LDC.64 R2, c[0x0][0x380] ;  /* 0x0000e000ff027b82 */ /* 0x000e620000000a00 */
[----:B0-----:R-:W-:-:S04]  /*0f80*/  IMAD.SHL.U32 R5, R0, 0x4, RZ ;  /* 0x0000000400057824 */ /* 0x001fc800078e00ff */
[----:B-1----:R-:W-:-:S05]  /*0f90*/  IMAD.WIDE.U32 R2, R5, 0x4, R2 ;  /* 0x0000000405027825 */ /* 0x002fca00078e0002 */
[----:B------:R-:W2:Y:S04]  /*0fa0*/  LDG.E.128.CONSTANT R4, desc[UR6][R2.64] ;  /* 0x0000000602047981 */ /* 0x000ea8000c1e9d00 */
[----:B------:R-:W3:Y:S04]  /*0fb0*/  LDG.E.128.CONSTANT R8, desc[UR6][R2.64+0x1000] ;  /* 0x0010000602087981 */ /* 0x000ee8000c1e9d00 */
[----:B------:R-:W4:Y:S04]  /*0fc0*/  LDG.E.128.CONSTANT R12, desc[UR6][R2.64+0x2000] ;  /* 0x00200006020c7981 */ /* 0x000f28000c1e9d00 */
[----:B------:R-:W5:Y:S01]  /*0fd0*/  LDG.E.128.CONSTANT R16, desc[UR6][R2.64+0x3000] ;  /* 0x0030000602107981 */ /* 0x000f62000c1e9d00 */
[----:B------:R-:W-:Y:S01]  /*0fe0*/  ISETP.GE.U32.AND P0, PT, R20, 0x2000, PT ;  /* 0x000020001400780c */ /* 0x000fe20003f06070 */
[----:B------:R-:W-:Y:S01]  /*0ff0*/  IMAD.MOV.U32 R23, RZ, RZ, 0x1000 ;  /* 0x00001000ff177424 */ /* 0x000fe200078e00ff */
[----:B--2---:R-:W-:-:S04]  /*1000*/  IADD3 R5, PT, PT, R6, R5, R4 ;  /* 0x0000000506057210 */ /* 0x004fc80007ffe004 */
[----:B---3--:R-:W-:-:S04]  /*1010*/  IADD3 R5, PT, PT, R8, R7, R5 ;  /* 0x0000000708057210 */ /* 0x008fc80007ffe005 */
[----:B------:R-:W-:-:S04]  /*1020*/  IADD3 R5, PT, PT, R10, R9, R5 ;  /* 0x000000090a057210 */ /* 0x000fc80007ffe005 */
[----:B----4-:R-:W-:-:S04]  /*1030*/  IADD3 R5, PT, PT, R12, R11, R5 ;  /* 0x0000000b0c057210 */ /* 0x010fc80007ffe005 */
[----:B------:R-:W-:-:S04]  /*1040*/  IADD3 R5, PT, PT, R14, R13, R5 ;  /* 0x0000000d0e057210 */ /* 0x000fc80007ffe005 */
[----:B-----5:R-:W-:-:S04]  /*1050*/  IADD3 R5, PT, PT, R16, R15, R5 ;  /* 0x0000000f10057210 */ /* 0x020fc80007ffe005 */
[----:B------:R-:W-:-:S05]  /*1060*/  IADD3 R5, PT, PT, R18, R17, R5 ;  /* 0x0000001112057210 */ /* 0x000fca0007ffe005 */
[----:B------:R-:W-:Y:S01]  /*1070*/  IMAD.IADD R21, R19, 0x1, R5 ;  /* 0x0000000113157824 */ /* 0x000fe200078e0205 */
[----:B------:R-:W-:Y:S06]  /*1080*/  @!P0 BRA `(.L_x_686) ;  /* 0x00000000005c8947 */ /* 0x000fec0003800000 */
[----:B------:R-:W0:Y:S01]  /*1090*/  LDC R24, c[0x0][0x390] ;  /* 0x0000e400ff187b82 */ /* 0x000e220000000800 */
[----:B------:R-:W-:Y:S02]  /*10a0*/  VIADD R22, R20, 0xfffff000 ;  /* 0xfffff00014167836 */ /* 0x000fe40000000000 */
[----:B------:R-:W-:-:S07]  /*10b0*/  IMAD.MOV.U32 R23, RZ, RZ, 0x1000 ;  /* 0x00001000ff177424 */ /* 0x000fce00078e00ff */
.L_x_688:
[----:B------:R-:W-:-:S05]  /*10c0*/  IMAD.WIDE R26, R23, 0x4, R2 ;  /* 0x00000004171a7825 */ /* 0x000fca00078e0202 */
[----:B------:R-:W2:Y:S04]  /*10d0*/  LDG.E.128.CONSTANT R12, desc[UR6][R26.64] ;  /* 0x000000061a0c7981 */ /* 0x000ea8000c1e9d00 */
[----:B------:R-:W3:Y:S04]  /*10e0*/  LDG.E.128.CONSTANT R16, desc[UR6][R26.64+0x1000] ;  /* 0x001000061a107981 */ /* 0x000ee8000c1e9d00 */
[----:B------:R-:W4:Y:S04]  /*10f0*/  LDG.E.128.CONSTANT R4, desc[UR6][R26.64+0x2000] ;  /* 0x002000061a047981 */ /* 0x000f28000c1e9d00 */
[----:B------:R-:W5:Y:S01]  /*1100*/  LDG.E.128.CONSTANT R8, desc[UR6][R26.64+0x3000] ;  /* 0x003000061a087981 */ /* 0x000f62000c1e9d00 */
[----:B0-----:R-:W-:Y:S01]  /*1110*/  IMAD.MOV.U32 R20, RZ, RZ, R24 ;  /* 0x000000ffff147224 */ /* 0x001fe200078e0018 */
[----:B--2---:R-:W-:-:S04]  /*1120*/  IADD3 R13, PT, PT, R13, R12, R21 ;  /* 0x0000000c0d0d7210 */ /* 0x004fc80007ffe015 */
[----:B------:R-:W-:-:S04]  /*1130*/  IADD3 R13, PT, PT, R15, R14, R13 ;  /* 0x0000000e0f0d7210 */ /* 0x000fc80007ffe00d */
[----:B---3--:R-:W-:-:S04]  /*1140*/  IADD3 R13, PT, PT, R17, R16, R13 ;  /* 0x00000010110d7210 */ /* 0x008fc80007ffe00d */
[----:B------:R-:W-:-:S04]  /*1150*/  IADD3 R13, PT, PT, R19, R18, R13 ;  /* 0x00000012130d7210 */ /* 0x000fc80007ffe00d */
[----:B----4-:R-:W-:Y:S01]  /*1160*/  IADD3 R13, PT, PT, R5, R4, R13 ;  /* 0x00000004050d7210 */ /* 0x010fe20007ffe00d */
[----:B------:R-:W-:-:S03]  /*1170*/  IMAD.IADD R4, R20, 0x1, -R23 ;  /* 0x0000000114047824 */ /* 0x000fc600078e0a17 */
[----:B------:R-:W-:Y:S02]  /*1180*/  IADD3 R13, PT, PT, R7, R6, R13 ;  /* 0x00000006070d7210 */ /* 0x000fe40007ffe00d */
[----:B------:R-:W-:Y:S02]  /*1190*/  ISETP.GE.AND P0, PT, R4, 0x1000, PT ;  /* 0x000010000400780c */ /* 0x000fe40003f06270 */
[----:B-----5:R-:W-:-:S04]  /*11a0*/  IADD3 R13, PT, PT, R9, R8, R13 ;  /* 0x00000008090d7210 */ /* 0x020fc80007ffe00d */
[----:B------:R-:W-:-:S07]  /*11b0*/  IADD3 R21, PT, PT, R11, R10, R13 ;  /* 0x0000000a0b157210 */ /* 0x000fce0007ffe00d */
[----:B------:R-:W-:Y:S05]  /*11c0*/  @!P0 BRA `(.L_x_687) ;  /* 0x0000000400fc8947 */ /* 0x000fea0003800000 */
[----:B------:R-:W-:-:S05]  /*11d0*/  VIADD R23, R23, 0x1000 ;  /* 0x0000100017177836 */ /* 0x000fca0000000000 */
[----:B------:R-:W-:-:S13]  /*11e0*/  ISETP.GT.AND P0, PT, R23, R22, PT ;  /* 0x000000161700720c */ /* 0x000fda0003f04270 */
[----:B------:R-:W-:Y:S05]  /*11f0*/  @!P0 BRA `(.L_x_688) ;  /* 0xfffffffc00b08947 */ /* 0x000fea000383ffff */
.L_x_686:
[----:B------:R-:W-:-:S13]  /*1200*/  ISETP.GE.AND P0, PT, R23, R20, PT ;  /* 0x000000141700720c */ /* 0x000fda0003f06270 */
[----:B------:R-:W-:Y:S05]  /*1210*/  @P0 BRA `(.L_x_687) ;  /* 0x0000000400e80947 */ /* 0x000fea0003800000 */
[----:B------:R-:W-:Y:S01]  /*1220*/  IMAD.IADD R9, R20, 0x1, -R23 ;  /* 0x0000000114097824 */ /* 0x000fe200078e0a17 */
[----:B------:R-:W-:Y:S04]  /*1230*/  BSSY.RECONVERGENT B1, `(.L_x_687) ;  /* 0x0000078000017945 */ /* 0x000fe80003800200 */
[----:B------:R-:W-:-:S13]  /*1240*/  ISETP.GE.AND P0, PT, R0, R9, PT ;  /* 0x000000090000720c */ /* 0x000fda0003f06270 */
[----:B------:R-:W-:Y:S05]  /*1250*/  @P0 BRA `(.L_x_689) ;  /* 0x0000000400d40947 */ /* 0x000fea0003800000 */
[----:B------:R-:W-:Y:S01]  /*1260*/  LOP3.LUT R2, RZ, R0, RZ, 0x33, !PT ;  /* 0x00000000ff027212 */ /* 0x000fe200078e33ff */
[----:B------:R-:W-:Y:S01]  /*1270*/  BSSY.RECONVERGENT B2, `(.L_x_690) ;  /* 0x0000015000027945 */ /* 0x000fe20003800200 */
[----:B------:R-:W-:Y:S02]  /*1280*/  IMAD.MOV.U32 R8, RZ, RZ, R0 ;  /* 0x000000ffff087224 */ /* 0x000fe400078e0000 */
[----:B------:R-:W-:-:S04]  /*1290*/  IADD3 R2, PT, PT, -R23, R20, R2 ;  /* 0x0000001417027210 */ /* 0x000fc80007ffe102 */
[C---:B------:R-:W-:Y:S02]  /*12a0*/  LOP3.LUT R3, R2.reuse, 0x300, RZ, 0xc0, !PT ;  /* 0x0000030002037812 */ /* 0x040fe400078ec0ff */
[----:B------:R-:W-:Y:S02]  /*12b0*/  ISETP.GE.U32.AND P1, PT, R2, 0x300, PT ;  /* 0x000003000200780c */ /* 0x000fe40003f26070 */
[----:B------:R-:W-:-:S13]  /*12c0*/  ISETP.NE.AND P0, PT, R3, 0x300, PT ;  /* 0x000003000300780c */ /* 0x000fda0003f05270 */
[----:B------:R-:W-:Y:S05]  /*12d0*/  @!P0 BRA `(.L_x_691) ;  /* 0x0000000000388947 */ /* 0x000fea0003800000 */
[----:B------:R-:W0:Y:S01]  /*12e0*/  LDC.64 R4, c[0x0][0x380] ;  /* 0x0000e000ff047b82 */ /* 0x000e220000000a00 */
[----:B------:R-:W-:Y:S01]  /*12f0*/  LEA.HI R2, R2, 0x1, RZ, 0x18 ;  /* 0x0000000102027811 */ /* 0x000fe200078fc0ff */
[----:B------:R-:W-:Y:S02]  /*1300*/  IMAD.IADD R7, R0, 0x1, R23 ;  /* 0x0000000100077824 */ /* 0x000fe400078e0217 */
[----:B------:R-:W-:Y:S01]  /*1310*/  IMAD.MOV.U32 R8, RZ, RZ, R0 ;  /* 0x000000ffff087224 */ /* 0x000fe200078e0000 */
[----:B------:R-:W-:-:S05]  /*1320*/  LOP3.LUT R2, R2, 0x3, RZ, 0xc0, !PT ;  /* 0x0000000302027812 */ /* 0x000fca00078ec0ff */
[----:B------:R-:W-:-:S07]  /*1330*/  IMAD.MOV R6, RZ, RZ, -R2 ;  /* 0x000000ffff067224 */ /* 0x000fce00078e0a02 */
.L_x_692:
[----:B0-----:R-:W-:-:S06]  /*1340*/  IMAD.WIDE.U32 R2, R7, 0x4, R4 ;  /* 0x0000000407027825 */ /* 0x001fcc00078e0004 */
[----:B------:R-:W2:Y:S01]  /*1350*/  LDG.E.CONSTANT R2, desc[UR6][R2.64] ;  /* 0x0000000602027981 */ /* 0x000ea2000c1e9900 */
[----:B------:R-:W-:Y:S02]  /*1360*/  VIADD R6, R6, 0x1 ;  /* 0x0000000106067836 */ /* 0x000fe40000000000 */
[----:B------:R-:W-:Y:S02]  /*1370*/  VIADD R8, R8, 0x100 ;  /* 0x0000010008087836 */ /* 0x000fe40000000000 */
[----:B------:R-:W-:Y:S01]  /*1380*/  VIADD R7, R7, 0x100 ;  /* 0x0000010007077836 */ /* 0x000fe20000000000 */
[----:B------:R-:W-:Y:S01]  /*1390*/  ISETP.NE.AND P0, PT, R6, RZ, PT ;  /* 0x000000ff0600720c */ /* 0x000fe20003f05270 */
[----:B--2---:R-:W-:-:S12]  /*13a0*/  IMAD.IADD R21, R2, 0x1, R21 ;  /* 0x0000000102157824 */ /* 0x004fd800078e0215 */
[----:B------:R-:W-:Y:S05]  /*13b0*/  @P0 BRA `(.L_x_692) ;  /* 0xfffffffc00e00947 */ /* 0x000fea000383ffff */
.L_x_691:
[----:B------:R-:W-:Y:S05]  /*13c0*/  BSYNC.RECONVERGENT B2 ;  /* 0x0000000000027941 */ /* 0x000fea0003800200 */
.L_x_690:
[----:B------:R-:W-:Y:S05]  /*13d0*/  @!P1 BRA `(.L_x_689) ;  /* 0x0000000400749947 */ /* 0x000fea0003800000 */
[----:B------:R-:W0:Y:S01]  /*13e0*/  LDCU.64 UR4, c[0x0][0x380] ;  /* 0x00007000ff0477ac */ /* 0x000e220008000a00 */
[----:B------:R-:W-:Y:S01]  /*13f0*/  IMAD.IADD R5, R9, 0x1, -R8 ;  /* 0x0000000109057824 */ /* 0x000fe200078e0a08 */
[C---:B------:R-:W-:Y:S01]  /*1400*/  IADD3 R3, P0, PT, R8.reuse, R23, RZ ;  /* 0x0000001708037210 */ /* 0x040fe20007f1e0ff */
[----:B------:R-:W-:Y:S01]  /*1410*/  BSSY.RECONVERGENT B2, `(.L_x_693) ;  /* 0x0000033000027945 */ /* 0x000fe20003800200 */
[----:B------:R-:W-:Y:S02]  /*1420*/  IMAD.IADD R23, R8, 0x1, R23 ;  /* 0x0000000108177824 */ /* 0x000fe400078e0217 */
[----:B------:R-:W-:Y:S01]  /*1430*/  ISETP.GT.AND P1, PT, R5, 0xc00, PT ;  /* 0x00000c000500780c */ /* 0x000fe20003f24270 */
[----:B------:R-:W-:Y:S01]  /*1440*/  IMAD.X R4, RZ, RZ, RZ, P0 ;  /* 0x000000ffff047224 */ /* 0x000fe200000e06ff */
[----:B0-----:R-:W-:-:S04]  /*1450*/  LEA R2, P0, R3, UR4, 0x2 ;  /* 0x0000000403027c11 */ /* 0x001fc8000f8010ff */
[----:B------:R-:W-:Y:S02]  /*1460*/  LEA.HI.X R3, R3, UR5, R4, 0x2, P0 ;  /* 0x0000000503037c11 */ /* 0x000fe400080f1404 */
[----:B------:R-:W-:-:S05]  /*1470*/  IADD3 R2, P0, PT, R2, 0x800, RZ ;  /* 0x0000080002027810 */ /* 0x000fca0007f1e0ff */
[----:B------:R-:W-:Y:S01]  /*1480*/  IMAD.X R3, RZ, RZ, R3, P0 ;  /* 0x000000ffff037224 */ /* 0x000fe200000e0603 */
[----:B------:R-:W-:Y:S01]  /*1490*/  PLOP3.LUT P0, PT, PT, PT, PT, 0x80, 0x8 ;  /* 0x000000000008781c */ /* 0x000fe20003f0f070 */
[----:B------:R-:W-:-:S12]  /*14a0*/  @!P1 BRA `(.L_x_694) ;  /* 0x0000000000a49947 */ /* 0x000fd80003800000 */
[----:B------:R-:W-:Y:S01]  /*14b0*/  PLOP3.LUT P0, PT, PT, PT, PT, 0x8, 0x80 ;  /* 0x000000000080781c */ /* 0x000fe20003f0e170 */
[----:B------:R-:W-:-:S12]  /*14c0*/  VIADD R11, R9, 0xfffff400 ;  /* 0xfffff400090b7836 */ /* 0x000fd80000000000 */
.L_x_695:
[----:B------:R-:W0:Y:S01]  /*14d0*/  LDC.64 R4, c[0x0][0x380] ;  /* 0x0000e000ff047b82 */ /* 0x000e220000000a00 */
[C---:B------:R-:W-:Y:S01]  /*14e0*/  VIADD R27, R23.reuse, 0x400 ;  /* 0x00000400171b7836 */ /* 0x040fe20000000000 */
[----:B------:R-:W2:Y:S01]  /*14f0*/  LDG.E.CONSTANT R12, desc[UR6][R2.64+-0x400] ;  /* 0xfffc0006020c7981 */ /* 0x000ea2000c1e9900 */
[----:B------:R-:W-:-:S03]  /*1500*/  VIADD R7, R23, 0x800 ;  /* 0x0000080017077836 */ /* 0x000fc60000000000 */
[----:B------:R-:W3:Y:S04]  /*1510*/  LDG.E.CONSTANT R18, desc[UR6][R2.64] ;  /* 0x0000000602127981 */ /* 0x000ee8000c1e9900 */
[----:B------:R-:W3:Y:S04]  /*1520*/  LDG.E.CONSTANT R17, desc[UR6][R2.64+0x400] ;  /* 0x0004000602117981 */ /* 0x000ee8000c1e9900 */
[----:B------:R-:W4:Y:S01]  /*1530*/  LDG.E.CONSTANT R15, desc[UR6][R2.64+0xc00] ;  /* 0x000c0006020f7981 */ /* 0x000f22000c1e9900 */
[----:B------:R-:W-:-:S03]  /*1540*/  VIADD R29, R23, 0xc00 ;  /* 0x00000c00171d7836 */ /* 0x000fc60000000000 */
[----:B------:R-:W5:Y:S04]  /*1550*/  LDG.E.CONSTANT R14, desc[UR6][R2.64+0x1000] ;  /* 0x00100006020e7981 */ /* 0x000f68000c1e9900 */
[----:B------:R-:W5:Y:S01]  /*1560*/  LDG.E.CONSTANT R13, desc[UR6][R2.64+0x1400] ;  /* 0x00140006020d7981 */ /* 0x000f62000c1e9900 */
[----:B0-----:R-:W-:-:S03]  /*1570*/  IMAD.WIDE.U32 R24, R23, 0x4, R4 ;  /* 0x0000000417187825 */ /* 0x001fc600078e0004 */
[----:B------:R-:W5:Y:S04]  /*1580*/  LDG.E.CONSTANT R19, desc[UR6][R2.64+0x1c00] ;  /* 0x001c000602137981 */ /* 0x000f68000c1e9900 */
[----:B------:R-:W2:Y:S01]  /*1590*/  LDG.E.CONSTANT R10, desc[UR6][R24.64] ;  /* 0x00000006180a7981 */ /* 0x000ea2000c1e9900 */
[----:B------:R-:W-:-:S03]  /*15a0*/  IMAD.WIDE.U32 R26, R27, 0x4, R4 ;  /* 0x000000041b1a7825 */ /* 0x000fc600078e0004 */
[----:B------:R-:W5:Y:S01]  /*15b0*/  LDG.E.CONSTANT R20, desc[UR6][R2.64+0x2400] ;  /* 0x0024000602147981 */ /* 0x000f62000c1e9900 */
[----:B------:R-:W-:-:S03]  /*15c0*/  IMAD.WIDE.U32 R6, R7, 0x4, R4 ;  /* 0x0000000407067825 */ /* 0x000fc600078e0004 */
[----:B------:R-:W4:Y:S01]  /*15d0*/  LDG.E.CONSTANT R16, desc[UR6][R26.64] ;  /* 0x000000061a107981 */ /* 0x000f22000c1e9900 */
[----:B------:R-:W-:-:S03]  /*15e0*/  IMAD.WIDE.U32 R4, R29, 0x4, R4 ;  /* 0x000000041d047825 */ /* 0x000fc600078e0004 */
[----:B------:R-:W5:Y:S04]  /*15f0*/  LDG.E.CONSTANT R6, desc[UR6][R6.64] ;  /* 0x0000000606067981 */ /* 0x000f68000c1e9900 */
[----:B------:R-:W5:Y:S04]  /*1600*/  LDG.E.CONSTANT R25, desc[UR6][R2.64+0x2000] ;  /* 0x0020000602197981 */ /* 0x000f68000c1e9900 */
[----:B------:R0:W5:Y:S04]  /*1610*/  LDG.E.CONSTANT R5, desc[UR6][R4.64] ;  /* 0x0000000604057981 */ /* 0x000168000c1e9900 */
[----:B------:R-:W5:Y:S04]  /*1620*/  LDG.E.CONSTANT R24, desc[UR6][R2.64+0x2c00] ;  /* 0x002c000602187981 */ /* 0x000f68000c1e9900 */
[----:B------:R-:W5:Y:S04]  /*1630*/  LDG.E.CONSTANT R27, desc[UR6][R2.64+0x3000] ;  /* 0x00300006021b7981 */ /* 0x000f68000c1e9900 */
[----:B------:R1:W5:Y:S01]  /*1640*/  LDG.E.CONSTANT R22, desc[UR6][R2.64+0x3400] ;  /* 0x0034000602167981 */ /* 0x000362000c1e9900 */
[----:B------:R-:W-:-:S05]  /*1650*/  VIADD R8, R8, 0x1000 ;  /* 0x0000100008087836 */ /* 0x000fca0000000000 */
[----:B------:R-:W-:Y:S02]  /*1660*/  ISETP.GE.AND P1, PT, R8, R11, PT ;  /* 0x0000000b0800720c */ /* 0x000fe40003f26270 */
[----:B0-----:R-:W-:Y:S01]  /*1670*/  IADD3 R4, P2, PT, R2, 0x4000, RZ ;  /* 0x0000400002047810 */ /* 0x001fe20007f5e0ff */
[----:B------:R-:W-:-:S04]  /*1680*/  VIADD R23, R23, 0x1000 ;  /* 0x0000100017177836 */ /* 0x000fc80000000000 */
[----:B-1----:R-:W-:Y:S02]  /*1690*/  IMAD.X R3, RZ, RZ, R3, P2 ;  /* 0x000000ffff037224 */ /* 0x002fe400010e0603 */
[----:B------:R-:W-:Y:S01]  /*16a0*/  IMAD.MOV.U32 R2, RZ, RZ, R4 ;  /* 0x000000ffff027224 */ /* 0x000fe200078e0004 */
[----:B--2---:R-:W-:-:S04]  /*16b0*/  IADD3 R10, PT, PT, R12, R10, R21 ;  /* 0x0000000a0c0a7210 */ /* 0x004fc80007ffe015 */
[----:B---3--:R-:W-:-:S04]  /*16c0*/  IADD3 R10, PT, PT, R17, R18, R10 ;  /* 0x00000012110a7210 */ /* 0x008fc80007ffe00a */
[----:B----4-:R-:W-:-:S04]  /*16d0*/  IADD3 R10, PT, PT, R15, R16, R10 ;  /* 0x000000100f0a7210 */ /* 0x010fc80007ffe00a */
[----:B-----5:R-:W-:-:S04]  /*16e0*/  IADD3 R10, PT, PT, R13, R14, R10 ;  /* 0x0000000e0d0a7210 */ /* 0x020fc80007ffe00a */
[----:B------:R-:W-:-:S04]  /*16f0*/  IADD3 R6, PT, PT, R19, R6, R10 ;  /* 0x0000000613067210 */ /* 0x000fc80007ffe00a */
[----:B------:R-:W-:-:S04]  /*1700*/  IADD3 R6, PT, PT, R20, R25, R6 ;  /* 0x0000001914067210 */ /* 0x000fc80007ffe006 */
[----:B------:R-:W-:-:S04]  /*1710*/  IADD3 R5, PT, PT, R24, R5, R6 ;  /* 0x0000000518057210 */ /* 0x000fc80007ffe006 */
[----:B------:R-:W-:Y:S01]  /*1720*/  IADD3 R21, PT, PT, R22, R27, R5 ;  /* 0x0000001b16157210 */ /* 0x000fe20007ffe005 */
[----:B------:R-:W-:Y:S06]  /*1730*/  @!P1 BRA `(.L_x_695) ;  /* 0xfffffffc00649947 */ /* 0x000fec000383ffff */
.L_x_694:
[----:B------:R-:W-:Y:S05]  /*1740*/  BSYNC.RECONVERGENT B2 ;  /* 0x0000000000027941 */ /* 0x000fea0003800200 */
.L_x_693:
[----:B------:R-:W-:Y:S01]  /*1750*/  IMAD.IADD R4, R9, 0x1, -R8 ;  /* 0x0000000109047824 */ /* 0x000fe200078e0a08 */
[----:B------:R-:W-:Y:S04]  /*1760*/  BSSY.RECONVERGENT B2, `(.L_x_696) ;  /* 0x000001a000027945 */ /* 0x000fe80003800200 */
[----:B------:R-:W-:-:S13]  /*1770*/  ISETP.GT.AND P1, PT, R4, 0x400, PT ;  /* 0x000004000400780c */ /* 0x000fda0003f24270 */
[----:B------:R-:W-:Y:S05]  /*1780*/  @!P1 BRA `(.L_x_697) ;  /* 0x00000000005c9947 */ /* 0x000fea0003800000 */
[----:B------:R-:W0:Y:S01]  /*1790*/  LDC.64 R6, c[0x0][0x380] ;  /* 0x0000e000ff067b82 */ /* 0x000e220000000a00 */
[C---:B------:R-:W-:Y:S01]  /*17a0*/  VIADD R11, R23.reuse, 0x400 ;  /* 0x00000400170b7836 */ /* 0x040fe20000000000 */
[----:B------:R-:W2:Y:S04]  /*17b0*/  LDG.E.CONSTANT R10, desc[UR6][R2.64+-0x400] ;  /* 0xfffc0006020a7981 */ /* 0x000ea8000c1e9900 */
[----:B------:R-:W3:Y:S04]  /*17c0*/  LDG.E.CONSTANT R12, desc[UR6][R2.64+0x400] ;  /* 0x00040006020c7981 */ /* 0x000ee8000c1e9900 */
[----:B------:R-:W4:Y:S04]  /*17d0*/  LDG.E.CONSTANT R13, desc[UR6][R2.64+0xc00] ;  /* 0x000c0006020d7981 */ /* 0x000f28000c1e9900 */
[----:B------:R-:W5:Y:S04]  /*17e0*/  LDG.E.CONSTANT R15, desc[UR6][R2.64+0x1000] ;  /* 0x00100006020f7981 */ /* 0x000f68000c1e9900 */
[----:B------:R1:W5:Y:S01]  /*17f0*/  LDG.E.CONSTANT R14, desc[UR6][R2.64+0x1400] ;  /* 0x00140006020e7981 */ /* 0x000362000c1e9900 */
[----:B0-----:R-:W-:-:S04]  /*1800*/  IMAD.WIDE.U32 R4, R23, 0x4, R6 ;  /* 0x0000000417047825 */ /* 0x001fc800078e0006 */
[----:B------:R-:W-:Y:S02]  /*1810*/  IMAD.WIDE.U32 R6, R11, 0x4, R6 ;  /* 0x000000040b067825 */ /* 0x000fe400078e0006 */
[----:B------:R-:W2:Y:S04]  /*1820*/  LDG.E.CONSTANT R4, desc[UR6][R4.64] ;  /* 0x0000000604047981 */ /* 0x000ea8000c1e9900 */
[----:B------:R-:W3:Y:S04]  /*1830*/  LDG.E.CONSTANT R11, desc[UR6][R2.64] ;  /* 0x00000006020b7981 */ /* 0x000ee8000c1e9900 */
[----:B------:R-:W4:Y:S01]  /*1840*/  LDG.E.CONSTANT R7, desc[UR6][R6.64] ;  /* 0x0000000606077981 */ /* 0x000f22000c1e9900 */
[----:B------:R-:W-:Y:S01]  /*1850*/  PLOP3.LUT P0, PT, PT, PT, PT, 0x8, 0x80 ;  /* 0x000000000080781c */ /* 0x000fe20003f0e170 */
[----:B------:R-:W-:-:S02]  /*1860*/  VIADD R8, R8, 0x800 ;  /* 0x0000080008087836 */ /* 0x000fc40000000000 */
[----:B------:R-:W-:Y:S01]  /*1870*/  VIADD R23, R23, 0x800 ;  /* 0x0000080017177836 */ /* 0x000fe20000000000 */
[----:B--2---:R-:W-:Y:S02]  /*1880*/  IADD3 R10, PT, PT, R10, R4, R21 ;  /* 0x000000040a0a7210 */ /* 0x004fe40007ffe015 */
[----:B------:R-:W-:Y:S02]  /*1890*/  IADD3 R4, P1, PT, R2, 0x2000, RZ ;  /* 0x0000200002047810 */ /* 0x000fe40007f3e0ff */
[----:B---3--:R-:W-:-:S03]  /*18a0*/  IADD3 R10, PT, PT, R12, R11, R10 ;  /* 0x0000000b0c0a7210 */ /* 0x008fc60007ffe00a */
[----:B------:R-:W-:Y:S01]  /*18b0*/  IMAD.X R5, RZ, RZ, R3, P1 ;  /* 0x000000ffff057224 */ /* 0x000fe200008e0603 */
[----:B----4-:R-:W-:Y:S01]  /*18c0*/  IADD3 R10, PT, PT, R13, R7, R10 ;  /* 0x000000070d0a7210 */ /* 0x010fe20007ffe00a */
[----:B-1----:R-:W-:Y:S02]  /*18d0*/  IMAD.MOV.U32 R2, RZ, RZ, R4 ;  /* 0x000000ffff027224 */ /* 0x002fe400078e0004 */
[----:B------:R-:W-:Y:S01]  /*18e0*/  IMAD.MOV.U32 R3, RZ, RZ, R5 ;  /* 0x000000ffff037224 */ /* 0x000fe200078e0005 */
[----:B-----5:R-:W-:-:S07]  /*18f0*/  IADD3 R21, PT, PT, R14, R15, R10 ;  /* 0x0000000f0e157210 */ /* 0x020fce0007ffe00a */
.L_x_697:
[----:B------:R-:W-:Y:S05]  /*1900*/  BSYNC.RECONVERGENT B2 ;  /* 0x0000000000027941 */ /* 0x000fea0003800200 */
.L_x_696:
[----:B------:R-:W-:-:S13]  /*1910*/  ISETP.LT.OR P0, PT, R8, R9, P0 ;  /* 0x000000090800720c */ /* 0x000fda0000701670 */
[----:B------:R-:W-:Y:S05]  /*1920*/  @!P0 BRA `(.L_x_689) ;  /* 0x0000000000208947 */ /* 0x000fea0003800000 */
[----:B------:R-:W0:Y:S01]  /*1930*/  LDC.64 R4, c[0x0][0x380] ;  /* 0x0000e000ff047b82 */ /* 0x000e220000000a00 */
[----:B------:R-:W2:Y:S04]  /*1940*/  LDG.E.CONSTANT R6, desc[UR6][R2.64+-0x400] ;  /* 0xfffc000602067981 */ /* 0x000ea8000c1e9900 */
[----:B------:R-:W3:Y:S04]  /*1950*/  LDG.E.CONSTANT R7, desc[UR6][R2.64] ;  /* 0x0000000602077981 */ /* 0x000ee8000c1e9900 */
[----:B------:R-:W3:Y:S01]  /*1960*/  LDG.E.CONSTANT R8, desc[UR6][R2.64+0x400] ;  /* 0x0004000602087981 */ /* 0x000ee2000c1e9900 */
[----:B0-----:R-:W-:-:S06]  /*1970*/  IMAD.WIDE.U32 R4, R23, 0x4, R4 ;  /* 0x0000000417047825 */ /* 0x001fcc00078e0004 */
[----:B------:R-:W2:Y:S02]  /*1980*/  LDG.E.CONSTANT R4, desc[UR6][R4.64] ;  /* 0x0000000604047981 */ /* 0x000ea4000c1e9900 */
[----:B--2---:R-:W-:-:S04]  /*1990*/  IADD3 R6, PT, PT, R6, R4, R21 ;  /* 0x0000000406067210 */ /* 0x004fc80007ffe015 */
[----:B---3--:R-:W-:-:S07]  /*19a0*/  IADD3 R21, PT, PT, R8, R7, R6 ;  /* 0x0000000708157210 */ /* 0x008fce0007ffe006 */
.L_x_689:
[----:B------:R-:W-:Y:S05]  /*19b0*/  BSYNC.RECONVERGENT B1 ;  /* 0x0000000000017941 */ /* 0x000fea0003800200 */
.L_x_687:
[----:B------:R-:W0:Y:S01]  /*19c0*/  S2R R8, SR_LANEID ;  /* 0x0000000000087919 */ /* 0x000e220000000000 */
[----:B------:R-:W1:Y:S01]  /*19d0*/  SHFL.DOWN PT, R2, R21, 0x1, 0x1f ;  /* 0x08201f0015027f89 */ /* 0x000e6200000e0000 */
[C---:B0-----:R-:W-:Y:S02]  /*19e0*/  ISETP.GT.AND P0, PT, R8.reuse, 0x1e, PT ;  /* 0x0000001e0800780c */ /* 0x041fe40003f04270 */
[----:B------:R-:W-:Y:S02]  /*19f0*/  ISETP.NE.AND P1, PT, R8, RZ, PT ;  /* 0x000000ff0800720c */ /* 0x000fe40003f25270 */
[----:B-1----:R-:W-:Y:S02]  /*1a00*/  SEL R2, R2, RZ, !P0 ;  /* 0x000000ff02027207 */ /* 0x002fe40004000000 */
[----:B------:R-:W-:-:S03]  /*1a10*/  ISETP.GT.AND P0, PT, R8, 0x1d, PT ;  /* 0x0000001d0800780c */ /* 0x000fc60003f04270 */
[----:B------:R-:W-:-:S05]  /*1a20*/  IMAD.IADD R2, R2, 0x1, R21 ;  /* 0x0000000102027824 */ /* 0x000fca00078e0215 */
[----:B------:R-:W0:Y:S01]  /*1a30*/  SHFL.DOWN PT, R3, R2, 0x2, 0x1f ;  /* 0x08401f0002037f89 */ /* 0x000e2200000e0000 */
[----:B------:R-:W-:Y:S01]  /*1a40*/  @!P1 MOV R6, 0x400 ;  /* 0x0000040000069802 */ /* 0x000fe20000000f00 */
[----:B------:R-:W1:Y:S01]  /*1a50*/  @!P1 S2R R7, SR_CgaCtaId ;  /* 0x0000000000079919 */ /* 0x000e620000008800 */
[----:B0-----:R-:W-:Y:S02]  /*1a60*/  SEL R3, R3, RZ, !P0 ;  /* 0x000000ff03037207 */ /* 0x001fe40004000000 */
[----:B------:R-:W-:-:S03]  /*1a70*/  ISETP.GT.AND P0, PT, R8, 0x1b, PT ;  /* 0x0000001b0800780c */ /* 0x000fc60003f04270 */
[----:B------:R-:W-:-:S05]  /*1a80*/  IMAD.IADD R3, R2, 0x1, R3 ;  /* 0x0000000102037824 */ /* 0x000fca00078e0203 */
[----:B------:R-:W0:Y:S01]  /*1a90*/  SHFL.DOWN PT, R4, R3, 0x4, 0x1f ;  /* 0x08801f0003047f89 */ /* 0x000e2200000e0000 */
[----:B-1----:R-:W-:Y:S02]  /*1aa0*/  @!P1 LEA R6, R7, R6, 0x18 ;  /* 0x0000000607069211 */ /* 0x002fe400078ec0ff */
[----:B0-----:R-:W-:Y:S02]  /*1ab0*/  SEL R4, R4, RZ, !P0 ;  /* 0x000000ff04047207 */ /* 0x001fe40004000000 */
[----:B------:R-:W-:-:S03]  /*1ac0*/  ISETP.GT.AND P0, PT, R8, 0x17, PT ;  /* 0x000000170800780c */ /* 0x000fc60003f04270 */
[----:B------:R-:W-:Y:S01]  /*1ad0*/  IMAD.IADD R4, R3, 0x1, R4 ;  /* 0x0000000103047824 */ /* 0x000fe200078e0204 */
[----:B------:R-:W-:-:S04]  /*1ae0*/  @!P1 SHF.R.U32.HI R3, RZ, 0x3, R0 ;  /* 0x00000003ff039819 */ /* 0x000fc80000011600 */
        /* <DEDUP_REMOVED lines=13> */
[----:B------:R-:W0:Y:S01]  /*1bc0*/  S2UR UR5, SR_CgaCtaId ;  /* 0x00000000000579c3 */ /* 0x000e220000008800 */
[----:B------:R-:W-:Y:S02]  /*1bd0*/  UMOV UR4, 0x400 ;  /* 0x0000040000047882 */ /* 0x000fe40000000000 */
[----:B0-----:R-:W-:-:S09]  /*1be0*/  ULEA UR4, UR5, UR4, 0x18 ;  /* 0x0000000405047291 */ /* 0x001fd2000f8ec0ff */
[----:B------:R-:W-:Y:S04]  /*1bf0*/  LDS R0, [UR4+0xc] ;  /* 0x00000c04ff007984 */ /* 0x000fe80008000800 */
[----:B---3--:R-:W0:Y:S04]  /*1c00*/  LDS.128 R4, [UR4+0x10] ;  /* 0x00001004ff047984 */ /* 0x008e280008000c00 */
[----:B------:R-:W1:Y:S01]  /*1c10*/  LDS.64 R8, [UR4+0x20] ;  /* 0x00002004ff087984 */ /* 0x000e620008000a00 */
[----:B0-----:R-:W-:-:S04]  /*1c20*/  IADD3 R0, PT, PT, R4, R0, R3 ;  /* 0x0000000004007210 */ /* 0x001fc80007ffe003 */
[----:B------:R-:W-:-:S04]  /*1c30*/  IADD3 R0, PT, PT, R6, R0, R5 ;  /* 0x0000000006007210 */ /* 0x000fc80007ffe005 */
[----:B-1----:R-:W-:-:S05]  /*1c40*/  IADD3 R0, PT, PT, R8, R0, R7 ;  /* 0x0000000008007210 */ /* 0x002fca0007ffe007 */
[----:B------:R-:W-:Y:S01]  /*1c50*/  IMAD.IADD R3, R0, 0x1, R9 ;  /* 0x0000000100037824 */ /* 0x000fe200078e0209 */
[----:B------:R-:W-:Y:S06]  /*1c60*/  BRA `(.L_x_685) ;  /* 0x0000001c00307947 */ /* 0x000fec0003800000 */
.L_x_670:
        /* <DEDUP_REMOVED lines=12> */
.L_x_700:
[----:B------:R-:W-:Y:S05]  /*1d30*/  BSYNC.RECONVERGENT B1 ;  /* 0x0000000000017941 */ /* 0x000fea0003800200 */
.L_x_699:
        /* <DEDUP_REMOVED lines=16> */
.L_x_705:
        /* <DEDUP_REMOVED lines=9> */
.L_x_704:
[----:B------:R-:W-:Y:S05]  /*1ed0*/  BSYNC.RECONVERGENT B2 ;  /* 0x0000000000027941 */ /* 0x000fea0003800200 */
.L_x_703:
        /* <DEDUP_REMOVED lines=8> */
.L_x_708:
        /* <DEDUP_REMOVED lines=35> */
.L_x_707:
[----:B------:R-:W-:Y:S05]  /*2190*/  BSYNC.RECONVERGENT B2 ;  /* 0x0000000000027941 */ /* 0x000fea0003800200 */
.L_x_706:
        /* <DEDUP_REMOVED lines=22> */
.L_x_710:
[----:B------:R-:W-:Y:S05]  /*2300*/  BSYNC.RECONVERGENT B2 ;  /* 0x0000000000027941 */ /* 0x000fea0003800200 */
.L_x_709:
        /* <DEDUP_REMOVED lines=10> */
.L_x_702:
[----:B------:R-:W-:Y:S05]  /*23b0*/  BSYNC.RECONVERGENT B1 ;  /* 0x0000000000017941 */ /* 0x000fea0003800200 */
.L_x_701:
        /* <DEDUP_REMOVED lines=38> */
[----:B------:R-:W0:Y:S04]  /*2620*/  LDS.128 R4, [UR4+0x10] ;  /* 0x00001004ff047984 */ /* 0x000e280008000c00 */
[----:B------:R-:W1:Y:S01]  /*2630*/  LDS.64 R8, [UR4+0x20] ;  /* 0x00002004ff087984 */ /* 0x000e620008000a00 */
[----:B0-----:R-:W-:-:S04]  /*2640*/  IADD3 R0, PT, PT, R4, R0, R3 ;  /* 0x0000000004007210 */ /* 0x001fc80007ffe003 */
[----:B------:R-:W-:-:S04]  /*2650*/  IADD3 R0, PT, PT, R6, R0, R5 ;  /* 0x0000000006007210 */ /* 0x000fc80007ffe005 */
[----:B-1----:R-:W-:-:S05]  /*2660*/  IADD3 R0, PT, PT, R8, R0, R7 ;  /* 0x0000000008007210 */ /* 0x002fca0007ffe007 */
[----:B--2---:R-:W-:Y:S01]  /*2670*/  IMAD.IADD R3, R0, 0x1, R9 ;  /* 0x0000000100037824 */ /* 0x004fe200078e0209 */
[----:B------:R-:W-:Y:S06]  /*2680*/  BRA `(.L_x_685) ;  /* 0x0000001000a87947 */ /* 0x000fec0003800000 */
.L_x_711:
        /* <DEDUP_REMOVED lines=16> */
[----:B------:R-:W1:Y:S02]  /*2790*/  SHFL.DOWN PT, R2, R3, 0x2, R7 ;  /* 0x0840000003027989 */ /* 0x000e6400000e0007 */
[----:B-1----:R-:W-:Y:S02]  /*27a0*/  SEL R2, R2, RZ, !P0 ;  /* 0x000000ff02027207 */ /* 0x002fe40004000000 */
[----:B------:R-:W-:-:S03]  /*27b0*/  ISETP.GT.AND P0, PT, R8, R7, PT ;  /* 0x000000070800720c */ /* 0x000fc60003f04270 */
[----:B------:R-:W-:Y:S01]  /*27c0*/  IMAD.IADD R2, R3, 0x1, R2 ;  /* 0x0000000103027824 */ /* 0x000fe200078e0202 */
[----:B------:R-:W-:-:S04]  /*27d0*/  @!P1 SHF.R.U32.HI R3, RZ, 0x3, R9 ;  /* 0x00000003ff039819 */ /* 0x000fc80000011609 */
[----:B------:R-:W1:Y:S02]  /*27e0*/  SHFL.DOWN PT, R4, R2, 0x4, R7 ;  /* 0x0880000002047989 */ /* 0x000e6400000e0007 */
[----:B-1----:R-:W-:Y:S01]  /*27f0*/  SEL R5, R4, RZ, !P0 ;  /* 0x000000ff04057207 */ /* 0x002fe20004000000 */
[C---:B------:R-:W-:Y:S02]  /*2800*/  VIADD R4, R6.reuse, 0x8 ;  /* 0x0000000806047836 */ /* 0x040fe40000000000 */
[----:B------:R-:W-:Y:S02]  /*2810*/  VIADD R6, R6, 0x10 ;  /* 0x0000001006067836 */ /* 0x000fe40000000000 */
[----:B------:R-:W-:Y:S01]  /*2820*/  IMAD.IADD R5, R2, 0x1, R5 ;  /* 0x0000000102057824 */ /* 0x000fe200078e0205 */
[----:B------:R-:W-:Y:S02]  /*2830*/  ISETP.GT.AND P0, PT, R4, R7, PT ;  /* 0x000000070400720c */ /* 0x000fe40003f04270 */
[----:B------:R-:W-:-:S02]  /*2840*/  @!P1 MOV R4, 0x400 ;  /* 0x0000040000049802 */ /* 0x000fc40000000f00 */
[----:B------:R-:W1:Y:S02]  /*2850*/  SHFL.DOWN PT, R0, R5, 0x8, R7 ;  /* 0x0900000005007989 */ /* 0x000e6400000e0007 */
[----:B0-----:R-:W-:Y:S02]  /*2860*/  @!P1 LEA R11, R11, R4, 0x18 ;  /* 0x000000040b0b9211 */ /* 0x001fe400078ec0ff */
[----:B------:R-:W-:-:S05]  /*2870*/  @!P1 LOP3.LUT R4, R3, 0x7c, RZ, 0xc0, !PT ;  /* 0x0000007c03049812 */ /* 0x000fca00078ec0ff */
[----:B------:R-:W-:Y:S01]  /*2880*/  @!P1 IMAD.IADD R4, R4, 0x1, R11 ;  /* 0x0000000104049824 */ /* 0x000fe200078e020b */
[----:B-1----:R-:W-:Y:S02]  /*2890*/  SEL R0, R0, RZ, !P0 ;  /* 0x000000ff00007207 */ /* 0x002fe40004000000 */
        /* <DEDUP_REMOVED lines=15> */
[----:B-1----:R-:W0:Y:S04]  /*2990*/  LDS.128 R4, [UR4+0x10] ;  /* 0x00001004ff047984 */ /* 0x002e280008000c00 */
        /* <DEDUP_REMOVED lines=18> */
.L_x_698:
[----:B------:R-:W0:Y:S01]  /*2ac0*/  S2R R0, SR_TID.X ;  /* 0x0000000000007919 */ /* 0x000e220000002100 */
[----:B------:R-:W0:Y:S02]  /*2ad0*/  LDC.64 R2, c[0x0][0x380] ;  /* 0x0000e000ff027b82 */ /* 0x000e240000000a00 */
[----:B0-----:R-:W-:-:S05]  /*2ae0*/  IMAD.WIDE.U32 R2, R0, 0x4, R2 ;  /* 0x0000000400027825 */ /* 0x001fca00078e0002 */
[----:B------:R-:W2:Y:S04]  /*2af0*/  LDG.E.CONSTANT R19, desc[UR6][R2.64] ;  /* 0x0000000602137981 */ /* 0x000ea8000c1e9900 */
[----:B------:R-:W2:Y:S04]  /*2b00*/  LDG.E.CONSTANT R4, desc[UR6][R2.64+0x400] ;  /* 0x0004000602047981 */ /* 0x000ea8000c1e9900 */
[----:B------:R-:W2:Y:S04]  /*2b10*/  LDG.E.CONSTANT R5, desc[UR6][R2.64+0x800] ;  /* 0x0008000602057981 */ /* 0x000ea8000c1e9900 */
[----:B------:R-:W3:Y:S04]  /*2b20*/  LDG.E.CONSTANT R6, desc[UR6][R2.64+0xc00] ;  /* 0x000c000602067981 */ /* 0x000ee8000c1e9900 */
[----:B------:R-:W3:Y:S04]  /*2b30*/  LDG.E.CONSTANT R7, desc[UR6][R2.64+0x1000] ;  /* 0x0010000602077981 */ /* 0x000ee8000c1e9900 */
[----:B------:R-:W4:Y:S04]  /*2b40*/  LDG.E.CONSTANT R8, desc[UR6][R2.64+0x1400] ;  /* 0x0014000602087981 */ /* 0x000f28000c1e9900 */
[----:B------:R-:W4:Y:S04]  /*2b50*/  LDG.E.CONSTANT R9, desc[UR6][R2.64+0x1800] ;  /* 0x0018000602097981 */ /* 0x000f28000c1e9900 */
[----:B------:R-:W5:Y:S04]  /*2b60*/  LDG.E.CONSTANT R10, desc[UR6][R2.64+0x1c00] ;  /* 0x001c0006020a7981 */ /* 0x000f68000c1e9900 */
[----:B------:R-:W5:Y:S04]  /*2b70*/  LDG.E.CONSTANT R11, desc[UR6][R2.64+0x2000] ;  /* 0x00200006020b7981 */ /* 0x000f68000c1e9900 */
[----:B------:R-:W5:Y:S04]  /*2b80*/  LDG.E.CONSTANT R12, desc[UR6][R2.64+0x2400] ;  /* 0x00240006020c7981 */ /* 0x000f68000c1e9900 */
[----:B------:R-:W5:Y:S04]  /*2b90*/  LDG.E.CONSTANT R13, desc[UR6][R2.64+0x2800] ;  /* 0x00280006020d7981 */ /* 0x000f68000c1e9900 */
[----:B------:R-:W5:Y:S04]  /*2ba0*/  LDG.E.CONSTANT R14, desc[UR6][R2.64+0x2c00] ;  /* 0x002c0006020e7981 */ /* 0x000f68000c1e9900 */
[----:B------:R-:W5:Y:S04]  /*2bb0*/  LDG.E.CONSTANT R15, desc[UR6][R2.64+0x3000] ;  /* 0x00300006020f7981 */ /* 0x000f68000c1e9900 */
[----:B------:R-:W5:Y:S04]  /*2bc0*/  LDG.E.CONSTANT R16, desc[UR6][R2.64+0x3400] ;  /* 0x0034000602107981 */ /* 0x000f68000c1e9900 */
[----:B------:R-:W5:Y:S04]  /*2bd0*/  LDG.E.CONSTANT R17, desc[UR6][R2.64+0x3800] ;  /* 0x0038000602117981 */ /* 0x000f68000c1e9900 */
[----:B------:R-:W5:Y:S01]  /*2be0*/  LDG.E.CONSTANT R18, desc[UR6][R2.64+0x3c00] ;  /* 0x003c000602127981 */ /* 0x000f62000c1e9900 */
[----:B------:R-:W-:-:S02]  /*2bf0*/  ISETP.GE.U32.AND P0, PT, R20, 0x2000, PT ;  /* 0x000020001400780c */ /* 0x000fc40003f06070 */
[----:B--2---:R-:W-:-:S04]  /*2c00*/  IADD3 R4, PT, PT, R5, R4, R19 ;  /* 0x0000000405047210 */ /* 0x004fc80007ffe013 */
[----:B---3--:R-:W-:-:S04]  /*2c10*/  IADD3 R4, PT, PT, R7, R6, R4 ;  /* 0x0000000607047210 */ /* 0x008fc80007ffe004 */
[----:B----4-:R-:W-:-:S04]  /*2c20*/  IADD3 R4, PT, PT, R9, R8, R4 ;  /* 0x0000000809047210 */ /* 0x010fc80007ffe004 */
[----:B-----5:R-:W-:Y:S01]  /*2c30*/  IADD3 R4, PT, PT, R11, R10, R4 ;  /* 0x0000000a0b047210 */ /* 0x020fe20007ffe004 */
[----:B------:R-:W-:-:S03]  /*2c40*/  IMAD.MOV.U32 R11, RZ, RZ, 0x1000 ;  /* 0x00001000ff0b7424 */ /* 0x000fc600078e00ff */
[----:B------:R-:W-:-:S04]  /*2c50*/  IADD3 R4, PT, PT, R13, R12, R4 ;  /* 0x0000000c0d047210 */ /* 0x000fc80007ffe004 */
[----:B------:R-:W-:-:S04]  /*2c60*/  IADD3 R4, PT, PT, R15, R14, R4 ;  /* 0x0000000e0f047210 */ /* 0x000fc80007ffe004 */
[----:B------:R-:W-:-:S05]  /*2c70*/  IADD3 R17, PT, PT, R17, R16, R4 ;  /* 0x0000001011117210 */ /* 0x000fca0007ffe004 */
[----:B------:R-:W-:Y:S01]  /*2c80*/  IMAD.IADD R8, R18, 0x1, R17 ;  /* 0x0000000112087824 */ /* 0x000fe200078e0211 */
[----:B------:R-:W-:Y:S06]  /*2c90*/  @!P0 BRA `(.L_x_712) ;  /* 0x00000000008c8947 */ /* 0x000fec0003800000 */
[----:B------:R-:W0:Y:S01]  /*2ca0*/  LDC R7, c[0x0][0x390] ;  /* 0x0000e400ff077b82 */ /* 0x000e220000000800 */
[----:B------:R-:W-:Y:S02]  /*2cb0*/  VIADD R6, R20, 0xfffff000 ;  /* 0xfffff00014067836 */ /* 0x000fe40000000000 */
[----:B------:R-:W-:-:S07]  /*2cc0*/  IMAD.MOV.U32 R11, RZ, RZ, 0x1000 ;  /* 0x00001000ff0b7424 */ /* 0x000fce00078e00ff */
.L_x_714:
[----:B------:R-:W-:-:S05]  /*2cd0*/  IMAD.WIDE R4, R11, 0x4, R2 ;  /* 0x000000040b047825 */ /* 0x000fca00078e0202 */
        /* <DEDUP_REMOVED lines=16> */
[----:B--2---:R-:W-:-:S04]  /*2de0*/  IADD3 R18, PT, PT, R18, R19, R8 ;  /* 0x0000001312127210 */ /* 0x004fc80007ffe008 */
[----:B---3--:R-:W-:Y:S01]  /*2df0*/  IADD3 R18, PT, PT, R21, R20, R18 ;  /* 0x0000001415127210 */ /* 0x008fe20007ffe012 */
[----:B0-----:R-:W-:-:S04]  /*2e00*/  IMAD.MOV.U32 R20, RZ, RZ, R7 ;  /* 0x000000ffff147224 */ /* 0x001fc800078e0007 */
[----:B------:R-:W-:Y:S01]  /*2e10*/  IMAD.IADD R8, R20, 0x1, -R11 ;  /* 0x0000000114087824 */ /* 0x000fe200078e0a0b */
[----:B----4-:R-:W-:-:S04]  /*2e20*/  IADD3 R18, PT, PT, R23, R22, R18 ;  /* 0x0000001617127210 */ /* 0x010fc80007ffe012 */
[----:B------:R-:W-:Y:S02]  /*2e30*/  ISETP.GE.AND P0, PT, R8, 0x1000, PT ;  /* 0x000010000800780c */ /* 0x000fe40003f06270 */
[----:B-----5:R-:W-:-:S04]  /*2e40*/  IADD3 R18, PT, PT, R25, R24, R18 ;  /* 0x0000001819127210 */ /* 0x020fc80007ffe012 */
[----:B------:R-:W-:-:S04]  /*2e50*/  IADD3 R14, PT, PT, R14, R17, R18 ;  /* 0x000000110e0e7210 */ /* 0x000fc80007ffe012 */
[----:B------:R-:W-:-:S04]  /*2e60*/  IADD3 R12, PT, PT, R15, R12, R14 ;  /* 0x0000000c0f0c7210 */ /* 0x000fc80007ffe00e */
[----:B------:R-:W-:-:S04]  /*2e70*/  IADD3 R10, PT, PT, R10, R13, R12 ;  /* 0x0000000d0a0a7210 */ /* 0x000fc80007ffe00c */
[----:B------:R-:W-:Y:S01]  /*2e80*/  IADD3 R8, PT, PT, R16, R9, R10 ;  /* 0x0000000910087210 */ /* 0x000fe20007ffe00a */
[----:B------:R-:W-:Y:S06]  /*2e90*/  @!P0 BRA `(.L_x_713) ;  /* 0x0000000400fc8947 */ /* 0x000fec0003800000 */
[----:B------:R-:W-:-:S05]  /*2ea0*/  VIADD R11, R11, 0x1000 ;  /* 0x000010000b0b7836 */ /* 0x000fca0000000000 */
[----:B------:R-:W-:-:S13]  /*2eb0*/  ISETP.GT.AND P0, PT, R11, R6, PT ;  /* 0x000000060b00720c */ /* 0x000fda0003f04270 */
[----:B------:R-:W-:Y:S05]  /*2ec0*/  @!P0 BRA `(.L_x_714) ;  /* 0xfffffffc00808947 */ /* 0x000fea000383ffff */
.L_x_712:
        /* <DEDUP_REMOVED lines=20> */
.L_x_718:
        /* <DEDUP_REMOVED lines=8> */
.L_x_717:
[----:B------:R-:W-:Y:S05]  /*3090*/  BSYNC.RECONVERGENT B2 ;  /* 0x0000000000027941 */ /* 0x000fea0003800200 */
.L_x_716:
        /* <DEDUP_REMOVED lines=16> */
.L_x_721:
        /* <DEDUP_REMOVED lines=20> */
[----:B------:R-:W5:Y:S04]  /*32e0*/  LDG.E.CONSTANT R22, desc[UR6][R2.64+0x2400] ;  /* 0x0024000602167981 */ /* 0x000f68000c1e9900 */
[----:B------:R0:W5:Y:S04]  /*32f0*/  LDG.E.CONSTANT R5, desc[UR6][R4.64] ;  /* 0x0000000604057981 */ /* 0x000168000c1e9900 */
        /* <DEDUP_REMOVED lines=17> */
.L_x_720:
[----:B------:R-:W-:Y:S05]  /*3410*/  BSYNC.RECONVERGENT B2 ;  /* 0x0000000000027941 */ /* 0x000fea0003800200 */
.L_x_719:
        /* <DEDUP_REMOVED lines=10> */
[----:B------:R-:W5:Y:S01]  /*34c0*/  LDG.E.CONSTANT R16, desc[UR6][R2.64+0x1400] ;  /* 0x0014000602107981 */ /* 0x000f62000c1e9900 */
[----:B0-----:R-:W-:-:S04]  /*34d0*/  IMAD.WIDE.U32 R4, R11, 0x4, R6 ;  /* 0x000000040b047825 */ /* 0x001fc800078e0006 */
[----:B------:R-:W-:Y:S02]  /*34e0*/  IMAD.WIDE.U32 R6, R13, 0x4, R6 ;  /* 0x000000040d067825 */ /* 0x000fe400078e0006 */
[----:B------:R0:W2:Y:S04]  /*34f0*/  LDG.E.CONSTANT R5, desc[UR6][R4.64] ;  /* 0x0000000604057981 */ /* 0x0000a8000c1e9900 */
[----:B------:R1:W3:Y:S04]  /*3500*/  LDG.E.CONSTANT R13, desc[UR6][R2.64] ;  /* 0x00000006020d7981 */ /* 0x0002e8000c1e9900 */
[----:B------:R-:W4:Y:S01]  /*3510*/  LDG.E.CONSTANT R7, desc[UR6][R6.64] ;  /* 0x0000000606077981 */ /* 0x000f22000c1e9900 */
[----:B0-----:R-:W-:Y:S01]  /*3520*/  IADD3 R4, P1, PT, R2, 0x2000, RZ ;  /* 0x0000200002047810 */ /* 0x001fe20007f3e0ff */
[----:B------:R-:W-:Y:S01]  /*3530*/  VIADD R10, R10, 0x800 ;  /* 0x000008000a0a7836 */ /* 0x000fe20000000000 */
[----:B------:R-:W-:Y:S01]  /*3540*/  PLOP3.LUT P0, PT, PT, PT, PT, 0x8, 0x80 ;  /* 0x000000000080781c */ /* 0x000fe20003f0e170 */
[----:B------:R-:W-:-:S02]  /*3550*/  VIADD R11, R11, 0x800 ;  /* 0x000008000b0b7836 */ /* 0x000fc40000000000 */
[----:B-1----:R-:W-:Y:S01]  /*3560*/  IMAD.MOV.U32 R2, RZ, RZ, R4 ;  /* 0x000000ffff027224 */ /* 0x002fe200078e0004 */
[----:B--2---:R-:W-:-:S04]  /*3570*/  IADD3 R12, PT, PT, R12, R5, R8 ;  /* 0x000000050c0c7210 */ /* 0x004fc80007ffe008 */
[----:B---3--:R-:W-:Y:S01]  /*3580*/  IADD3 R12, PT, PT, R14, R13, R12 ;  /* 0x0000000d0e0c7210 */ /* 0x008fe20007ffe00c */
[----:B------:R-:W-:-:S03]  /*3590*/  IMAD.X R5, RZ, RZ, R3, P1 ;  /* 0x000000ffff057224 */ /* 0x000fc600008e0603 */
[----:B----4-:R-:W-:Y:S01]  /*35a0*/  IADD3 R12, PT, PT, R15, R7, R12 ;  /* 0x000000070f0c7210 */ /* 0x010fe20007ffe00c */
[----:B------:R-:W-:-:S03]  /*35b0*/  IMAD.MOV.U32 R3, RZ, RZ, R5 ;  /* 0x000000ffff037224 */ /* 0x000fc600078e0005 */
[----:B-----5:R-:W-:-:S07]  /*35c0*/  IADD3 R8, PT, PT, R16, R17, R12 ;  /* 0x0000001110087210 */ /* 0x020fce0007ffe00c */
.L_x_723:
[----:B------:R-:W-:Y:S05]  /*35d0*/  BSYNC.RECONVERGENT B2 ;  /* 0x0000000000027941 */ /* 0x000fea0003800200 */
.L_x_722:
        /* <DEDUP_REMOVED lines=10> */
.L_x_715:
[----:B------:R-:W-:Y:S05]  /*3680*/  BSYNC.RECONVERGENT B1 ;  /* 0x0000000000017941 */ /* 0x000fea0003800200 */
.L_x_713:
[----:B------:R-:W0:Y:S01]  /*3690*/  S2R R9, SR_LANEID ;  /* 0x0000000000097919 */ /* 0x000e220000000000 */
[----:B------:R-:W1:Y:S01]  /*36a0*/  SHFL.DOWN PT, R2, R8, 0x1, 0x1f ;  /* 0x08201f0008027f89 */ /* 0x000e6200000e0000 */
[C---:B0-----:R-:W-:Y:S02]  /*36b0*/  ISETP.GT.AND P0, PT, R9.reuse, 0x1e, PT ;  /* 0x0000001e0900780c */ /* 0x041fe40003f04270 */
[C---:B------:R-:W-:Y:S02]  /*36c0*/  ISETP.NE.AND P1, PT, R9.reuse, RZ, PT ;  /* 0x000000ff0900720c */ /* 0x040fe40003f25270 */
        /* <DEDUP_REMOVED lines=37> */
[----:B0-----:R-:W-:-:S07]  /*3920*/  IMAD.IADD R3, R0, 0x1, R9 ;  /* 0x0000000100037824 */ /* 0x001fce00078e0209 */
.L_x_685:
[----:B------:R-:W-:Y:S05]  /*3930*/  BSYNC.RECONVERGENT B0 ;  /* 0x0000000000007941 */ /* 0x000fea0003800200 */
.L_x_669:
[----:B------:R-:W-:Y:S05]  /*3940*/  @P0 EXIT ;  /* 0x000000000000094d */ /* 0x000fea0003800000 */
[----:B-1----:R-:W1:Y:S01]  /*3950*/  LDC.64 R4, c[0x0][0x388] ;  /* 0x0000e200ff047b82 */ /* 0x002e620000000a00 */
[----:B------:R-:W0:Y:S02]  /*3960*/  LDCU UR4, c[0x0][0x398] ;  /* 0x00007300ff0477ac */ /* 0x000e240008000800 */
[----:B0-234-:R-:W-:-:S05]  /*3970*/  VIADD R3, R3, UR4 ;  /* 0x0000000403037c36 */ /* 0x01dfca0008000000 */
[----:B-1----:R-:W-:Y:S01]  /*3980*/  STG.E desc[UR6][R4.64], R3 ;  /* 0x0000000304007986 */ /* 0x002fe2000c101906 */
[----:B------:R-:W-:Y:S05]  /*3990*/  EXIT ;  /* 0x000000000000794d */ /* 0x000fea0003800000 */
.L_x_724:
        /* <DEDUP_REMOVED lines=14> */
.L_x_2400:


//--------------------- .text._ZN3cub18CUB_300001_SM_10006detail6reduce18DeviceReduceKernelINS2_10policy_hubIiyN4cuda3std3__44plusIiEEE10Policy1000EPiyS9_iNS7_10__identityEEEvT0_PT3_T1_NS0_13GridEvenShareISH_EET2_T4_ --------------------------
	.section	.text._ZN3cub18CUB_300001_SM_10006detail6reduce18DeviceReduceKernelINS2_10policy_hubIiyN4cuda3std3__44plusIiEEE10Policy1000EPiyS9_iNS7_10__identityEEEvT0_PT3_T1_NS0_13GridEvenShareISH_EET2_T4_,"ax",@progbits
	.align	128
        .global         _ZN3cub18CUB_300001_SM_10006detail6reduce18DeviceReduceKernelINS2_10policy_hubIiyN4cuda3std3__44plusIiEEE10Policy1000EPiyS9_iNS7_10__identityEEEvT0_PT3_T1_NS0_13GridEvenShareISH_EET2_T4_
        .type           _ZN3cub18CUB_300001_SM_10006detail6reduce18DeviceReduceKernelINS2_10policy_hubIiyN4cuda3std3__44plusIiEEE10Policy1000EPiyS9_iNS7_10__identityEEEvT0_PT3_T1_NS0_13GridEvenShareISH_EET2_T4_,@function
        .size           _ZN3cub18CUB_300001_SM_10006detail6reduce18DeviceReduceKernelINS2_10policy_hubIiyN4cuda3std3__44plusIiEEE10Policy1000EPiyS9_iNS7_10__identityEEEvT0_PT3_T1_NS0_13GridEvenShareISH_EET2_T4_,(.L_x_2401 - _ZN3cub18CUB_300001_SM_10006detail6reduce18DeviceReduceKernelINS2_10policy_hubIiyN4cuda3std3__44plusIiEEE10Policy1000EPiyS9_iNS7_10__identityEEEvT0_PT3_T1_NS0_13GridEvenShareISH_EET2_T4_)
        .other          _ZN3cub18CUB_300001_SM_10006detail6reduce18DeviceReduceKernelINS2_10policy_hubIiyN4cuda3std3__44plusIiEEE10Policy1000EPiyS9_iNS7_10__identityEEEvT0_PT3_T1_NS0_13GridEvenShareISH_EET2_T4_,@"STO_CUDA_ENTRY STV_DEFAULT"
_ZN3cub18CUB_300001_SM_10006detail6reduce18DeviceReduceKernelINS2_10policy_hubIiyN4cuda3std3__44plusIiEEE10Policy1000EPiyS9_iNS7_10__identityEEEvT0_PT3_T1_NS0_13GridEvenShareISH_EET2_T4_:
.text._ZN3cub18CUB_300001_SM_10006detail6reduce18DeviceReduceKernelINS2_10policy_hubIiyN4cuda3std3__44plusIiEEE10Policy1000EPiyS9_iNS7_10__identityEEEvT0_PT3_T1_NS0_13GridEvenShareISH_EET2_T4_:
[----:B------:R-:W-:Y:S01]  /*0000*/  LDC R1, c[0x0][0x37c] ;  /* 0x0000df00ff017b82 */ /* 0x000fe20000000800 */
[----:B------:R-:W0:Y:S07]  /*0010*/  LDCU UR10, c[0x0][0x380] ;  /* 0x00007000ff0a77ac */ /* 0x000e2e0008000800 */
[----:B------:R-:W1:Y:S01]  /*0020*/  S2UR UR15, SR_CTAID.X ;  /* 0x00000000000f79c3 */ /* 0x000e620000002500 */
[----:B------:R-:W-:Y:S01]  /*0030*/  BSSY.RECONVERGENT B0, `(.L_x_725) ;  /* 0x00003fb000007945 */ /* 0x000fe20003800200 */
[----:B------:R-:W2:Y:S01]  /*0040*/  LDCU UR5, c[0x0][0x3c0] ;  /* 0x00007800ff0577ac */ /* 0x000ea20008000800 */
[----:B------:R-:W3:Y:S01]  /*0050*/  LDCU.64 UR12, c[0x0][0x358] ;  /* 0x00006b00ff0c77ac */ /* 0x000ee20008000a00 */
[----:B0-----:R-:W-:-:S02]  /*0060*/  ULOP3.LUT UP0, URZ, UR10, 0xf, URZ, 0xc0, !UPT ;  /* 0x0000000f0aff7892 */ /* 0x001fc4000f80c0ff */
[----:B--2---:R-:W-:Y:S02]  /*0070*/  USHF.L.U32 UR5, UR5, 0xc, URZ ;  /* 0x0000000c05057899 */ /* 0x004fe400080006ff */
[----:B-1----:R-:W-:Y:S02]  /*0080*/  USHF.L.U32 UR4, UR15, 0xc, URZ ;  /* 0x0000000c0f047899 */ /* 0x002fe400080006ff */
[----:B------:R-:W-:-:S03]  /*0090*/  USHF.R.S32.HI UR6, URZ, 0x1f, UR5 ;  /* 0x0000001fff067899 */ /* 0x000fc60008011405 */
[----:B---3--:R-:W-:Y:S09]  /*00a0*/  BRA.U UP0, `(.L_x_726) ;  /* 0x0000001d00b07547 */ /* 0x008ff2000b800000 */
[----:B------:R-:W0:Y:S02]  /*00b0*/  LDCU.64 UR8, c[0x0][0x3b8] ;  /* 0x00007700ff0877ac */ /* 0x000e240008000a00 */
[----:B0-----:R-:W-:Y:S02]  /*00c0*/  IMAD.U32 R2, RZ, RZ, UR8 ;  /* 0x00000008ff027e24 */ /* 0x001fe4000f8e00ff */
[----:B------:R-:W-:-:S03]  /*00d0*/  IMAD.U32 R3, RZ, RZ, UR9 ;  /* 0x00000009ff037e24 */ /* 0x000fc6000f8e00ff */
[----:B------:R-:W-:-:S04]  /*00e0*/  IADD3 R21, P1, PT, R2, -UR4, RZ ;  /* 0x8000000402157c10 */ /* 0x000fc8000ff3e0ff */
[----:B------:R-:W-:Y:S02]  /*00f0*/  ISETP.GT.U32.AND P0, PT, R21, 0xfff, PT ;  /* 0x00000fff1500780c */ /* 0x000fe40003f04070 */
[----:B------:R-:W-:-:S04]  /*0100*/  IADD3.X R20, PT, PT, R3, -0x1, RZ, P1, !PT ;  /* 0xffffffff03147810 */ /* 0x000fc80000ffe4ff */
[----:B------:R-:W-:-:S13]  /*0110*/  ISETP.GT.U32.AND.EX P0, PT, R20, RZ, PT, P0 ;  /* 0x000000ff1400720c */ /* 0x000fda0003f04100 */
[----:B------:R-:W-:Y:S05]  /*0120*/  @P0 BRA `(.L_x_727) ;  /* 0x0000000c00f80947 */ /* 0x000fea0003800000 */
[----:B------:R-:W0:Y:S01]  /*0130*/  S2R R9, SR_TID.X ;  /* 0x0000000000097919 */ /* 0x000e220000002100 */
[----:B------:R-:W-:Y:S01]  /*0140*/  VIADD R0, R2, -UR4 ;  /* 0x8000000402007c36 */ /* 0x000fe20008000000 */
[----:B------:R-:W1:Y:S01]  /*0150*/  LDCU UR6, c[0x0][0x384] ;  /* 0x00007080ff0677ac */ /* 0x000e620008000800 */
[----:B------:R-:W-:Y:S01]  /*0160*/  BSSY.RECONVERGENT B1, `(.L_x_728) ;  /* 0x000000a000017945 */ /* 0x000fe20003800200 */
[----:B------:R-:W-:Y:S02]  /*0170*/  IMAD.MOV.U32 R8, RZ, RZ, RZ ;  /* 0x000000ffff087224 */ /* 0x000fe400078e00ff */
[----:B0-----:R-:W-:Y:S01]  /*0180*/  ISETP.GE.AND P0, PT, R9, R0, PT ;  /* 0x000000000900720c */ /* 0x001fe20003f06270 */
[----:B------:R-:W-:-:S12]  /*0190*/  IMAD.MOV.U32 R11, RZ, RZ, R9 ;  /* 0x000000ffff0b7224 */ /* 0x000fd800078e0009 */
[----:B-1----:R-:W-:Y:S05]  /*01a0*/  @P0 BRA `(.L_x_729) ;  /* 0x0000000000140947 */ /* 0x002fea0003800000 */
[----:B------:R-:W0:Y:S01]  /*01b0*/  LDC.64 R4, c[0x0][0x380] ;  /* 0x0000e000ff047b82 */ /* 0x000e220000000a00 */
[----:B------:R-:W-:-:S04]  /*01c0*/  VIADD R3, R9, UR4 ;  /* 0x0000000409037c36 */ /* 0x000fc80008000000 */
[----:B0-----:R-:W-:-:S05]  /*01d0*/  IMAD.WIDE.U32 R4, R3, 0x4, R4 ;  /* 0x0000000403047825 */ /* 0x001fca00078e0004 */
[----:B------:R0:W5:Y:S01]  /*01e0*/  LDG.E.CONSTANT R8, desc[UR12][R4.64] ;  /* 0x0000000c04087981 */ /* 0x000162000c1e9900 */
[----:B------:R-:W-:-:S07]  /*01f0*/  VIADD R11, R9, 0x100 ;  /* 0x00000100090b7836 */ /* 0x000fce0000000000 */
.L_x_729:
[----:B------:R-:W-:Y:S05]  /*0200*/  BSYNC.RECONVERGENT B1 ;  /* 0x0000000000017941 */ /* 0x000fea0003800200 */
.L_x_728:
[----:B------:R-:W-:Y:S01]  /*0210*/  ISETP.GE.AND P0, PT, R11, R0, PT ;  /* 0x000000000b00720c */ /* 0x000fe20003f06270 */
[----:B------:R-:W-:-:S12]  /*0220*/  BSSY.RECONVERGENT B1, `(.L_x_730) ;  /* 0x000007e000017945 */ /* 0x000fd80003800200 */
[----:B------:R-:W-:Y:S05]  /*0230*/  @P0 BRA `(.L_x_731) ;  /* 0x0000000400f00947 */ /* 0x000fea0003800000 */
[----:B------:R-:W-:Y:S01]  /*0240*/  LOP3.LUT R3, RZ, R11, RZ, 0x33, !PT ;  /* 0x0000000bff037212 */ /* 0x000fe200078e33ff */
[----:B------:R-:W-:Y:S04]  /*0250*/  BSSY.RECONVERGENT B2, `(.L_x_732) ;  /* 0x0000019000027945 */ /* 0x000fe80003800200 */
[----:B------:R-:W-:-:S04]  /*0260*/  IMAD.IADD R2, R3, 0x1, R2 ;  /* 0x0000000103027824 */ /* 0x000fc800078e0202 */
[C---:B0-----:R-:W-:Y:S01]  /*0270*/  VIADD R4, R2.reuse, -UR4 ;  /* 0x8000000402047c36 */ /* 0x041fe20008000000 */
[----:B------:R-:W-:-:S04]  /*0280*/  LOP3.LUT R3, R2, 0x300, RZ, 0xc0, !PT ;  /* 0x0000030002037812 */ /* 0x000fc800078ec0ff */
[----:B------:R-:W-:Y:S02]  /*0290*/  ISETP.NE.AND P1, PT, R3, 0x300, PT ;  /* 0x000003000300780c */ /* 0x000fe40003f25270 */
[----:B------:R-:W-:-:S11]  /*02a0*/  ISETP.GE.U32.AND P0, PT, R4, 0x300, PT ;  /* 0x000003000400780c */ /* 0x000fd60003f06070 */
[----:B------:R-:W-:Y:S05]  /*02b0*/  @!P1 BRA `(.L_x_733) ;  /* 0x0000000000489947 */ /* 0x000fea0003800000 */
[----:B------:R-:W0:Y:S01]  /*02c0*/  LDCU UR5, c[0x0][0x384] ;  /* 0x00007080ff0577ac */ /* 0x000e220008000800 */
[----:B------:R-:W-:Y:S02]  /*02d0*/  IADD3 R6, P1, PT, R11, UR4, RZ ;  /* 0x000000040b067c10 */ /* 0x000fe4000ff3e0ff */
[----:B------:R-:W-:Y:S02]  /*02e0*/  LEA.HI R2, R2, 0x1, RZ, 0x18 ;  /* 0x0000000102027811 */ /* 0x000fe400078fc0ff */
[----:B------:R-:W-:Y:S01]  /*02f0*/  LEA R5, P2, R6, UR10, 0x2 ;  /* 0x0000000a06057c11 */ /* 0x000fe2000f8410ff */
[----:B------:R-:W-:Y:S01]  /*0300*/  IMAD.X R3, RZ, RZ, RZ, P1 ;  /* 0x000000ffff037224 */ /* 0x000fe200008e06ff */
[----:B------:R-:W-:-:S05]  /*0310*/  LOP3.LUT R2, R2, 0x3, RZ, 0xc0, !PT ;  /* 0x0000000302027812 */ /* 0x000fca00078ec0ff */
[----:B------:R-:W-:Y:S01]  /*0320*/  IMAD.MOV R4, RZ, RZ, -R2 ;  /* 0x000000ffff047224 */ /* 0x000fe200078e0a02 */
[----:B0-----:R-:W-:-:S07]  /*0330*/  LEA.HI.X R6, R6, UR5, R3, 0x2, P2 ;  /* 0x0000000506067c11 */ /* 0x001fce00090f1403 */
.L_x_734:
[----:B------:R-:W-:Y:S02]  /*0340*/  IMAD.MOV.U32 R3, RZ, RZ, R6 ;  /* 0x000000ffff037224 */ /* 0x000fe400078e0006 */
[----:B------:R-:W-:-:S05]  /*0350*/  IMAD.MOV.U32 R2, RZ, RZ, R5 ;  /* 0x000000ffff027224 */ /* 0x000fca00078e0005 */
[----:B------:R-:W2:Y:S01]  /*0360*/  LDG.E.CONSTANT R3, desc[UR12][R2.64] ;  /* 0x0000000c02037981 */ /* 0x000ea2000c1e9900 */
[----:B------:R-:W-:Y:S01]  /*0370*/  VIADD R4, R4, 0x1 ;  /* 0x0000000104047836 */ /* 0x000fe20000000000 */
[----:B------:R-:W-:Y:S01]  /*0380*/  IADD3 R5, P2, PT, R5, 0x400, RZ ;  /* 0x0000040005057810 */ /* 0x000fe20007f5e0ff */
[----:B------:R-:W-:-:S03]  /*0390*/  VIADD R11, R11, 0x100 ;  /* 0x000001000b0b7836 */ /* 0x000fc60000000000 */
[----:B------:R-:W-:Y:S01]  /*03a0*/  ISETP.NE.AND P1, PT, R4, RZ, PT ;  /* 0x000000ff0400720c */ /* 0x000fe20003f25270 */
[----:B------:R-:W-:Y:S02]  /*03b0*/  IMAD.X R6, RZ, RZ, R6, P2 ;  /* 0x000000ffff067224 */ /* 0x000fe400010e0606 */
[----:B--2--5:R-:W-:-:S10]  /*03c0*/  IMAD.IADD R8, R3, 0x1, R8 ;  /* 0x0000000103087824 */ /* 0x024fd400078e0208 */
[----:B------:R-:W-:Y:S05]  /*03d0*/  @P1 BRA `(.L_x_734) ;  /* 0xfffffffc00d81947 */ /* 0x000fea000383ffff */
.L_x_733:
[----:B------:R-:W-:Y:S05]  /*03e0*/  BSYNC.RECONVERGENT B2 ;  /* 0x0000000000027941 */ /* 0x000fea0003800200 */
.L_x_732:
        /* <DEDUP_REMOVED lines=8> */
.L_x_737:
[C---:B------:R-:W-:Y:S01]  /*0470*/  IADD3 R5, P1, PT, R11.reuse, UR4, RZ ;  /* 0x000000040b057c10 */ /* 0x040fe2000ff3e0ff */
[----:B------:R-:W-:-:S03]  /*0480*/  VIADD R2, R11, 0x400 ;  /* 0x000004000b027836 */ /* 0x000fc60000000000 */
[----:B------:R-:W-:Y:S02]  /*0490*/  LEA.HI.X.SX32 R12, R11, RZ, 0x1, P1 ;  /* 0x000000ff0b0c7211 */ /* 0x000fe400008f0eff */
[C---:B------:R-:W-:Y:S02]  /*04a0*/  LEA R16, P1, R5.reuse, UR10, 0x2 ;  /* 0x0000000a05107c11 */ /* 0x040fe4000f8210ff */
[C---:B------:R-:W-:Y:S02]  /*04b0*/  IADD3 R3, P2, PT, R2.reuse, UR4, RZ ;  /* 0x0000000402037c10 */ /* 0x040fe4000ff5e0ff */
[----:B------:R-:W-:Y:S02]  /*04c0*/  LEA.HI.X R17, R5, UR6, R12, 0x2, P1 ;  /* 0x0000000605117c11 */ /* 0x000fe400088f140c */
[----:B------:R-:W-:Y:S01]  /*04d0*/  LEA.HI.X.SX32 R4, R2, RZ, 0x1, P2 ;  /* 0x000000ff02047211 */ /* 0x000fe200010f0eff */
[----:B------:R-:W-:Y:S01]  /*04e0*/  VIADD R2, R11, 0x800 ;  /* 0x000008000b027836 */ /* 0x000fe20000000000 */
[C---:B------:R-:W-:Y:S01]  /*04f0*/  LEA R6, P2, R3.reuse, UR10, 0x2 ;  /* 0x0000000a03067c11 */ /* 0x040fe2000f8410ff */
[----:B------:R-:W2:Y:S03]  /*0500*/  LDG.E.CONSTANT R14, desc[UR12][R16.64] ;  /* 0x0000000c100e7981 */ /* 0x000ea6000c1e9900 */
[----:B------:R-:W-:Y:S01]  /*0510*/  LEA.HI.X R7, R3, UR6, R4, 0x2, P2 ;  /* 0x0000000603077c11 */ /* 0x000fe200090f1404 */
[----:B------:R-:W2:Y:S01]  /*0520*/  LDG.E.CONSTANT R15, desc[UR12][R16.64+0x400] ;  /* 0x0004000c100f7981 */ /* 0x000ea2000c1e9900 */
[----:B------:R-:W-:Y:S01]  /*0530*/  IADD3 R3, P1, PT, R2, UR4, RZ ;  /* 0x0000000402037c10 */ /* 0x000fe2000ff3e0ff */
[----:B------:R-:W-:-:S02]  /*0540*/  VIADD R4, R11, 0xc00 ;  /* 0x00000c000b047836 */ /* 0x000fc40000000000 */
[----:B------:R-:W3:Y:S01]  /*0550*/  LDG.E.CONSTANT R12, desc[UR12][R16.64+0x800] ;  /* 0x0008000c100c7981 */ /* 0x000ee2000c1e9900 */
[----:B------:R-:W-:-:S03]  /*0560*/  LEA.HI.X.SX32 R20, R2, RZ, 0x1, P1 ;  /* 0x000000ff02147211 */ /* 0x000fc600008f0eff */
[----:B------:R-:W3:Y:S01]  /*0570*/  LDG.E.CONSTANT R21, desc[UR12][R16.64+0xc00] ;  /* 0x000c000c10157981 */ /* 0x000ee2000c1e9900 */
[----:B------:R-:W-:-:S03]  /*0580*/  LEA R2, P1, R3, UR10, 0x2 ;  /* 0x0000000a03027c11 */ /* 0x000fc6000f8210ff */
[----:B------:R-:W4:Y:S01]  /*0590*/  LDG.E.CONSTANT R19, desc[UR12][R6.64] ;  /* 0x0000000c06137981 */ /* 0x000f22000c1e9900 */
[----:B------:R-:W-:-:S03]  /*05a0*/  IADD3 R5, P2, PT, R4, UR4, RZ ;  /* 0x0000000404057c10 */ /* 0x000fc6000ff5e0ff */
[----:B------:R-:W4:Y:S01]  /*05b0*/  LDG.E.CONSTANT R18, desc[UR12][R6.64+0x400] ;  /* 0x0004000c06127981 */ /* 0x000f22000c1e9900 */
[----:B------:R-:W-:-:S03]  /*05c0*/  LEA.HI.X R3, R3, UR6, R20, 0x2, P1 ;  /* 0x0000000603037c11 */ /* 0x000fc600088f1414 */
[----:B------:R-:W4:Y:S01]  /*05d0*/  LDG.E.CONSTANT R13, desc[UR12][R6.64+0x800] ;  /* 0x0008000c060d7981 */ /* 0x000f22000c1e9900 */
[----:B------:R-:W-:-:S03]  /*05e0*/  LEA.HI.X.SX32 R24, R4, RZ, 0x1, P2 ;  /* 0x000000ff04187211 */ /* 0x000fc600010f0eff */
[----:B------:R-:W4:Y:S01]  /*05f0*/  LDG.E.CONSTANT R20, desc[UR12][R6.64+0xc00] ;  /* 0x000c000c06147981 */ /* 0x000f22000c1e9900 */
[----:B------:R-:W-:-:S03]  /*0600*/  LEA R4, P1, R5, UR10, 0x2 ;  /* 0x0000000a05047c11 */ /* 0x000fc6000f8210ff */
[----:B------:R-:W4:Y:S01]  /*0610*/  LDG.E.CONSTANT R22, desc[UR12][R2.64] ;  /* 0x0000000c02167981 */ /* 0x000f22000c1e9900 */
[----:B------:R-:W-:-:S03]  /*0620*/  LEA.HI.X R5, R5, UR6, R24, 0x2, P1 ;  /* 0x0000000605057c11 */ /* 0x000fc600088f1418 */
        /* <DEDUP_REMOVED lines=18> */
.L_x_736:
[----:B------:R-:W-:Y:S05]  /*0750*/  BSYNC.RECONVERGENT B2 ;  /* 0x0000000000027941 */ /* 0x000fea0003800200 */
.L_x_735:
[----:B------:R-:W-:Y:S01]  /*0760*/  IMAD.IADD R2, R0, 0x1, -R11 ;  /* 0x0000000100027824 */ /* 0x000fe200078e0a0b */
[----:B------:R-:W-:Y:S04]  /*0770*/  BSSY.RECONVERGENT B2, `(.L_x_738) ;  /* 0x000001b000027945 */ /* 0x000fe80003800200 */
[----:B------:R-:W-:-:S13]  /*0780*/  ISETP.GT.AND P1, PT, R2, 0x400, PT ;  /* 0x000004000200780c */ /* 0x000fda0003f24270 */
[----:B------:R-:W-:Y:S05]  /*0790*/  @!P1 BRA `(.L_x_739) ;  /* 0x0000000000609947 */ /* 0x000fea0003800000 */
[----:B------:R-:W0:Y:S01]  /*07a0*/  LDCU UR5, c[0x0][0x384] ;  /* 0x00007080ff0577ac */ /* 0x000e220008000800 */
[C---:B------:R-:W-:Y:S01]  /*07b0*/  IADD3 R6, P0, PT, R11.reuse, UR4, RZ ;  /* 0x000000040b067c10 */ /* 0x040fe2000ff1e0ff */
[----:B------:R-:W-:-:S03]  /*07c0*/  VIADD R2, R11, 0x400 ;  /* 0x000004000b027836 */ /* 0x000fc60000000000 */
[----:B------:R-:W-:Y:S02]  /*07d0*/  LEA.HI.X.SX32 R5, R11, RZ, 0x1, P0 ;  /* 0x000000ff0b057211 */ /* 0x000fe400000f0eff */
[----:B------:R-:W-:Y:S02]  /*07e0*/  LEA R4, P1, R6, UR10, 0x2 ;  /* 0x0000000a06047c11 */ /* 0x000fe4000f8210ff */
[----:B------:R-:W-:-:S04]  /*07f0*/  IADD3 R3, P0, PT, R2, UR4, RZ ;  /* 0x0000000402037c10 */ /* 0x000fc8000ff1e0ff */
[----:B------:R-:W-:Y:S02]  /*0800*/  LEA.HI.X.SX32 R10, R2, RZ, 0x1, P0 ;  /* 0x000000ff020a7211 */ /* 0x000fe400000f0eff */
[C---:B------:R-:W-:Y:S02]  /*0810*/  LEA R2, P0, R3.reuse, UR10, 0x2 ;  /* 0x0000000a03027c11 */ /* 0x040fe4000f8010ff */
[----:B0-----:R-:W-:Y:S02]  /*0820*/  LEA.HI.X R5, R6, UR5, R5, 0x2, P1 ;  /* 0x0000000506057c11 */ /* 0x001fe400088f1405 */
[----:B------:R-:W-:-:S03]  /*0830*/  LEA.HI.X R3, R3, UR5, R10, 0x2, P0 ;  /* 0x0000000503037c11 */ /* 0x000fc600080f140a */
[----:B------:R-:W2:Y:S04]  /*0840*/  LDG.E.CONSTANT R7, desc[UR12][R4.64] ;  /* 0x0000000c04077981 */ /* 0x000ea8000c1e9900 */
        /* <DEDUP_REMOVED lines=13> */
.L_x_739:
[----:B------:R-:W-:Y:S05]  /*0920*/  BSYNC.RECONVERGENT B2 ;  /* 0x0000000000027941 */ /* 0x000fea0003800200 */
.L_x_738:
[----:B------:R-:W-:-:S13]  /*0930*/  ISETP.LT.OR P0, PT, R11, R0, P0 ;  /* 0x000000000b00720c */ /* 0x000fda0000701670 */
[----:B------:R-:W-:Y:S05]  /*0940*/  @!P0 BRA `(.L_x_731) ;  /* 0x00000000002c8947 */ /* 0x000fea0003800000 */
[----:B------:R-:W0:Y:S01]  /*0950*/  LDCU UR5, c[0x0][0x384] ;  /* 0x00007080ff0577ac */ /* 0x000e220008000800 */
[----:B------:R-:W-:-:S04]  /*0960*/  IADD3 R3, P0, PT, R11, UR4, RZ ;  /* 0x000000040b037c10 */ /* 0x000fc8000ff1e0ff */
[----:B------:R-:W-:Y:S02]  /*0970*/  LEA.HI.X.SX32 R4, R11, RZ, 0x1, P0 ;  /* 0x000000ff0b047211 */ /* 0x000fe400000f0eff */
[----:B------:R-:W-:-:S04]  /*0980*/  LEA R2, P0, R3, UR10, 0x2 ;  /* 0x0000000a03027c11 */ /* 0x000fc8000f8010ff */
[----:B0-----:R-:W-:-:S05]  /*0990*/  LEA.HI.X R3, R3, UR5, R4, 0x2, P0 ;  /* 0x0000000503037c11 */ /* 0x001fca00080f1404 */
[----:B------:R-:W2:Y:S04]  /*09a0*/  LDG.E.CONSTANT R5, desc[UR12][R2.64] ;  /* 0x0000000c02057981 */ /* 0x000ea8000c1e9900 */
[----:B------:R-:W2:Y:S04]  /*09b0*/  LDG.E.CONSTANT R4, desc[UR12][R2.64+0x400] ;  /* 0x0004000c02047981 */ /* 0x000ea8000c1e9900 */
[----:B------:R-:W3:Y:S04]  /*09c0*/  LDG.E.CONSTANT R7, desc[UR12][R2.64+0x800] ;  /* 0x0008000c02077981 */ /* 0x000ee8000c1e9900 */
[----:B------:R-:W3:Y:S01]  /*09d0*/  LDG.E.CONSTANT R6, desc[UR12][R2.64+0xc00] ;  /* 0x000c000c02067981 */ /* 0x000ee2000c1e9900 */
[----:B--2--5:R-:W-:-:S04]  /*09e0*/  IADD3 R4, PT, PT, R4, R5, R8 ;  /* 0x0000000504047210 */ /* 0x024fc80007ffe008 */
[----:B---3--:R-:W-:-:S07]  /*09f0*/  IADD3 R8, PT, PT, R6, R7, R4 ;  /* 0x0000000706087210 */ /* 0x008fce0007ffe004 */
.L_x_731:
[----:B------:R-:W-:Y:S05]  /*0a00*/  BSYNC.RECONVERGENT B1 ;  /* 0x0000000000017941 */ /* 0x000fea0003800200 */
.L_x_730:
[----:B------:R-:W-:-:S13]  /*0a10*/  ISETP.GE.AND P0, PT, R0, 0x100, PT ;  /* 0x000001000000780c */ /* 0x000fda0003f06270 */
[----:B------:R-:W-:Y:S05]  /*0a20*/  @!P0 BRA `(.L_x_740) ;  /* 0x0000000000ac8947 */ /* 0x000fea0003800000 */
[----:B------:R-:W1:Y:S01]  /*0a30*/  S2R R6, SR_LANEID ;  /* 0x0000000000067919 */ /* 0x000e620000000000 */
[----:B-----5:R-:W2:Y:S01]  /*0a40*/  SHFL.DOWN PT, R0, R8, 0x1, 0x1f ;  /* 0x08201f0008007f89 */ /* 0x020ea200000e0000 */
[C---:B-1----:R-:W-:Y:S02]  /*0a50*/  ISETP.GT.AND P0, PT, R6.reuse, 0x1e, PT ;  /* 0x0000001e0600780c */ /* 0x042fe40003f04270 */
[----:B------:R-:W-:Y:S02]  /*0a60*/  ISETP.NE.AND P1, PT, R6, RZ, PT ;  /* 0x000000ff0600720c */ /* 0x000fe40003f25270 */
[----:B--2---:R-:W-:Y:S02]  /*0a70*/  SEL R3, R0, RZ, !P0 ;  /* 0x000000ff00037207 */ /* 0x004fe40004000000 */
[----:B------:R-:W-:-:S03]  /*0a80*/  ISETP.GT.AND P0, PT, R6, 0x1d, PT ;  /* 0x0000001d0600780c */ /* 0x000fc60003f04270 */
[----:B------:R-:W-:-:S05]  /*0a90*/  IMAD.IADD R3, R3, 0x1, R8 ;  /* 0x0000000103037824 */ /* 0x000fca00078e0208 */
[----:B------:R-:W1:Y:S01]  /*0aa0*/  SHFL.DOWN PT, R0, R3, 0x2, 0x1f ;  /* 0x08401f0003007f89 */ /* 0x000e6200000e0000 */
[----:B0-----:R-:W-:Y:S01]  /*0ab0*/  @!P1 MOV R4, 0x400 ;  /* 0x0000040000049802 */ /* 0x001fe20000000f00 */
[----:B------:R-:W0:Y:S01]  /*0ac0*/  @!P1 S2R R7, SR_CgaCtaId ;  /* 0x0000000000079919 */ /* 0x000e220000008800 */
[----:B-1----:R-:W-:Y:S02]  /*0ad0*/  SEL R0, R0, RZ, !P0 ;  /* 0x000000ff00007207 */ /* 0x002fe40004000000 */
[----:B------:R-:W-:-:S03]  /*0ae0*/  ISETP.GT.AND P0, PT, R6, 0x1b, PT ;  /* 0x0000001b0600780c */ /* 0x000fc60003f04270 */
[----:B------:R-:W-:-:S05]  /*0af0*/  IMAD.IADD R0, R3, 0x1, R0 ;  /* 0x0000000103007824 */ /* 0x000fca00078e0200 */
[----:B------:R-:W1:Y:S01]  /*0b00*/  SHFL.DOWN PT, R2, R0, 0x4, 0x1f ;  /* 0x08801f0000027f89 */ /* 0x000e6200000e0000 */
[----:B0-----:R-:W-:Y:S02]  /*0b10*/  @!P1 LEA R7, R7, R4, 0x18 ;  /* 0x0000000407079211 */ /* 0x001fe400078ec0ff */
[----:B-1----:R-:W-:Y:S02]  /*0b20*/  SEL R5, R2, RZ, !P0 ;  /* 0x000000ff02057207 */ /* 0x002fe40004000000 */
        /* <DEDUP_REMOVED lines=19> */
[----:B0-----:R-:W-:Y:S04]  /*0c60*/  LDS R0, [UR4+0xc] ;  /* 0x00000c04ff007984 */ /* 0x001fe80008000800 */
[----:B------:R-:W0:Y:S04]  /*0c70*/  LDS.128 R4, [UR4+0x10] ;  /* 0x00001004ff047984 */ /* 0x000e280008000c00 */
[----:B------:R-:W1:Y:S01]  /*0c80*/  LDS.64 R8, [UR4+0x20] ;  /* 0x00002004ff087984 */ /* 0x000e620008000a00 */
[----:B0-----:R-:W-:-:S04]  /*0c90*/  IADD3 R0, PT, PT, R4, R0, R3 ;  /* 0x0000000004007210 */ /* 0x001fc80007ffe003 */
[----:B------:R-:W-:-:S04]  /*0ca0*/  IADD3 R0, PT, PT, R6, R0, R5 ;  /* 0x0000000006007210 */ /* 0x000fc80007ffe005 */
[----:B-1----:R-:W-:-:S05]  /*0cb0*/  IADD3 R0, PT, PT, R8, R0, R7 ;  /* 0x0000000008007210 */ /* 0x002fca0007ffe007 */
[----:B------:R-:W-:Y:S01]  /*0cc0*/  IMAD.IADD R3, R0, 0x1, R9 ;  /* 0x0000000100037824 */ /* 0x000fe200078e0209 */
[----:B------:R-:W-:Y:S06]  /*0cd0*/  BRA `(.L_x_741) ;  /* 0x0000003000c07947 */ /* 0x000fec0003800000 */
.L_x_740:
[----:B------:R-:W-:Y:S01]  /*0ce0*/  LOP3.LUT R2, R9, 0x3e0, RZ, 0xc0, !PT ;  /* 0x000003e009027812 */ /* 0x000fe200078ec0ff */
[----:B------:R-:W1:Y:S03]  /*0cf0*/  S2R R10, SR_LANEID ;  /* 0x00000000000a7919 */ /* 0x000e660000000000 */
[----:B0-----:R-:W-:Y:S01]  /*0d00*/  LOP3.LUT R5, RZ, R2, RZ, 0x33, !PT ;  /* 0x00000002ff057212 */ /* 0x001fe200078e33ff */
[----:B------:R-:W-:-:S04]  /*0d10*/  VIADD R3, R2, 0x20 ;  /* 0x0000002002037836 */ /* 0x000fc80000000000 */
[----:B------:R-:W-:Y:S01]  /*0d20*/  IMAD.IADD R5, R0, 0x1, R5 ;  /* 0x0000000100057824 */ /* 0x000fe200078e0205 */
[----:B------:R-:W-:-:S04]  /*0d30*/  ISETP.GT.AND P0, PT, R3, R0, PT ;  /* 0x000000000300720c */ /* 0x000fc80003f04270 */
[----:B------:R-:W-:-:S05]  /*0d40*/  SEL R5, R5, 0x1f, P0 ;  /* 0x0000001f05057807 */ /* 0x000fca0000000000 */
[----:B-----5:R-:W0:Y:S01]  /*0d50*/  SHFL.DOWN PT, R2, R8, 0x1, R5 ;  /* 0x0820000008027989 */ /* 0x020e2200000e0005 */
[CC--:B-1----:R-:W-:Y:S01]  /*0d60*/  ISETP.GE.AND P0, PT, R10.reuse, R5.reuse, PT ;  /* 0x000000050a00720c */ /* 0x0c2fe20003f06270 */
[C---:B------:R-:W-:Y:S01]  /*0d70*/  VIADD R4, R10.reuse, 0x2 ;  /* 0x000000020a047836 */ /* 0x040fe20000000000 */
[C---:B------:R-:W-:Y:S01]  /*0d80*/  ISETP.NE.AND P1, PT, R10.reuse, RZ, PT ;  /* 0x000000ff0a00720c */ /* 0x040fe20003f25270 */
[----:B------:R-:W-:Y:S01]  /*0d90*/  VIADD R6, R10, 0x4 ;  /* 0x000000040a067836 */ /* 0x000fe20000000000 */
[----:B0-----:R-:W-:Y:S02]  /*0da0*/  SEL R3, R2, RZ, !P0 ;  /* 0x000000ff02037207 */ /* 0x001fe40004000000 */
[----:B------:R-:W-:-:S03]  /*0db0*/  ISETP.GT.AND P0, PT, R4, R5, PT ;  /* 0x000000050400720c */ /* 0x000fc60003f04270 */
[----:B------:R-:W-:-:S06]  /*0dc0*/  IMAD.IADD R2, R3, 0x1, R8 ;  /* 0x0000000103027824 */ /* 0x000fcc00078e0208 */
[----:B------:R-:W0:Y:S01]  /*0dd0*/  @!P1 S2R R11, SR_CgaCtaId ;  /* 0x00000000000b9919 */ /* 0x000e220000008800 */
[----:B------:R-:W-:Y:S02]  /*0de0*/  @!P1 MOV R8, 0x400 ;  /* 0x0000040000089802 */ /* 0x000fe40000000f00 */
[----:B------:R-:W-:Y:S01]  /*0df0*/  @!P1 SHF.R.U32.HI R7, RZ, 0x3, R9 ;  /* 0x00000003ff079819 */ /* 0x000fe20000011609 */
[----:B------:R-:W1:Y:S03]  /*0e00*/  SHFL.DOWN PT, R3, R2, 0x2, R5 ;  /* 0x0840000002037989 */ /* 0x000e6600000e0005 */
[----:B------:R-:W-:Y:S02]  /*0e10*/  @!P1 LOP3.LUT R7, R7, 0x7c, RZ, 0xc0, !PT ;  /* 0x0000007c07079812 */ /* 0x000fe400078ec0ff */
[----:B-1----:R-:W-:Y:S02]  /*0e20*/  SEL R3, R3, RZ, !P0 ;  /* 0x000000ff03037207 */ /* 0x002fe40004000000 */
[----:B------:R-:W-:-:S02]  /*0e30*/  ISETP.GT.AND P0, PT, R6, R5, PT ;  /* 0x000000050600720c */ /* 0x000fc40003f04270 */
[----:B0-----:R-:W-:Y:S01]  /*0e40*/  @!P1 LEA R8, R11, R8, 0x18 ;  /* 0x000000080b089211 */ /* 0x001fe200078ec0ff */
[----:B------:R-:W-:Y:S02]  /*0e50*/  IMAD.IADD R4, R2, 0x1, R3 ;  /* 0x0000000102047824 */ /* 0x000fe400078e0203 */
[----:B------:R-:W-:Y:S02]  /*0e60*/  VIADD R2, R10, 0x8 ;  /* 0x000000080a027836 */ /* 0x000fe40000000000 */
[----:B------:R-:W-:Y:S01]  /*0e70*/  @!P1 IMAD.IADD R8, R7, 0x1, R8 ;  /* 0x0000000107089824 */ /* 0x000fe200078e0208 */
[----:B------:R-:W0:Y:S02]  /*0e80*/  SHFL.DOWN PT, R3, R4, 0x4, R5 ;  /* 0x0880000004037989 */ /* 0x000e2400000e0005 */
        /* <DEDUP_REMOVED lines=21> */
[----:B------:R-:W0:Y:S04]  /*0fe0*/  LDS.128 R4, [UR4+0x10] ;  /* 0x00001004ff047984 */ /* 0x000e280008000c00 */
[----:B------:R-:W1:Y:S04]  /*0ff0*/  LDS R2, [UR4+0xc] ;  /* 0x00000c04ff027984 */ /* 0x000e680008000800 */
[----:B----4-:R-:W2:Y:S01]  /*1000*/  LDS.64 R8, [UR4+0x20] ;  /* 0x00002004ff087984 */ /* 0x010ea20008000a00 */
        /* <DEDUP_REMOVED lines=16> */
.L_x_727:
[----:B------:R-:W0:Y:S01]  /*1110*/  S2R R0, SR_TID.X ;  /* 0x0000000000007919 */ /* 0x000e220000002100 */
[----:B------:R-:W1:Y:S01]  /*1120*/  LDC.64 R22, c[0x0][0x380] ;  /* 0x0000e000ff167b82 */ /* 0x000e620000000a00 */
[----:B0-----:R-:W-:-:S04]  /*1130*/  IMAD.SHL.U32 R4, R0, 0x4, RZ ;  /* 0x0000000400047824 */ /* 0x001fc800078e00ff */
[----:B------:R-:W-:-:S04]  /*1140*/  VIADD R5, R4, UR4 ;  /* 0x0000000404057c36 */ /* 0x000fc80008000000 */
[----:B-1----:R-:W-:-:S05]  /*1150*/  IMAD.WIDE.U32 R22, R5, 0x4, R22 ;  /* 0x0000000405167825 */ /* 0x002fca00078e0016 */
[----:B------:R-:W2:Y:S04]  /*1160*/  LDG.E.128.CONSTANT R4, desc[UR12][R22.64] ;  /* 0x0000000c16047981 */ /* 0x000ea8000c1e9d00 */
[----:B------:R-:W3:Y:S04]  /*1170*/  LDG.E.128.CONSTANT R8, desc[UR12][R22.64+0x1000] ;  /* 0x0010000c16087981 */ /* 0x000ee8000c1e9d00 */
[----:B------:R-:W4:Y:S04]  /*1180*/  LDG.E.128.CONSTANT R12, desc[UR12][R22.64+0x2000] ;  /* 0x0020000c160c7981 */ /* 0x000f28000c1e9d00 */
[----:B------:R-:W5:Y:S01]  /*1190*/  LDG.E.128.CONSTANT R16, desc[UR12][R22.64+0x3000] ;  /* 0x0030000c16107981 */ /* 0x000f62000c1e9d00 */
[----:B------:R-:W-:-:S04]  /*11a0*/  ISETP.GE.U32.AND P0, PT, R21, UR5, PT ;  /* 0x0000000515007c0c */ /* 0x000fc8000bf06070 */
[----:B------:R-:W-:Y:S02]  /*11b0*/  ISETP.GE.U32.AND.EX P0, PT, R20, UR6, PT, P0 ;  /* 0x0000000614007c0c */ /* 0x000fe4000bf06100 */
        /* <DEDUP_REMOVED lines=9> */
[----:B------:R-:W-:Y:S01]  /*1250*/  UIADD3 UR7, UP0, UPT, UR5, UR4, URZ ;  /* 0x0000000405077290 */ /* 0x000fe2000ff1e0ff */
[----:B------:R-:W-:Y:S01]  /*1260*/  IADD3 R26, P2, PT, R2, -0x1000, RZ ;  /* 0xfffff000021a7810 */ /* 0x000fe20007f5e0ff */
[----:B------:R-:W0:Y:S03]  /*1270*/  LDCU UR11, c[0x0][0x384] ;  /* 0x00007080ff0b77ac */ /* 0x000e260008000800 */
[----:B------:R-:W-:Y:S01]  /*1280*/  IADD3.X R22, PT, PT, R3, -0x1, RZ, P2, !PT ;  /* 0xffffffff03167810 */ /* 0x000fe200017fe4ff */
[----:B------:R-:W-:Y:S01]  /*1290*/  UIADD3.X UR6, UPT, UPT, URZ, UR6, URZ, UP0, !UPT ;  /* 0x00000006ff067290 */ /* 0x000fe200087fe4ff */
[----:B------:R-:W-:Y:S01]  /*12a0*/  ISETP.LT.U32.AND P0, PT, R26, UR7, PT ;  /* 0x000000071a007c0c */ /* 0x000fe2000bf01070 */
[----:B------:R-:W-:Y:S01]  /*12b0*/  UMOV UR4, URZ ;  /* 0x000000ff00047c82 */ /* 0x000fe20008000000 */
[----:B------:R-:W-:Y:S01]  /*12c0*/  IADD3 R23, P1, PT, R0, UR7, RZ ;  /* 0x0000000700177c10 */ /* 0x000fe2000ff3e0ff */
[----:B------:R-:W-:-:S02]  /*12d0*/  UMOV UR8, UR7 ;  /* 0x0000000700087c82 */ /* 0x000fc40008000000 */
[----:B------:R-:W-:Y:S01]  /*12e0*/  IMAD.U32 R5, RZ, RZ, UR6 ;  /* 0x00000006ff057e24 */ /* 0x000fe2000f8e00ff */
[----:B------:R-:W-:Y:S01]  /*12f0*/  LEA R20, P2, R23, UR10, 0x2 ;  /* 0x0000000a17147c11 */ /* 0x000fe2000f8410ff */
[----:B------:R-:W-:Y:S01]  /*1300*/  IMAD.X R4, RZ, RZ, UR6, P1 ;  /* 0x00000006ff047e24 */ /* 0x000fe200088e06ff */
[----:B------:R-:W-:Y:S02]  /*1310*/  UMOV UR9, UR6 ;  /* 0x0000000600097c82 */ /* 0x000fe40008000000 */
[----:B------:R-:W-:Y:S02]  /*1320*/  ISETP.GT.U32.AND.EX P0, PT, R5, R22, PT, P0 ;  /* 0x000000160500720c */ /* 0x000fe40003f04100 */
[----:B0-----:R-:W-:-:S11]  /*1330*/  LEA.HI.X R23, R23, UR11, R4, 0x2, P2 ;  /* 0x0000000b17177c11 */ /* 0x001fd600090f1404 */
[----:B------:R-:W-:Y:S05]  /*1340*/  @P0 BRA `(.L_x_743) ;  /* 0x00000000009c0947 */ /* 0x000fea0003800000 */
[----:B------:R-:W0:Y:S01]  /*1350*/  LDC.64 R2, c[0x0][0x3b8] ;  /* 0x0000ee00ff027b82 */ /* 0x000e220000000a00 */
[----:B------:R-:W1:Y:S01]  /*1360*/  LDCU.64 UR10, c[0x0][0x380] ;  /* 0x00007000ff0a77ac */ /* 0x000e620008000a00 */
[----:B------:R-:W-:Y:S01]  /*1370*/  NOP ;  /* 0x0000000000007918 */ /* 0x000fe20000000000 */
.L_x_744:
[----:B------:R-:W-:-:S05]  /*1380*/  IMAD.SHL.U32 R4, R0, 0x4, RZ ;  /* 0x0000000400047824 */ /* 0x000fca00078e00ff */
[----:B------:R-:W-:-:S05]  /*1390*/  IADD3 R4, P0, PT, R4, UR7, RZ ;  /* 0x0000000704047c10 */ /* 0x000fca000ff1e0ff */
[----:B------:R-:W-:Y:S01]  /*13a0*/  IMAD.X R5, RZ, RZ, UR6, P0 ;  /* 0x00000006ff057e24 */ /* 0x000fe200080e06ff */
[----:B-1----:R-:W-:-:S04]  /*13b0*/  LEA R24, P0, R4, UR10, 0x2 ;  /* 0x0000000a04187c11 */ /* 0x002fc8000f8010ff */
[----:B------:R-:W-:-:S05]  /*13c0*/  LEA.HI.X R25, R4, UR11, R5, 0x2, P0 ;  /* 0x0000000b04197c11 */ /* 0x000fca00080f1405 */
[----:B------:R-:W2:Y:S04]  /*13d0*/  LDG.E.128.CONSTANT R16, desc[UR12][R24.64] ;  /* 0x0000000c18107981 */ /* 0x000ea8000c1e9d00 */
[----:B------:R-:W3:Y:S04]  /*13e0*/  LDG.E.128.CONSTANT R4, desc[UR12][R24.64+0x1000] ;  /* 0x0010000c18047981 */ /* 0x000ee8000c1e9d00 */
[----:B------:R-:W4:Y:S04]  /*13f0*/  LDG.E.128.CONSTANT R8, desc[UR12][R24.64+0x2000] ;  /* 0x0020000c18087981 */ /* 0x000f28000c1e9d00 */
[----:B------:R-:W5:Y:S01]  /*1400*/  LDG.E.128.CONSTANT R12, desc[UR12][R24.64+0x3000] ;  /* 0x0030000c180c7981 */ /* 0x000f62000c1e9d00 */
[----:B------:R-:W-:-:S02]  /*1410*/  USHF.R.S32.HI UR14, URZ, 0x1f, UR5 ;  /* 0x0000001fff0e7899 */ /* 0x000fc40008011405 */
[----:B------:R-:W-:Y:S02]  /*1420*/  UIADD3 UR8, UP0, UPT, UR5, UR8, URZ ;  /* 0x0000000805087290 */ /* 0x000fe4000ff1e0ff */
[----:B------:R-:W-:Y:S02]  /*1430*/  USHF.L.U64.HI UR16, UR5, 0x2, UR14 ;  /* 0x0000000205107899 */ /* 0x000fe4000801020e */
[----:B------:R-:W-:Y:S01]  /*1440*/  UIADD3.X UR9, UPT, UPT, UR14, UR9, URZ, UP0, !UPT ;  /* 0x000000090e097290 */ /* 0x000fe200087fe4ff */
[----:B--2---:R-:W-:-:S04]  /*1450*/  IADD3 R17, PT, PT, R17, R16, R21 ;  /* 0x0000001011117210 */ /* 0x004fc80007ffe015 */
[----:B------:R-:W-:-:S04]  /*1460*/  IADD3 R17, PT, PT, R19, R18, R17 ;  /* 0x0000001213117210 */ /* 0x000fc80007ffe011 */
[----:B---3--:R-:W-:Y:S01]  /*1470*/  IADD3 R17, PT, PT, R5, R4, R17 ;  /* 0x0000000405117210 */ /* 0x008fe20007ffe011 */
[----:B------:R-:W-:Y:S01]  /*1480*/  IMAD.U32 R5, RZ, RZ, UR5 ;  /* 0x00000005ff057e24 */ /* 0x000fe2000f8e00ff */
[----:B0-----:R-:W-:Y:S02]  /*1490*/  IADD3 R4, P1, PT, R2, -UR7, RZ ;  /* 0x8000000702047c10 */ /* 0x001fe4000ff3e0ff */
[----:B------:R-:W-:Y:S02]  /*14a0*/  IADD3 R17, PT, PT, R7, R6, R17 ;  /* 0x0000000607117210 */ /* 0x000fe40007ffe011 */
[----:B------:R-:W-:Y:S02]  /*14b0*/  ISETP.GE.U32.AND P0, PT, R4, UR5, PT ;  /* 0x0000000504007c0c */ /* 0x000fe4000bf06070 */
[----:B------:R-:W-:Y:S02]  /*14c0*/  IADD3.X R4, PT, PT, R3, ~UR6, RZ, P1, !PT ;  /* 0x8000000603047c10 */ /* 0x000fe40008ffe4ff */
[----:B----4-:R-:W-:-:S02]  /*14d0*/  IADD3 R17, PT, PT, R9, R8, R17 ;  /* 0x0000000809117210 */ /* 0x010fc40007ffe011 */
[----:B------:R-:W-:Y:S02]  /*14e0*/  ISETP.GE.U32.AND.EX P0, PT, R4, UR14, PT, P0 ;  /* 0x0000000e04007c0c */ /* 0x000fe4000bf06100 */
[----:B------:R-:W-:Y:S02]  /*14f0*/  IADD3 R17, PT, PT, R11, R10, R17 ;  /* 0x0000000a0b117210 */ /* 0x000fe40007ffe011 */
[----:B------:R-:W-:Y:S02]  /*1500*/  LEA R20, P1, R5, R20, 0x2 ;  /* 0x0000001405147211 */ /* 0x000fe400078210ff */
[----:B-----5:R-:W-:Y:S02]  /*1510*/  IADD3 R17, PT, PT, R13, R12, R17 ;  /* 0x0000000c0d117210 */ /* 0x020fe40007ffe011 */
[----:B------:R-:W-:Y:S02]  /*1520*/  IADD3.X R23, PT, PT, R23, UR16, RZ, P1, !PT ;  /* 0x0000001017177c10 */ /* 0x000fe40008ffe4ff */
[----:B------:R-:W-:-:S03]  /*1530*/  IADD3 R21, PT, PT, R15, R14, R17 ;  /* 0x0000000e0f157210 */ /* 0x000fc60007ffe011 */
[----:B------:R-:W-:Y:S05]  /*1540*/  @!P0 BRA `(.L_x_742) ;  /* 0x0000000400dc8947 */ /* 0x000fea0003800000 */
[----:B------:R-:W-:Y:S02]  /*1550*/  UIADD3 UR7, UP0, UPT, UR5, UR7, URZ ;  /* 0x0000000705077290 */ /* 0x000fe4000ff1e0ff */
[----:B------:R-:W-:Y:S02]  /*1560*/  UIADD3 UR4, UPT, UPT, UR4, 0x1, URZ ;  /* 0x0000000104047890 */ /* 0x000fe4000fffe0ff */
[----:B------:R-:W-:Y:S02]  /*1570*/  UIADD3.X UR6, UPT, UPT, UR14, UR6, URZ, UP0, !UPT ;  /* 0x000000060e067290 */ /* 0x000fe400087fe4ff */
[----:B------:R-:W-:-:S04]  /*1580*/  ISETP.LT.U32.AND P0, PT, R26, UR7, PT ;  /* 0x000000071a007c0c */ /* 0x000fc8000bf01070 */
[----:B------:R-:W-:-:S05]  /*1590*/  IMAD.U32 R5, RZ, RZ, UR6 ;  /* 0x00000006ff057e24 */ /* 0x000fca000f8e00ff */
[----:B------:R-:W-:-:S13]  /*15a0*/  ISETP.GT.U32.AND.EX P0, PT, R5, R22, PT, P0 ;  /* 0x000000160500720c */ /* 0x000fda0003f04100 */
[----:B------:R-:W-:Y:S05]  /*15b0*/  @!P0 BRA `(.L_x_744) ;  /* 0xfffffffc00708947 */ /* 0x000fea000383ffff */
.L_x_743:
[----:B------:R-:W-:Y:S01]  /*15c0*/  IMAD.U32 R4, RZ, RZ, UR6 ;  /* 0x00000006ff047e24 */ /* 0x000fe2000f8e00ff */
[----:B------:R-:W-:-:S04]  /*15d0*/  ISETP.LE.U32.AND P0, PT, R2, UR7, PT ;  /* 0x0000000702007c0c */ /* 0x000fc8000bf03070 */
[----:B------:R-:W-:-:S13]  /*15e0*/  ISETP.GE.U32.AND.EX P0, PT, R4, R3, PT, P0 ;  /* 0x000000030400720c */ /* 0x000fda0003f06100 */
[----:B------:R-:W-:Y:S05]  /*15f0*/  @P0 BRA `(.L_x_742) ;  /* 0x0000000400b00947 */ /* 0x000fea0003800000 */
[----:B------:R-:W-:Y:S01]  /*1600*/  VIADD R5, R2, -UR7 ;  /* 0x8000000702057c36 */ /* 0x000fe20008000000 */
[----:B------:R-:W-:Y:S04]  /*1610*/  BSSY.RECONVERGENT B1, `(.L_x_742) ;  /* 0x000006a000017945 */ /* 0x000fe80003800200 */
[----:B------:R-:W-:-:S13]  /*1620*/  ISETP.GE.AND P0, PT, R0, R5, PT ;  /* 0x000000050000720c */ /* 0x000fda0003f06270 */
[----:B------:R-:W-:Y:S05]  /*1630*/  @P0 BRA `(.L_x_745) ;  /* 0x00000004009c0947 */ /* 0x000fea0003800000 */
[----:B------:R-:W0:Y:S01]  /*1640*/  LDC R7, c[0x0][0x3c0] ;  /* 0x0000f000ff077b82 */ /* 0x000e220000000800 */
[----:B------:R-:W-:Y:S01]  /*1650*/  LOP3.LUT R3, RZ, R0, RZ, 0x33, !PT ;  /* 0x00000000ff037212 */ /* 0x000fe200078e33ff */
[----:B------:R-:W-:Y:S01]  /*1660*/  USHF.L.U32 UR6, UR15, 0xc, URZ ;  /* 0x0000000c0f067899 */ /* 0x000fe200080006ff */
[----:B------:R-:W-:Y:S03]  /*1670*/  BSSY.RECONVERGENT B2, `(.L_x_746) ;  /* 0x0000019000027945 */ /* 0x000fe60003800200 */
[----:B------:R-:W-:Y:S02]  /*1680*/  IMAD.IADD R3, R3, 0x1, R2 ;  /* 0x0000000103037824 */ /* 0x000fe400078e0202 */
[----:B------:R-:W-:-:S03]  /*1690*/  IMAD.U32 R2, RZ, RZ, UR6 ;  /* 0x00000006ff027e24 */ /* 0x000fc6000f8e00ff */
[C---:B------:R-:W-:Y:S02]  /*16a0*/  LOP3.LUT R4, R3.reuse, 0x300, RZ, 0xc0, !PT ;  /* 0x0000030003047812 */ /* 0x040fe400078ec0ff */
[C---:B------:R-:W-:Y:S02]  /*16b0*/  IADD3 R2, PT, PT, R3.reuse, -UR5, -R2 ;  /* 0x8000000503027c10 */ /* 0x040fe4000fffe802 */
[----:B------:R-:W-:Y:S01]  /*16c0*/  ISETP.NE.AND P0, PT, R4, 0x300, PT ;  /* 0x000003000400780c */ /* 0x000fe20003f05270 */
[----:B------:R-:W-:Y:S01]  /*16d0*/  IMAD.MOV.U32 R4, RZ, RZ, R0 ;  /* 0x000000ffff047224 */ /* 0x000fe200078e0000 */
[----:B------:R-:W-:Y:S01]  /*16e0*/  LEA.HI R3, R3, 0x1, RZ, 0x18 ;  /* 0x0000000103037811 */ /* 0x000fe200078fc0ff */
[----:B0-----:R-:W-:-:S04]  /*16f0*/  IMAD R7, R7, UR4, RZ ;  /* 0x0000000407077c24 */ /* 0x001fc8000f8e02ff */
[----:B------:R-:W-:-:S05]  /*1700*/  IMAD R2, R7, -0x1000, R2 ;  /* 0xfffff00007027824 */ /* 0x000fca00078e0202 */
[----:B------:R-:W-:Y:S01]  /*1710*/  ISETP.GE.U32.AND P1, PT, R2, 0x300, PT ;  /* 0x000003000200780c */ /* 0x000fe20003f26070 */
[----:B------:R-:W-:-:S12]  /*1720*/  @!P0 BRA `(.L_x_747) ;  /* 0x0000000000348947 */ /* 0x000fd80003800000 */
[----:B------:R-:W-:Y:S01]  /*1730*/  LOP3.LUT R3, R3, 0x3, RZ, 0xc0, !PT ;  /* 0x0000000303037812 */ /* 0x000fe200078ec0ff */
[----:B------:R-:W-:-:S04]  /*1740*/  IMAD.MOV.U32 R4, RZ, RZ, R0 ;  /* 0x000000ffff047224 */ /* 0x000fc800078e0000 */
[----:B------:R-:W-:-:S07]  /*1750*/  IMAD.MOV R6, RZ, RZ, -R3 ;  /* 0x000000ffff067224 */ /* 0x000fce00078e0a03 */
.L_x_748:
        /* <DEDUP_REMOVED lines=8> */
[----:B--2---:R-:W-:-:S10]  /*17e0*/  IMAD.IADD R21, R2, 0x1, R21 ;  /* 0x0000000102157824 */ /* 0x004fd400078e0215 */
[----:B------:R-:W-:Y:S05]  /*17f0*/  @P0 BRA `(.L_x_748) ;  /* 0xfffffffc00d80947 */ /* 0x000fea000383ffff */
.L_x_747:
[----:B------:R-:W-:Y:S05]  /*1800*/  BSYNC.RECONVERGENT B2 ;  /* 0x0000000000027941 */ /* 0x000fea0003800200 */
.L_x_746:
[----:B------:R-:W-:Y:S05]  /*1810*/  @!P1 BRA `(.L_x_745) ;  /* 0x0000000400249947 */ /* 0x000fea0003800000 */
[----:B------:R-:W-:Y:S01]  /*1820*/  IMAD.IADD R7, R5, 0x1, -R4 ;  /* 0x0000000105077824 */ /* 0x000fe200078e0a04 */
[----:B------:R-:W-:Y:S01]  /*1830*/  IADD3 R3, P0, PT, R4, UR8, RZ ;  /* 0x0000000804037c10 */ /* 0x000fe2000ff1e0ff */
[----:B------:R-:W-:Y:S03]  /*1840*/  BSSY.RECONVERGENT B2, `(.L_x_749) ;  /* 0x0000027000027945 */ /* 0x000fe60003800200 */
[----:B------:R-:W-:Y:S01]  /*1850*/  ISETP.GT.AND P1, PT, R7, 0xc00, PT ;  /* 0x00000c000700780c */ /* 0x000fe20003f24270 */
[----:B------:R-:W-:Y:S01]  /*1860*/  IMAD.X R6, RZ, RZ, UR9, P0 ;  /* 0x00000009ff067e24 */ /* 0x000fe200080e06ff */
[----:B------:R-:W-:-:S04]  /*1870*/  LEA R2, P0, R3, UR10, 0x2 ;  /* 0x0000000a03027c11 */ /* 0x000fc8000f8010ff */
[----:B------:R-:W-:Y:S02]  /*1880*/  LEA.HI.X R3, R3, UR11, R6, 0x2, P0 ;  /* 0x0000000b03037c11 */ /* 0x000fe400080f1406 */
[----:B------:R-:W-:-:S05]  /*1890*/  PLOP3.LUT P0, PT, PT, PT, PT, 0x80, 0x8 ;  /* 0x000000000008781c */ /* 0x000fca0003f0f070 */
[----:B------:R-:W-:Y:S08]  /*18a0*/  @!P1 BRA `(.L_x_750) ;  /* 0x0000000000809947 */ /* 0x000ff00003800000 */
[----:B------:R-:W-:Y:S01]  /*18b0*/  PLOP3.LUT P0, PT, PT, PT, PT, 0x8, 0x80 ;  /* 0x000000000080781c */ /* 0x000fe20003f0e170 */
[----:B------:R-:W-:-:S12]  /*18c0*/  VIADD R7, R5, 0xfffff400 ;  /* 0xfffff40005077836 */ /* 0x000fd80000000000 */
.L_x_751:
        /* <DEDUP_REMOVED lines=15> */
[----:B------:R0:W5:Y:S01]  /*19c0*/  LDG.E.CONSTANT R6, desc[UR12][R2.64+0x3c00] ;  /* 0x003c000c02067981 */ /* 0x000162000c1e9900 */
[----:B------:R-:W-:-:S05]  /*19d0*/  VIADD R4, R4, 0x1000 ;  /* 0x0000100004047836 */ /* 0x000fca0000000000 */
[----:B------:R-:W-:Y:S02]  /*19e0*/  ISETP.GE.AND P1, PT, R4, R7, PT ;  /* 0x000000070400720c */ /* 0x000fe40003f26270 */
[----:B--2---:R-:W-:Y:S02]  /*19f0*/  IADD3 R10, PT, PT, R12, R10, R21 ;  /* 0x0000000a0c0a7210 */ /* 0x004fe40007ffe015 */
[----:B------:R-:W-:-:S05]  /*1a00*/  IADD3 R12, P2, PT, R2, 0x4000, RZ ;  /* 0x00004000020c7810 */ /* 0x000fca0007f5e0ff */
[----:B0-----:R-:W-:Y:S01]  /*1a10*/  IMAD.X R3, RZ, RZ, R3, P2 ;  /* 0x000000ffff037224 */ /* 0x001fe200010e0603 */
[----:B---3--:R-:W-:Y:S01]  /*1a20*/  IADD3 R10, PT, PT, R14, R13, R10 ;  /* 0x0000000d0e0a7210 */ /* 0x008fe20007ffe00a */
[----:B------:R-:W-:-:S03]  /*1a30*/  IMAD.MOV.U32 R2, RZ, RZ, R12 ;  /* 0x000000ffff027224 */ /* 0x000fc600078e000c */
[----:B----4-:R-:W-:-:S04]  /*1a40*/  IADD3 R10, PT, PT, R16, R15, R10 ;  /* 0x0000000f100a7210 */ /* 0x010fc80007ffe00a */
[----:B-----5:R-:W-:-:S04]  /*1a50*/  IADD3 R10, PT, PT, R18, R17, R10 ;  /* 0x00000011120a7210 */ /* 0x020fc80007ffe00a */
[----:B------:R-:W-:-:S04]  /*1a60*/  IADD3 R10, PT, PT, R20, R19, R10 ;  /* 0x00000013140a7210 */ /* 0x000fc80007ffe00a */
[----:B------:R-:W-:-:S04]  /*1a70*/  IADD3 R10, PT, PT, R22, R23, R10 ;  /* 0x00000017160a7210 */ /* 0x000fc80007ffe00a */
[----:B------:R-:W-:-:S04]  /*1a80*/  IADD3 R8, PT, PT, R8, R11, R10 ;  /* 0x0000000b08087210 */ /* 0x000fc80007ffe00a */
[----:B------:R-:W-:Y:S01]  /*1a90*/  IADD3 R21, PT, PT, R6, R9, R8 ;  /* 0x0000000906157210 */ /* 0x000fe20007ffe008 */
[----:B------:R-:W-:Y:S06]  /*1aa0*/  @!P1 BRA `(.L_x_751) ;  /* 0xfffffffc00889947 */ /* 0x000fec000383ffff */
.L_x_750:
[----:B------:R-:W-:Y:S05]  /*1ab0*/  BSYNC.RECONVERGENT B2 ;  /* 0x0000000000027941 */ /* 0x000fea0003800200 */
.L_x_749:
[----:B------:R-:W-:Y:S01]  /*1ac0*/  IMAD.IADD R6, R5, 0x1, -R4 ;  /* 0x0000000105067824 */ /* 0x000fe200078e0a04 */
[----:B------:R-:W-:Y:S04]  /*1ad0*/  BSSY.RECONVERGENT B2, `(.L_x_752) ;  /* 0x0000015000027945 */ /* 0x000fe80003800200 */
[----:B------:R-:W-:-:S13]  /*1ae0*/  ISETP.GT.AND P1, PT, R6, 0x400, PT ;  /* 0x000004000600780c */ /* 0x000fda0003f24270 */
[----:B------:R-:W-:Y:S05]  /*1af0*/  @!P1 BRA `(.L_x_753) ;  /* 0x0000000000489947 */ /* 0x000fea0003800000 */
[----:B------:R-:W2:Y:S04]  /*1b00*/  LDG.E.CONSTANT R6, desc[UR12][R2.64] ;  /* 0x0000000c02067981 */ /* 0x000ea8000c1e9900 */
[----:B------:R-:W2:Y:S04]  /*1b10*/  LDG.E.CONSTANT R7, desc[UR12][R2.64+0x400] ;  /* 0x0004000c02077981 */ /* 0x000ea8000c1e9900 */
[----:B------:R-:W3:Y:S04]  /*1b20*/  LDG.E.CONSTANT R9, desc[UR12][R2.64+0x800] ;  /* 0x0008000c02097981 */ /* 0x000ee8000c1e9900 */
[----:B------:R-:W3:Y:S04]  /*1b30*/  LDG.E.CONSTANT R8, desc[UR12][R2.64+0xc00] ;  /* 0x000c000c02087981 */ /* 0x000ee8000c1e9900 */
[----:B------:R-:W4:Y:S04]  /*1b40*/  LDG.E.CONSTANT R11, desc[UR12][R2.64+0x1000] ;  /* 0x0010000c020b7981 */ /* 0x000f28000c1e9900 */
[----:B------:R-:W4:Y:S04]  /*1b50*/  LDG.E.CONSTANT R10, desc[UR12][R2.64+0x1400] ;  /* 0x0014000c020a7981 */ /* 0x000f28000c1e9900 */
[----:B------:R-:W5:Y:S04]  /*1b60*/  LDG.E.CONSTANT R13, desc[UR12][R2.64+0x1800] ;  /* 0x0018000c020d7981 */ /* 0x000f68000c1e9900 */
[----:B------:R0:W5:Y:S01]  /*1b70*/  LDG.E.CONSTANT R12, desc[UR12][R2.64+0x1c00] ;  /* 0x001c000c020c7981 */ /* 0x000162000c1e9900 */
[----:B------:R-:W-:Y:S01]  /*1b80*/  PLOP3.LUT P0, PT, PT, PT, PT, 0x8, 0x80 ;  /* 0x000000000080781c */ /* 0x000fe20003f0e170 */
[----:B------:R-:W-:Y:S01]  /*1b90*/  VIADD R4, R4, 0x800 ;  /* 0x0000080004047836 */ /* 0x000fe20000000000 */
[----:B--2---:R-:W-:-:S02]  /*1ba0*/  IADD3 R6, PT, PT, R7, R6, R21 ;  /* 0x0000000607067210 */ /* 0x004fc40007ffe015 */
[----:B------:R-:W-:-:S05]  /*1bb0*/  IADD3 R7, P1, PT, R2, 0x2000, RZ ;  /* 0x0000200002077810 */ /* 0x000fca0007f3e0ff */
[----:B0-----:R-:W-:Y:S01]  /*1bc0*/  IMAD.MOV.U32 R2, RZ, RZ, R7 ;  /* 0x000000ffff027224 */ /* 0x001fe200078e0007 */
[----:B---3--:R-:W-:Y:S01]  /*1bd0*/  IADD3 R6, PT, PT, R8, R9, R6 ;  /* 0x0000000908067210 */ /* 0x008fe20007ffe006 */
[----:B------:R-:W-:-:S04]  /*1be0*/  IMAD.X R8, RZ, RZ, R3, P1 ;  /* 0x000000ffff087224 */ /* 0x000fc800008e0603 */
[----:B------:R-:W-:Y:S01]  /*1bf0*/  IMAD.MOV.U32 R3, RZ, RZ, R8 ;  /* 0x000000ffff037224 */ /* 0x000fe200078e0008 */
[----:B----4-:R-:W-:-:S04]  /*1c00*/  IADD3 R6, PT, PT, R10, R11, R6 ;  /* 0x0000000b0a067210 */ /* 0x010fc80007ffe006 */
[----:B-----5:R-:W-:-:S07]  /*1c10*/  IADD3 R21, PT, PT, R12, R13, R6 ;  /* 0x0000000d0c157210 */ /* 0x020fce0007ffe006 */
.L_x_753:
[----:B------:R-:W-:Y:S05]  /*1c20*/  BSYNC.RECONVERGENT B2 ;  /* 0x0000000000027941 */ /* 0x000fea0003800200 */
.L_x_752:
[----:B------:R-:W-:-:S13]  /*1c30*/  ISETP.LT.OR P0, PT, R4, R5, P0 ;  /* 0x000000050400720c */ /* 0x000fda0000701670 */
[----:B------:R-:W-:Y:S05]  /*1c40*/  @!P0 BRA `(.L_x_745) ;  /* 0x0000000000188947 */ /* 0x000fea0003800000 */
[----:B------:R-:W2:Y:S04]  /*1c50*/  LDG.E.CONSTANT R4, desc[UR12][R2.64] ;  /* 0x0000000c02047981 */ /* 0x000ea8000c1e9900 */
[----:B------:R-:W2:Y:S04]  /*1c60*/  LDG.E.CONSTANT R5, desc[UR12][R2.64+0x400] ;  /* 0x0004000c02057981 */ /* 0x000ea8000c1e9900 */
[----:B------:R-:W3:Y:S04]  /*1c70*/  LDG.E.CONSTANT R7, desc[UR12][R2.64+0x800] ;  /* 0x0008000c02077981 */ /* 0x000ee8000c1e9900 */
[----:B------:R-:W3:Y:S01]  /*1c80*/  LDG.E.CONSTANT R6, desc[UR12][R2.64+0xc00] ;  /* 0x000c000c02067981 */ /* 0x000ee2000c1e9900 */
[----:B--2---:R-:W-:-:S04]  /*1c90*/  IADD3 R4, PT, PT, R5, R4, R21 ;  /* 0x0000000405047210 */ /* 0x004fc80007ffe015 */
[----:B---3--:R-:W-:-:S07]  /*1ca0*/  IADD3 R21, PT, PT, R6, R7, R4 ;  /* 0x0000000706157210 */ /* 0x008fce0007ffe004 */
.L_x_745:
[----:B------:R-:W-:Y:S05]  /*1cb0*/  BSYNC.RECONVERGENT B1 ;  /* 0x0000000000017941 */ /* 0x000fea0003800200 */
.L_x_742:
        /* <DEDUP_REMOVED lines=43> */
.L_x_726:
[----:B------:R-:W0:Y:S01]  /*1f70*/  LDCU.64 UR8, c[0x0][0x3b8] ;  /* 0x00007700ff0877ac */ /* 0x000e220008000a00 */
[----:B------:R-:W-:Y:S01]  /*1f80*/  USHF.L.U32 UR6, UR15, 0xc, URZ ;  /* 0x0000000c0f067899 */ /* 0x000fe200080006ff */
        /* <DEDUP_REMOVED lines=20> */
.L_x_756:
[----:B------:R-:W-:Y:S05]  /*20d0*/  BSYNC.RECONVERGENT B1 ;  /* 0x0000000000017941 */ /* 0x000fea0003800200 */
.L_x_755:
        /* <DEDUP_REMOVED lines=19> */
.L_x_761:
        /* <DEDUP_REMOVED lines=10> */
.L_x_760:
[----:B------:R-:W-:Y:S05]  /*22b0*/  BSYNC.RECONVERGENT B2 ;  /* 0x0000000000027941 */ /* 0x000fea0003800200 */
.L_x_759:
        /* <DEDUP_REMOVED lines=8> */
.L_x_764:
        /* <DEDUP_REMOVED lines=46> */
.L_x_763:
[----:B------:R-:W-:Y:S05]  /*2620*/  BSYNC.RECONVERGENT B2 ;  /* 0x0000000000027941 */ /* 0x000fea0003800200 */
.L_x_762:
        /* <DEDUP_REMOVED lines=28> */
.L_x_766:
[----:B------:R-:W-:Y:S05]  /*27f0*/  BSYNC.RECONVERGENT B2 ;  /* 0x0000000000027941 */ /* 0x000fea0003800200 */
.L_x_765:
        /* <DEDUP_REMOVED lines=13> */
.L_x_758:
[----:B------:R-:W-:Y:S05]  /*28d0*/  BSYNC.RECONVERGENT B1 ;  /* 0x0000000000017941 */ /* 0x000fea0003800200 */
.L_x_757:
        /* <DEDUP_REMOVED lines=37> */
[----:B--2---:R-:W-:Y:S04]  /*2b30*/  LDS R0, [UR4+0xc] ;  /* 0x00000c04ff007984 */ /* 0x004fe80008000800 */
[----:B------:R-:W0:Y:S04]  /*2b40*/  LDS.128 R4, [UR4+0x10] ;  /* 0x00001004ff047984 */ /* 0x000e280008000c00 */
[----:B------:R-:W1:Y:S01]  /*2b50*/  LDS.64 R8, [UR4+0x20] ;  /* 0x00002004ff087984 */ /* 0x000e620008000a00 */
[----:B0-----:R-:W-:-:S04]  /*2b60*/  IADD3 R0, PT, PT, R4, R0, R3 ;  /* 0x0000000004007210 */ /* 0x001fc80007ffe003 */
[----:B------:R-:W-:-:S04]  /*2b70*/  IADD3 R0, PT, PT, R6, R0, R5 ;  /* 0x0000000006007210 */ /* 0x000fc80007ffe005 */
[----:B-1----:R-:W-:-:S05]  /*2b80*/  IADD3 R0, PT, PT, R8, R0, R7 ;  /* 0x0000000008007210 */ /* 0x002fca0007ffe007 */
[----:B------:R-:W-:Y:S01]  /*2b90*/  IMAD.IADD R3, R0, 0x1, R9 ;  /* 0x0000000100037824 */ /* 0x000fe200078e0209 */
[----:B------:R-:W-:Y:S06]  /*2ba0*/  BRA `(.L_x_741) ;  /* 0x00000014000c7947 */ /* 0x000fec0003800000 */
.L_x_767:
        /* <DEDUP_REMOVED lines=16> */
[C---:B------:R-:W-:Y:S02]  /*2cb0*/  VIADD R8, R6.reuse, 0x8 ;  /* 0x0000000806087836 */ /* 0x040fe40000000000 */
[----:B------:R-:W-:Y:S01]  /*2cc0*/  VIADD R6, R6, 0x10 ;  /* 0x0000001006067836 */ /* 0x000fe20000000000 */
[----:B------:R-:W1:Y:S02]  /*2cd0*/  SHFL.DOWN PT, R2, R3, 0x2, R7 ;  /* 0x0840000003027989 */ /* 0x000e6400000e0007 */
[----:B-1----:R-:W-:Y:S02]  /*2ce0*/  SEL R2, R2, RZ, !P0 ;  /* 0x000000ff02027207 */ /* 0x002fe40004000000 */
[----:B------:R-:W-:-:S03]  /*2cf0*/  ISETP.GT.AND P0, PT, R10, R7, PT ;  /* 0x000000070a00720c */ /* 0x000fc60003f04270 */
[----:B------:R-:W-:Y:S01]  /*2d00*/  IMAD.IADD R2, R3, 0x1, R2 ;  /* 0x0000000103027824 */ /* 0x000fe200078e0202 */
[----:B------:R-:W-:-:S04]  /*2d10*/  @!P1 SHF.R.U32.HI R3, RZ, 0x3, R9 ;  /* 0x00000003ff039819 */ /* 0x000fc80000011609 */
[----:B------:R-:W1:Y:S02]  /*2d20*/  SHFL.DOWN PT, R4, R2, 0x4, R7 ;  /* 0x0880000002047989 */ /* 0x000e6400000e0007 */
[----:B-1----:R-:W-:Y:S02]  /*2d30*/  SEL R5, R4, RZ, !P0 ;  /* 0x000000ff04057207 */ /* 0x002fe40004000000 */
[----:B------:R-:W-:Y:S02]  /*2d40*/  ISETP.GT.AND P0, PT, R8, R7, PT ;  /* 0x000000070800720c */ /* 0x000fe40003f04270 */
[----:B------:R-:W-:Y:S01]  /*2d50*/  @!P1 MOV R8, 0x400 ;  /* 0x0000040000089802 */ /* 0x000fe20000000f00 */
[----:B------:R-:W-:-:S03]  /*2d60*/  IMAD.IADD R5, R2, 0x1, R5 ;  /* 0x0000000102057824 */ /* 0x000fc600078e0205 */
[----:B0-----:R-:W-:Y:S02]  /*2d70*/  @!P1 LEA R8, R11, R8, 0x18 ;  /* 0x000000080b089211 */ /* 0x001fe400078ec0ff */
[----:B------:R-:W0:Y:S02]  /*2d80*/  SHFL.DOWN PT, R4, R5, 0x8, R7 ;  /* 0x0900000005047989 */ /* 0x000e2400000e0007 */
[----:B0-----:R-:W-:Y:S02]  /*2d90*/  SEL R4, R4, RZ, !P0 ;  /* 0x000000ff04047207 */ /* 0x001fe40004000000 */
[----:B------:R-:W-:-:S03]  /*2da0*/  ISETP.GT.AND P0, PT, R6, R7, PT ;  /* 0x000000070600720c */ /* 0x000fc60003f04270 */
[----:B------:R-:W-:Y:S01]  /*2db0*/  IMAD.IADD R4, R5, 0x1, R4 ;  /* 0x0000000105047824 */ /* 0x000fe200078e0204 */
[----:B------:R-:W-:-:S04]  /*2dc0*/  @!P1 LOP3.LUT R5, R3, 0x7c, RZ, 0xc0, !PT ;  /* 0x0000007c03059812 */ /* 0x000fc800078ec0ff */
[----:B------:R-:W0:Y:S01]  /*2dd0*/  SHFL.DOWN PT, R2, R4, 0x10, R7 ;  /* 0x0a00000004027989 */ /* 0x000e2200000e0007 */
[----:B------:R-:W-:Y:S01]  /*2de0*/  @!P1 IMAD.IADD R8, R5, 0x1, R8 ;  /* 0x0000000105089824 */ /* 0x000fe200078e0208 */
        /* <DEDUP_REMOVED lines=13> */
[----:B------:R-:W2:Y:S04]  /*2ec0*/  LDS R2, [UR4+0xc] ;  /* 0x00000c04ff027984 */ /* 0x000ea80008000800 */
[----:B-1----:R-:W1:Y:S01]  /*2ed0*/  LDS.64 R8, [UR4+0x20] ;  /* 0x00002004ff087984 */ /* 0x002e620008000a00 */
[----:B0-----:R-:W-:Y:S02]  /*2ee0*/  SEL R4, R4, RZ, P2 ;  /* 0x000000ff04047207 */ /* 0x001fe40001000000 */
[----:B------:R-:W-:-:S02]  /*2ef0*/  ISETP.GT.AND P2, PT, R0, 0x60, PT ;  /* 0x000000600000780c */ /* 0x000fc40003f44270 */
[----:B--2---:R-:W-:Y:S02]  /*2f00*/  SEL R2, R2, RZ, P1 ;  /* 0x000000ff02027207 */ /* 0x004fe40000800000 */
        /* <DEDUP_REMOVED lines=8> */
[----:B-1----:R-:W-:Y:S02]  /*2f90*/  SEL R8, R8, RZ, P2 ;  /* 0x000000ff08087207 */ /* 0x002fe40001000000 */
[----:B------:R-:W-:Y:S02]  /*2fa0*/  SEL R9, R9, RZ, P3 ;  /* 0x000000ff09097207 */ /* 0x000fe40001800000 */
[----:B------:R-:W-:-:S05]  /*2fb0*/  IADD3 R2, PT, PT, R8, R2, R7 ;  /* 0x0000000208027210 */ /* 0x000fca0007ffe007 */
[----:B------:R-:W-:Y:S01]  /*2fc0*/  IMAD.IADD R3, R2, 0x1, R9 ;  /* 0x0000000102037824 */ /* 0x000fe200078e0209 */
[----:B------:R-:W-:Y:S06]  /*2fd0*/  BRA `(.L_x_741) ;  /* 0x0000001000007947 */ /* 0x000fec0003800000 */
.L_x_754:
[----:B------:R-:W0:Y:S01]  /*2fe0*/  S2R R0, SR_TID.X ;  /* 0x0000000000007919 */ /* 0x000e220000002100 */
[----:B------:R-:W1:Y:S01]  /*2ff0*/  LDC.64 R4, c[0x0][0x380] ;  /* 0x0000e000ff047b82 */ /* 0x000e620000000a00 */
[----:B0-----:R-:W-:-:S04]  /*3000*/  VIADD R7, R0, UR6 ;  /* 0x0000000600077c36 */ /* 0x001fc80008000000 */
[----:B-1----:R-:W-:-:S05]  /*3010*/  IMAD.WIDE.U32 R4, R7, 0x4, R4 ;  /* 0x0000000407047825 */ /* 0x002fca00078e0004 */
        /* <DEDUP_REMOVED lines=16> */
[----:B------:R-:W-:-:S02]  /*3120*/  USHF.R.S32.HI UR7, URZ, 0x1f, UR5 ;  /* 0x0000001fff077899 */ /* 0x000fc40008011405 */
[----:B------:R-:W-:-:S04]  /*3130*/  ISETP.GE.U32.AND P0, PT, R22, UR5, PT ;  /* 0x0000000516007c0c */ /* 0x000fc8000bf06070 */
[----:B------:R-:W-:Y:S02]  /*3140*/  ISETP.GE.U32.AND.EX P0, PT, R21, UR7, PT, P0 ;  /* 0x0000000715007c0c */ /* 0x000fe4000bf06100 */
[----:B--2---:R-:W-:-:S04]  /*3150*/  IADD3 R6, PT, PT, R7, R6, R23 ;  /* 0x0000000607067210 */ /* 0x004fc80007ffe017 */
[----:B---3--:R-:W-:-:S04]  /*3160*/  IADD3 R6, PT, PT, R9, R8, R6 ;  /* 0x0000000809067210 */ /* 0x008fc80007ffe006 */
[----:B----4-:R-:W-:-:S04]  /*3170*/  IADD3 R6, PT, PT, R11, R10, R6 ;  /* 0x0000000a0b067210 */ /* 0x010fc80007ffe006 */
[----:B-----5:R-:W-:-:S04]  /*3180*/  IADD3 R6, PT, PT, R13, R12, R6 ;  /* 0x0000000c0d067210 */ /* 0x020fc80007ffe006 */
[----:B------:R-:W-:-:S04]  /*3190*/  IADD3 R6, PT, PT, R15, R14, R6 ;  /* 0x0000000e0f067210 */ /* 0x000fc80007ffe006 */
[----:B------:R-:W-:-:S04]  /*31a0*/  IADD3 R6, PT, PT, R17, R16, R6 ;  /* 0x0000001011067210 */ /* 0x000fc80007ffe006 */
        /* <DEDUP_REMOVED lines=22> */
.L_x_770:
[----:B------:R-:W2:Y:S02]  /*3310*/  S2R R7, SR_TID.X ;  /* 0x0000000000077919 */ /* 0x000ea40000002100 */
[----:B--2---:R-:W-:-:S05]  /*3320*/  IADD3 R7, P0, PT, R7, UR6, RZ ;  /* 0x0000000607077c10 */ /* 0x004fca000ff1e0ff */
[----:B------:R-:W-:Y:S01]  /*3330*/  IMAD.X R8, RZ, RZ, UR7, P0 ;  /* 0x00000007ff087e24 */ /* 0x000fe200080e06ff */
[----:B-1----:R-:W-:-:S04]  /*3340*/  LEA R6, P0, R7, UR10, 0x2 ;  /* 0x0000000a07067c11 */ /* 0x002fc8000f8010ff */
[----:B------:R-:W-:-:S05]  /*3350*/  LEA.HI.X R7, R7, UR11, R8, 0x2, P0 ;  /* 0x0000000b07077c11 */ /* 0x000fca00080f1408 */
        /* <DEDUP_REMOVED lines=16> */
[----:B------:R-:W-:-:S02]  /*3460*/  USHF.R.S32.HI UR14, URZ, 0x1f, UR5 ;  /* 0x0000001fff0e7899 */ /* 0x000fc40008011405 */
[----:B------:R-:W-:-:S04]  /*3470*/  UIADD3 UR8, UP0, UPT, UR5, UR8, URZ ;  /* 0x0000000805087290 */ /* 0x000fc8000ff1e0ff */
[----:B------:R-:W-:Y:S01]  /*3480*/  UIADD3.X UR9, UPT, UPT, UR14, UR9, URZ, UP0, !UPT ;  /* 0x000000090e097290 */ /* 0x000fe200087fe4ff */
[----:B-1----:R-:W-:Y:S01]  /*3490*/  IMAD.U32 R6, RZ, RZ, UR5 ;  /* 0x00000005ff067e24 */ /* 0x002fe2000f8e00ff */
[----:B--2---:R-:W-:Y:S02]  /*34a0*/  IADD3 R17, PT, PT, R18, R17, R4 ;  /* 0x0000001112117210 */ /* 0x004fe40007ffe004 */
[----:B0-----:R-:W-:-:S04]  /*34b0*/  IADD3 R4, P1, PT, R2, -UR6, RZ ;  /* 0x8000000602047c10 */ /* 0x001fc8000ff3e0ff */
[----:B------:R-:W-:Y:S02]  /*34c0*/  ISETP.GE.U32.AND P0, PT, R4, UR5, PT ;  /* 0x0000000504007c0c */ /* 0x000fe4000bf06070 */
[----:B---3--:R-:W-:Y:S01]  /*34d0*/  IADD3 R17, PT, PT, R20, R19, R17 ;  /* 0x0000001314117210 */ /* 0x008fe20007ffe011 */
[----:B------:R-:W-:Y:S01]  /*34e0*/  IMAD.U32 R19, RZ, RZ, UR5 ;  /* 0x00000005ff137e24 */ /* 0x000fe2000f8e00ff */
[----:B------:R-:W-:-:S04]  /*34f0*/  IADD3.X R4, PT, PT, R3, ~UR7, RZ, P1, !PT ;  /* 0x8000000703047c10 */ /* 0x000fc80008ffe4ff */
[----:B------:R-:W-:Y:S01]  /*3500*/  ISETP.GE.U32.AND.EX P0, PT, R4, UR14, PT, P0 ;  /* 0x0000000e04007c0c */ /* 0x000fe2000bf06100 */
[----:B------:R-:W-:Y:S01]  /*3510*/  IMAD.U32 R4, RZ, RZ, UR14 ;  /* 0x0000000eff047e24 */ /* 0x000fe2000f8e00ff */
[----:B----4-:R-:W-:Y:S02]  /*3520*/  IADD3 R17, PT, PT, R22, R21, R17 ;  /* 0x0000001516117210 */ /* 0x010fe40007ffe011 */
[----:B------:R-:W-:-:S04]  /*3530*/  LEA R0, P1, R19, R0, 0x2 ;  /* 0x0000000013007211 */ /* 0x000fc800078210ff */
[----:B------:R-:W-:Y:S02]  /*3540*/  LEA.HI.X R5, R6, R5, R4, 0x2, P1 ;  /* 0x0000000506057211 */ /* 0x000fe400008f1404 */
[----:B-----5:R-:W-:-:S04]  /*3550*/  IADD3 R17, PT, PT, R24, R23, R17 ;  /* 0x0000001718117210 */ /* 0x020fc80007ffe011 */
[----:B------:R-:W-:-:S04]  /*3560*/  IADD3 R8, PT, PT, R11, R8, R17 ;  /* 0x000000080b087210 */ /* 0x000fc80007ffe011 */
[----:B------:R-:W-:-:S04]  /*3570*/  IADD3 R8, PT, PT, R13, R16, R8 ;  /* 0x000000100d087210 */ /* 0x000fc80007ffe008 */
[----:B------:R-:W-:-:S04]  /*3580*/  IADD3 R8, PT, PT, R9, R14, R8 ;  /* 0x0000000e09087210 */ /* 0x000fc80007ffe008 */
[----:B------:R-:W-:Y:S01]  /*3590*/  IADD3 R4, PT, PT, R15, R12, R8 ;  /* 0x0000000c0f047210 */ /* 0x000fe20007ffe008 */
[----:B------:R-:W-:Y:S06]  /*35a0*/  @!P0 BRA `(.L_x_768) ;  /* 0x0000000400e08947 */ /* 0x000fec0003800000 */
[----:B------:R-:W-:Y:S02]  /*35b0*/  UIADD3 UR6, UP0, UPT, UR5, UR6, URZ ;  /* 0x0000000605067290 */ /* 0x000fe4000ff1e0ff */
[----:B------:R-:W-:Y:S02]  /*35c0*/  UIADD3 UR4, UPT, UPT, UR4, 0x1, URZ ;  /* 0x0000000104047890 */ /* 0x000fe4000fffe0ff */
[----:B------:R-:W-:Y:S02]  /*35d0*/  UIADD3.X UR7, UPT, UPT, UR14, UR7, URZ, UP0, !UPT ;  /* 0x000000070e077290 */ /* 0x000fe400087fe4ff */
[----:B------:R-:W-:-:S04]  /*35e0*/  ISETP.LT.U32.AND P0, PT, R25, UR6, PT ;  /* 0x0000000619007c0c */ /* 0x000fc8000bf01070 */
[----:B------:R-:W-:-:S05]  /*35f0*/  IMAD.U32 R7, RZ, RZ, UR7 ;  /* 0x00000007ff077e24 */ /* 0x000fca000f8e00ff */
[----:B------:R-:W-:-:S13]  /*3600*/  ISETP.GT.U32.AND.EX P0, PT, R7, R10, PT, P0 ;  /* 0x0000000a0700720c */ /* 0x000fda0003f04100 */
[----:B------:R-:W-:Y:S05]  /*3610*/  @!P0 BRA `(.L_x_770) ;  /* 0xfffffffc003c8947 */ /* 0x000fea000383ffff */
.L_x_769:
[----:B------:R-:W-:Y:S01]  /*3620*/  IMAD.U32 R6, RZ, RZ, UR7 ;  /* 0x00000007ff067e24 */ /* 0x000fe2000f8e00ff */
[----:B------:R-:W-:-:S04]  /*3630*/  ISETP.LE.U32.AND P0, PT, R2, UR6, PT ;  /* 0x0000000602007c0c */ /* 0x000fc8000bf03070 */
[----:B------:R-:W-:-:S13]  /*3640*/  ISETP.GE.U32.AND.EX P0, PT, R6, R3, PT, P0 ;  /* 0x000000030600720c */ /* 0x000fda0003f06100 */
[----:B------:R-:W-:Y:S05]  /*3650*/  @P0 BRA `(.L_x_768) ;  /* 0x0000000400b40947 */ /* 0x000fea0003800000 */
[----:B------:R-:W0:Y:S01]  /*3660*/  S2R R9, SR_TID.X ;  /* 0x0000000000097919 */ /* 0x000e220000002100 */
[----:B------:R-:W-:Y:S01]  /*3670*/  VIADD R6, R2, -UR6 ;  /* 0x8000000602067c36 */ /* 0x000fe20008000000 */
[----:B------:R-:W-:Y:S04]  /*3680*/  BSSY.RECONVERGENT B1, `(.L_x_768) ;  /* 0x000006a000017945 */ /* 0x000fe80003800200 */
[----:B0-----:R-:W-:-:S13]  /*3690*/  ISETP.GE.AND P0, PT, R9, R6, PT ;  /* 0x000000060900720c */ /* 0x001fda0003f06270 */
[----:B------:R-:W-:Y:S05]  /*36a0*/  @P0 BRA `(.L_x_771) ;  /* 0x00000004009c0947 */ /* 0x000fea0003800000 */
[----:B------:R-:W0:Y:S01]  /*36b0*/  LDC R8, c[0x0][0x3c0] ;  /* 0x0000f000ff087b82 */ /* 0x000e220000000800 */
[----:B------:R-:W-:Y:S01]  /*36c0*/  USHF.L.U32 UR6, UR15, 0xc, URZ ;  /* 0x0000000c0f067899 */ /* 0x000fe200080006ff */
[----:B------:R-:W-:Y:S01]  /*36d0*/  LOP3.LUT R3, RZ, R9, RZ, 0x33, !PT ;  /* 0x00000009ff037212 */ /* 0x000fe200078e33ff */
[----:B------:R-:W-:Y:S04]  /*36e0*/  BSSY.RECONVERGENT B2, `(.L_x_772) ;  /* 0x0000019000027945 */ /* 0x000fe80003800200 */
[----:B------:R-:W-:Y:S02]  /*36f0*/  IMAD.IADD R3, R3, 0x1, R2 ;  /* 0x0000000103037824 */ /* 0x000fe400078e0202 */
[----:B------:R-:W-:-:S05]  /*3700*/  IMAD.U32 R2, RZ, RZ, UR6 ;  /* 0x00000006ff027e24 */ /* 0x000fca000f8e00ff */
[C---:B------:R-:W-:Y:S01]  /*3710*/  IADD3 R7, PT, PT, R3.reuse, -UR5, -R2 ;  /* 0x8000000503077c10 */ /* 0x040fe2000fffe802 */
[----:B0-----:R-:W-:Y:S01]  /*3720*/  IMAD R2, R8, UR4, RZ ;  /* 0x0000000408027c24 */ /* 0x001fe2000f8e02ff */
[C---:B------:R-:W-:Y:S02]  /*3730*/  LOP3.LUT R8, R3.reuse, 0x300, RZ, 0xc0, !PT ;  /* 0x0000030003087812 */ /* 0x040fe400078ec0ff */
[----:B------:R-:W-:Y:S01]  /*3740*/  LEA.HI R3, R3, 0x1, RZ, 0x18 ;  /* 0x0000000103037811 */ /* 0x000fe200078fc0ff */
[----:B------:R-:W-:Y:S01]  /*3750*/  IMAD R2, R2, -0x1000, R7 ;  /* 0xfffff00002027824 */ /* 0x000fe200078e0207 */
[----:B------:R-:W-:Y:S01]  /*3760*/  ISETP.NE.AND P0, PT, R8, 0x300, PT ;  /* 0x000003000800780c */ /* 0x000fe20003f05270 */
[----:B------:R-:W-:-:S03]  /*3770*/  IMAD.MOV.U32 R7, RZ, RZ, R9 ;  /* 0x000000ffff077224 */ /* 0x000fc600078e0009 */
[----:B------:R-:W-:-:S09]  /*3780*/  ISETP.GE.U32.AND P1, PT, R2, 0x300, PT ;  /* 0x000003000200780c */ /* 0x000fd20003f26070 */
[----:B------:R-:W-:Y:S05]  /*3790*/  @!P0 BRA `(.L_x_773) ;  /* 0x0000000000348947 */ /* 0x000fea0003800000 */
[----:B------:R-:W-:Y:S01]  /*37a0*/  LOP3.LUT R3, R3, 0x3, RZ, 0xc0, !PT ;  /* 0x0000000303037812 */ /* 0x000fe200078ec0ff */
[----:B------:R-:W-:-:S04]  /*37b0*/  IMAD.MOV.U32 R7, RZ, RZ, R9 ;  /* 0x000000ffff077224 */ /* 0x000fc800078e0009 */
[----:B------:R-:W-:-:S07]  /*37c0*/  IMAD.MOV R8, RZ, RZ, -R3 ;  /* 0x000000ffff087224 */ /* 0x000fce00078e0a03 */
.L_x_774:
        /* <DEDUP_REMOVED lines=10> */
.L_x_773:
[----:B------:R-:W-:Y:S05]  /*3870*/  BSYNC.RECONVERGENT B2 ;  /* 0x0000000000027941 */ /* 0x000fea0003800200 */
.L_x_772:
        /* <DEDUP_REMOVED lines=12> */
.L_x_777:
        /* <DEDUP_REMOVED lines=30> */
.L_x_776:
[----:B------:R-:W-:Y:S05]  /*3b20*/  BSYNC.RECONVERGENT B2 ;  /* 0x0000000000027941 */ /* 0x000fea0003800200 */
.L_x_775:
        /* <DEDUP_REMOVED lines=22> */
.L_x_779:
[----:B------:R-:W-:Y:S05]  /*3c90*/  BSYNC.RECONVERGENT B2 ;  /* 0x0000000000027941 */ /* 0x000fea0003800200 */
.L_x_778:
        /* <DEDUP_REMOVED lines=8> */
.L_x_771:
[----:B------:R-:W-:Y:S05]  /*3d20*/  BSYNC.RECONVERGENT B1 ;  /* 0x0000000000017941 */ /* 0x000fea0003800200 */
.L_x_768:
[----:B------:R-:W0:Y:S01]  /*3d30*/  S2R R8, SR_LANEID ;  /* 0x0000000000087919 */ /* 0x000e220000000000 */
[----:B------:R-:W1:Y:S01]  /*3d40*/  SHFL.DOWN PT, R0, R4, 0x1, 0x1f ;  /* 0x08201f0004007f89 */ /* 0x000e6200000e0000 */
[----:B------:R-:W2:Y:S01]  /*3d50*/  S2R R6, SR_TID.X ;  /* 0x0000000000067919 */ /* 0x000ea20000002100 */
        /* <DEDUP_REMOVED lines=10> */
[----:B------:R-:W-:Y:S01]  /*3e00*/  IMAD.IADD R0, R3, 0x1, R0 ;  /* 0x0000000103007824 */ /* 0x000fe200078e0200 */
[----:B--2---:R-:W-:-:S04]  /*3e10*/  @!P1 SHF.R.U32.HI R3, RZ, 0x3, R6 ;  /* 0x00000003ff039819 */ /* 0x004fc80000011606 */
[----:B------:R-:W0:Y:S01]  /*3e20*/  SHFL.DOWN PT, R2, R0, 0x4, 0x1f ;  /* 0x08801f0000027f89 */ /* 0x000e2200000e0000 */
[----:B-1----:R-:W-:Y:S02]  /*3e30*/  @!P1 LEA R7, R7, R4, 0x18 ;  /* 0x0000000407079211 */ /* 0x002fe400078ec0ff */
[----:B------:R-:W-:-:S05]  /*3e40*/  @!P1 LOP3.LUT R4, R3, 0x7c, RZ, 0xc0, !PT ;  /* 0x0000007c03049812 */ /* 0x000fca00078ec0ff */
[----:B------:R-:W-:Y:S01]  /*3e50*/  @!P1 IMAD.IADD R4, R4, 0x1, R7 ;  /* 0x0000000104049824 */ /* 0x000fe200078e0207 */
[----:B0-----:R-:W-:Y:S02]  /*3e60*/  SEL R5, R2, RZ, !P0 ;  /* 0x000000ff02057207 */ /* 0x001fe40004000000 */
[----:B------:R-:W-:-:S03]  /*3e70*/  ISETP.GT.AND P0, PT, R8, 0x17, PT ;  /* 0x000000170800780c */ /* 0x000fc60003f04270 */
[----:B------:R-:W-:-:S05]  /*3e80*/  IMAD.IADD R5, R0, 0x1, R5 ;  /* 0x0000000100057824 */ /* 0x000fca00078e0205 */
[----:B------:R-:W0:Y:S02]  /*3e90*/  SHFL.DOWN PT, R2, R5, 0x8, 0x1f ;  /* 0x09001f0005027f89 */ /* 0x000e2400000e0000 */
        /* <DEDUP_REMOVED lines=14> */
[----:B0-----:R-:W0:Y:S04]  /*3f80*/  LDS.128 R4, [UR4+0x10] ;  /* 0x00001004ff047984 */ /* 0x001e280008000c00 */
[----:B------:R-:W1:Y:S01]  /*3f90*/  LDS.64 R8, [UR4+0x20] ;  /* 0x00002004ff087984 */ /* 0x000e620008000a00 */
[----:B0-----:R-:W-:-:S04]  /*3fa0*/  IADD3 R0, PT, PT, R4, R0, R3 ;  /* 0x0000000004007210 */ /* 0x001fc80007ffe003 */
[----:B------:R-:W-:-:S04]  /*3fb0*/  IADD3 R0, PT, PT, R6, R0, R5 ;  /* 0x0000000006007210 */ /* 0x000fc80007ffe005 */
[----:B-1----:R-:W-:-:S05]  /*3fc0*/  IADD3 R0, PT, PT, R8, R0, R7 ;  /* 0x0000000008007210 */ /* 0x002fca0007ffe007 */
[----:B------:R-:W-:-:S07]  /*3fd0*/  IMAD.IADD R3, R0, 0x1, R9 ;  /* 0x0000000100037824 */ /* 0x000fce00078e0209 */
.L_x_741:
[----:B------:R-:W-:Y:S05]  /*3fe0*/  BSYNC.RECONVERGENT B0 ;  /* 0x0000000000007941 */ /* 0x000fea0003800200 */
.L_x_725:
[----:B------:R-:W-:Y:S05]  /*3ff0*/  @P0 EXIT ;  /* 0x000000000000094d */ /* 0x000fea0003800000 */
[----:B------:R-:W5:Y:S02]  /*4000*/  LDCU.64 UR4, c[0x0][0x388] ;  /* 0x00007100ff0477ac */ /* 0x000f640008000a00 */
[----:B-----5:R-:W-:-:S06]  /*4010*/  UIMAD.WIDE.U32 UR4, UR15, 0x4, UR4 ;  /* 0x000000040f0478a5 */ /* 0x020fcc000f8e0004 */
[----:B0-----:R-:W-:Y:S02]  /*4020*/  IMAD.U32 R4, RZ, RZ, UR4 ;  /* 0x00000004ff047e24 */ /* 0x001fe4000f8e00ff */
[----:B------:R-:W-:-:S05]  /*4030*/  IMAD.U32 R5, RZ, RZ, UR5 ;  /* 0x00000005ff057e24 */ /* 0x000fca000f8e00ff */
[----:B------:R-:W-:Y:S01]  /*4040*/  STG.E desc[UR12][R4.64], R3 ;  /* 0x0000000304007986 */ /* 0x000fe2000c10190c */
[----:B------:R-:W-:Y:S05]  /*4050*/  EXIT ;  /* 0x000000000000794d */ /* 0x000fea0003800000 */
.L_x_780:
        /* <DEDUP_REMOVED lines=10> */
.L_x_2401:


//--------------------- .text._ZN3cub18CUB_300001_SM_10006detail6reduce28DeviceReduceSingleTileKernelINS2_10policy_hubIiyN4cuda3std3__44plusIiEEE10Policy1000EPiSC_yS9_iiNS7_10__identityEEEvT0_T1_T2_T3_T4_T6_ --------------------------
	.section	.text._ZN3cub18CUB_300001_SM_10006detail6reduce28DeviceReduceSingleTileKernelINS2_10policy_hubIiyN4cuda3std3__44plusIiEEE10Policy1000EPiSC_yS9_iiNS7_10__identityEEEvT0_T1_T2_T3_T4_T6_,"ax",@progbits
	.align	128
        .global         _ZN3cub18CUB_300001_SM_10006detail6reduce28DeviceReduceSingleTileKernelINS2_10policy_hubIiyN4cuda3std3__44plusIiEEE10Policy1000EPiSC_yS9_iiNS7_10__identityEEEvT0_T1_T2_T3_T4_T6_
        .type           _ZN3cub18CUB_300001_SM_10006detail6reduce28DeviceReduceSingleTileKernelINS2_10policy_hubIiyN4cuda3std3__44plusIiEEE10Policy1000EPiSC_yS9_iiNS7_10__identityEEEvT0_T1_T2_T3_T4_T6_,@function
        .size           _ZN3cub18CUB_300001_SM_10006detail6reduce28DeviceReduceSingleTileKernelINS2_10policy_hubIiyN4cuda3std3__44plusIiEEE10Policy1000EPiSC_yS9_iiNS7_10__identityEEEvT0_T1_T2_T3_T4_T6_,(.L_x_2402 - _ZN3cub18CUB_300001_SM_10006detail6reduce28DeviceReduceSingleTileKernelINS2_10policy_hubIiyN4cuda3std3__44plusIiEEE10Policy1000EPiSC_yS9_iiNS7_10__identityEEEvT0_T1_T2_T3_T4_T6_)
        .other          _ZN3cub18CUB_300001_SM_10006detail6reduce28DeviceReduceSingleTileKernelINS2_10policy_hubIiyN4cuda3std3__44plusIiEEE10Policy1000EPiSC_yS9_iiNS7_10__identityEEEvT0_T1_T2_T3_T4_T6_,@"STO_CUDA_ENTRY STV_DEFAULT"
_ZN3cub18CUB_300001_SM_10006detail6reduce28DeviceReduceSingleTileKernelINS2_10policy_hubIiyN4cuda3std3__44plusIiEEE10Policy1000EPiSC_yS9_iiNS7_10__identityEEEvT0_T1_T2_T3_T4_T6_:
.text._ZN3cub18CUB_300001_SM_10006detail6reduce28DeviceReduceSingleTileKernelINS2_10policy_hubIiyN4cuda3std3__44plusIiEEE10Policy1000EPiSC_yS9_iiNS7_10__identityEEEvT0_T1_T2_T3_T4_T6_:
[----:B------:R-:W-:Y:S01]  /*0000*/  LDC R1, c[0x0][0x37c] ;  /* 0x0000df00ff017b82 */ /* 0x000fe20000000800 */
[----:B------:R-:W0:Y:S01]  /*0010*/  LDCU.64 UR4, c[0x0][0x390] ;  /* 0x00007200ff0477ac */ /* 0x000e220008000a00 */
[----:B------:R-:W1:Y:S01]  /*0020*/  LDCU.64 UR6, c[0x0][0x358] ;  /* 0x00006b00ff0677ac */ /* 0x000e620008000a00 */
[----:B0-----:R-:W-:Y:S02]  /*0030*/  IMAD.U32 R0, RZ, RZ, UR4 ;  /* 0x00000004ff007e24 */ /* 0x001fe4000f8e00ff */
[----:B------:R-:W-:-:S03]  /*0040*/  IMAD.U32 R3, RZ, RZ, UR5 ;  /* 0x00000005ff037e24 */ /* 0x000fc6000f8e00ff */
[----:B------:R-:W-:-:S04]  /*0050*/  ISETP.NE.U32.AND P0, PT, R0, RZ, PT ;  /* 0x000000ff0000720c */ /* 0x000fc80003f05070 */
[----:B------:R-:W-:-:S13]  /*0060*/  ISETP.NE.AND.EX P0, PT, R3, RZ, PT, P0 ;  /* 0x000000ff0300720c */ /* 0x000fda0003f05300 */
        /* <DEDUP_REMOVED lines=8> */
.L_x_781:
[----:B------:R-:W0:Y:S01]  /*00f0*/  LDCU UR4, c[0x0][0x380] ;  /* 0x00007000ff0477ac */ /* 0x000e220008000800 */
[----:B------:R-:W-:Y:S01]  /*0100*/  BSSY.RECONVERGENT B0, `(.L_x_782) ;  /* 0x0000390000007945 */ /* 0x000fe20003800200 */
[----:B0-----:R-:W-:-:S09]  /*0110*/  ULOP3.LUT UP0, URZ, UR4, 0xf, URZ, 0xc0, !UPT ;  /* 0x0000000f04ff7892 */ /* 0x001fd2000f80c0ff */
[----:B------:R-:W-:Y:S05]  /*0120*/  BRA.U UP0, `(.L_x_783) ;  /* 0x0000001900f07547 */ /* 0x000fea000b800000 */
[----:B------:R-:W-:-:S04]  /*0130*/  ISETP.GT.U32.AND P0, PT, R0, 0xfff, PT ;  /* 0x00000fff0000780c */ /* 0x000fc80003f04070 */
[----:B------:R-:W-:-:S13]  /*0140*/  ISETP.GT.U32.AND.EX P0, PT, R3, RZ, PT, P0 ;  /* 0x000000ff0300720c */ /* 0x000fda0003f04100 */
[----:B------:R-:W-:Y:S05]  /*0150*/  @P0 BRA `(.L_x_784) ;  /* 0x0000000c00ac0947 */ /* 0x000fea0003800000 */
[----:B------:R-:W0:Y:S01]  /*0160*/  S2R R11, SR_TID.X ;  /* 0x00000000000b7919 */ /* 0x000e220000002100 */
[----:B------:R-:W-:Y:S01]  /*0170*/  BSSY.RECONVERGENT B1, `(.L_x_785) ;  /* 0x0000009000017945 */ /* 0x000fe20003800200 */
[----:B------:R-:W-:Y:S01]  /*0180*/  IMAD.MOV.U32 R2, RZ, RZ, RZ ;  /* 0x000000ffff027224 */ /* 0x000fe200078e00ff */
[----:B0-----:R-:W-:Y:S01]  /*0190*/  ISETP.GE.U32.AND P0, PT, R11, R0, PT ;  /* 0x000000000b00720c */ /* 0x001fe20003f06070 */
[----:B------:R-:W-:-:S12]  /*01a0*/  IMAD.MOV.U32 R13, RZ, RZ, R11 ;  /* 0x000000ffff0d7224 */ /* 0x000fd800078e000b */
[----:B------:R-:W-:Y:S05]  /*01b0*/  @P0 BRA `(.L_x_786) ;  /* 0x0000000000100947 */ /* 0x000fea0003800000 */
[----:B------:R-:W0:Y:S02]  /*01c0*/  LDC.64 R4, c[0x0][0x380] ;  /* 0x0000e000ff047b82 */ /* 0x000e240000000a00 */
[----:B0-----:R-:W-:-:S05]  /*01d0*/  IMAD.WIDE.U32 R4, R11, 0x4, R4 ;  /* 0x000000040b047825 */ /* 0x001fca00078e0004 */
[----:B------:R0:W5:Y:S01]  /*01e0*/  LDG.E.CONSTANT R2, desc[UR6][R4.64] ;  /* 0x0000000604027981 */ /* 0x000162000c1e9900 */
[----:B------:R-:W-:-:S07]  /*01f0*/  VIADD R13, R11, 0x100 ;  /* 0x000001000b0d7836 */ /* 0x000fce0000000000 */
.L_x_786:
[----:B------:R-:W-:Y:S05]  /*0200*/  BSYNC.RECONVERGENT B1 ;  /* 0x0000000000017941 */ /* 0x000fea0003800200 */
.L_x_785:
[----:B------:R-:W-:Y:S01]  /*0210*/  ISETP.GE.U32.AND P0, PT, R13, R0, PT ;  /* 0x000000000d00720c */ /* 0x000fe20003f06070 */
        /* <DEDUP_REMOVED lines=15> */
.L_x_791:
        /* <DEDUP_REMOVED lines=9> */
.L_x_790:
[----:B------:R-:W-:Y:S05]  /*03a0*/  BSYNC.RECONVERGENT B2 ;  /* 0x0000000000027941 */ /* 0x000fea0003800200 */
.L_x_789:
        /* <DEDUP_REMOVED lines=8> */
.L_x_794:
[----:B------:R-:W0:Y:S01]  /*0430*/  LDC.64 R8, c[0x0][0x380] ;  /* 0x0000e000ff087b82 */ /* 0x000e220000000a00 */
[C---:B------:R-:W-:Y:S02]  /*0440*/  VIADD R7, R13.reuse, 0x400 ;  /* 0x000004000d077836 */ /* 0x040fe40000000000 */
        /* <DEDUP_REMOVED lines=10> */
[----:B------:R-:W4:Y:S04]  /*04f0*/  LDG.E.CONSTANT R17, desc[UR6][R6.64+0x400] ;  /* 0x0004000606117981 */ /* 0x000f28000c1e9900 */
        /* <DEDUP_REMOVED lines=22> */
.L_x_793:
[----:B------:R-:W-:Y:S05]  /*0660*/  BSYNC.RECONVERGENT B2 ;  /* 0x0000000000027941 */ /* 0x000fea0003800200 */
.L_x_792:
        /* <DEDUP_REMOVED lines=22> */
.L_x_796:
[----:B------:R-:W-:Y:S05]  /*07d0*/  BSYNC.RECONVERGENT B2 ;  /* 0x0000000000027941 */ /* 0x000fea0003800200 */
.L_x_795:
        /* <DEDUP_REMOVED lines=10> */
.L_x_788:
[----:B------:R-:W-:Y:S05]  /*0880*/  BSYNC.RECONVERGENT B1 ;  /* 0x0000000000017941 */ /* 0x000fea0003800200 */
.L_x_787:
[----:B------:R-:W-:-:S04]  /*0890*/  ISETP.GE.U32.AND P0, PT, R0, 0x100, PT ;  /* 0x000001000000780c */ /* 0x000fc80003f06070 */
[----:B------:R-:W-:-:S13]  /*08a0*/  ISETP.GE.U32.AND.EX P0, PT, R3, RZ, PT, P0 ;  /* 0x000000ff0300720c */ /* 0x000fda0003f06100 */
[----:B------:R-:W-:Y:S05]  /*08b0*/  @!P0 BRA `(.L_x_797) ;  /* 0x0000000000ac8947 */ /* 0x000fea0003800000 */
[----:B------:R-:W1:Y:S01]  /*08c0*/  S2R R6, SR_LANEID ;  /* 0x0000000000067919 */ /* 0x000e620000000000 */
[----:B------:R-:W-:Y:S01]  /*08d0*/  ISETP.NE.AND P4, PT, R11, RZ, PT ;  /* 0x000000ff0b00720c */ /* 0x000fe20003f85270 */
[----:B-----5:R-:W2:Y:S01]  /*08e0*/  SHFL.DOWN PT, R0, R2, 0x1, 0x1f ;  /* 0x08201f0002007f89 */ /* 0x020ea200000e0000 */
[C---:B-1----:R-:W-:Y:S02]  /*08f0*/  ISETP.GT.AND P0, PT, R6.reuse, 0x1e, PT ;  /* 0x0000001e0600780c */ /* 0x042fe40003f04270 */
[----:B------:R-:W-:Y:S02]  /*0900*/  ISETP.NE.AND P1, PT, R6, RZ, PT ;  /* 0x000000ff0600720c */ /* 0x000fe40003f25270 */
[----:B--2---:R-:W-:Y:S02]  /*0910*/  SEL R3, R0, RZ, !P0 ;  /* 0x000000ff00037207 */ /* 0x004fe40004000000 */
[----:B------:R-:W-:-:S03]  /*0920*/  ISETP.GT.AND P0, PT, R6, 0x1d, PT ;  /* 0x0000001d0600780c */ /* 0x000fc60003f04270 */
[----:B------:R-:W-:-:S05]  /*0930*/  IMAD.IADD R3, R3, 0x1, R2 ;  /* 0x0000000103037824 */ /* 0x000fca00078e0202 */
[----:B------:R-:W1:Y:S01]  /*0940*/  SHFL.DOWN PT, R0, R3, 0x2, 0x1f ;  /* 0x08401f0003007f89 */ /* 0x000e6200000e0000 */
[----:B------:R-:W2:Y:S01]  /*0950*/  @!P1 S2R R7, SR_CgaCtaId ;  /* 0x0000000000079919 */ /* 0x000ea20000008800 */
[----:B-1----:R-:W-:Y:S02]  /*0960*/  SEL R0, R0, RZ, !P0 ;  /* 0x000000ff00007207 */ /* 0x002fe40004000000 */
[----:B------:R-:W-:-:S03]  /*0970*/  ISETP.GT.AND P0, PT, R6, 0x1b, PT ;  /* 0x0000001b0600780c */ /* 0x000fc60003f04270 */
[----:B------:R-:W-:-:S05]  /*0980*/  IMAD.IADD R0, R3, 0x1, R0 ;  /* 0x0000000103007824 */ /* 0x000fca00078e0200 */
[----:B0-----:R-:W0:Y:S02]  /*0990*/  SHFL.DOWN PT, R4, R0, 0x4, 0x1f ;  /* 0x08801f0000047f89 */ /* 0x001e2400000e0000 */
[----:B0-----:R-:W-:Y:S02]  /*09a0*/  SEL R5, R4, RZ, !P0 ;  /* 0x000000ff04057207 */ /* 0x001fe40004000000 */
[----:B------:R-:W-:Y:S02]  /*09b0*/  ISETP.GT.AND P0, PT, R6, 0x17, PT ;  /* 0x000000170600780c */ /* 0x000fe40003f04270 */
[----:B------:R-:W-:Y:S01]  /*09c0*/  @!P1 MOV R4, 0x400 ;  /* 0x0000040000049802 */ /* 0x000fe20000000f00 */
[----:B------:R-:W-:Y:S01]  /*09d0*/  IMAD.IADD R5, R0, 0x1, R5 ;  /* 0x0000000100057824 */ /* 0x000fe200078e0205 */
[----:B------:R-:W-:Y:S02]  /*09e0*/  @!P1 SHF.R.U32.HI R0, RZ, 0x3, R11 ;  /* 0x00000003ff009819 */ /* 0x000fe4000001160b */
[----:B--2---:R-:W-:-:S02]  /*09f0*/  @!P1 LEA R7, R7, R4, 0x18 ;  /* 0x0000000407079211 */ /* 0x004fc400078ec0ff */
[----:B------:R-:W0:Y:S01]  /*0a00*/  SHFL.DOWN PT, R2, R5, 0x8, 0x1f ;  /* 0x09001f0005027f89 */ /* 0x000e2200000e0000 */
[----:B------:R-:W-:-:S05]  /*0a10*/  @!P1 LOP3.LUT R0, R0, 0x7c, RZ, 0xc0, !PT ;  /* 0x0000007c00009812 */ /* 0x000fca00078ec0ff */
[----:B------:R-:W-:Y:S01]  /*0a20*/  @!P1 IMAD.IADD R0, R0, 0x1, R7 ;  /* 0x0000000100009824 */ /* 0x000fe200078e0207 */
[----:B0-----:R-:W-:Y:S02]  /*0a30*/  SEL R2, R2, RZ, !P0 ;  /* 0x000000ff02027207 */ /* 0x001fe40004000000 */
[----:B------:R-:W-:-:S03]  /*0a40*/  ISETP.GT.AND P0, PT, R6, 0xf, PT ;  /* 0x0000000f0600780c */ /* 0x000fc60003f04270 */
[----:B------:R-:W-:-:S05]  /*0a50*/  IMAD.IADD R2, R5, 0x1, R2 ;  /* 0x0000000105027824 */ /* 0x000fca00078e0202 */
[----:B------:R-:W0:Y:S02]  /*0a60*/  SHFL.DOWN PT, R3, R2, 0x10, 0x1f ;  /* 0x0a001f0002037f89 */ /* 0x000e2400000e0000 */
[----:B0-----:R-:W-:-:S05]  /*0a70*/  SEL R3, R3, RZ, !P0 ;  /* 0x000000ff03037207 */ /* 0x001fca0004000000 */
        /* <DEDUP_REMOVED lines=15> */
.L_x_797:
[C---:B0-----:R-:W-:Y:S01]  /*0b70*/  LOP3.LUT R4, R11.reuse, 0x3e0, RZ, 0xc0, !PT ;  /* 0x000003e00b047812 */ /* 0x041fe200078ec0ff */
[----:B------:R-:W0:Y:S01]  /*0b80*/  S2R R10, SR_LANEID ;  /* 0x00000000000a7919 */ /* 0x000e220000000000 */
[----:B------:R-:W-:Y:S02]  /*0b90*/  ISETP.NE.AND P4, PT, R11, RZ, PT ;  /* 0x000000ff0b00720c */ /* 0x000fe40003f85270 */
[----:B------:R-:W-:Y:S01]  /*0ba0*/  LOP3.LUT R7, RZ, R4, RZ, 0x33, !PT ;  /* 0x00000004ff077212 */ /* 0x000fe200078e33ff */
[----:B------:R-:W-:-:S04]  /*0bb0*/  VIADD R5, R4, 0x20 ;  /* 0x0000002004057836 */ /* 0x000fc80000000000 */
[----:B------:R-:W-:Y:S01]  /*0bc0*/  IMAD.IADD R7, R7, 0x1, R0 ;  /* 0x0000000107077824 */ /* 0x000fe200078e0200 */
[----:B------:R-:W-:-:S04]  /*0bd0*/  ISETP.GT.U32.AND P0, PT, R5, R0, PT ;  /* 0x000000000500720c */ /* 0x000fc80003f04070 */
        /* <DEDUP_REMOVED lines=30> */
[----:B0-----:R-:W-:-:S05]  /*0dc0*/  SEL R5, R5, RZ, !P0 ;  /* 0x000000ff05057207 */ /* 0x001fca0004000000 */
[----:B------:R-:W-:-:S05]  /*0dd0*/  IMAD.IADD R5, R4, 0x1, R5 ;  /* 0x0000000104057824 */ /* 0x000fca00078e0205 */
[----:B------:R4:W-:Y:S01]  /*0de0*/  @!P1 STS [R8+0x8], R5 ;  /* 0x0000080508009388 */ /* 0x0009e20000000800 */
[----:B------:R-:W-:Y:S06]  /*0df0*/  BAR.SYNC.DEFER_BLOCKING 0x0 ;  /* 0x0000000000007b1d */ /* 0x000fec0000010000 */
[----:B------:R-:W-:Y:S05]  /*0e00*/  @P4 BRA `(.L_x_798) ;  /* 0x0000002800fc4947 */ /* 0x000fea0003800000 */
[----:B------:R-:W0:Y:S01]  /*0e10*/  S2UR UR5, SR_CgaCtaId ;  /* 0x00000000000579c3 */ /* 0x000e220000008800 */
[----:B------:R-:W-:Y:S01]  /*0e20*/  UMOV UR4, 0x400 ;  /* 0x0000040000047882 */ /* 0x000fe20000000000 */
[C---:B------:R-:W-:Y:S02]  /*0e30*/  ISETP.GT.U32.AND P0, PT, R0.reuse, 0x40, PT ;  /* 0x000000400000780c */ /* 0x040fe40003f04070 */
[C---:B------:R-:W-:Y:S02]  /*0e40*/  ISETP.GT.U32.AND P6, PT, R0.reuse, 0x20, PT ;  /* 0x000000200000780c */ /* 0x040fe40003fc4070 */
[C---:B------:R-:W-:Y:S02]  /*0e50*/  ISETP.GT.U32.AND P5, PT, R0.reuse, 0x60, PT ;  /* 0x000000600000780c */ /* 0x040fe40003fa4070 */
[----:B------:R-:W-:Y:S02]  /*0e60*/  ISETP.GT.U32.AND P2, PT, R0, 0x80, PT ;  /* 0x000000800000780c */ /* 0x000fe40003f44070 */
[----:B------:R-:W-:-:S02]  /*0e70*/  ISETP.GT.U32.AND.EX P0, PT, R3, RZ, PT, P0 ;  /* 0x000000ff0300720c */ /* 0x000fc40003f04100 */
[C---:B------:R-:W-:Y:S02]  /*0e80*/  ISETP.GT.U32.AND.EX P6, PT, R3.reuse, RZ, PT, P6 ;  /* 0x000000ff0300720c */ /* 0x040fe40003fc4160 */
[C---:B------:R-:W-:Y:S02]  /*0e90*/  ISETP.GT.U32.AND P3, PT, R0.reuse, 0xa0, PT ;  /* 0x000000a00000780c */ /* 0x040fe40003f64070 */
[----:B------:R-:W-:Y:S02]  /*0ea0*/  ISETP.GT.U32.AND P1, PT, R0, 0xc0, PT ;  /* 0x000000c00000780c */ /* 0x000fe40003f24070 */
[C---:B------:R-:W-:Y:S02]  /*0eb0*/  ISETP.GT.U32.AND.EX P5, PT, R3.reuse, RZ, PT, P5 ;  /* 0x000000ff0300720c */ /* 0x040fe40003fa4150 */
[C---:B------:R-:W-:Y:S02]  /*0ec0*/  ISETP.GT.U32.AND.EX P2, PT, R3.reuse, RZ, PT, P2 ;  /* 0x000000ff0300720c */ /* 0x040fe40003f44120 */
[C---:B------:R-:W-:Y:S01]  /*0ed0*/  ISETP.GT.U32.AND.EX P3, PT, R3.reuse, RZ, PT, P3 ;  /* 0x000000ff0300720c */ /* 0x040fe20003f64130 */
[----:B0-----:R-:W-:Y:S01]  /*0ee0*/  ULEA UR4, UR5, UR4, 0x18 ;  /* 0x0000000405047291 */ /* 0x001fe2000f8ec0ff */
[----:B------:R-:W-:-:S08]  /*0ef0*/  ISETP.GT.U32.AND.EX P1, PT, R3, RZ, PT, P1 ;  /* 0x000000ff0300720c */ /* 0x000fd00003f24110 */
[----:B----4-:R-:W0:Y:S04]  /*0f00*/  LDS.128 R8, [UR4+0x10] ;  /* 0x00001004ff087984 */ /* 0x010e280008000c00 */
[----:B------:R-:W1:Y:S04]  /*0f10*/  LDS R2, [UR4+0xc] ;  /* 0x00000c04ff027984 */ /* 0x000e680008000800 */
[----:B------:R-:W2:Y:S01]  /*0f20*/  LDS.64 R6, [UR4+0x20] ;  /* 0x00002004ff067984 */ /* 0x000ea20008000a00 */
[----:B0-----:R-:W-:Y:S02]  /*0f30*/  SEL R8, R8, RZ, P0 ;  /* 0x000000ff08087207 */ /* 0x001fe40000000000 */
[----:B------:R-:W-:-:S02]  /*0f40*/  ISETP.GT.U32.AND P0, PT, R0, 0xe0, PT ;  /* 0x000000e00000780c */ /* 0x000fc40003f04070 */
[----:B-1----:R-:W-:Y:S02]  /*0f50*/  SEL R2, R2, RZ, P6 ;  /* 0x000000ff02027207 */ /* 0x002fe40003000000 */
[----:B------:R-:W-:Y:S02]  /*0f60*/  SEL R9, R9, RZ, P5 ;  /* 0x000000ff09097207 */ /* 0x000fe40002800000 */
[----:B------:R-:W-:Y:S02]  /*0f70*/  IADD3 R2, PT, PT, R8, R2, R5 ;  /* 0x0000000208027210 */ /* 0x000fe40007ffe005 */
[----:B------:R-:W-:Y:S02]  /*0f80*/  SEL R10, R10, RZ, P2 ;  /* 0x000000ff0a0a7207 */ /* 0x000fe40001000000 */
[----:B------:R-:W-:Y:S02]  /*0f90*/  ISETP.GT.U32.AND.EX P0, PT, R3, RZ, PT, P0 ;  /* 0x000000ff0300720c */ /* 0x000fe40003f04100 */
[----:B------:R-:W-:-:S02]  /*0fa0*/  SEL R11, R11, RZ, P3 ;  /* 0x000000ff0b0b7207 */ /* 0x000fc40001800000 */
[----:B------:R-:W-:Y:S02]  /*0fb0*/  IADD3 R2, PT, PT, R10, R2, R9 ;  /* 0x000000020a027210 */ /* 0x000fe40007ffe009 */
[----:B--2---:R-:W-:Y:S02]  /*0fc0*/  SEL R6, R6, RZ, P1 ;  /* 0x000000ff06067207 */ /* 0x004fe40000800000 */
[----:B------:R-:W-:Y:S02]  /*0fd0*/  SEL R7, R7, RZ, P0 ;  /* 0x000000ff07077207 */ /* 0x000fe40000000000 */
[----:B------:R-:W-:-:S05]  /*0fe0*/  IADD3 R2, PT, PT, R6, R2, R11 ;  /* 0x0000000206027210 */ /* 0x000fca0007ffe00b */
[----:B------:R-:W-:Y:S01]  /*0ff0*/  IMAD.IADD R5, R2, 0x1, R7 ;  /* 0x0000000102057824 */ /* 0x000fe200078e0207 */
[----:B------:R-:W-:Y:S06]  /*1000*/  BRA `(.L_x_798) ;  /* 0x00000028007c7947 */ /* 0x000fec0003800000 */
.L_x_784:
        /* <DEDUP_REMOVED lines=8> */
[----:B------:R-:W-:-:S02]  /*1090*/  IMAD.MOV.U32 R29, RZ, RZ, 0x1000 ;  /* 0x00001000ff1d7424 */ /* 0x000fc400078e00ff */
[----:B------:R-:W-:Y:S01]  /*10a0*/  IMAD.MOV.U32 R26, RZ, RZ, RZ ;  /* 0x000000ffff1a7224 */ /* 0x000fe200078e00ff */
[----:B--2---:R-:W-:Y:S02]  /*10b0*/  IADD3 R5, PT, PT, R6, R5, R4 ;  /* 0x0000000506057210 */ /* 0x004fe40007ffe004 */
[----:B------:R-:W-:Y:S02]  /*10c0*/  IADD3 R4, P1, PT, R0, -0x1000, RZ ;  /* 0xfffff00000047810 */ /* 0x000fe40007f3e0ff */
[----:B---3--:R-:W-:Y:S02]  /*10d0*/  IADD3 R5, PT, PT, R8, R7, R5 ;  /* 0x0000000708057210 */ /* 0x008fe40007ffe005 */
[----:B------:R-:W-:Y:S02]  /*10e0*/  ISETP.GE.U32.AND P0, PT, R4, 0x1000, PT ;  /* 0x000010000400780c */ /* 0x000fe40003f06070 */
[----:B------:R-:W-:-:S04]  /*10f0*/  IADD3 R5, PT, PT, R10, R9, R5 ;  /* 0x000000090a057210 */ /* 0x000fc80007ffe005 */
[----:B----4-:R-:W-:-:S04]  /*1100*/  IADD3 R5, PT, PT, R12, R11, R5 ;  /* 0x0000000b0c057210 */ /* 0x010fc80007ffe005 */
[----:B------:R-:W-:Y:S02]  /*1110*/  IADD3 R13, PT, PT, R14, R13, R5 ;  /* 0x0000000d0e0d7210 */ /* 0x000fe40007ffe005 */
[----:B------:R-:W-:Y:S02]  /*1120*/  IADD3.X R5, PT, PT, R3, -0x1, RZ, P1, !PT ;  /* 0xffffffff03057810 */ /* 0x000fe40000ffe4ff */
[----:B-----5:R-:W-:Y:S02]  /*1130*/  IADD3 R13, PT, PT, R16, R15, R13 ;  /* 0x0000000f100d7210 */ /* 0x020fe40007ffe00d */
[----:B------:R-:W-:Y:S02]  /*1140*/  ISETP.GE.U32.AND.EX P0, PT, R5, RZ, PT, P0 ;  /* 0x000000ff0500720c */ /* 0x000fe40003f06100 */
[----:B------:R-:W-:-:S05]  /*1150*/  IADD3 R13, PT, PT, R18, R17, R13 ;  /* 0x00000011120d7210 */ /* 0x000fca0007ffe00d */
[----:B------:R-:W-:-:S06]  /*1160*/  IMAD.IADD R27, R19, 0x1, R13 ;  /* 0x00000001131b7824 */ /* 0x000fcc00078e020d */
[----:B------:R-:W-:Y:S05]  /*1170*/  @!P0 BRA `(.L_x_799) ;  /* 0x0000000000748947 */ /* 0x000fea0003800000 */
[----:B------:R-:W0:Y:S01]  /*1180*/  LDC.64 R6, c[0x0][0x390] ;  /* 0x0000e400ff067b82 */ /* 0x000e220000000a00 */
[----:B------:R-:W-:Y:S02]  /*1190*/  IMAD.MOV.U32 R29, RZ, RZ, 0x1000 ;  /* 0x00001000ff1d7424 */ /* 0x000fe400078e00ff */
[----:B------:R-:W-:-:S07]  /*11a0*/  IMAD.MOV.U32 R26, RZ, RZ, RZ ;  /* 0x000000ffff1a7224 */ /* 0x000fce00078e00ff */
.L_x_801:
[----:B------:R-:W-:-:S04]  /*11b0*/  LEA R12, P0, R29, R24, 0x2 ;  /* 0x000000181d0c7211 */ /* 0x000fc800078010ff */
[----:B------:R-:W-:-:S05]  /*11c0*/  LEA.HI.X R13, R29, R25, R26, 0x2, P0 ;  /* 0x000000191d0d7211 */ /* 0x000fca00000f141a */
[----:B------:R-:W2:Y:S04]  /*11d0*/  LDG.E.128.CONSTANT R20, desc[UR6][R12.64] ;  /* 0x000000060c147981 */ /* 0x000ea8000c1e9d00 */
[----:B------:R-:W3:Y:S04]  /*11e0*/  LDG.E.128.CONSTANT R16, desc[UR6][R12.64+0x1000] ;  /* 0x001000060c107981 */ /* 0x000ee8000c1e9d00 */
[----:B------:R-:W4:Y:S04]  /*11f0*/  LDG.E.128.CONSTANT R8, desc[UR6][R12.64+0x2000] ;  /* 0x002000060c087981 */ /* 0x000f28000c1e9d00 */
[----:B------:R-:W5:Y:S01]  /*1200*/  LDG.E.128.CONSTANT R12, desc[UR6][R12.64+0x3000] ;  /* 0x003000060c0c7981 */ /* 0x000f62000c1e9d00 */
[----:B0-----:R-:W-:-:S02]  /*1210*/  IMAD.MOV.U32 R0, RZ, RZ, R6 ;  /* 0x000000ffff007224 */ /* 0x001fc400078e0006 */
[----:B------:R-:W-:Y:S01]  /*1220*/  IMAD.MOV.U32 R3, RZ, RZ, R7 ;  /* 0x000000ffff037224 */ /* 0x000fe200078e0007 */
[----:B--2---:R-:W-:-:S04]  /*1230*/  IADD3 R21, PT, PT, R21, R20, R27 ;  /* 0x0000001415157210 */ /* 0x004fc80007ffe01b */
[----:B------:R-:W-:-:S04]  /*1240*/  IADD3 R21, PT, PT, R23, R22, R21 ;  /* 0x0000001617157210 */ /* 0x000fc80007ffe015 */
[----:B---3--:R-:W-:Y:S02]  /*1250*/  IADD3 R21, PT, PT, R17, R16, R21 ;  /* 0x0000001011157210 */ /* 0x008fe40007ffe015 */
[----:B------:R-:W-:Y:S02]  /*1260*/  IADD3 R16, P1, PT, -R29, R0, RZ ;  /* 0x000000001d107210 */ /* 0x000fe40007f3e1ff */
[----:B------:R-:W-:Y:S02]  /*1270*/  IADD3 R21, PT, PT, R19, R18, R21 ;  /* 0x0000001213157210 */ /* 0x000fe40007ffe015 */
[----:B------:R-:W-:Y:S02]  /*1280*/  ISETP.GE.U32.AND P0, PT, R16, 0x1000, PT ;  /* 0x000010001000780c */ /* 0x000fe40003f06070 */
[----:B----4-:R-:W-:Y:S01]  /*1290*/  IADD3 R21, PT, PT, R9, R8, R21 ;  /* 0x0000000809157210 */ /* 0x010fe20007ffe015 */
[----:B------:R-:W-:-:S03]  /*12a0*/  IMAD.X R8, R3, 0x1, ~R26, P1 ;  /* 0x0000000103087824 */ /* 0x000fc600008e0e1a */
[----:B------:R-:W-:Y:S02]  /*12b0*/  IADD3 R21, PT, PT, R11, R10, R21 ;  /* 0x0000000a0b157210 */ /* 0x000fe40007ffe015 */
[----:B------:R-:W-:Y:S02]  /*12c0*/  ISETP.GE.U32.AND.EX P0, PT, R8, RZ, PT, P0 ;  /* 0x000000ff0800720c */ /* 0x000fe40003f06100 */
[----:B-----5:R-:W-:-:S04]  /*12d0*/  IADD3 R21, PT, PT, R13, R12, R21 ;  /* 0x0000000c0d157210 */ /* 0x020fc80007ffe015 */
[----:B------:R-:W-:-:S07]  /*12e0*/  IADD3 R27, PT, PT, R15, R14, R21 ;  /* 0x0000000e0f1b7210 */ /* 0x000fce0007ffe015 */
[----:B------:R-:W-:Y:S05]  /*12f0*/  @!P0 BRA `(.L_x_800) ;  /* 0x0000000400d08947 */ /* 0x000fea0003800000 */
[----:B------:R-:W-:-:S05]  /*1300*/  IADD3 R29, P0, PT, R29, 0x1000, RZ ;  /* 0x000010001d1d7810 */ /* 0x000fca0007f1e0ff */
[----:B------:R-:W-:Y:S01]  /*1310*/  IMAD.X R26, RZ, RZ, R26, P0 ;  /* 0x000000ffff1a7224 */ /* 0x000fe200000e061a */
[----:B------:R-:W-:-:S04]  /*1320*/  ISETP.GT.U32.AND P0, PT, R29, R4, PT ;  /* 0x000000041d00720c */ /* 0x000fc80003f04070 */
[----:B------:R-:W-:-:S13]  /*1330*/  ISETP.GT.U32.AND.EX P0, PT, R26, R5, PT, P0 ;  /* 0x000000051a00720c */ /* 0x000fda0003f04100 */
[----:B------:R-:W-:Y:S05]  /*1340*/  @!P0 BRA `(.L_x_801) ;  /* 0xfffffffc00988947 */ /* 0x000fea000383ffff */
.L_x_799:
[----:B------:R-:W-:-:S04]  /*1350*/  ISETP.GE.U32.AND P0, PT, R29, R0, PT ;  /* 0x000000001d00720c */ /* 0x000fc80003f06070 */
[----:B------:R-:W-:-:S13]  /*1360*/  ISETP.GE.U32.AND.EX P0, PT, R26, R3, PT, P0 ;  /* 0x000000031a00720c */ /* 0x000fda0003f06100 */
[----:B------:R-:W-:Y:S05]  /*1370*/  @P0 BRA `(.L_x_800) ;  /* 0x0000000400b00947 */ /* 0x000fea0003800000 */
[----:B------:R-:W-:Y:S01]  /*1380*/  IMAD.IADD R3, R0, 0x1, -R29 ;  /* 0x0000000100037824 */ /* 0x000fe200078e0a1d */
[----:B------:R-:W-:Y:S04]  /*1390*/  BSSY.RECONVERGENT B1, `(.L_x_800) ;  /* 0x000006a000017945 */ /* 0x000fe80003800200 */
[----:B------:R-:W-:-:S13]  /*13a0*/  ISETP.GE.AND P0, PT, R2, R3, PT ;  /* 0x000000030200720c */ /* 0x000fda0003f06270 */
[----:B------:R-:W-:Y:S05]  /*13b0*/  @P0 BRA `(.L_x_802) ;  /* 0x00000004009c0947 */ /* 0x000fea0003800000 */
[----:B------:R-:W-:Y:S01]  /*13c0*/  LOP3.LUT R4, RZ, R2, RZ, 0x33, !PT ;  /* 0x00000002ff047212 */ /* 0x000fe200078e33ff */
[----:B------:R-:W-:Y:S03]  /*13d0*/  BSSY.RECONVERGENT B2, `(.L_x_803) ;  /* 0x000001a000027945 */ /* 0x000fe60003800200 */
[----:B------:R-:W-:-:S04]  /*13e0*/  IADD3 R4, PT, PT, -R29, R0, R4 ;  /* 0x000000001d047210 */ /* 0x000fc80007ffe104 */
[C---:B------:R-:W-:Y:S02]  /*13f0*/  LOP3.LUT R0, R4.reuse, 0x300, RZ, 0xc0, !PT ;  /* 0x0000030004007812 */ /* 0x040fe400078ec0ff */
[----:B------:R-:W-:Y:S02]  /*1400*/  ISETP.GE.U32.AND P1, PT, R4, 0x300, PT ;  /* 0x000003000400780c */ /* 0x000fe40003f26070 */
[----:B------:R-:W-:Y:S01]  /*1410*/  ISETP.NE.AND P0, PT, R0, 0x300, PT ;  /* 0x000003000000780c */ /* 0x000fe20003f05270 */
[----:B------:R-:W-:-:S12]  /*1420*/  IMAD.MOV.U32 R0, RZ, RZ, R2 ;  /* 0x000000ffff007224 */ /* 0x000fd800078e0002 */
[----:B------:R-:W-:Y:S05]  /*1430*/  @!P0 BRA `(.L_x_804) ;  /* 0x00000000004c8947 */ /* 0x000fea0003800000 */
[----:B------:R-:W0:Y:S01]  /*1440*/  LDCU.64 UR4, c[0x0][0x380] ;  /* 0x00007000ff0477ac */ /* 0x000e220008000a00 */
[----:B------:R-:W-:Y:S02]  /*1450*/  IADD3 R8, P0, PT, R2, R29, RZ ;  /* 0x0000001d02087210 */ /* 0x000fe40007f1e0ff */
[----:B------:R-:W-:-:S03]  /*1460*/  LEA.HI R0, R4, 0x1, RZ, 0x18 ;  /* 0x0000000104007811 */ /* 0x000fc600078fc0ff */
[----:B------:R-:W-:Y:S01]  /*1470*/  IMAD.X R5, RZ, RZ, R26, P0 ;  /* 0x000000ffff057224 */ /* 0x000fe200000e061a */
[----:B------:R-:W-:Y:S01]  /*1480*/  LOP3.LUT R4, R0, 0x3, RZ, 0xc0, !PT ;  /* 0x0000000300047812 */ /* 0x000fe200078ec0ff */
[----:B------:R-:W-:-:S04]  /*1490*/  IMAD.MOV.U32 R0, RZ, RZ, R2 ;  /* 0x000000ffff007224 */ /* 0x000fc800078e0002 */
[----:B------:R-:W-:Y:S01]  /*14a0*/  IMAD.MOV R6, RZ, RZ, -R4 ;  /* 0x000000ffff067224 */ /* 0x000fe200078e0a04 */
[----:B0-----:R-:W-:-:S04]  /*14b0*/  LEA R7, P2, R8, UR4, 0x2 ;  /* 0x0000000408077c11 */ /* 0x001fc8000f8410ff */
[----:B------:R-:W-:-:S09]  /*14c0*/  LEA.HI.X R8, R8, UR5, R5, 0x2, P2 ;  /* 0x0000000508087c11 */ /* 0x000fd200090f1405 */
.L_x_805:
        /* <DEDUP_REMOVED lines=10> */
.L_x_804:
[----:B------:R-:W-:Y:S05]  /*1570*/  BSYNC.RECONVERGENT B2 ;  /* 0x0000000000027941 */ /* 0x000fea0003800200 */
.L_x_803:
[----:B------:R-:W-:Y:S05]  /*1580*/  @!P1 BRA `(.L_x_802) ;  /* 0x0000000400289947 */ /* 0x000fea0003800000 */
[----:B------:R-:W0:Y:S01]  /*1590*/  LDCU.64 UR4, c[0x0][0x380] ;  /* 0x00007000ff0477ac */ /* 0x000e220008000a00 */
[----:B------:R-:W-:Y:S01]  /*15a0*/  IMAD.IADD R5, R3, 0x1, -R0 ;  /* 0x0000000103057824 */ /* 0x000fe200078e0a00 */
[----:B------:R-:W-:Y:S01]  /*15b0*/  IADD3 R29, P0, PT, R0, R29, RZ ;  /* 0x0000001d001d7210 */ /* 0x000fe20007f1e0ff */
[----:B------:R-:W-:Y:S03]  /*15c0*/  BSSY.RECONVERGENT B2, `(.L_x_806) ;  /* 0x0000027000027945 */ /* 0x000fe60003800200 */
[----:B------:R-:W-:Y:S01]  /*15d0*/  ISETP.GT.AND P1, PT, R5, 0xc00, PT ;  /* 0x00000c000500780c */ /* 0x000fe20003f24270 */
[----:B------:R-:W-:Y:S01]  /*15e0*/  IMAD.X R26, RZ, RZ, R26, P0 ;  /* 0x000000ffff1a7224 */ /* 0x000fe200000e061a */
[----:B0-----:R-:W-:-:S04]  /*15f0*/  LEA R4, P0, R29, UR4, 0x2 ;  /* 0x000000041d047c11 */ /* 0x001fc8000f8010ff */
[----:B------:R-:W-:Y:S02]  /*1600*/  LEA.HI.X R5, R29, UR5, R26, 0x2, P0 ;  /* 0x000000051d057c11 */ /* 0x000fe400080f141a */
[----:B------:R-:W-:-:S05]  /*1610*/  PLOP3.LUT P0, PT, PT, PT, PT, 0x80, 0x8 ;  /* 0x000000000008781c */ /* 0x000fca0003f0f070 */
[----:B------:R-:W-:Y:S08]  /*1620*/  @!P1 BRA `(.L_x_807) ;  /* 0x0000000000809947 */ /* 0x000ff00003800000 */
[----:B------:R-:W-:Y:S01]  /*1630*/  PLOP3.LUT P0, PT, PT, PT, PT, 0x8, 0x80 ;  /* 0x000000000080781c */ /* 0x000fe20003f0e170 */
[----:B------:R-:W-:-:S12]  /*1640*/  VIADD R7, R3, 0xfffff400 ;  /* 0xfffff40003077836 */ /* 0x000fd80000000000 */
.L_x_808:
        /* <DEDUP_REMOVED lines=30> */
.L_x_807:
[----:B------:R-:W-:Y:S05]  /*1830*/  BSYNC.RECONVERGENT B2 ;  /* 0x0000000000027941 */ /* 0x000fea0003800200 */
.L_x_806:
        /* <DEDUP_REMOVED lines=22> */
.L_x_810:
[----:B------:R-:W-:Y:S05]  /*19a0*/  BSYNC.RECONVERGENT B2 ;  /* 0x0000000000027941 */ /* 0x000fea0003800200 */
.L_x_809:
        /* <DEDUP_REMOVED lines=8> */
.L_x_802:
[----:B------:R-:W-:Y:S05]  /*1a30*/  BSYNC.RECONVERGENT B1 ;  /* 0x0000000000017941 */ /* 0x000fea0003800200 */
.L_x_800:
[----:B------:R-:W0:Y:S01]  /*1a40*/  S2R R8, SR_LANEID ;  /* 0x0000000000087919 */ /* 0x000e220000000000 */
[----:B------:R-:W-:Y:S01]  /*1a50*/  ISETP.NE.AND P4, PT, R2, RZ, PT ;  /* 0x000000ff0200720c */ /* 0x000fe20003f85270 */
        /* <DEDUP_REMOVED lines=39> */
[----:B---3--:R-:W-:Y:S01]  /*1cd0*/  IMAD.IADD R5, R0, 0x1, R3 ;  /* 0x0000000100057824 */ /* 0x008fe200078e0203 */
[----:B------:R-:W-:Y:S06]  /*1ce0*/  BRA `(.L_x_798) ;  /* 0x0000001c00447947 */ /* 0x000fec0003800000 */
.L_x_783:
        /* <DEDUP_REMOVED lines=13> */
.L_x_813:
[----:B------:R-:W-:Y:S05]  /*1dc0*/  BSYNC.RECONVERGENT B1 ;  /* 0x0000000000017941 */ /* 0x000fea0003800200 */
.L_x_812:
        /* <DEDUP_REMOVED lines=16> */
.L_x_818:
        /* <DEDUP_REMOVED lines=9> */
.L_x_817:
[----:B------:R-:W-:Y:S05]  /*1f60*/  BSYNC.RECONVERGENT B2 ;  /* 0x0000000000027941 */ /* 0x000fea0003800200 */
.L_x_816:
        /* <DEDUP_REMOVED lines=8> */
.L_x_821:
        /* <DEDUP_REMOVED lines=35> */
.L_x_820:
[----:B------:R-:W-:Y:S05]  /*2220*/  BSYNC.RECONVERGENT B2 ;  /* 0x0000000000027941 */ /* 0x000fea0003800200 */
.L_x_819:
        /* <DEDUP_REMOVED lines=22> */
.L_x_823:
[----:B------:R-:W-:Y:S05]  /*2390*/  BSYNC.RECONVERGENT B2 ;  /* 0x0000000000027941 */ /* 0x000fea0003800200 */
.L_x_822:
        /* <DEDUP_REMOVED lines=10> */
.L_x_815:
[----:B------:R-:W-:Y:S05]  /*2440*/  BSYNC.RECONVERGENT B1 ;  /* 0x0000000000017941 */ /* 0x000fea0003800200 */
.L_x_814:
        /* <DEDUP_REMOVED lines=46> */
.L_x_824:
        /* <DEDUP_REMOVED lines=57> */
[----:B------:R-:W0:Y:S04]  /*2ac0*/  LDS.128 R8, [UR4+0x10] ;  /* 0x00001004ff087984 */ /* 0x000e280008000c00 */
[----:B------:R-:W2:Y:S04]  /*2ad0*/  LDS R2, [UR4+0xc] ;  /* 0x00000c04ff027984 */ /* 0x000ea80008000800 */
[----:B-1----:R-:W1:Y:S01]  /*2ae0*/  LDS.64 R6, [UR4+0x20] ;  /* 0x00002004ff067984 */ /* 0x002e620008000a00 */
[----:B0-----:R-:W-:Y:S02]  /*2af0*/  SEL R8, R8, RZ, P3 ;  /* 0x000000ff08087207 */ /* 0x001fe40001800000 */
[----:B------:R-:W-:-:S02]  /*2b00*/  ISETP.GT.U32.AND P3, PT, R0, 0xe0, PT ;  /* 0x000000e00000780c */ /* 0x000fc40003f64070 */
[----:B--2---:R-:W-:Y:S02]  /*2b10*/  SEL R2, R2, RZ, P6 ;  /* 0x000000ff02027207 */ /* 0x004fe40003000000 */
[----:B------:R-:W-:Y:S02]  /*2b20*/  SEL R9, R9, RZ, P5 ;  /* 0x000000ff09097207 */ /* 0x000fe40002800000 */
[----:B------:R-:W-:Y:S02]  /*2b30*/  IADD3 R2, PT, PT, R8, R2, R5 ;  /* 0x0000000208027210 */ /* 0x000fe40007ffe005 */
[----:B------:R-:W-:Y:S02]  /*2b40*/  SEL R10, R10, RZ, P2 ;  /* 0x000000ff0a0a7207 */ /* 0x000fe40001000000 */
[----:B------:R-:W-:Y:S02]  /*2b50*/  ISETP.GT.U32.AND.EX P3, PT, R3, RZ, PT, P3 ;  /* 0x000000ff0300720c */ /* 0x000fe40003f64130 */
[----:B------:R-:W-:-:S02]  /*2b60*/  SEL R11, R11, RZ, P1 ;  /* 0x000000ff0b0b7207 */ /* 0x000fc40000800000 */
[----:B------:R-:W-:Y:S02]  /*2b70*/  IADD3 R2, PT, PT, R10, R2, R9 ;  /* 0x000000020a027210 */ /* 0x000fe40007ffe009 */
[----:B-1----:R-:W-:Y:S02]  /*2b80*/  SEL R6, R6, RZ, P0 ;  /* 0x000000ff06067207 */ /* 0x002fe40000000000 */
[----:B------:R-:W-:Y:S02]  /*2b90*/  SEL R7, R7, RZ, P3 ;  /* 0x000000ff07077207 */ /* 0x000fe40001800000 */
[----:B------:R-:W-:-:S05]  /*2ba0*/  IADD3 R2, PT, PT, R6, R2, R11 ;  /* 0x0000000206027210 */ /* 0x000fca0007ffe00b */
[----:B------:R-:W-:Y:S01]  /*2bb0*/  IMAD.IADD R5, R2, 0x1, R7 ;  /* 0x0000000102057824 */ /* 0x000fe200078e0207 */
[----:B------:R-:W-:Y:S06]  /*2bc0*/  BRA `(.L_x_798) ;  /* 0x0000000c008c7947 */ /* 0x000fec0003800000 */
.L_x_811:
        /* <DEDUP_REMOVED lines=21> */
[----:B------:R-:W-:-:S03]  /*2d20*/  IMAD.MOV.U32 R11, RZ, RZ, 0x1000 ;  /* 0x00001000ff0b7424 */ /* 0x000fc600078e00ff */
[----:B----4-:R-:W-:Y:S01]  /*2d30*/  IADD3 R2, PT, PT, R13, R10, R2 ;  /* 0x0000000a0d027210 */ /* 0x010fe20007ffe002 */
[----:B------:R-:W-:-:S03]  /*2d40*/  IMAD.MOV.U32 R10, RZ, RZ, RZ ;  /* 0x000000ffff0a7224 */ /* 0x000fc600078e00ff */
[----:B-----5:R-:W-:Y:S02]  /*2d50*/  IADD3 R2, PT, PT, R15, R12, R2 ;  /* 0x0000000c0f027210 */ /* 0x020fe40007ffe002 */
[----:B------:R-:W-:-:S04]  /*2d60*/  IADD3 R12, P1, PT, R0, -0x1000, RZ ;  /* 0xfffff000000c7810 */ /* 0x000fc80007f3e0ff */
[----:B------:R-:W-:Y:S02]  /*2d70*/  ISETP.GE.U32.AND P0, PT, R12, 0x1000, PT ;  /* 0x000010000c00780c */ /* 0x000fe40003f06070 */
[----:B------:R-:W-:Y:S02]  /*2d80*/  IADD3.X R13, PT, PT, R3, -0x1, RZ, P1, !PT ;  /* 0xffffffff030d7810 */ /* 0x000fe40000ffe4ff */
[----:B------:R-:W-:Y:S02]  /*2d90*/  IADD3 R2, PT, PT, R17, R14, R2 ;  /* 0x0000000e11027210 */ /* 0x000fe40007ffe002 */
[----:B------:R-:W-:Y:S02]  /*2da0*/  ISETP.GE.U32.AND.EX P0, PT, R13, RZ, PT, P0 ;  /* 0x000000ff0d00720c */ /* 0x000fe40003f06100 */
[----:B------:R-:W-:-:S04]  /*2db0*/  IADD3 R2, PT, PT, R19, R16, R2 ;  /* 0x0000001013027210 */ /* 0x000fc80007ffe002 */
[----:B------:R-:W-:-:S05]  /*2dc0*/  IADD3 R2, PT, PT, R21, R18, R2 ;  /* 0x0000001215027210 */ /* 0x000fca0007ffe002 */
[----:B------:R-:W-:Y:S02]  /*2dd0*/  IMAD.IADD R9, R9, 0x1, R2 ;  /* 0x0000000109097824 */ /* 0x000fe400078e0202 */
[----:B------:R-:W-:Y:S05]  /*2de0*/  @!P0 BRA `(.L_x_825) ;  /* 0x0000000000a08947 */ /* 0x000fea0003800000 */
[----:B------:R-:W0:Y:S01]  /*2df0*/  LDC.64 R2, c[0x0][0x390] ;  /* 0x0000e400ff027b82 */ /* 0x000e220000000a00 */
[----:B------:R-:W-:Y:S02]  /*2e00*/  IMAD.MOV.U32 R11, RZ, RZ, 0x1000 ;  /* 0x00001000ff0b7424 */ /* 0x000fe400078e00ff */
[----:B------:R-:W-:-:S07]  /*2e10*/  IMAD.MOV.U32 R10, RZ, RZ, RZ ;  /* 0x000000ffff0a7224 */ /* 0x000fce00078e00ff */
.L_x_827:
[----:B------:R-:W-:-:S04]  /*2e20*/  LEA R6, P0, R11, R4, 0x2 ;  /* 0x000000040b067211 */ /* 0x000fc800078010ff */
[----:B------:R-:W-:-:S05]  /*2e30*/  LEA.HI.X R7, R11, R5, R10, 0x2, P0 ;  /* 0x000000050b077211 */ /* 0x000fca00000f140a */
        /* <DEDUP_REMOVED lines=17> */
[----:B---3--:R-:W-:-:S04]  /*2f50*/  IADD3 R24, PT, PT, R28, R27, R24 ;  /* 0x0000001b1c187210 */ /* 0x008fc80007ffe018 */
[----:B----4-:R-:W-:Y:S01]  /*2f60*/  IADD3 R24, PT, PT, R0, R25, R24 ;  /* 0x0000001900187210 */ /* 0x010fe20007ffe018 */
[----:B0-----:R-:W-:-:S05]  /*2f70*/  IMAD.MOV.U32 R0, RZ, RZ, R2 ;  /* 0x000000ffff007224 */ /* 0x001fca00078e0002 */
[----:B------:R-:W-:Y:S02]  /*2f80*/  IADD3 R9, P1, PT, -R11, R0, RZ ;  /* 0x000000000b097210 */ /* 0x000fe40007f3e1ff */
[----:B-----5:R-:W-:Y:S02]  /*2f90*/  IADD3 R21, PT, PT, R22, R21, R24 ;  /* 0x0000001516157210 */ /* 0x020fe40007ffe018 */
[----:B------:R-:W-:Y:S01]  /*2fa0*/  ISETP.GE.U32.AND P0, PT, R9, 0x1000, PT ;  /* 0x000010000900780c */ /* 0x000fe20003f06070 */
[----:B------:R-:W-:-:S05]  /*2fb0*/  IMAD.X R9, R3, 0x1, ~R10, P1 ;  /* 0x0000000103097824 */ /* 0x000fca00008e0e0a */
[----:B------:R-:W-:Y:S02]  /*2fc0*/  ISETP.GE.U32.AND.EX P0, PT, R9, RZ, PT, P0 ;  /* 0x000000ff0900720c */ /* 0x000fe40003f06100 */
[----:B------:R-:W-:-:S04]  /*2fd0*/  IADD3 R14, PT, PT, R15, R14, R21 ;  /* 0x0000000e0f0e7210 */ /* 0x000fc80007ffe015 */
[----:B------:R-:W-:-:S04]  /*2fe0*/  IADD3 R14, PT, PT, R17, R16, R14 ;  /* 0x00000010110e7210 */ /* 0x000fc80007ffe00e */
[----:B------:R-:W-:-:S04]  /*2ff0*/  IADD3 R14, PT, PT, R19, R18, R14 ;  /* 0x00000012130e7210 */ /* 0x000fc80007ffe00e */
[----:B------:R-:W-:Y:S01]  /*3000*/  IADD3 R9, PT, PT, R23, R20, R14 ;  /* 0x0000001417097210 */ /* 0x000fe20007ffe00e */
[----:B------:R-:W-:Y:S06]  /*3010*/  @!P0 BRA `(.L_x_826) ;  /* 0x0000000400d08947 */ /* 0x000fec0003800000 */
[----:B------:R-:W-:-:S05]  /*3020*/  IADD3 R11, P0, PT, R11, 0x1000, RZ ;  /* 0x000010000b0b7810 */ /* 0x000fca0007f1e0ff */
[----:B------:R-:W-:Y:S01]  /*3030*/  IMAD.X R10, RZ, RZ, R10, P0 ;  /* 0x000000ffff0a7224 */ /* 0x000fe200000e060a */
[----:B------:R-:W-:-:S04]  /*3040*/  ISETP.GT.U32.AND P0, PT, R11, R12, PT ;  /* 0x0000000c0b00720c */ /* 0x000fc80003f04070 */
[----:B------:R-:W-:-:S13]  /*3050*/  ISETP.GT.U32.AND.EX P0, PT, R10, R13, PT, P0 ;  /* 0x0000000d0a00720c */ /* 0x000fda0003f04100 */
[----:B------:R-:W-:Y:S05]  /*3060*/  @!P0 BRA `(.L_x_827) ;  /* 0xfffffffc006c8947 */ /* 0x000fea000383ffff */
.L_x_825:
        /* <DEDUP_REMOVED lines=20> */
[----:B------:R-:W-:Y:S01]  /*31b0*/  IMAD.MOV.U32 R0, RZ, RZ, R8 ;  /* 0x000000ffff007224 */ /* 0x000fe200078e0008 */
[----:B0-----:R-:W-:-:S04]  /*31c0*/  LEA R6, P2, R7, UR4, 0x2 ;  /* 0x0000000407067c11 */ /* 0x001fc8000f8410ff */
[----:B------:R-:W-:Y:S01]  /*31d0*/  LEA.HI.X R7, R7, UR5, R4, 0x2, P2 ;  /* 0x0000000507077c11 */ /* 0x000fe200090f1404 */
[----:B------:R-:W-:-:S08]  /*31e0*/  IMAD.MOV R4, RZ, RZ, -R2 ;  /* 0x000000ffff047224 */ /* 0x000fd000078e0a02 */
.L_x_831:
        /* <DEDUP_REMOVED lines=10> */
.L_x_830:
[----:B------:R-:W-:Y:S05]  /*3290*/  BSYNC.RECONVERGENT B2 ;  /* 0x0000000000027941 */ /* 0x000fea0003800200 */
.L_x_829:
        /* <DEDUP_REMOVED lines=13> */
.L_x_834:
        /* <DEDUP_REMOVED lines=30> */
.L_x_833:
[----:B------:R-:W-:Y:S05]  /*3550*/  BSYNC.RECONVERGENT B2 ;  /* 0x0000000000027941 */ /* 0x000fea0003800200 */
.L_x_832:
        /* <DEDUP_REMOVED lines=22> */
.L_x_836:
[----:B------:R-:W-:Y:S05]  /*36c0*/  BSYNC.RECONVERGENT B2 ;  /* 0x0000000000027941 */ /* 0x000fea0003800200 */
.L_x_835:
        /* <DEDUP_REMOVED lines=8> */
.L_x_828:
[----:B------:R-:W-:Y:S05]  /*3750*/  BSYNC.RECONVERGENT B1 ;  /* 0x0000000000017941 */ /* 0x000fea0003800200 */
.L_x_826:
[----:B------:R-:W0:Y:S01]  /*3760*/  S2R R7, SR_LANEID ;  /* 0x0000000000077919 */ /* 0x000e220000000000 */
[----:B------:R-:W-:Y:S01]  /*3770*/  ISETP.NE.AND P4, PT, R8, RZ, PT ;  /* 0x000000ff0800720c */ /* 0x000fe20003f85270 */
[----:B------:R-:W1:Y:S01]  /*3780*/  SHFL.DOWN PT, R0, R9, 0x1, 0x1f ;  /* 0x08201f0009007f89 */ /* 0x000e6200000e0000 */
[C---:B0-----:R-:W-:Y:S02]  /*3790*/  ISETP.GT.AND P0, PT, R7.reuse, 0x1e, PT ;  /* 0x0000001e0700780c */ /* 0x041fe40003f04270 */
[C---:B------:R-:W-:Y:S02]  /*37a0*/  ISETP.NE.AND P1, PT, R7.reuse, RZ, PT ;  /* 0x000000ff0700720c */ /* 0x040fe40003f25270 */
[----:B-1----:R-:W-:Y:S02]  /*37b0*/  SEL R0, R0, RZ, !P0 ;  /* 0x000000ff00007207 */ /* 0x002fe40004000000 */
        /* <DEDUP_REMOVED lines=9> */
[----:B------:R-:W-:-:S03]  /*3850*/  ISETP.GT.AND P0, PT, R7, 0x17, PT ;  /* 0x000000170700780c */ /* 0x000fc60003f04270 */
[----:B------:R-:W-:Y:S01]  /*3860*/  IMAD.IADD R2, R3, 0x1, R2 ;  /* 0x0000000103027824 */ /* 0x000fe200078e0202 */
[----:B------:R-:W-:-:S04]  /*3870*/  @!P1 SHF.R.U32.HI R3, RZ, 0x3, R8 ;  /* 0x00000003ff039819 */ /* 0x000fc80000011608 */
[----:B------:R-:W0:Y:S01]  /*3880*/  SHFL.DOWN PT, R4, R2, 0x8, 0x1f ;  /* 0x09001f0002047f89 */ /* 0x000e2200000e0000 */
[----:B------:R-:W-:Y:S02]  /*3890*/  @!P1 LOP3.LUT R3, R3, 0x7c, RZ, 0xc0, !PT ;  /* 0x0000007c03039812 */ /* 0x000fe400078ec0ff */
[----:B0-----:R-:W-:Y:S02]  /*38a0*/  SEL R5, R4, RZ, !P0 ;  /* 0x000000ff04057207 */ /* 0x001fe40004000000 */
[----:B------:R-:W-:-:S03]  /*38b0*/  ISETP.GT.AND P0, PT, R7, 0xf, PT ;  /* 0x0000000f0700780c */ /* 0x000fc60003f04270 */
[----:B------:R-:W-:Y:S01]  /*38c0*/  IMAD.IADD R0, R2, 0x1, R5 ;  /* 0x0000000102007824 */ /* 0x000fe200078e0205 */
[----:B------:R-:W-:-:S04]  /*38d0*/  @!P1 MOV R5, 0x400 ;  /* 0x0000040000059802 */ /* 0x000fc80000000f00 */
[----:B------:R-:W0:Y:S01]  /*38e0*/  SHFL.DOWN PT, R4, R0, 0x10, 0x1f ;  /* 0x0a001f0000047f89 */ /* 0x000e2200000e0000 */
[----:B-1----:R-:W-:-:S05]  /*38f0*/  @!P1 LEA R6, R6, R5, 0x18 ;  /* 0x0000000506069211 */ /* 0x002fca00078ec0ff */
[----:B------:R-:W-:Y:S01]  /*3900*/  @!P1 IMAD.IADD R6, R3, 0x1, R6 ;  /* 0x0000000103069824 */ /* 0x000fe200078e0206 */
        /* <DEDUP_REMOVED lines=15> */
.L_x_798:
[----:B------:R-:W-:Y:S05]  /*3a00*/  BSYNC.RECONVERGENT B0 ;  /* 0x0000000000007941 */ /* 0x000fea0003800200 */
.L_x_782:
[----:B------:R-:W-:Y:S05]  /*3a10*/  @P4 EXIT ;  /* 0x000000000000494d */ /* 0x000fea0003800000 */
[----:B------:R-:W5:Y:S01]  /*3a20*/  LDC.64 R2, c[0x0][0x388] ;  /* 0x0000e200ff027b82 */ /* 0x000f620000000a00 */
[----:B------:R-:W0:Y:S02]  /*3a30*/  LDCU UR4, c[0x0][0x39c] ;  /* 0x00007380ff0477ac */ /* 0x000e240008000800 */
[----:B01234-:R-:W-:-:S05]  /*3a40*/  VIADD R5, R5, UR4 ;  /* 0x0000000405057c36 */ /* 0x01ffca0008000000 */
[----:B-----5:R-:W-:Y:S01]  /*3a50*/  STG.E desc[UR6][R2.64], R5 ;  /* 0x0000000502007986 */ /* 0x020fe2000c101906 */
[----:B------:R-:W-:Y:S05]  /*3a60*/  EXIT ;  /* 0x000000000000794d */ /* 0x000fea0003800000 */
.L_x_837:
        /* <DEDUP_REMOVED lines=9> */
.L_x_2402:


//--------------------- .text._ZN3cub18CUB_300001_SM_10006detail6reduce28DeviceReduceSingleTileKernelINS2_10policy_hubIijN4cuda3std3__44plusIiEEE10Policy1000EPiSC_iS9_iiNS7_10__identityEEEvT0_T1_T2_T3_T4_T6_ --------------------------
	.section	.text._ZN3cub18CUB_300001_SM_10006detail6reduce28DeviceReduceSingleTileKernelINS2_10policy_hubIijN4cuda3std3__44plusIiEEE10Policy1000EPiSC_iS9_iiNS7_10__identityEEEvT0_T1_T2_T3_T4_T6_,"ax",@progbits
	.align	128
        .global         _ZN3cub18CUB_300001_SM_10006detail6reduce28DeviceReduceSingleTileKernelINS2_10policy_hubIijN4cuda3std3__44plusIiEEE10Policy1000EPiSC_iS9_iiNS7_10__identityEEEvT0_T1_T2_T3_T4_T6_
        .type           _ZN3cub18CUB_300001_SM_10006detail6reduce28DeviceReduceSingleTileKernelINS2_10policy_hubIijN4cuda3std3__44plusIiEEE10Policy1000EPiSC_iS9_iiNS7_10__identityEEEvT0_T1_T2_T3_T4_T6_,@function
        .size           _ZN3cub18CUB_300001_SM_10006detail6reduce28DeviceReduceSingleTileKernelINS2_10policy_hubIijN4cuda3std3__44plusIiEEE10Policy1000EPiSC_iS9_iiNS7_10__identityEEEvT0_T1_T2_T3_T4_T6_,(.L_x_2403 - _ZN3cub18CUB_300001_SM_10006detail6reduce28DeviceReduceSingleTileKernelINS2_10policy_hubIijN4cuda3std3__44plusIiEEE10Policy1000EPiSC_iS9_iiNS7_10__identityEEEvT0_T1_T2_T3_T4_T6_)
        .other          _ZN3cub18CUB_300001_SM_10006detail6reduce28DeviceReduceSingleTileKernelINS2_10policy_hubIijN4cuda3std3__44plusIiEEE10Policy1000EPiSC_iS9_iiNS7_10__identityEEEvT0_T1_T2_T3_T4_T6_,@"STO_CUDA_ENTRY STV_DEFAULT"
_ZN3cub18CUB_300001_SM_10006detail6reduce28DeviceReduceSingleTileKernelINS2_10policy_hubIijN4cuda3std3__44plusIiEEE10Policy1000EPiSC_iS9_iiNS7_10__identityEEEvT0_T1_T2_T3_T4_T6_:
.text._ZN3cub18CUB_300001_SM_10006detail6reduce28DeviceReduceSingleTileKernelINS2_10policy_hubIijN4cuda3std3__44plusIiEEE10Policy1000EPiSC_iS9_iiNS7_10__identityEEEvT0_T1_T2_T3_T4_T6_:
        /* <DEDUP_REMOVED lines=13> */
.L_x_838:
        /* <DEDUP_REMOVED lines=16> */
.L_x_843:
[----:B------:R-:W-:Y:S05]  /*01d0*/  BSYNC.RECONVERGENT B1 ;  /* 0x0000000000017941 */ /* 0x000fea0003800200 */
.L_x_842:
        /* <DEDUP_REMOVED lines=16> */
.L_x_848:
        /* <DEDUP_REMOVED lines=9> */
.L_x_847:
[----:B------:R-:W-:Y:S05]  /*0370*/  BSYNC.RECONVERGENT B2 ;  /* 0x0000000000027941 */ /* 0x000fea0003800200 */
.L_x_846:
        /* <DEDUP_REMOVED lines=8> */
.L_x_851:
        /* <DEDUP_REMOVED lines=35> */
.L_x_850:
[----:B------:R-:W-:Y:S05]  /*0630*/  BSYNC.RECONVERGENT B2 ;  /* 0x0000000000027941 */ /* 0x000fea0003800200 */
.L_x_849:
        /* <DEDUP_REMOVED lines=22> */
.L_x_853:
[----:B------:R-:W-:Y:S05]  /*07a0*/  BSYNC.RECONVERGENT B2 ;  /* 0x0000000000027941 */ /* 0x000fea0003800200 */
.L_x_852:
        /* <DEDUP_REMOVED lines=10> */
.L_x_845:
[----:B------:R-:W-:Y:S05]  /*0850*/  BSYNC.RECONVERGENT B1 ;  /* 0x0000000000017941 */ /* 0x000fea0003800200 */
.L_x_844:
        /* <DEDUP_REMOVED lines=45> */
.L_x_854:
        /* <DEDUP_REMOVED lines=67> */
.L_x_841:
        /* <DEDUP_REMOVED lines=22> */
.L_x_858:
        /* <DEDUP_REMOVED lines=20> */
.L_x_856:
        /* <DEDUP_REMOVED lines=20> */
.L_x_862:
        /* <DEDUP_REMOVED lines=8> */
.L_x_861:
[----:B------:R-:W-:Y:S05]  /*13c0*/  BSYNC.RECONVERGENT B2 ;  /* 0x0000000000027941 */ /* 0x000fea0003800200 */
.L_x_860:
        /* <DEDUP_REMOVED lines=16> */
.L_x_865:
        /* <DEDUP_REMOVED lines=39> */
.L_x_864:
[----:B------:R-:W-:Y:S05]  /*1740*/  BSYNC.RECONVERGENT B2 ;  /* 0x0000000000027941 */ /* 0x000fea0003800200 */
.L_x_863:
        /* <DEDUP_REMOVED lines=27> */
.L_x_867:
[----:B------:R-:W-:Y:S05]  /*1900*/  BSYNC.RECONVERGENT B2 ;  /* 0x0000000000027941 */ /* 0x000fea0003800200 */
.L_x_866:
        /* <DEDUP_REMOVED lines=10> */
.L_x_859:
[----:B------:R-:W-:Y:S05]  /*19b0*/  BSYNC.RECONVERGENT B1 ;  /* 0x0000000000017941 */ /* 0x000fea0003800200 */
.L_x_857:
        /* <DEDUP_REMOVED lines=43> */
.L_x_840:
        /* <DEDUP_REMOVED lines=12> */
.L_x_870:
[----:B------:R-:W-:Y:S05]  /*1d30*/  BSYNC.RECONVERGENT B1 ;  /* 0x0000000000017941 */ /* 0x000fea0003800200 */
.L_x_869:
        /* <DEDUP_REMOVED lines=16> */
.L_x_875:
        /* <DEDUP_REMOVED lines=9> */
.L_x_874:
[----:B------:R-:W-:Y:S05]  /*1ed0*/  BSYNC.RECONVERGENT B2 ;  /* 0x0000000000027941 */ /* 0x000fea0003800200 */
.L_x_873:
        /* <DEDUP_REMOVED lines=8> */
.L_x_878:
        /* <DEDUP_REMOVED lines=35> */
.L_x_877:
[----:B------:R-:W-:Y:S05]  /*2190*/  BSYNC.RECONVERGENT B2 ;  /* 0x0000000000027941 */ /* 0x000fea0003800200 */
.L_x_876:
        /* <DEDUP_REMOVED lines=22> */
.L_x_880:
[----:B------:R-:W-:Y:S05]  /*2300*/  BSYNC.RECONVERGENT B2 ;  /* 0x0000000000027941 */ /* 0x000fea0003800200 */
.L_x_879:
        /* <DEDUP_REMOVED lines=10> */
.L_x_872:
[----:B------:R-:W-:Y:S05]  /*23b0*/  BSYNC.RECONVERGENT B1 ;  /* 0x0000000000017941 */ /* 0x000fea0003800200 */
.L_x_871:
        /* <DEDUP_REMOVED lines=45> */
.L_x_881:
        /* <DEDUP_REMOVED lines=67> */
.L_x_868:
        /* <DEDUP_REMOVED lines=33> */
.L_x_884:
        /* <DEDUP_REMOVED lines=32> */
.L_x_882:
        /* <DEDUP_REMOVED lines=20> */
.L_x_888:
        /* <DEDUP_REMOVED lines=8> */
.L_x_887:
[----:B------:R-:W-:Y:S05]  /*3090*/  BSYNC.RECONVERGENT B2 ;  /* 0x0000000000027941 */ /* 0x000fea0003800200 */
.L_x_886:
        /* <DEDUP_REMOVED lines=16> */
.L_x_891:
        /* <DEDUP_REMOVED lines=39> */
.L_x_890:
[----:B------:R-:W-:Y:S05]  /*3410*/  BSYNC.RECONVERGENT B2 ;  /* 0x0000000000027941 */ /* 0x000fea0003800200 */
.L_x_889:
        /* <DEDUP_REMOVED lines=27> */
.L_x_893:
[----:B------:R-:W-:Y:S05]  /*35d0*/  BSYNC.RECONVERGENT B2 ;  /* 0x0000000000027941 */ /* 0x000fea0003800200 */
.L_x_892:
        /* <DEDUP_REMOVED lines=10> */
.L_x_885:
[----:B------:R-:W-:Y:S05]  /*3680*/  BSYNC.RECONVERGENT B1 ;  /* 0x0000000000017941 */ /* 0x000fea0003800200 */
.L_x_883:
        /* <DEDUP_REMOVED lines=42> */
.L_x_855:
[----:B------:R-:W-:Y:S05]  /*3930*/  BSYNC.RECONVERGENT B0 ;  /* 0x0000000000007941 */ /* 0x000fea0003800200 */
.L_x_839:
[----:B------:R-:W-:Y:S05]  /*3940*/  @P0 EXIT ;  /* 0x000000000000094d */ /* 0x000fea0003800000 */
[----:B-1----:R-:W1:Y:S01]  /*3950*/  LDC.64 R4, c[0x0][0x388] ;  /* 0x0000e200ff047b82 */ /* 0x002e620000000a00 */
[----:B------:R-:W0:Y:S02]  /*3960*/  LDCU UR4, c[0x0][0x398] ;  /* 0x00007300ff0477ac */ /* 0x000e240008000800 */
[----:B0-234-:R-:W-:-:S05]  /*3970*/  VIADD R3, R3, UR4 ;  /* 0x0000000403037c36 */ /* 0x01dfca0008000000 */
[----:B-1----:R-:W-:Y:S01]  /*3980*/  STG.E desc[UR6][R4.64], R3 ;  /* 0x0000000304007986 */ /* 0x002fe2000c101906 */
[----:B------:R-:W-:Y:S05]  /*3990*/  EXIT ;  /* 0x000000000000794d */ /* 0x000fea0003800000 */
.L_x_894:
        /* <DEDUP_REMOVED lines=14> */
.L_x_2403:


//--------------------- .text._ZN3cub18CUB_300001_SM_10006detail6reduce18DeviceReduceKernelINS2_10policy_hubIijN4cuda3std3__44plusIiEEE10Policy1000EPijS9_iNS7_10__identityEEEvT0_PT3_T1_NS0_13GridEvenShareISH_EET2_T4_ --------------------------
	.section	.text._ZN3cub18CUB_300001_SM_10006detail6reduce18DeviceReduceKernelINS2_10policy_hubIijN4cuda3std3__44plusIiEEE10Policy1000EPijS9_iNS7_10__identityEEEvT0_PT3_T1_NS0_13GridEvenShareISH_EET2_T4_,"ax",@progbits
	.align	128
        .global         _ZN3cub18CUB_300001_SM_10006detail6reduce18DeviceReduceKernelINS2_10policy_hubIijN4cuda3std3__44plusIiEEE10Policy1000EPijS9_iNS7_10__identityEEEvT0_PT3_T1_NS0_13GridEvenShareISH_EET2_T4_
        .type           _ZN3cub18CUB_300001_SM_10006detail6reduce18DeviceReduceKernelINS2_10policy_hubIijN4cuda3std3__44plusIiEEE10Policy1000EPijS9_iNS7_10__identityEEEvT0_PT3_T1_NS0_13GridEvenShareISH_EET2_T4_,@function
        .size           _ZN3cub18CUB_300001_SM_10006detail6reduce18DeviceReduceKernelINS2_10policy_hubIijN4cuda3std3__44plusIiEEE10Policy1000EPijS9_iNS7_10__identityEEEvT0_PT3_T1_NS0_13GridEvenShareISH_EET2_T4_,(.L_x_2404 - _ZN3cub18CUB_300001_SM_10006detail6reduce18DeviceReduceKernelINS2_10policy_hubIijN4cuda3std3__44plusIiEEE10Policy1000EPijS9_iNS7_10__identityEEEvT0_PT3_T1_NS0_13GridEvenShareISH_EET2_T4_)
        .other          _ZN3cub18CUB_300001_SM_10006detail6reduce18DeviceReduceKernelINS2_10policy_hubIijN4cuda3std3__44plusIiEEE10Policy1000EPijS9_iNS7_10__identityEEEvT0_PT3_T1_NS0_13GridEvenShareISH_EET2_T4_,@"STO_CUDA_ENTRY STV_DEFAULT"
_ZN3cub18CUB_300001_SM_10006detail6reduce18DeviceReduceKernelINS2_10policy_hubIijN4cuda3std3__44plusIiEEE10Policy1000EPijS9_iNS7_10__identityEEEvT0_PT3_T1_NS0_13GridEvenShareISH_EET2_T4_:
.text._ZN3cub18CUB_300001_SM_10006detail6reduce18DeviceReduceKernelINS2_10policy_hubIijN4cuda3std3__44plusIiEEE10Policy1000EPijS9_iNS7_10__identityEEEvT0_PT3_T1_NS0_13GridEvenShareISH_EET2_T4_:
[----:B------:R-:W-:Y:S01]  /*0000*/  LDC R1, c[0x0][0x37c] ;  /* 0x0000df00ff017b82 */ /* 0x000fe20000000800 */
[----:B------:R-:W0:Y:S01]  /*0010*/  S2R R0, SR_CTAID.X ;  /* 0x0000000000007919 */ /* 0x000e220000002500 */
[----:B------:R-:W1:Y:S01]  /*0020*/  LDCU UR4, c[0x0][0x380] ;  /* 0x00007000ff0477ac */ /* 0x000e620008000800 */
[----:B------:R-:W-:Y:S01]  /*0030*/  BSSY.RECONVERGENT B0, `(.L_x_895) ;  /* 0x00002ac000007945 */ /* 0x000fe20003800200 */
[----:B------:R-:W2:Y:S01]  /*0040*/  LDCU UR5, c[0x0][0x3ac] ;  /* 0x00007580ff0577ac */ /* 0x000ea20008000800 */
[----:B------:R-:W3:Y:S01]  /*0050*/  LDCU.64 UR8, c[0x0][0x358] ;  /* 0x00006b00ff0877ac */ /* 0x000ee20008000a00 */
[----:B-1----:R-:W-:Y:S02]  /*0060*/  ULOP3.LUT UP0, URZ, UR4, 0xf, URZ, 0xc0, !UPT ;  /* 0x0000000f04ff7892 */ /* 0x002fe4000f80c0ff */
[----:B--2---:R-:W-:Y:S01]  /*0070*/  USHF.L.U32 UR5, UR5, 0xc, URZ ;  /* 0x0000000c05057899 */ /* 0x004fe200080006ff */
[----:B0-----:R-:W-:-:S06]  /*0080*/  IMAD.SHL.U32 R23, R0, 0x1000, RZ ;  /* 0x0000100000177824 */ /* 0x001fcc00078e00ff */
[----:B---3--:R-:W-:Y:S05]  /*0090*/  BRA.U UP0, `(.L_x_896) ;  /* 0x0000001500147547 */ /* 0x008fea000b800000 */
[----:B------:R-:W0:Y:S02]  /*00a0*/  LDC R3, c[0x0][0x3a8] ;  /* 0x0000ea00ff037b82 */ /* 0x000e240000000800 */
[----:B0-----:R-:W-:-:S05]  /*00b0*/  IMAD R22, R0, -0x1000, R3 ;  /* 0xfffff00000167824 */ /* 0x001fca00078e0203 */
[----:B------:R-:W-:-:S13]  /*00c0*/  ISETP.GT.U32.AND P0, PT, R22, 0xfff, PT ;  /* 0x00000fff1600780c */ /* 0x000fda0003f04070 */
[----:B------:R-:W-:Y:S05]  /*00d0*/  @P0 BRA `(.L_x_897) ;  /* 0x0000000800b00947 */ /* 0x000fea0003800000 */
[----:B------:R-:W0:Y:S01]  /*00e0*/  S2R R5, SR_TID.X ;  /* 0x0000000000057919 */ /* 0x000e220000002100 */
[----:B------:R-:W-:Y:S01]  /*00f0*/  BSSY.RECONVERGENT B1, `(.L_x_898) ;  /* 0x000000a000017945 */ /* 0x000fe20003800200 */
[----:B------:R-:W-:Y:S01]  /*0100*/  IMAD.MOV.U32 R2, RZ, RZ, RZ ;  /* 0x000000ffff027224 */ /* 0x000fe200078e00ff */
[----:B0-----:R-:W-:Y:S01]  /*0110*/  ISETP.GE.U32.AND P0, PT, R5, R22, PT ;  /* 0x000000160500720c */ /* 0x001fe20003f06070 */
[----:B------:R-:W-:-:S12]  /*0120*/  IMAD.MOV.U32 R11, RZ, RZ, R5 ;  /* 0x000000ffff0b7224 */ /* 0x000fd800078e0005 */
[----:B------:R-:W-:Y:S05]  /*0130*/  @P0 BRA `(.L_x_899) ;  /* 0x0000000000140947 */ /* 0x000fea0003800000 */
[----:B------:R-:W0:Y:S01]  /*0140*/  LDC.64 R6, c[0x0][0x380] ;  /* 0x0000e000ff067b82 */ /* 0x000e220000000a00 */
[----:B------:R-:W-:-:S04]  /*0150*/  IMAD R9, R0, 0x1000, R5 ;  /* 0x0000100000097824 */ /* 0x000fc800078e0205 */
[----:B0-----:R-:W-:-:S05]  /*0160*/  IMAD.WIDE.U32 R6, R9, 0x4, R6 ;  /* 0x0000000409067825 */ /* 0x001fca00078e0006 */
[----:B------:R0:W5:Y:S01]  /*0170*/  LDG.E.CONSTANT R2, desc[UR8][R6.64] ;  /* 0x0000000806027981 */ /* 0x000162000c1e9900 */
[----:B------:R-:W-:-:S07]  /*0180*/  VIADD R11, R5, 0x100 ;  /* 0x00000100050b7836 */ /* 0x000fce0000000000 */
.L_x_899:
[----:B------:R-:W-:Y:S05]  /*0190*/  BSYNC.RECONVERGENT B1 ;  /* 0x0000000000017941 */ /* 0x000fea0003800200 */
.L_x_898:
[----:B------:R-:W-:Y:S01]  /*01a0*/  ISETP.GE.U32.AND P0, PT, R11, R22, PT ;  /* 0x000000160b00720c */ /* 0x000fe20003f06070 */
[----:B------:R-:W-:-:S12]  /*01b0*/  BSSY.RECONVERGENT B1, `(.L_x_900) ;  /* 0x000002e000017945 */ /* 0x000fd80003800200 */
[----:B------:R-:W-:Y:S05]  /*01c0*/  @P0 BRA `(.L_x_901) ;  /* 0x0000000000b00947 */ /* 0x000fea0003800000 */
[----:B------:R-:W-:Y:S01]  /*01d0*/  LOP3.LUT R4, RZ, R11, RZ, 0x33, !PT ;  /* 0x0000000bff047212 */ /* 0x000fe200078e33ff */
[----:B------:R-:W-:Y:S04]  /*01e0*/  BSSY.RECONVERGENT B2, `(.L_x_902) ;  /* 0x0000014000027945 */ /* 0x000fe80003800200 */
[----:B------:R-:W-:-:S04]  /*01f0*/  IMAD.IADD R3, R4, 0x1, R3 ;  /* 0x0000000104037824 */ /* 0x000fc800078e0203 */
[----:B0-----:R-:W-:Y:S01]  /*0200*/  IMAD R6, R0, -0x1000, R3 ;  /* 0xfffff00000067824 */ /* 0x001fe200078e0203 */
[----:B------:R-:W-:-:S04]  /*0210*/  LOP3.LUT R4, R3, 0x300, RZ, 0xc0, !PT ;  /* 0x0000030003047812 */ /* 0x000fc800078ec0ff */
[----:B------:R-:W-:Y:S02]  /*0220*/  ISETP.NE.AND P0, PT, R4, 0x300, PT ;  /* 0x000003000400780c */ /* 0x000fe40003f05270 */
[----:B------:R-:W-:-:S11]  /*0230*/  ISETP.GE.U32.AND P1, PT, R6, 0x300, PT ;  /* 0x000003000600780c */ /* 0x000fd60003f26070 */
[----:B------:R-:W-:Y:S05]  /*0240*/  @!P0 BRA `(.L_x_903) ;  /* 0x0000000000348947 */ /* 0x000fea0003800000 */
[----:B------:R-:W0:Y:S01]  /*0250*/  LDC.64 R8, c[0x0][0x380] ;  /* 0x0000e000ff087b82 */ /* 0x000e220000000a00 */
[----:B------:R-:W-:Y:S01]  /*0260*/  LEA.HI R3, R3, 0x1, RZ, 0x18 ;  /* 0x0000000103037811 */ /* 0x000fe200078fc0ff */
[----:B------:R-:W-:-:S03]  /*0270*/  IMAD R13, R0, 0x1000, R11 ;  /* 0x00001000000d7824 */ /* 0x000fc600078e020b */
[----:B------:R-:W-:-:S05]  /*0280*/  LOP3.LUT R3, R3, 0x3, RZ, 0xc0, !PT ;  /* 0x0000000303037812 */ /* 0x000fca00078ec0ff */
[----:B------:R-:W-:-:S07]  /*0290*/  IMAD.MOV R3, RZ, RZ, -R3 ;  /* 0x000000ffff037224 */ /* 0x000fce00078e0a03 */
.L_x_904:
[----:B0-----:R-:W-:-:S06]  /*02a0*/  IMAD.WIDE.U32 R6, R13, 0x4, R8 ;  /* 0x000000040d067825 */ /* 0x001fcc00078e0008 */
[----:B------:R-:W2:Y:S01]  /*02b0*/  LDG.E.CONSTANT R7, desc[UR8][R6.64] ;  /* 0x0000000806077981 */ /* 0x000ea2000c1e9900 */
[----:B------:R-:W-:Y:S02]  /*02c0*/  VIADD R3, R3, 0x1 ;  /* 0x0000000103037836 */ /* 0x000fe40000000000 */
[----:B------:R-:W-:Y:S02]  /*02d0*/  VIADD R11, R11, 0x100 ;  /* 0x000001000b0b7836 */ /* 0x000fe40000000000 */
[----:B------:R-:W-:Y:S01]  /*02e0*/  VIADD R13, R13, 0x100 ;  /* 0x000001000d0d7836 */ /* 0x000fe20000000000 */
[----:B------:R-:W-:Y:S01]  /*02f0*/  ISETP.NE.AND P0, PT, R3, RZ, PT ;  /* 0x000000ff0300720c */ /* 0x000fe20003f05270 */
[----:B--2--5:R-:W-:-:S12]  /*0300*/  IMAD.IADD R2, R7, 0x1, R2 ;  /* 0x0000000107027824 */ /* 0x024fd800078e0202 */
[----:B------:R-:W-:Y:S05]  /*0310*/  @P0 BRA `(.L_x_904) ;  /* 0xfffffffc00e00947 */ /* 0x000fea000383ffff */
.L_x_903:
[----:B------:R-:W-:Y:S05]  /*0320*/  BSYNC.RECONVERGENT B2 ;  /* 0x0000000000027941 */ /* 0x000fea0003800200 */
.L_x_902:
[----:B------:R-:W-:Y:S05]  /*0330*/  @!P1 BRA `(.L_x_901) ;  /* 0x0000000000549947 */ /* 0x000fea0003800000 */
[----:B------:R-:W0:Y:S01]  /*0340*/  LDC.64 R6, c[0x0][0x380] ;  /* 0x0000e000ff067b82 */ /* 0x000e220000000a00 */
[----:B------:R-:W-:Y:S02]  /*0350*/  VIADD R3, R11, 0x200 ;  /* 0x000002000b037836 */ /* 0x000fe40000000000 */
[----:B------:R-:W-:-:S07]  /*0360*/  IMAD R17, R0, 0x1000, R11 ;  /* 0x0000100000117824 */ /* 0x000fce00078e020b */
.L_x_905:
[C---:B------:R-:W-:Y:S02]  /*0370*/  VIADD R11, R17.reuse, 0x100 ;  /* 0x00000100110b7836 */ /* 0x040fe40000000000 */
[----:B0-----:R-:W-:-:S04]  /*0380*/  IMAD.WIDE.U32 R8, R17, 0x4, R6 ;  /* 0x0000000411087825 */ /* 0x001fc800078e0006 */
[C---:B------:R-:W-:Y:S02]  /*0390*/  VIADD R13, R17.reuse, 0x200 ;  /* 0x00000200110d7836 */ /* 0x040fe40000000000 */
[----:B------:R-:W-:Y:S01]  /*03a0*/  VIADD R15, R17, 0x300 ;  /* 0x00000300110f7836 */ /* 0x000fe20000000000 */
[----:B------:R-:W2:Y:S01]  /*03b0*/  LDG.E.CONSTANT R9, desc[UR8][R8.64] ;  /* 0x0000000808097981 */ /* 0x000ea2000c1e9900 */
[----:B------:R-:W-:-:S04]  /*03c0*/  IMAD.WIDE.U32 R10, R11, 0x4, R6 ;  /* 0x000000040b0a7825 */ /* 0x000fc800078e0006 */
[--C-:B------:R-:W-:Y:S02]  /*03d0*/  IMAD.WIDE.U32 R12, R13, 0x4, R6.reuse ;  /* 0x000000040d0c7825 */ /* 0x100fe400078e0006 */
[----:B------:R-:W2:Y:S02]  /*03e0*/  LDG.E.CONSTANT R10, desc[UR8][R10.64] ;  /* 0x000000080a0a7981 */ /* 0x000ea4000c1e9900 */
[----:B------:R-:W-:Y:S02]  /*03f0*/  IMAD.WIDE.U32 R14, R15, 0x4, R6 ;  /* 0x000000040f0e7825 */ /* 0x000fe400078e0006 */
[----:B------:R-:W3:Y:S04]  /*0400*/  LDG.E.CONSTANT R13, desc[UR8][R12.64] ;  /* 0x000000080c0d7981 */ /* 0x000ee8000c1e9900 */
[----:B------:R-:W3:Y:S01]  /*0410*/  LDG.E.CONSTANT R14, desc[UR8][R14.64] ;  /* 0x000000080e0e7981 */ /* 0x000ee2000c1e9900 */
[----:B------:R-:W-:-:S05]  /*0420*/  VIADD R19, R3, 0x200 ;  /* 0x0000020003137836 */ /* 0x000fca0000000000 */
[----:B------:R-:W-:Y:S01]  /*0430*/  ISETP.GE.AND P0, PT, R19, R22, PT ;  /* 0x000000161300720c */ /* 0x000fe20003f06270 */
[----:B------:R-:W-:Y:S02]  /*0440*/  VIADD R3, R3, 0x400 ;  /* 0x0000040003037836 */ /* 0x000fe40000000000 */
[----:B------:R-:W-:Y:S01]  /*0450*/  VIADD R17, R17, 0x400 ;  /* 0x0000040011117836 */ /* 0x000fe20000000000 */
[----:B--2--5:R-:W-:-:S04]  /*0460*/  IADD3 R2, PT, PT, R10, R9, R2 ;  /* 0x000000090a027210 */ /* 0x024fc80007ffe002 */
[----:B---3--:R-:W-:-:S05]  /*0470*/  IADD3 R2, PT, PT, R14, R13, R2 ;  /* 0x0000000d0e027210 */ /* 0x008fca0007ffe002 */
[----:B------:R-:W-:Y:S05]  /*0480*/  @!P0 BRA `(.L_x_905) ;  /* 0xfffffffc00b88947 */ /* 0x000fea000383ffff */
.L_x_901:
[----:B------:R-:W-:Y:S05]  /*0490*/  BSYNC.RECONVERGENT B1 ;  /* 0x0000000000017941 */ /* 0x000fea0003800200 */
.L_x_900:
[----:B------:R-:W-:-:S13]  /*04a0*/  ISETP.GE.U32.AND P0, PT, R22, 0x100, PT ;  /* 0x000001001600780c */ /* 0x000fda0003f06070 */
[----:B------:R-:W-:Y:S05]  /*04b0*/  @!P0 BRA `(.L_x_906) ;  /* 0x0000000000ac8947 */ /* 0x000fea0003800000 */
[----:B------:R-:W1:Y:S01]  /*04c0*/  S2R R8, SR_LANEID ;  /* 0x0000000000087919 */ /* 0x000e620000000000 */
[----:B-----5:R-:W2:Y:S01]  /*04d0*/  SHFL.DOWN PT, R3, R2, 0x1, 0x1f ;  /* 0x08201f0002037f89 */ /* 0x020ea200000e0000 */
[C---:B-1----:R-:W-:Y:S02]  /*04e0*/  ISETP.GT.AND P0, PT, R8.reuse, 0x1e, PT ;  /* 0x0000001e0800780c */ /* 0x042fe40003f04270 */
[C---:B------:R-:W-:Y:S02]  /*04f0*/  ISETP.NE.AND P1, PT, R8.reuse, RZ, PT ;  /* 0x000000ff0800720c */ /* 0x040fe40003f25270 */
        /* <DEDUP_REMOVED lines=32> */
[----:B-1----:R-:W0:Y:S04]  /*0700*/  LDS.128 R4, [UR4+0x10] ;  /* 0x00001004ff047984 */ /* 0x002e280008000c00 */
[----:B------:R-:W1:Y:S01]  /*0710*/  LDS.64 R8, [UR4+0x20] ;  /* 0x00002004ff087984 */ /* 0x000e620008000a00 */
[----:B0-----:R-:W-:-:S04]  /*0720*/  IADD3 R2, PT, PT, R4, R2, R3 ;  /* 0x0000000204027210 */ /* 0x001fc80007ffe003 */
[----:B------:R-:W-:-:S04]  /*0730*/  IADD3 R2, PT, PT, R6, R2, R5 ;  /* 0x0000000206027210 */ /* 0x000fc80007ffe005 */
[----:B-1----:R-:W-:-:S05]  /*0740*/  IADD3 R2, PT, PT, R8, R2, R7 ;  /* 0x0000000208027210 */ /* 0x002fca0007ffe007 */
[----:B------:R-:W-:Y:S01]  /*0750*/  IMAD.IADD R3, R2, 0x1, R9 ;  /* 0x0000000102037824 */ /* 0x000fe200078e0209 */
[----:B------:R-:W-:Y:S06]  /*0760*/  BRA `(.L_x_907) ;  /* 0x0000002000e07947 */ /* 0x000fec0003800000 */
.L_x_906:
[----:B------:R-:W-:Y:S01]  /*0770*/  LOP3.LUT R3, R5, 0x3e0, RZ, 0xc0, !PT ;  /* 0x000003e005037812 */ /* 0x000fe200078ec0ff */
[----:B------:R-:W1:Y:S04]  /*0780*/  S2R R10, SR_LANEID ;  /* 0x00000000000a7919 */ /* 0x000e680000000000 */
[----:B0-----:R-:W-:Y:S01]  /*0790*/  VIADD R7, R3, 0x20 ;  /* 0x0000002003077836 */ /* 0x001fe20000000000 */
[----:B------:R-:W-:-:S04]  /*07a0*/  LOP3.LUT R3, RZ, R3, RZ, 0x33, !PT ;  /* 0x00000003ff037212 */ /* 0x000fc800078e33ff */
[----:B------:R-:W-:Y:S01]  /*07b0*/  ISETP.GT.U32.AND P0, PT, R7, R22, PT ;  /* 0x000000160700720c */ /* 0x000fe20003f04070 */
[----:B------:R-:W-:-:S05]  /*07c0*/  IMAD.IADD R3, R22, 0x1, R3 ;  /* 0x0000000116037824 */ /* 0x000fca00078e0203 */
[----:B------:R-:W-:-:S05]  /*07d0*/  SEL R7, R3, 0x1f, P0 ;  /* 0x0000001f03077807 */ /* 0x000fca0000000000 */
[----:B-----5:R-:W0:Y:S01]  /*07e0*/  SHFL.DOWN PT, R3, R2, 0x1, R7 ;  /* 0x0820000002037989 */ /* 0x020e2200000e0007 */
[CC--:B-1----:R-:W-:Y:S01]  /*07f0*/  ISETP.GE.AND P0, PT, R10.reuse, R7.reuse, PT ;  /* 0x000000070a00720c */ /* 0x0c2fe20003f06270 */
[C---:B------:R-:W-:Y:S01]  /*0800*/  VIADD R6, R10.reuse, 0x2 ;  /* 0x000000020a067836 */ /* 0x040fe20000000000 */
[C---:B------:R-:W-:Y:S01]  /*0810*/  ISETP.NE.AND P1, PT, R10.reuse, RZ, PT ;  /* 0x000000ff0a00720c */ /* 0x040fe20003f25270 */
[----:B------:R-:W-:Y:S01]  /*0820*/  VIADD R8, R10, 0x4 ;  /* 0x000000040a087836 */ /* 0x000fe20000000000 */
[----:B0-----:R-:W-:Y:S02]  /*0830*/  SEL R3, R3, RZ, !P0 ;  /* 0x000000ff03037207 */ /* 0x001fe40004000000 */
[----:B------:R-:W-:-:S09]  /*0840*/  ISETP.GT.AND P0, PT, R6, R7, PT ;  /* 0x000000070600720c */ /* 0x000fd20003f04270 */
[----:B------:R-:W0:Y:S01]  /*0850*/  @!P1 S2R R12, SR_CgaCtaId ;  /* 0x00000000000c9919 */ /* 0x000e220000008800 */
[----:B------:R-:W-:Y:S01]  /*0860*/  @!P1 MOV R9, 0x400 ;  /* 0x0000040000099802 */ /* 0x000fe20000000f00 */
[----:B------:R-:W-:-:S05]  /*0870*/  IMAD.IADD R4, R3, 0x1, R2 ;  /* 0x0000000103047824 */ /* 0x000fca00078e0202 */
        /* <DEDUP_REMOVED lines=25> */
[----:B------:R-:W1:Y:S01]  /*0a10*/  S2UR UR5, SR_CgaCtaId ;  /* 0x00000000000579c3 */ /* 0x000e620000008800 */
[----:B------:R-:W-:Y:S01]  /*0a20*/  UMOV UR4, 0x400 ;  /* 0x0000040000047882 */ /* 0x000fe20000000000 */
[C---:B------:R-:W-:Y:S02]  /*0a30*/  ISETP.GT.U32.AND P2, PT, R22.reuse, 0x40, PT ;  /* 0x000000401600780c */ /* 0x040fe40003f44070 */
[C---:B------:R-:W-:Y:S02]  /*0a40*/  ISETP.GT.U32.AND P1, PT, R22.reuse, 0x20, PT ;  /* 0x000000201600780c */ /* 0x040fe40003f24070 */
[----:B------:R-:W-:Y:S01]  /*0a50*/  ISETP.GT.U32.AND P3, PT, R22, 0x80, PT ;  /* 0x000000801600780c */ /* 0x000fe20003f64070 */
[----:B-1----:R-:W-:-:S09]  /*0a60*/  ULEA UR4, UR5, UR4, 0x18 ;  /* 0x0000000405047291 */ /* 0x002fd2000f8ec0ff */
[----:B------:R-:W1:Y:S04]  /*0a70*/  LDS.128 R4, [UR4+0x10] ;  /* 0x00001004ff047984 */ /* 0x000e680008000c00 */
[----:B------:R-:W2:Y:S04]  /*0a80*/  LDS R2, [UR4+0xc] ;  /* 0x00000c04ff027984 */ /* 0x000ea80008000800 */
[----:B0-----:R-:W0:Y:S01]  /*0a90*/  LDS.64 R8, [UR4+0x20] ;  /* 0x00002004ff087984 */ /* 0x001e220008000a00 */
[----:B-1----:R-:W-:Y:S02]  /*0aa0*/  SEL R4, R4, RZ, P2 ;  /* 0x000000ff04047207 */ /* 0x002fe40001000000 */
[----:B------:R-:W-:-:S02]  /*0ab0*/  ISETP.GT.U32.AND P2, PT, R22, 0x60, PT ;  /* 0x000000601600780c */ /* 0x000fc40003f44070 */
[----:B--2---:R-:W-:Y:S02]  /*0ac0*/  SEL R2, R2, RZ, P1 ;  /* 0x000000ff02027207 */ /* 0x004fe40000800000 */
[----:B------:R-:W-:Y:S02]  /*0ad0*/  SEL R5, R5, RZ, P2 ;  /* 0x000000ff05057207 */ /* 0x000fe40001000000 */
[----:B------:R-:W-:Y:S02]  /*0ae0*/  IADD3 R2, PT, PT, R4, R2, R3 ;  /* 0x0000000204027210 */ /* 0x000fe40007ffe003 */
[----:B------:R-:W-:Y:S02]  /*0af0*/  ISETP.GT.U32.AND P1, PT, R22, 0xa0, PT ;  /* 0x000000a01600780c */ /* 0x000fe40003f24070 */
[----:B------:R-:W-:Y:S02]  /*0b00*/  SEL R6, R6, RZ, P3 ;  /* 0x000000ff06067207 */ /* 0x000fe40001800000 */
[----:B------:R-:W-:-:S02]  /*0b10*/  ISETP.GT.U32.AND P2, PT, R22, 0xc0, PT ;  /* 0x000000c01600780c */ /* 0x000fc40003f44070 */
[----:B------:R-:W-:Y:S02]  /*0b20*/  ISETP.GT.U32.AND P3, PT, R22, 0xe0, PT ;  /* 0x000000e01600780c */ /* 0x000fe40003f64070 */
[----:B------:R-:W-:Y:S02]  /*0b30*/  SEL R7, R7, RZ, P1 ;  /* 0x000000ff07077207 */ /* 0x000fe40000800000 */
[----:B------:R-:W-:Y:S02]  /*0b40*/  IADD3 R2, PT, PT, R6, R2, R5 ;  /* 0x0000000206027210 */ /* 0x000fe40007ffe005 */
[----:B0-----:R-:W-:Y:S02]  /*0b50*/  SEL R8, R8, RZ, P2 ;  /* 0x000000ff08087207 */ /* 0x001fe40001000000 */
[----:B------:R-:W-:Y:S02]  /*0b60*/  SEL R9, R9, RZ, P3 ;  /* 0x000000ff09097207 */ /* 0x000fe40001800000 */
[----:B------:R-:W-:-:S05]  /*0b70*/  IADD3 R2, PT, PT, R8, R2, R7 ;  /* 0x0000000208027210 */ /* 0x000fca0007ffe007 */
[----:B------:R-:W-:Y:S01]  /*0b80*/  IMAD.IADD R3, R2, 0x1, R9 ;  /* 0x0000000102037824 */ /* 0x000fe200078e0209 */
[----:B------:R-:W-:Y:S06]  /*0b90*/  BRA `(.L_x_907) ;  /* 0x0000001c00d47947 */ /* 0x000fec0003800000 */
.L_x_897:
[----:B------:R-:W0:Y:S01]  /*0ba0*/  S2R R2, SR_TID.X ;  /* 0x0000000000027919 */ /* 0x000e220000002100 */
[----:B------:R-:W1:Y:S02]  /*0bb0*/  LDCU.64 UR6, c[0x0][0x380] ;  /* 0x00007000ff0677ac */ /* 0x000e640008000a00 */
[----:B-1----:R-:W-:Y:S02]  /*0bc0*/  IMAD.U32 R20, RZ, RZ, UR6 ;  /* 0x00000006ff147e24 */ /* 0x002fe4000f8e00ff */
[----:B------:R-:W-:Y:S02]  /*0bd0*/  IMAD.U32 R21, RZ, RZ, UR7 ;  /* 0x00000007ff157e24 */ /* 0x000fe4000f8e00ff */
[----:B0-----:R-:W-:-:S04]  /*0be0*/  IMAD R25, R2, 0x4, R23 ;  /* 0x0000000402197824 */ /* 0x001fc800078e0217 */
[----:B------:R-:W-:-:S05]  /*0bf0*/  IMAD.WIDE.U32 R24, R25, 0x4, R20 ;  /* 0x0000000419187825 */ /* 0x000fca00078e0014 */
[----:B------:R-:W2:Y:S04]  /*0c00*/  LDG.E.128.CONSTANT R4, desc[UR8][R24.64] ;  /* 0x0000000818047981 */ /* 0x000ea8000c1e9d00 */
[----:B------:R-:W3:Y:S04]  /*0c10*/  LDG.E.128.CONSTANT R8, desc[UR8][R24.64+0x1000] ;  /* 0x0010000818087981 */ /* 0x000ee8000c1e9d00 */
[----:B------:R-:W4:Y:S04]  /*0c20*/  LDG.E.128.CONSTANT R12, desc[UR8][R24.64+0x2000] ;  /* 0x00200008180c7981 */ /* 0x000f28000c1e9d00 */
[----:B------:R-:W5:Y:S01]  /*0c30*/  LDG.E.128.CONSTANT R16, desc[UR8][R24.64+0x3000] ;  /* 0x0030000818107981 */ /* 0x000f62000c1e9d00 */
[----:B------:R-:W-:-:S02]  /*0c40*/  ISETP.GE.U32.AND P0, PT, R22, UR5, PT ;  /* 0x0000000516007c0c */ /* 0x000fc4000bf06070 */
        /* <DEDUP_REMOVED lines=9> */
[----:B------:R-:W-:Y:S01]  /*0ce0*/  VIADD R26, R23, UR5 ;  /* 0x00000005171a7c36 */ /* 0x000fe20008000000 */
[----:B------:R-:W-:Y:S01]  /*0cf0*/  UMOV UR4, URZ ;  /* 0x000000ff00047c82 */ /* 0x000fe20008000000 */
[----:B------:R-:W-:Y:S02]  /*0d00*/  VIADD R25, R3, 0xfffff000 ;  /* 0xfffff00003197836 */ /* 0x000fe40000000000 */
[C---:B------:R-:W-:Y:S02]  /*0d10*/  VIADD R24, R26.reuse, 0x100 ;  /* 0x000001001a187836 */ /* 0x040fe40000000000 */
[C---:B------:R-:W-:Y:S01]  /*0d20*/  IMAD.IADD R23, R26.reuse, 0x1, R2 ;  /* 0x000000011a177824 */ /* 0x040fe200078e0202 */
[----:B------:R-:W-:Y:S01]  /*0d30*/  ISETP.GT.U32.AND P0, PT, R26, R25, PT ;  /* 0x000000191a00720c */ /* 0x000fe20003f04070 */
[----:B------:R-:W-:-:S12]  /*0d40*/  IMAD.MOV.U32 R22, RZ, RZ, R26 ;  /* 0x000000ffff167224 */ /* 0x000fd800078e001a */
[----:B------:R-:W-:Y:S05]  /*0d50*/  @P0 BRA `(.L_x_909) ;  /* 0x0000000000640947 */ /* 0x000fea0003800000 */
[----:B------:R-:W0:Y:S08]  /*0d60*/  LDC R3, c[0x0][0x3a8] ;  /* 0x0000ea00ff037b82 */ /* 0x000e300000000800 */
[----:B------:R-:W1:Y:S02]  /*0d70*/  LDC.64 R20, c[0x0][0x380] ;  /* 0x0000e000ff147b82 */ /* 0x000e640000000a00 */
.L_x_910:
[----:B------:R-:W-:-:S04]  /*0d80*/  IMAD R29, R2, 0x4, R22 ;  /* 0x00000004021d7824 */ /* 0x000fc800078e0216 */
[----:B-1----:R-:W-:-:S05]  /*0d90*/  IMAD.WIDE.U32 R28, R29, 0x4, R20 ;  /* 0x000000041d1c7825 */ /* 0x002fca00078e0014 */
[----:B------:R-:W2:Y:S04]  /*0da0*/  LDG.E.128.CONSTANT R4, desc[UR8][R28.64] ;  /* 0x000000081c047981 */ /* 0x000ea8000c1e9d00 */
[----:B------:R-:W3:Y:S04]  /*0db0*/  LDG.E.128.CONSTANT R8, desc[UR8][R28.64+0x1000] ;  /* 0x001000081c087981 */ /* 0x000ee8000c1e9d00 */
[----:B------:R-:W4:Y:S04]  /*0dc0*/  LDG.E.128.CONSTANT R12, desc[UR8][R28.64+0x2000] ;  /* 0x002000081c0c7981 */ /* 0x000f28000c1e9d00 */
[----:B------:R-:W5:Y:S01]  /*0dd0*/  LDG.E.128.CONSTANT R16, desc[UR8][R28.64+0x3000] ;  /* 0x003000081c107981 */ /* 0x000f62000c1e9d00 */
[----:B--2---:R-:W-:Y:S01]  /*0de0*/  IADD3 R5, PT, PT, R5, R4, R27 ;  /* 0x0000000405057210 */ /* 0x004fe20007ffe01b */
[----:B0-----:R-:W-:-:S03]  /*0df0*/  IMAD.IADD R4, R3, 0x1, -R22 ;  /* 0x0000000103047824 */ /* 0x001fc600078e0a16 */
[----:B------:R-:W-:Y:S02]  /*0e00*/  IADD3 R5, PT, PT, R7, R6, R5 ;  /* 0x0000000607057210 */ /* 0x000fe40007ffe005 */
[----:B------:R-:W-:Y:S02]  /*0e10*/  ISETP.GE.U32.AND P0, PT, R4, UR5, PT ;  /* 0x0000000504007c0c */ /* 0x000fe4000bf06070 */
[----:B---3--:R-:W-:-:S04]  /*0e20*/  IADD3 R5, PT, PT, R9, R8, R5 ;  /* 0x0000000809057210 */ /* 0x008fc80007ffe005 */
[----:B------:R-:W-:-:S04]  /*0e30*/  IADD3 R5, PT, PT, R11, R10, R5 ;  /* 0x0000000a0b057210 */ /* 0x000fc80007ffe005 */
[----:B----4-:R-:W-:-:S04]  /*0e40*/  IADD3 R5, PT, PT, R13, R12, R5 ;  /* 0x0000000c0d057210 */ /* 0x010fc80007ffe005 */
[----:B------:R-:W-:-:S04]  /*0e50*/  IADD3 R5, PT, PT, R15, R14, R5 ;  /* 0x0000000e0f057210 */ /* 0x000fc80007ffe005 */
[----:B-----5:R-:W-:-:S04]  /*0e60*/  IADD3 R5, PT, PT, R17, R16, R5 ;  /* 0x0000001011057210 */ /* 0x020fc80007ffe005 */
[----:B------:R-:W-:Y:S01]  /*0e70*/  IADD3 R27, PT, PT, R19, R18, R5 ;  /* 0x00000012131b7210 */ /* 0x000fe20007ffe005 */
[----:B------:R-:W-:Y:S06]  /*0e80*/  @!P0 BRA `(.L_x_908) ;  /* 0x0000000000ec8947 */ /* 0x000fec0003800000 */
[----:B------:R-:W-:Y:S01]  /*0e90*/  VIADD R22, R22, UR5 ;  /* 0x0000000516167c36 */ /* 0x000fe20008000000 */
[----:B------:R-:W-:Y:S01]  /*0ea0*/  UIADD3 UR4, UPT, UPT, UR4, 0x1, URZ ;  /* 0x0000000104047890 */ /* 0x000fe2000fffe0ff */
[----:B------:R-:W-:Y:S02]  /*0eb0*/  VIADD R24, R24, UR5 ;  /* 0x0000000518187c36 */ /* 0x000fe40008000000 */
[----:B------:R-:W-:Y:S01]  /*0ec0*/  VIADD R23, R23, UR5 ;  /* 0x0000000517177c36 */ /* 0x000fe20008000000 */
[----:B------:R-:W-:-:S13]  /*0ed0*/  ISETP.GT.U32.AND P0, PT, R22, R25, PT ;  /* 0x000000191600720c */ /* 0x000fda0003f04070 */
[----:B------:R-:W-:Y:S05]  /*0ee0*/  @!P0 BRA `(.L_x_910) ;  /* 0xfffffffc00a48947 */ /* 0x000fea000383ffff */
.L_x_909:
[----:B------:R-:W-:-:S13]  /*0ef0*/  ISETP.GE.U32.AND P0, PT, R22, R3, PT ;  /* 0x000000031600720c */ /* 0x000fda0003f06070 */
[----:B------:R-:W-:Y:S05]  /*0f00*/  @P0 BRA `(.L_x_908) ;  /* 0x0000000000cc0947 */ /* 0x000fea0003800000 */
[----:B------:R-:W-:Y:S01]  /*0f10*/  IMAD.IADD R5, R3, 0x1, -R22 ;  /* 0x0000000103057824 */ /* 0x000fe200078e0a16 */
[----:B------:R-:W-:Y:S04]  /*0f20*/  BSSY.RECONVERGENT B1, `(.L_x_908) ;  /* 0x0000031000017945 */ /* 0x000fe80003800200 */
[----:B------:R-:W-:-:S13]  /*0f30*/  ISETP.GE.AND P0, PT, R2, R5, PT ;  /* 0x000000050200720c */ /* 0x000fda0003f06270 */
[----:B------:R-:W-:Y:S05]  /*0f40*/  @P0 BRA `(.L_x_911) ;  /* 0x0000000000b80947 */ /* 0x000fea0003800000 */
[----:B------:R-:W0:Y:S01]  /*0f50*/  LDC R7, c[0x0][0x3ac] ;  /* 0x0000eb00ff077b82 */ /* 0x000e220000000800 */
[----:B------:R-:W-:Y:S01]  /*0f60*/  LOP3.LUT R4, RZ, R2, RZ, 0x33, !PT ;  /* 0x00000002ff047212 */ /* 0x000fe200078e33ff */
[----:B------:R-:W-:Y:S01]  /*0f70*/  BSSY.RECONVERGENT B2, `(.L_x_912) ;  /* 0x0000016000027945 */ /* 0x000fe20003800200 */
[----:B------:R-:W-:-:S03]  /*0f80*/  IMAD.MOV.U32 R9, RZ, RZ, R2 ;  /* 0x000000ffff097224 */ /* 0x000fc600078e0002 */
[----:B------:R-:W-:-:S04]  /*0f90*/  IMAD.IADD R3, R4, 0x1, R3 ;  /* 0x0000000104037824 */ /* 0x000fc800078e0203 */
[C---:B------:R-:W-:Y:S01]  /*0fa0*/  IMAD.IADD R26, R3.reuse, 0x1, -R26 ;  /* 0x00000001031a7824 */ /* 0x040fe200078e0a1a */
[C---:B------:R-:W-:Y:S02]  /*0fb0*/  LOP3.LUT R4, R3.reuse, 0x300, RZ, 0xc0, !PT ;  /* 0x0000030003047812 */ /* 0x040fe400078ec0ff */
[----:B------:R-:W-:Y:S02]  /*0fc0*/  LEA.HI R3, R3, 0x1, RZ, 0x18 ;  /* 0x0000000103037811 */ /* 0x000fe400078fc0ff */
[----:B------:R-:W-:Y:S01]  /*0fd0*/  ISETP.NE.AND P0, PT, R4, 0x300, PT ;  /* 0x000003000400780c */ /* 0x000fe20003f05270 */
[----:B0-----:R-:W-:-:S04]  /*0fe0*/  IMAD R7, R7, UR4, RZ ;  /* 0x0000000407077c24 */ /* 0x001fc8000f8e02ff */
[----:B------:R-:W-:-:S05]  /*0ff0*/  IMAD R7, R7, -0x1000, R26 ;  /* 0xfffff00007077824 */ /* 0x000fca00078e021a */
[----:B------:R-:W-:-:S03]  /*1000*/  ISETP.GE.U32.AND P1, PT, R7, 0x300, PT ;  /* 0x000003000700780c */ /* 0x000fc60003f26070 */
[----:B------:R-:W-:Y:S10]  /*1010*/  @!P0 BRA `(.L_x_913) ;  /* 0x00000000002c8947 */ /* 0x000ff40003800000 */
[----:B------:R-:W-:Y:S01]  /*1020*/  LOP3.LUT R3, R3, 0x3, RZ, 0xc0, !PT ;  /* 0x0000000303037812 */ /* 0x000fe200078ec0ff */
[----:B------:R-:W-:-:S04]  /*1030*/  IMAD.MOV.U32 R9, RZ, RZ, R2 ;  /* 0x000000ffff097224 */ /* 0x000fc800078e0002 */
[----:B------:R-:W-:-:S07]  /*1040*/  IMAD.MOV R3, RZ, RZ, -R3 ;  /* 0x000000ffff037224 */ /* 0x000fce00078e0a03 */
.L_x_914:
[----:B------:R-:W-:-:S06]  /*1050*/  IMAD.WIDE.U32 R6, R23, 0x4, R20 ;  /* 0x0000000417067825 */ /* 0x000fcc00078e0014 */
[----:B------:R-:W2:Y:S01]  /*1060*/  LDG.E.CONSTANT R6, desc[UR8][R6.64] ;  /* 0x0000000806067981 */ /* 0x000ea2000c1e9900 */
[----:B------:R-:W-:Y:S02]  /*1070*/  VIADD R3, R3, 0x1 ;  /* 0x0000000103037836 */ /* 0x000fe40000000000 */
[----:B------:R-:W-:Y:S02]  /*1080*/  VIADD R9, R9, 0x100 ;  /* 0x0000010009097836 */ /* 0x000fe40000000000 */
[----:B------:R-:W-:Y:S01]  /*1090*/  VIADD R23, R23, 0x100 ;  /* 0x0000010017177836 */ /* 0x000fe20000000000 */
[----:B------:R-:W-:Y:S01]  /*10a0*/  ISETP.NE.AND P0, PT, R3, RZ, PT ;  /* 0x000000ff0300720c */ /* 0x000fe20003f05270 */
[----:B--2---:R-:W-:-:S12]  /*10b0*/  IMAD.IADD R27, R6, 0x1, R27 ;  /* 0x00000001061b7824 */ /* 0x004fd800078e021b */
[----:B------:R-:W-:Y:S05]  /*10c0*/  @P0 BRA `(.L_x_914) ;  /* 0xfffffffc00e00947 */ /* 0x000fea000383ffff */
.L_x_913:
[----:B------:R-:W-:Y:S05]  /*10d0*/  BSYNC.RECONVERGENT B2 ;  /* 0x0000000000027941 */ /* 0x000fea0003800200 */
.L_x_912:
[----:B------:R-:W-:Y:S05]  /*10e0*/  @!P1 BRA `(.L_x_911) ;  /* 0x0000000000509947 */ /* 0x000fea0003800000 */
[C---:B------:R-:W-:Y:S02]  /*10f0*/  IMAD.IADD R15, R9.reuse, 0x1, R24 ;  /* 0x00000001090f7824 */ /* 0x040fe400078e0218 */
[----:B------:R-:W-:-:S07]  /*1100*/  VIADD R3, R9, 0x200 ;  /* 0x0000020009037836 */ /* 0x000fce0000000000 */
.L_x_915:
[C---:B------:R-:W-:Y:S02]  /*1110*/  VIADD R7, R15.reuse, 0xffffff00 ;  /* 0xffffff000f077836 */ /* 0x040fe40000000000 */
[----:B------:R-:W-:-:S04]  /*1120*/  IMAD.WIDE.U32 R8, R15, 0x4, R20 ;  /* 0x000000040f087825 */ /* 0x000fc800078e0014 */
        /* <DEDUP_REMOVED lines=13> */
[----:B--2---:R-:W-:-:S04]  /*1200*/  IADD3 R27, PT, PT, R8, R6, R27 ;  /* 0x00000006081b7210 */ /* 0x004fc80007ffe01b */
[----:B---3--:R-:W-:-:S05]  /*1210*/  IADD3 R27, PT, PT, R12, R10, R27 ;  /* 0x0000000a0c1b7210 */ /* 0x008fca0007ffe01b */
[----:B------:R-:W-:Y:S05]  /*1220*/  @!P0 BRA `(.L_x_915) ;  /* 0xfffffffc00b88947 */ /* 0x000fea000383ffff */
.L_x_911:
[----:B------:R-:W-:Y:S05]  /*1230*/  BSYNC.RECONVERGENT B1 ;  /* 0x0000000000017941 */ /* 0x000fea0003800200 */
.L_x_908:
        /* <DEDUP_REMOVED lines=37> */
[----:B--2---:R-:W1:Y:S01]  /*1490*/  LDS.64 R8, [UR4+0x20] ;  /* 0x00002004ff087984 */ /* 0x004e620008000a00 */
[----:B0-----:R-:W-:-:S04]  /*14a0*/  IADD3 R2, PT, PT, R4, R2, R3 ;  /* 0x0000000204027210 */ /* 0x001fc80007ffe003 */
[----:B------:R-:W-:-:S04]  /*14b0*/  IADD3 R2, PT, PT, R6, R2, R5 ;  /* 0x0000000206027210 */ /* 0x000fc80007ffe005 */
[----:B-1----:R-:W-:-:S05]  /*14c0*/  IADD3 R2, PT, PT, R8, R2, R7 ;  /* 0x0000000208027210 */ /* 0x002fca0007ffe007 */
[----:B------:R-:W-:Y:S01]  /*14d0*/  IMAD.IADD R3, R2, 0x1, R9 ;  /* 0x0000000102037824 */ /* 0x000fe200078e0209 */
[----:B------:R-:W-:Y:S06]  /*14e0*/  BRA `(.L_x_907) ;  /* 0x0000001400807947 */ /* 0x000fec0003800000 */
.L_x_896:
[----:B------:R-:W0:Y:S02]  /*14f0*/  LDCU UR6, c[0x0][0x3a8] ;  /* 0x00007500ff0677ac */ /* 0x000e240008000800 */
[----:B0-----:R-:W-:-:S04]  /*1500*/  IADD3 R4, PT, PT, -R23, UR6, RZ ;  /* 0x0000000617047c10 */ /* 0x001fc8000fffe1ff */
        /* <DEDUP_REMOVED lines=9> */
[----:B------:R-:W-:-:S04]  /*15a0*/  IMAD.IADD R3, R23, 0x1, R2 ;  /* 0x0000000117037824 */ /* 0x000fc800078e0202 */
[----:B0-----:R-:W-:-:S05]  /*15b0*/  IMAD.WIDE.U32 R6, R3, 0x4, R6 ;  /* 0x0000000403067825 */ /* 0x001fca00078e0006 */
[----:B------:R0:W5:Y:S01]  /*15c0*/  LDG.E.CONSTANT R3, desc[UR8][R6.64] ;  /* 0x0000000806037981 */ /* 0x000162000c1e9900 */
[----:B------:R-:W-:-:S07]  /*15d0*/  VIADD R10, R2, 0x100 ;  /* 0x00000100020a7836 */ /* 0x000fce0000000000 */
.L_x_918:
[----:B------:R-:W-:Y:S05]  /*15e0*/  BSYNC.RECONVERGENT B1 ;  /* 0x0000000000017941 */ /* 0x000fea0003800200 */
.L_x_917:
[----:B------:R-:W-:Y:S01]  /*15f0*/  ISETP.GE.U32.AND P0, PT, R10, R4, PT ;  /* 0x000000040a00720c */ /* 0x000fe20003f06070 */
[----:B------:R-:W-:-:S12]  /*1600*/  BSSY.RECONVERGENT B1, `(.L_x_919) ;  /* 0x000002e000017945 */ /* 0x000fd80003800200 */
[----:B------:R-:W-:Y:S05]  /*1610*/  @P0 BRA `(.L_x_920) ;  /* 0x0000000000b00947 */ /* 0x000fea0003800000 */
[----:B------:R-:W-:Y:S01]  /*1620*/  LOP3.LUT R5, RZ, R10, RZ, 0x33, !PT ;  /* 0x0000000aff057212 */ /* 0x000fe200078e33ff */
[----:B------:R-:W-:Y:S04]  /*1630*/  BSSY.RECONVERGENT B2, `(.L_x_921) ;  /* 0x0000014000027945 */ /* 0x000fe80003800200 */
[----:B0-----:R-:W-:-:S04]  /*1640*/  VIADD R6, R5, UR6 ;  /* 0x0000000605067c36 */ /* 0x001fc80008000000 */
[C---:B------:R-:W-:Y:S01]  /*1650*/  IMAD.IADD R7, R6.reuse, 0x1, -R23 ;  /* 0x0000000106077824 */ /* 0x040fe200078e0a17 */
[----:B------:R-:W-:-:S04]  /*1660*/  LOP3.LUT R5, R6, 0x300, RZ, 0xc0, !PT ;  /* 0x0000030006057812 */ /* 0x000fc800078ec0ff */
[----:B------:R-:W-:Y:S02]  /*1670*/  ISETP.NE.AND P0, PT, R5, 0x300, PT ;  /* 0x000003000500780c */ /* 0x000fe40003f05270 */
[----:B------:R-:W-:-:S11]  /*1680*/  ISETP.GE.U32.AND P1, PT, R7, 0x300, PT ;  /* 0x000003000700780c */ /* 0x000fd60003f26070 */
[----:B------:R-:W-:Y:S05]  /*1690*/  @!P0 BRA `(.L_x_922) ;  /* 0x0000000000348947 */ /* 0x000fea0003800000 */
[----:B------:R-:W0:Y:S01]  /*16a0*/  LDC.64 R8, c[0x0][0x380] ;  /* 0x0000e000ff087b82 */ /* 0x000e220000000a00 */
[----:B------:R-:W-:Y:S01]  /*16b0*/  LEA.HI R5, R6, 0x1, RZ, 0x18 ;  /* 0x0000000106057811 */ /* 0x000fe200078fc0ff */
[----:B------:R-:W-:-:S03]  /*16c0*/  IMAD.IADD R11, R23, 0x1, R10 ;  /* 0x00000001170b7824 */ /* 0x000fc600078e020a */
[----:B------:R-:W-:-:S05]  /*16d0*/  LOP3.LUT R5, R5, 0x3, RZ, 0xc0, !PT ;  /* 0x0000000305057812 */ /* 0x000fca00078ec0ff */
[----:B------:R-:W-:-:S07]  /*16e0*/  IMAD.MOV R5, RZ, RZ, -R5 ;  /* 0x000000ffff057224 */ /* 0x000fce00078e0a05 */
.L_x_923:
        /* <DEDUP_REMOVED lines=8> */
.L_x_922:
[----:B------:R-:W-:Y:S05]  /*1770*/  BSYNC.RECONVERGENT B2 ;  /* 0x0000000000027941 */ /* 0x000fea0003800200 */
.L_x_921:
[----:B------:R-:W-:Y:S05]  /*1780*/  @!P1 BRA `(.L_x_920) ;  /* 0x0000000000549947 */ /* 0x000fea0003800000 */
[----:B------:R-:W0:Y:S01]  /*1790*/  LDC.64 R6, c[0x0][0x380] ;  /* 0x0000e000ff067b82 */ /* 0x000e220000000a00 */
[----:B------:R-:W-:Y:S02]  /*17a0*/  IMAD.IADD R23, R23, 0x1, R10 ;  /* 0x0000000117177824 */ /* 0x000fe400078e020a */
[----:B------:R-:W-:-:S07]  /*17b0*/  VIADD R5, R10, 0x200 ;  /* 0x000002000a057836 */ /* 0x000fce0000000000 */
.L_x_924:
        /* <DEDUP_REMOVED lines=18> */
.L_x_920:
[----:B------:R-:W-:Y:S05]  /*18e0*/  BSYNC.RECONVERGENT B1 ;  /* 0x0000000000017941 */ /* 0x000fea0003800200 */
.L_x_919:
        /* <DEDUP_REMOVED lines=39> */
[----:B----4-:R-:W1:Y:S01]  /*1b60*/  LDS.64 R8, [UR4+0x20] ;  /* 0x00002004ff087984 */ /* 0x010e620008000a00 */
[----:B0-----:R-:W-:-:S04]  /*1b70*/  IADD3 R2, PT, PT, R4, R2, R3 ;  /* 0x0000000204027210 */ /* 0x001fc80007ffe003 */
[----:B------:R-:W-:-:S04]  /*1b80*/  IADD3 R2, PT, PT, R6, R2, R5 ;  /* 0x0000000206027210 */ /* 0x000fc80007ffe005 */
[----:B-1----:R-:W-:-:S05]  /*1b90*/  IADD3 R2, PT, PT, R8, R2, R7 ;  /* 0x0000000208027210 */ /* 0x002fca0007ffe007 */
[----:B------:R-:W-:Y:S01]  /*1ba0*/  IMAD.IADD R3, R2, 0x1, R9 ;  /* 0x0000000102037824 */ /* 0x000fe200078e0209 */
[----:B------:R-:W-:Y:S06]  /*1bb0*/  BRA `(.L_x_907) ;  /* 0x0000000c00cc7947 */ /* 0x000fec0003800000 */
.L_x_925:
        /* <DEDUP_REMOVED lines=10> */
[----:B------:R-:W-:Y:S02]  /*1c60*/  ISETP.NE.AND P1, PT, R9, RZ, PT ;  /* 0x000000ff0900720c */ /* 0x000fe40003f25270 */
[----:B0-----:R-:W-:Y:S02]  /*1c70*/  SEL R8, R5, RZ, !P0 ;  /* 0x000000ff05087207 */ /* 0x001fe40004000000 */
[----:B------:R-:W-:Y:S01]  /*1c80*/  ISETP.GT.AND P0, PT, R11, R6, PT ;  /* 0x000000060b00720c */ /* 0x000fe20003f04270 */
[----:B------:R-:W-:-:S08]  /*1c90*/  VIADD R11, R9, 0x4 ;  /* 0x00000004090b7836 */ /* 0x000fd00000000000 */
[----:B------:R-:W-:Y:S01]  /*1ca0*/  @!P1 MOV R10, 0x400 ;  /* 0x00000400000a9802 */ /* 0x000fe20000000f00 */
[----:B------:R-:W-:-:S05]  /*1cb0*/  IMAD.IADD R5, R8, 0x1, R3 ;  /* 0x0000000108057824 */ /* 0x000fca00078e0203 */
[----:B------:R-:W0:Y:S02]  /*1cc0*/  SHFL.DOWN PT, R7, R5, 0x2, R6 ;  /* 0x0840000005077989 */ /* 0x000e2400000e0006 */
[----:B0-----:R-:W-:Y:S02]  /*1cd0*/  SEL R8, R7, RZ, !P0 ;  /* 0x000000ff07087207 */ /* 0x001fe40004000000 */
[----:B------:R-:W-:Y:S02]  /*1ce0*/  ISETP.GT.AND P0, PT, R11, R6, PT ;  /* 0x000000060b00720c */ /* 0x000fe40003f04270 */
[----:B------:R-:W0:Y:S01]  /*1cf0*/  @!P1 S2R R11, SR_CgaCtaId ;  /* 0x00000000000b9919 */ /* 0x000e220000008800 */
[----:B------:R-:W-:Y:S02]  /*1d00*/  IMAD.IADD R7, R5, 0x1, R8 ;  /* 0x0000000105077824 */ /* 0x000fe400078e0208 */
[C---:B------:R-:W-:Y:S02]  /*1d10*/  VIADD R5, R9.reuse, 0x8 ;  /* 0x0000000809057836 */ /* 0x040fe40000000000 */
[----:B------:R-:W-:Y:S01]  /*1d20*/  VIADD R9, R9, 0x10 ;  /* 0x0000001009097836 */ /* 0x000fe20000000000 */
[----:B------:R-:W1:Y:S02]  /*1d30*/  SHFL.DOWN PT, R8, R7, 0x4, R6 ;  /* 0x0880000007087989 */ /* 0x000e6400000e0006 */
[----:B-1----:R-:W-:-:S02]  /*1d40*/  SEL R8, R8, RZ, !P0 ;  /* 0x000000ff08087207 */ /* 0x002fc40004000000 */
[----:B------:R-:W-:Y:S02]  /*1d50*/  ISETP.GT.AND P0, PT, R5, R6, PT ;  /* 0x000000060500720c */ /* 0x000fe40003f04270 */
[----:B0-----:R-:W-:Y:S01]  /*1d60*/  @!P1 LEA R10, R11, R10, 0x18 ;  /* 0x0000000a0b0a9211 */ /* 0x001fe200078ec0ff */
[----:B------:R-:W-:-:S05]  /*1d70*/  IMAD.IADD R3, R7, 0x1, R8 ;  /* 0x0000000107037824 */ /* 0x000fca00078e0208 */
[----:B------:R-:W0:Y:S02]  /*1d80*/  SHFL.DOWN PT, R8, R3, 0x8, R6 ;  /* 0x0900000003087989 */ /* 0x000e2400000e0006 */
[----:B0-----:R-:W-:Y:S02]  /*1d90*/  SEL R8, R8, RZ, !P0 ;  /* 0x000000ff08087207 */ /* 0x001fe40004000000 */
[----:B------:R-:W-:-:S03]  /*1da0*/  ISETP.GT.AND P0, PT, R9, R6, PT ;  /* 0x000000060900720c */ /* 0x000fc60003f04270 */
[----:B------:R-:W-:Y:S01]  /*1db0*/  IMAD.IADD R5, R3, 0x1, R8 ;  /* 0x0000000103057824 */ /* 0x000fe200078e0208 */
[----:B------:R-:W-:-:S04]  /*1dc0*/  @!P1 SHF.R.U32.HI R8, RZ, 0x3, R2 ;  /* 0x00000003ff089819 */ /* 0x000fc80000011602 */
[----:B------:R-:W0:Y:S01]  /*1dd0*/  SHFL.DOWN PT, R7, R5, 0x10, R6 ;  /* 0x0a00000005077989 */ /* 0x000e2200000e0006 */
[----:B------:R-:W-:-:S05]  /*1de0*/  @!P1 LOP3.LUT R3, R8, 0x7c, RZ, 0xc0, !PT ;  /* 0x0000007c08039812 */ /* 0x000fca00078ec0ff */
[----:B------:R-:W-:Y:S01]  /*1df0*/  @!P1 IMAD.IADD R10, R3, 0x1, R10 ;  /* 0x00000001030a9824 */ /* 0x000fe200078e020a */
        /* <DEDUP_REMOVED lines=12> */
[----:B0-----:R-:W0:Y:S04]  /*1ec0*/  LDS.128 R8, [UR4+0x10] ;  /* 0x00001004ff087984 */ /* 0x001e280008000c00 */
[----:B------:R-:W1:Y:S04]  /*1ed0*/  LDS R2, [UR4+0xc] ;  /* 0x00000c04ff027984 */ /* 0x000e680008000800 */
[----:B------:R-:W2:Y:S01]  /*1ee0*/  LDS.64 R6, [UR4+0x20] ;  /* 0x00002004ff067984 */ /* 0x000ea20008000a00 */
[----:B0-----:R-:W-:Y:S02]  /*1ef0*/  SEL R8, R8, RZ, P2 ;  /* 0x000000ff08087207 */ /* 0x001fe40001000000 */
[----:B------:R-:W-:-:S02]  /*1f00*/  ISETP.GT.U32.AND P2, PT, R4, 0x60, PT ;  /* 0x000000600400780c */ /* 0x000fc40003f44070 */
[----:B-1----:R-:W-:Y:S02]  /*1f10*/  SEL R2, R2, RZ, P1 ;  /* 0x000000ff02027207 */ /* 0x002fe40000800000 */
        /* <DEDUP_REMOVED lines=8> */
[----:B--2---:R-:W-:Y:S02]  /*1fa0*/  SEL R6, R6, RZ, P2 ;  /* 0x000000ff06067207 */ /* 0x004fe40001000000 */
[----:B------:R-:W-:Y:S02]  /*1fb0*/  SEL R7, R7, RZ, P3 ;  /* 0x000000ff07077207 */ /* 0x000fe40001800000 */
[----:B------:R-:W-:-:S05]  /*1fc0*/  IADD3 R2, PT, PT, R6, R2, R11 ;  /* 0x0000000206027210 */ /* 0x000fca0007ffe00b */
[----:B------:R-:W-:Y:S01]  /*1fd0*/  IMAD.IADD R3, R2, 0x1, R7 ;  /* 0x0000000102037824 */ /* 0x000fe200078e0207 */
[----:B------:R-:W-:Y:S06]  /*1fe0*/  BRA `(.L_x_907) ;  /* 0x0000000800c07947 */ /* 0x000fec0003800000 */
.L_x_916:
[----:B------:R-:W0:Y:S01]  /*1ff0*/  S2R R6, SR_TID.X ;  /* 0x0000000000067919 */ /* 0x000e220000002100 */
[----:B------:R-:W1:Y:S02]  /*2000*/  LDCU.64 UR10, c[0x0][0x380] ;  /* 0x00007000ff0a77ac */ /* 0x000e640008000a00 */
[----:B-1----:R-:W-:Y:S02]  /*2010*/  IMAD.U32 R2, RZ, RZ, UR10 ;  /* 0x0000000aff027e24 */ /* 0x002fe4000f8e00ff */
[----:B------:R-:W-:Y:S02]  /*2020*/  IMAD.U32 R3, RZ, RZ, UR11 ;  /* 0x0000000bff037e24 */ /* 0x000fe4000f8e00ff */
[----:B0-----:R-:W-:-:S04]  /*2030*/  IMAD.IADD R9, R23, 0x1, R6 ;  /* 0x0000000117097824 */ /* 0x001fc800078e0206 */
[----:B------:R-:W-:-:S05]  /*2040*/  IMAD.WIDE.U32 R8, R9, 0x4, R2 ;  /* 0x0000000409087825 */ /* 0x000fca00078e0002 */
        /* <DEDUP_REMOVED lines=16> */
[----:B------:R-:W-:-:S02]  /*2150*/  ISETP.GE.U32.AND P0, PT, R4, UR5, PT ;  /* 0x0000000504007c0c */ /* 0x000fc4000bf06070 */
        /* <DEDUP_REMOVED lines=9> */
[----:B------:R-:W-:Y:S01]  /*21f0*/  UIADD3 UR7, UPT, UPT, UR6, -0x1000, URZ ;  /* 0xfffff00006077890 */ /* 0x000fe2000fffe0ff */
[----:B------:R-:W-:Y:S01]  /*2200*/  VIADD R23, R23, UR5 ;  /* 0x0000000517177c36 */ /* 0x000fe20008000000 */
[----:B------:R-:W-:-:S03]  /*2210*/  UMOV UR4, URZ ;  /* 0x000000ff00047c82 */ /* 0x000fc60008000000 */
[C---:B------:R-:W-:Y:S01]  /*2220*/  VIADD R8, R23.reuse, 0x100 ;  /* 0x0000010017087836 */ /* 0x040fe20000000000 */
[C---:B------:R-:W-:Y:S01]  /*2230*/  ISETP.GT.U32.AND P0, PT, R23.reuse, UR7, PT ;  /* 0x0000000717007c0c */ /* 0x040fe2000bf04070 */
[----:B------:R-:W-:-:S12]  /*2240*/  IMAD.IADD R9, R23, 0x1, R6 ;  /* 0x0000000117097824 */ /* 0x000fd800078e0206 */
[----:B------:R-:W-:Y:S05]  /*2250*/  @P0 BRA `(.L_x_927) ;  /* 0x0000000000980947 */ /* 0x000fea0003800000 */
[----:B------:R-:W0:Y:S01]  /*2260*/  LDC.64 R2, c[0x0][0x380] ;  /* 0x0000e000ff027b82 */ /* 0x000e220000000a00 */
[----:B------:R-:W1:Y:S01]  /*2270*/  LDCU UR6, c[0x0][0x3a8] ;  /* 0x00007500ff0677ac */ /* 0x000e620008000800 */
[----:B------:R-:W-:Y:S01]  /*2280*/  NOP ;  /* 0x0000000000007918 */ /* 0x000fe20000000000 */
.L_x_928:
[----:B------:R-:W-:-:S04]  /*2290*/  IMAD.IADD R5, R6, 0x1, R23 ;  /* 0x0000000106057824 */ /* 0x000fc800078e0217 */
[----:B0-----:R-:W-:-:S05]  /*22a0*/  IMAD.WIDE.U32 R4, R5, 0x4, R2 ;  /* 0x0000000405047825 */ /* 0x001fca00078e0002 */
        /* <DEDUP_REMOVED lines=12> */
[----:B------:R-:W5:Y:S01]  /*2370*/  LDG.E.CONSTANT R20, desc[UR8][R4.64+0x3c00] ;  /* 0x003c000804147981 */ /* 0x000f62000c1e9900 */
[----:B--2---:R-:W-:-:S03]  /*2380*/  IADD3 R24, PT, PT, R19, R18, R7 ;  /* 0x0000001213187210 */ /* 0x004fc60007ffe007 */
[----:B------:R-:W2:Y:S04]  /*2390*/  LDG.E.CONSTANT R19, desc[UR8][R4.64+0x3000] ;  /* 0x0030000804137981 */ /* 0x000ea8000c1e9900 */
[----:B------:R-:W2:Y:S04]  /*23a0*/  LDG.E.CONSTANT R18, desc[UR8][R4.64+0x3400] ;  /* 0x0034000804127981 */ /* 0x000ea8000c1e9900 */
[----:B------:R-:W2:Y:S01]  /*23b0*/  LDG.E.CONSTANT R7, desc[UR8][R4.64+0x3800] ;  /* 0x0038000804077981 */ /* 0x000ea2000c1e9900 */
[----:B---3--:R-:W-:-:S04]  /*23c0*/  IADD3 R21, PT, PT, R22, R21, R24 ;  /* 0x0000001516157210 */ /* 0x008fc80007ffe018 */
[----:B----4-:R-:W-:-:S04]  /*23d0*/  IADD3 R16, PT, PT, R16, R17, R21 ;  /* 0x0000001110107210 */ /* 0x010fc80007ffe015 */
[----:B-----5:R-:W-:-:S04]  /*23e0*/  IADD3 R14, PT, PT, R14, R15, R16 ;  /* 0x0000000f0e0e7210 */ /* 0x020fc80007ffe010 */
[----:B------:R-:W-:Y:S02]  /*23f0*/  IADD3 R12, PT, PT, R12, R13, R14 ;  /* 0x0000000d0c0c7210 */ /* 0x000fe40007ffe00e */
[----:B-1----:R-:W-:-:S04]  /*2400*/  IADD3 R13, PT, PT, -R23, UR6, RZ ;  /* 0x00000006170d7c10 */ /* 0x002fc8000fffe1ff */
[----:B------:R-:W-:Y:S02]  /*2410*/  ISETP.GE.U32.AND P0, PT, R13, UR5, PT ;  /* 0x000000050d007c0c */ /* 0x000fe4000bf06070 */
[----:B------:R-:W-:-:S04]  /*2420*/  IADD3 R10, PT, PT, R11, R10, R12 ;  /* 0x0000000a0b0a7210 */ /* 0x000fc80007ffe00c */
[----:B--2---:R-:W-:-:S04]  /*2430*/  IADD3 R10, PT, PT, R18, R19, R10 ;  /* 0x00000013120a7210 */ /* 0x004fc80007ffe00a */
[----:B------:R-:W-:-:S03]  /*2440*/  IADD3 R7, PT, PT, R20, R7, R10 ;  /* 0x0000000714077210 */ /* 0x000fc60007ffe00a */
[----:B------:R-:W-:Y:S05]  /*2450*/  @!P0 BRA `(.L_x_926) ;  /* 0x0000000000fc8947 */ /* 0x000fea0003800000 */
[----:B------:R-:W-:Y:S01]  /*2460*/  VIADD R23, R23, UR5 ;  /* 0x0000000517177c36 */ /* 0x000fe20008000000 */
[----:B------:R-:W-:Y:S01]  /*2470*/  UIADD3 UR4, UPT, UPT, UR4, 0x1, URZ ;  /* 0x0000000104047890 */ /* 0x000fe2000fffe0ff */
[----:B------:R-:W-:Y:S02]  /*2480*/  VIADD R8, R8, UR5 ;  /* 0x0000000508087c36 */ /* 0x000fe40008000000 */
[----:B------:R-:W-:Y:S01]  /*2490*/  VIADD R9, R9, UR5 ;  /* 0x0000000509097c36 */ /* 0x000fe20008000000 */
[----:B------:R-:W-:-:S13]  /*24a0*/  ISETP.GT.U32.AND P0, PT, R23, UR7, PT ;  /* 0x0000000717007c0c */ /* 0x000fda000bf04070 */
[----:B------:R-:W-:Y:S05]  /*24b0*/  @!P0 BRA `(.L_x_928) ;  /* 0xfffffffc00748947 */ /* 0x000fea000383ffff */
.L_x_927:
[----:B------:R-:W-:-:S13]  /*24c0*/  ISETP.GE.U32.AND P0, PT, R23, UR6, PT ;  /* 0x0000000617007c0c */ /* 0x000fda000bf06070 */
[----:B------:R-:W-:Y:S05]  /*24d0*/  @P0 BRA `(.L_x_926) ;  /* 0x0000000000dc0947 */ /* 0x000fea0003800000 */
[----:B------:R-:W-:Y:S01]  /*24e0*/  IADD3 R23, PT, PT, -R23, UR6, RZ ;  /* 0x0000000617177c10 */ /* 0x000fe2000fffe1ff */
[----:B------:R-:W-:Y:S03]  /*24f0*/  BSSY.RECONVERGENT B1, `(.L_x_926) ;  /* 0x0000035000017945 */ /* 0x000fe60003800200 */
[----:B------:R-:W-:-:S13]  /*2500*/  ISETP.GE.AND P0, PT, R6, R23, PT ;  /* 0x000000170600720c */ /* 0x000fda0003f06270 */
[----:B------:R-:W-:Y:S05]  /*2510*/  @P0 BRA `(.L_x_929) ;  /* 0x0000000000c80947 */ /* 0x000fea0003800000 */
[----:B------:R-:W0:Y:S01]  /*2520*/  LDCU UR5, c[0x0][0x3ac] ;  /* 0x00007580ff0577ac */ /* 0x000e220008000800 */
[----:B------:R-:W1:Y:S01]  /*2530*/  LDC R10, c[0x0][0x3ac] ;  /* 0x0000eb00ff0a7b82 */ /* 0x000e620000000800 */
[----:B------:R-:W-:Y:S01]  /*2540*/  LOP3.LUT R4, RZ, R6, RZ, 0x33, !PT ;  /* 0x00000006ff047212 */ /* 0x000fe200078e33ff */
[----:B------:R-:W-:Y:S01]  /*2550*/  IMAD.SHL.U32 R11, R0, 0x1000, RZ ;  /* 0x00001000000b7824 */ /* 0x000fe200078e00ff */
[----:B------:R-:W-:Y:S03]  /*2560*/  BSSY.RECONVERGENT B2, `(.L_x_930) ;  /* 0x0000018000027945 */ /* 0x000fe60003800200 */
[----:B------:R-:W-:Y:S01]  /*2570*/  VIADD R5, R4, UR6 ;  /* 0x0000000604057c36 */ /* 0x000fe20008000000 */
[----:B0-----:R-:W-:-:S06]  /*2580*/  USHF.L.U32 UR5, UR5, 0xc, URZ ;  /* 0x0000000c05057899 */ /* 0x001fcc00080006ff */
[----:B------:R-:W-:-:S04]  /*2590*/  VIADD R4, R11, UR5 ;  /* 0x000000050b047c36 */ /* 0x000fc80008000000 */
[C---:B------:R-:W-:Y:S02]  /*25a0*/  IMAD.IADD R11, R5.reuse, 0x1, -R4 ;  /* 0x00000001050b7824 */ /* 0x040fe400078e0a04 */
[----:B-1----:R-:W-:Y:S01]  /*25b0*/  IMAD R4, R10, UR4, RZ ;  /* 0x000000040a047c24 */ /* 0x002fe2000f8e02ff */
        /* <DEDUP_REMOVED lines=10> */
.L_x_932:
        /* <DEDUP_REMOVED lines=8> */
.L_x_931:
[----:B------:R-:W-:Y:S05]  /*26e0*/  BSYNC.RECONVERGENT B2 ;  /* 0x0000000000027941 */ /* 0x000fea0003800200 */
.L_x_930:
[----:B------:R-:W-:Y:S05]  /*26f0*/  @!P1 BRA `(.L_x_929) ;  /* 0x0000000000509947 */ /* 0x000fea0003800000 */
[C---:B------:R-:W-:Y:S02]  /*2700*/  IMAD.IADD R15, R11.reuse, 0x1, R8 ;  /* 0x000000010b0f7824 */ /* 0x040fe400078e0208 */
[----:B------:R-:W-:-:S07]  /*2710*/  VIADD R14, R11, 0x200 ;  /* 0x000002000b0e7836 */ /* 0x000fce0000000000 */
.L_x_933:
        /* <DEDUP_REMOVED lines=18> */
.L_x_929:
[----:B------:R-:W-:Y:S05]  /*2840*/  BSYNC.RECONVERGENT B1 ;  /* 0x0000000000017941 */ /* 0x000fea0003800200 */
.L_x_926:
        /* <DEDUP_REMOVED lines=37> */
[----:B---3--:R-:W1:Y:S01]  /*2aa0*/  LDS.64 R8, [UR4+0x20] ;  /* 0x00002004ff087984 */ /* 0x008e620008000a00 */
[----:B0-----:R-:W-:-:S04]  /*2ab0*/  IADD3 R2, PT, PT, R4, R2, R3 ;  /* 0x0000000204027210 */ /* 0x001fc80007ffe003 */
[----:B------:R-:W-:-:S04]  /*2ac0*/  IADD3 R2, PT, PT, R6, R2, R5 ;  /* 0x0000000206027210 */ /* 0x000fc80007ffe005 */
[----:B-1----:R-:W-:-:S05]  /*2ad0*/  IADD3 R2, PT, PT, R8, R2, R7 ;  /* 0x0000000208027210 */ /* 0x002fca0007ffe007 */
[----:B------:R-:W-:-:S07]  /*2ae0*/  IMAD.IADD R3, R2, 0x1, R9 ;  /* 0x0000000102037824 */ /* 0x000fce00078e0209 */
.L_x_907:
[----:B------:R-:W-:Y:S05]  /*2af0*/  BSYNC.RECONVERGENT B0 ;  /* 0x0000000000007941 */ /* 0x000fea0003800200 */
.L_x_895:
[----:B------:R-:W-:Y:S05]  /*2b00*/  @P0 EXIT ;  /* 0x000000000000094d */ /* 0x000fea0003800000 */
[----:B-1----:R-:W1:Y:S02]  /*2b10*/  LDC.64 R4, c[0x0][0x388] ;  /* 0x0000e200ff047b82 */ /* 0x002e640000000a00 */
[----:B-1----:R-:W-:-:S05]  /*2b20*/  IMAD.WIDE.U32 R4, R0, 0x4, R4 ;  /* 0x0000000400047825 */ /* 0x002fca00078e0004 */
[----:B------:R-:W-:Y:S01]  /*2b30*/  STG.E desc[UR8][R4.64], R3 ;  /* 0x0000000304007986 */ /* 0x000fe2000c101908 */
[----:B------:R-:W-:Y:S05]  /*2b40*/  EXIT ;  /* 0x000000000000794d */ /* 0x000fea0003800000 */
.L_x_934:
        /* <DEDUP_REMOVED lines=11> */
.L_x_2404:


//--------------------- .text._ZN3cub18CUB_300001_SM_10006detail6reduce28DeviceReduceSingleTileKernelINS2_10policy_hubIijN4cuda3std3__44plusIiEEE10Policy1000EPiSC_jS9_iiNS7_10__identityEEEvT0_T1_T2_T3_T4_T6_ --------------------------
	.section	.text._ZN3cub18CUB_300001_SM_10006detail6reduce28DeviceReduceSingleTileKernelINS2_10policy_hubIijN4cuda3std3__44plusIiEEE10Policy1000EPiSC_jS9_iiNS7_10__identityEEEvT0_T1_T2_T3_T4_T6_,"ax",@progbits
	.align	128
        .global         _ZN3cub18CUB_300001_SM_10006detail6reduce28DeviceReduceSingleTileKernelINS2_10policy_hubIijN4cuda3std3__44plusIiEEE10Policy1000EPiSC_jS9_iiNS7_10__identityEEEvT0_T1_T2_T3_T4_T6_
        .type           _ZN3cub18CUB_300001_SM_10006detail6reduce28DeviceReduceSingleTileKernelINS2_10policy_hubIijN4cuda3std3__44plusIiEEE10Policy1000EPiSC_jS9_iiNS7_10__identityEEEvT0_T1_T2_T3_T4_T6_,@function
        .size           _ZN3cub18CUB_300001_SM_10006detail6reduce28DeviceReduceSingleTileKernelINS2_10policy_hubIijN4cuda3std3__44plusIiEEE10Policy1000EPiSC_jS9_iiNS7_10__identityEEEvT0_T1_T2_T3_T4_T6_,(.L_x_2405 - _ZN3cub18CUB_300001_SM_10006detail6reduce28DeviceReduceSingleTileKernelINS2_10policy_hubIijN4cuda3std3__44plusIiEEE10Policy1000EPiSC_jS9_iiNS7_10__identityEEEvT0_T1_T2_T3_T4_T6_)
        .other          _ZN3cub18CUB_300001_SM_10006detail6reduce28DeviceReduceSingleTileKernelINS2_10policy_hubIijN4cuda3std3__44plusIiEEE10Policy1000EPiSC_jS9_iiNS7_10__identityEEEvT0_T1_T2_T3_T4_T6_,@"STO_CUDA_ENTRY STV_DEFAULT"
_ZN3cub18CUB_300001_SM_10006detail6reduce28DeviceReduceSingleTileKernelINS2_10policy_hubIijN4cuda3std3__44plusIiEEE10Policy1000EPiSC_jS9_iiNS7_10__identityEEEvT0_T1_T2_T3_T4_T6_:
.text._ZN3cub18CUB_300001_SM_10006detail6reduce28DeviceReduceSingleTileKernelINS2_10policy_hubIijN4cuda3std3__44plusIiEEE10Policy1000EPiSC_jS9_iiNS7_10__identityEEEvT0_T1_T2_T3_T4_T6_:
        /* <DEDUP_REMOVED lines=13> */
.L_x_935:
[----:B------:R-:W0:Y:S01]  /*00d0*/  LDCU UR4, c[0x0][0x380] ;  /* 0x00007000ff0477ac */ /* 0x000e220008000800 */
[----:B------:R-:W-:Y:S01]  /*00e0*/  BSSY.RECONVERGENT B0, `(.L_x_936) ;  /* 0x00002ee000007945 */ /* 0x000fe20003800200 */
[----:B0-----:R-:W-:-:S09]  /*00f0*/  ULOP3.LUT UP0, URZ, UR4, 0xf, URZ, 0xc0, !UPT ;  /* 0x0000000f04ff7892 */ /* 0x001fd2000f80c0ff */
[----:B------:R-:W-:Y:S05]  /*0100*/  BRA.U UP0, `(.L_x_937) ;  /* 0x0000001500a87547 */ /* 0x000fea000b800000 */
        /* <DEDUP_REMOVED lines=12> */
.L_x_940:
[----:B------:R-:W-:Y:S05]  /*01d0*/  BSYNC.RECONVERGENT B1 ;  /* 0x0000000000017941 */ /* 0x000fea0003800200 */
.L_x_939:
        /* <DEDUP_REMOVED lines=16> */
.L_x_945:
        /* <DEDUP_REMOVED lines=9> */
.L_x_944:
[----:B------:R-:W-:Y:S05]  /*0370*/  BSYNC.RECONVERGENT B2 ;  /* 0x0000000000027941 */ /* 0x000fea0003800200 */
.L_x_943:
[----:B------:R-:W-:Y:S05]  /*0380*/  @!P1 BRA `(.L_x_942) ;  /* 0x00000004001c9947 */ /* 0x000fea0003800000 */
[----:B------:R-:W0:Y:S01]  /*0390*/  LDC.64 R4, c[0x0][0x380] ;  /* 0x0000e000ff047b82 */ /* 0x000e220000000a00 */
[----:B------:R-:W-:Y:S01]  /*03a0*/  IMAD.IADD R7, R3, 0x1, -R6 ;  /* 0x0000000103077824 */ /* 0x000fe200078e0a06 */
[----:B------:R-:W-:Y:S01]  /*03b0*/  BSSY.RECONVERGENT B2, `(.L_x_946) ;  /* 0x0000025000027945 */ /* 0x000fe20003800200 */
[----:B------:R-:W-:-:S03]  /*03c0*/  PLOP3.LUT P0, PT, PT, PT, PT, 0x80, 0x8 ;  /* 0x000000000008781c */ /* 0x000fc60003f0f070 */
[----:B------:R-:W-:Y:S01]  /*03d0*/  ISETP.GT.AND P1, PT, R7, 0xc00, PT ;  /* 0x00000c000700780c */ /* 0x000fe20003f24270 */
[----:B0-----:R-:W-:-:S12]  /*03e0*/  IMAD.WIDE.U32 R4, R6, 0x4, R4 ;  /* 0x0000000406047825 */ /* 0x001fd800078e0004 */
[----:B------:R-:W-:Y:S05]  /*03f0*/  @!P1 BRA `(.L_x_947) ;  /* 0x0000000000809947 */ /* 0x000fea0003800000 */
[----:B------:R-:W-:Y:S01]  /*0400*/  PLOP3.LUT P0, PT, PT, PT, PT, 0x8, 0x80 ;  /* 0x000000000080781c */ /* 0x000fe20003f0e170 */
[----:B------:R-:W-:-:S12]  /*0410*/  VIADD R7, R3, 0xfffff400 ;  /* 0xfffff40003077836 */ /* 0x000fd80000000000 */
.L_x_948:
[----:B------:R-:W2:Y:S04]  /*0420*/  LDG.E.CONSTANT R13, desc[UR6][R4.64] ;  /* 0x00000006040d7981 */ /* 0x000ea8000c1e9900 */
[----:B------:R-:W2:Y:S04]  /*0430*/  LDG.E.CONSTANT R12, desc[UR6][R4.64+0x400] ;  /* 0x00040006040c7981 */ /* 0x000ea8000c1e9900 */
[----:B------:R-:W3:Y:S04]  /*0440*/  LDG.E.CONSTANT R15, desc[UR6][R4.64+0x800] ;  /* 0x00080006040f7981 */ /* 0x000ee8000c1e9900 */
[----:B------:R-:W3:Y:S04]  /*0450*/  LDG.E.CONSTANT R14, desc[UR6][R4.64+0xc00] ;  /* 0x000c0006040e7981 */ /* 0x000ee8000c1e9900 */
[----:B------:R-:W4:Y:S04]  /*0460*/  LDG.E.CONSTANT R17, desc[UR6][R4.64+0x1000] ;  /* 0x0010000604117981 */ /* 0x000f28000c1e9900 */
        /* <DEDUP_REMOVED lines=10> */
[----:B------:R0:W4:Y:S01]  /*0510*/  LDG.E.CONSTANT R8, desc[UR6][R4.64+0x3c00] ;  /* 0x003c000604087981 */ /* 0x000122000c1e9900 */
[----:B------:R-:W-:-:S05]  /*0520*/  VIADD R6, R6, 0x1000 ;  /* 0x0000100006067836 */ /* 0x000fca0000000000 */
[----:B------:R-:W-:Y:S02]  /*0530*/  ISETP.GE.AND P1, PT, R6, R7, PT ;  /* 0x000000070600720c */ /* 0x000fe40003f26270 */
[----:B--2--5:R-:W-:Y:S02]  /*0540*/  IADD3 R12, PT, PT, R12, R13, R2 ;  /* 0x0000000d0c0c7210 */ /* 0x024fe40007ffe002 */
[----:B------:R-:W-:-:S05]  /*0550*/  IADD3 R13, P2, PT, R4, 0x4000, RZ ;  /* 0x00004000040d7810 */ /* 0x000fca0007f5e0ff */
[----:B0-----:R-:W-:Y:S01]  /*0560*/  IMAD.X R5, RZ, RZ, R5, P2 ;  /* 0x000000ffff057224 */ /* 0x001fe200010e0605 */
[----:B---3--:R-:W-:Y:S01]  /*0570*/  IADD3 R12, PT, PT, R14, R15, R12 ;  /* 0x0000000f0e0c7210 */ /* 0x008fe20007ffe00c */
[----:B------:R-:W-:-:S03]  /*0580*/  IMAD.MOV.U32 R4, RZ, RZ, R13 ;  /* 0x000000ffff047224 */ /* 0x000fc600078e000d */
[----:B----4-:R-:W-:-:S04]  /*0590*/  IADD3 R12, PT, PT, R16, R17, R12 ;  /* 0x00000011100c7210 */ /* 0x010fc80007ffe00c */
[----:B------:R-:W-:-:S04]  /*05a0*/  IADD3 R12, PT, PT, R18, R19, R12 ;  /* 0x00000013120c7210 */ /* 0x000fc80007ffe00c */
[----:B------:R-:W-:-:S04]  /*05b0*/  IADD3 R12, PT, PT, R20, R21, R12 ;  /* 0x00000015140c7210 */ /* 0x000fc80007ffe00c */
[----:B------:R-:W-:-:S04]  /*05c0*/  IADD3 R12, PT, PT, R22, R23, R12 ;  /* 0x00000017160c7210 */ /* 0x000fc80007ffe00c */
[----:B------:R-:W-:-:S04]  /*05d0*/  IADD3 R10, PT, PT, R10, R11, R12 ;  /* 0x0000000b0a0a7210 */ /* 0x000fc80007ffe00c */
[----:B------:R-:W-:Y:S01]  /*05e0*/  IADD3 R2, PT, PT, R8, R9, R10 ;  /* 0x0000000908027210 */ /* 0x000fe20007ffe00a */
[----:B------:R-:W-:Y:S06]  /*05f0*/  @!P1 BRA `(.L_x_948) ;  /* 0xfffffffc00889947 */ /* 0x000fec000383ffff */
.L_x_947:
[----:B------:R-:W-:Y:S05]  /*0600*/  BSYNC.RECONVERGENT B2 ;  /* 0x0000000000027941 */ /* 0x000fea0003800200 */
.L_x_946:
        /* <DEDUP_REMOVED lines=10> */
[----:B------:R-:W4:Y:S04]  /*06b0*/  LDG.E.CONSTANT R14, desc[UR6][R4.64+0x1800] ;  /* 0x00180006040e7981 */ /* 0x000f28000c1e9900 */
[----:B------:R0:W4:Y:S01]  /*06c0*/  LDG.E.CONSTANT R13, desc[UR6][R4.64+0x1c00] ;  /* 0x001c0006040d7981 */ /* 0x000122000c1e9900 */
[----:B------:R-:W-:Y:S01]  /*06d0*/  PLOP3.LUT P0, PT, PT, PT, PT, 0x8, 0x80 ;  /* 0x000000000080781c */ /* 0x000fe20003f0e170 */
[----:B------:R-:W-:Y:S01]  /*06e0*/  VIADD R6, R6, 0x800 ;  /* 0x0000080006067836 */ /* 0x000fe20000000000 */
[----:B--2--5:R-:W-:-:S02]  /*06f0*/  IADD3 R7, PT, PT, R8, R7, R2 ;  /* 0x0000000708077210 */ /* 0x024fc40007ffe002 */
[----:B------:R-:W-:-:S05]  /*0700*/  IADD3 R8, P1, PT, R4, 0x2000, RZ ;  /* 0x0000200004087810 */ /* 0x000fca0007f3e0ff */
[----:B0-----:R-:W-:Y:S01]  /*0710*/  IMAD.MOV.U32 R4, RZ, RZ, R8 ;  /* 0x000000ffff047224 */ /* 0x001fe200078e0008 */
[----:B---3--:R-:W-:Y:S01]  /*0720*/  IADD3 R7, PT, PT, R9, R10, R7 ;  /* 0x0000000a09077210 */ /* 0x008fe20007ffe007 */
[----:B------:R-:W-:-:S04]  /*0730*/  IMAD.X R9, RZ, RZ, R5, P1 ;  /* 0x000000ffff097224 */ /* 0x000fc800008e0605 */
[----:B------:R-:W-:Y:S01]  /*0740*/  IMAD.MOV.U32 R5, RZ, RZ, R9 ;  /* 0x000000ffff057224 */ /* 0x000fe200078e0009 */
[----:B----4-:R-:W-:-:S04]  /*0750*/  IADD3 R7, PT, PT, R11, R12, R7 ;  /* 0x0000000c0b077210 */ /* 0x010fc80007ffe007 */
[----:B------:R-:W-:-:S07]  /*0760*/  IADD3 R2, PT, PT, R13, R14, R7 ;  /* 0x0000000e0d027210 */ /* 0x000fce0007ffe007 */
.L_x_950:
[----:B------:R-:W-:Y:S05]  /*0770*/  BSYNC.RECONVERGENT B2 ;  /* 0x0000000000027941 */ /* 0x000fea0003800200 */
.L_x_949:
[----:B------:R-:W-:-:S13]  /*0780*/  ISETP.LT.OR P0, PT, R6, R3, P0 ;  /* 0x000000030600720c */ /* 0x000fda0000701670 */
[----:B------:R-:W-:Y:S05]  /*0790*/  @!P0 BRA `(.L_x_942) ;  /* 0x0000000000188947 */ /* 0x000fea0003800000 */
[----:B------:R-:W2:Y:S04]  /*07a0*/  LDG.E.CONSTANT R7, desc[UR6][R4.64] ;  /* 0x0000000604077981 */ /* 0x000ea8000c1e9900 */
[----:B------:R-:W2:Y:S04]  /*07b0*/  LDG.E.CONSTANT R6, desc[UR6][R4.64+0x400] ;  /* 0x0004000604067981 */ /* 0x000ea8000c1e9900 */
[----:B------:R-:W3:Y:S04]  /*07c0*/  LDG.E.CONSTANT R9, desc[UR6][R4.64+0x800] ;  /* 0x0008000604097981 */ /* 0x000ee8000c1e9900 */
[----:B------:R-:W3:Y:S01]  /*07d0*/  LDG.E.CONSTANT R8, desc[UR6][R4.64+0xc00] ;  /* 0x000c000604087981 */ /* 0x000ee2000c1e9900 */
[----:B--2--5:R-:W-:-:S04]  /*07e0*/  IADD3 R2, PT, PT, R6, R7, R2 ;  /* 0x0000000706027210 */ /* 0x024fc80007ffe002 */
[----:B---3--:R-:W-:-:S07]  /*07f0*/  IADD3 R2, PT, PT, R8, R9, R2 ;  /* 0x0000000908027210 */ /* 0x008fce0007ffe002 */
.L_x_942:
[----:B------:R-:W-:Y:S05]  /*0800*/  BSYNC.RECONVERGENT B1 ;  /* 0x0000000000017941 */ /* 0x000fea0003800200 */
.L_x_941:
        /* <DEDUP_REMOVED lines=9> */
[----:B0-----:R-:W0:Y:S01]  /*08a0*/  SHFL.DOWN PT, R4, R3, 0x2, 0x1f ;  /* 0x08401f0003047f89 */ /* 0x001e2200000e0000 */
        /* <DEDUP_REMOVED lines=28> */
[----:B--2---:R-:W0:Y:S04]  /*0a70*/  LDS.128 R4, [UR4+0x10] ;  /* 0x00001004ff047984 */ /* 0x004e280008000c00 */
[----:B------:R-:W1:Y:S01]  /*0a80*/  LDS.64 R2, [UR4+0x20] ;  /* 0x00002004ff027984 */ /* 0x000e620008000a00 */
[----:B0-----:R-:W-:-:S04]  /*0a90*/  IADD3 R0, PT, PT, R4, R0, R9 ;  /* 0x0000000004007210 */ /* 0x001fc80007ffe009 */
[----:B------:R-:W-:-:S04]  /*0aa0*/  IADD3 R0, PT, PT, R6, R0, R5 ;  /* 0x0000000006007210 */ /* 0x000fc80007ffe005 */
[----:B-1----:R-:W-:-:S05]  /*0ab0*/  IADD3 R0, PT, PT, R2, R0, R7 ;  /* 0x0000000002007210 */ /* 0x002fca0007ffe007 */
[----:B------:R-:W-:Y:S01]  /*0ac0*/  IMAD.IADD R9, R0, 0x1, R3 ;  /* 0x0000000100097824 */ /* 0x000fe200078e0203 */
[----:B------:R-:W-:Y:S06]  /*0ad0*/  BRA `(.L_x_952) ;  /* 0x0000002400387947 */ /* 0x000fec0003800000 */
.L_x_951:
[----:B0-----:R-:W-:Y:S01]  /*0ae0*/  LOP3.LUT R4, R0, 0x3e0, RZ, 0xc0, !PT ;  /* 0x000003e000047812 */ /* 0x001fe200078ec0ff */
[----:B------:R-:W0:Y:S04]  /*0af0*/  S2R R10, SR_LANEID ;  /* 0x00000000000a7919 */ /* 0x000e280000000000 */
[----:B------:R-:W-:Y:S01]  /*0b00*/  VIADD R6, R4, 0x20 ;  /* 0x0000002004067836 */ /* 0x000fe20000000000 */
[----:B------:R-:W-:-:S04]  /*0b10*/  LOP3.LUT R4, RZ, R4, RZ, 0x33, !PT ;  /* 0x00000004ff047212 */ /* 0x000fc800078e33ff */
[----:B------:R-:W-:Y:S01]  /*0b20*/  ISETP.GT.U32.AND P0, PT, R6, R3, PT ;  /* 0x000000030600720c */ /* 0x000fe20003f04070 */
[----:B------:R-:W-:-:S05]  /*0b30*/  IMAD.IADD R4, R4, 0x1, R3 ;  /* 0x0000000104047824 */ /* 0x000fca00078e0203 */
[----:B------:R-:W-:-:S05]  /*0b40*/  SEL R5, R4, 0x1f, P0 ;  /* 0x0000001f04057807 */ /* 0x000fca0000000000 */
[----:B-----5:R-:W1:Y:S01]  /*0b50*/  SHFL.DOWN PT, R4, R2, 0x1, R5 ;  /* 0x0820000002047989 */ /* 0x020e6200000e0005 */
[CC--:B0-----:R-:W-:Y:S01]  /*0b60*/  ISETP.GE.AND P0, PT, R10.reuse, R5.reuse, PT ;  /* 0x000000050a00720c */ /* 0x0c1fe20003f06270 */
[C---:B------:R-:W-:Y:S01]  /*0b70*/  VIADD R8, R10.reuse, 0x2 ;  /* 0x000000020a087836 */ /* 0x040fe20000000000 */
[----:B------:R-:W-:Y:S02]  /*0b80*/  ISETP.NE.AND P1, PT, R10, RZ, PT ;  /* 0x000000ff0a00720c */ /* 0x000fe40003f25270 */
[----:B-1----:R-:W-:Y:S02]  /*0b90*/  SEL R7, R4, RZ, !P0 ;  /* 0x000000ff04077207 */ /* 0x002fe40004000000 */
[----:B------:R-:W-:Y:S01]  /*0ba0*/  ISETP.GT.AND P0, PT, R8, R5, PT ;  /* 0x000000050800720c */ /* 0x000fe20003f04270 */
[----:B------:R-:W-:-:S08]  /*0bb0*/  VIADD R8, R10, 0x4 ;  /* 0x000000040a087836 */ /* 0x000fd00000000000 */
[----:B------:R-:W0:Y:S01]  /*0bc0*/  @!P1 S2R R12, SR_CgaCtaId ;  /* 0x00000000000c9919 */ /* 0x000e220000008800 */
[----:B------:R-:W-:Y:S01]  /*0bd0*/  IMAD.IADD R4, R7, 0x1, R2 ;  /* 0x0000000107047824 */ /* 0x000fe200078e0202 */
[----:B------:R-:W-:-:S04]  /*0be0*/  @!P1 MOV R9, 0x400 ;  /* 0x0000040000099802 */ /* 0x000fc80000000f00 */
[----:B------:R-:W1:Y:S02]  /*0bf0*/  SHFL.DOWN PT, R6, R4, 0x2, R5 ;  /* 0x0840000004067989 */ /* 0x000e6400000e0005 */
[----:B-1----:R-:W-:Y:S02]  /*0c00*/  SEL R7, R6, RZ, !P0 ;  /* 0x000000ff06077207 */ /* 0x002fe40004000000 */
[----:B------:R-:W-:Y:S01]  /*0c10*/  ISETP.GT.AND P0, PT, R8, R5, PT ;  /* 0x000000050800720c */ /* 0x000fe20003f04270 */
[----:B------:R-:W-:Y:S01]  /*0c20*/  VIADD R8, R10, 0x10 ;  /* 0x000000100a087836 */ /* 0x000fe20000000000 */
[----:B0-----:R-:W-:Y:S01]  /*0c30*/  @!P1 LEA R12, R12, R9, 0x18 ;  /* 0x000000090c0c9211 */ /* 0x001fe200078ec0ff */
        /* <DEDUP_REMOVED lines=24> */
[----:B------:R-:W-:Y:S01]  /*0dc0*/  ISETP.GT.U32.AND P3, PT, R3, 0x80, PT ;  /* 0x000000800300780c */ /* 0x000fe20003f64070 */
[----:B0-----:R-:W-:-:S09]  /*0dd0*/  ULEA UR4, UR5, UR4, 0x18 ;  /* 0x0000000405047291 */ /* 0x001fd2000f8ec0ff */
[----:B------:R-:W0:Y:S04]  /*0de0*/  LDS.128 R4, [UR4+0x10] ;  /* 0x00001004ff047984 */ /* 0x000e280008000c00 */
[----:B------:R-:W2:Y:S04]  /*0df0*/  LDS R0, [UR4+0xc] ;  /* 0x00000c04ff007984 */ /* 0x000ea80008000800 */
[----:B------:R-:W3:Y:S01]  /*0e00*/  LDS.64 R10, [UR4+0x20] ;  /* 0x00002004ff0a7984 */ /* 0x000ee20008000a00 */
[----:B0-----:R-:W-:Y:S02]  /*0e10*/  SEL R4, R4, RZ, P2 ;  /* 0x000000ff04047207 */ /* 0x001fe40001000000 */
[----:B------:R-:W-:-:S02]  /*0e20*/  ISETP.GT.U32.AND P2, PT, R3, 0x60, PT ;  /* 0x000000600300780c */ /* 0x000fc40003f44070 */
[----:B--2---:R-:W-:Y:S02]  /*0e30*/  SEL R0, R0, RZ, P1 ;  /* 0x000000ff00007207 */ /* 0x004fe40000800000 */
[----:B------:R-:W-:Y:S02]  /*0e40*/  SEL R5, R5, RZ, P2 ;  /* 0x000000ff05057207 */ /* 0x000fe40001000000 */
[----:B------:R-:W-:Y:S02]  /*0e50*/  IADD3 R0, PT, PT, R4, R0, R9 ;  /* 0x0000000004007210 */ /* 0x000fe40007ffe009 */
[C---:B------:R-:W-:Y:S02]  /*0e60*/  ISETP.GT.U32.AND P1, PT, R3.reuse, 0xa0, PT ;  /* 0x000000a00300780c */ /* 0x040fe40003f24070 */
[----:B------:R-:W-:Y:S02]  /*0e70*/  SEL R6, R6, RZ, P3 ;  /* 0x000000ff06067207 */ /* 0x000fe40001800000 */
[----:B------:R-:W-:-:S02]  /*0e80*/  ISETP.GT.U32.AND P2, PT, R3, 0xc0, PT ;  /* 0x000000c00300780c */ /* 0x000fc40003f44070 */
[----:B------:R-:W-:Y:S02]  /*0e90*/  ISETP.GT.U32.AND P3, PT, R3, 0xe0, PT ;  /* 0x000000e00300780c */ /* 0x000fe40003f64070 */
[----:B------:R-:W-:Y:S02]  /*0ea0*/  SEL R7, R7, RZ, P1 ;  /* 0x000000ff07077207 */ /* 0x000fe40000800000 */
[----:B------:R-:W-:Y:S02]  /*0eb0*/  IADD3 R0, PT, PT, R6, R0, R5 ;  /* 0x0000000006007210 */ /* 0x000fe40007ffe005 */
[----:B---3--:R-:W-:Y:S02]  /*0ec0*/  SEL R10, R10, RZ, P2 ;  /* 0x000000ff0a0a7207 */ /* 0x008fe40001000000 */
[----:B------:R-:W-:Y:S02]  /*0ed0*/  SEL R11, R11, RZ, P3 ;  /* 0x000000ff0b0b7207 */ /* 0x000fe40001800000 */
[----:B------:R-:W-:-:S05]  /*0ee0*/  IADD3 R0, PT, PT, R10, R0, R7 ;  /* 0x000000000a007210 */ /* 0x000fca0007ffe007 */
[----:B-1----:R-:W-:Y:S01]  /*0ef0*/  IMAD.IADD R9, R0, 0x1, R11 ;  /* 0x0000000100097824 */ /* 0x002fe200078e020b */
[----:B------:R-:W-:Y:S06]  /*0f00*/  BRA `(.L_x_952) ;  /* 0x00000020002c7947 */ /* 0x000fec0003800000 */
.L_x_938:
[----:B------:R-:W0:Y:S01]  /*0f10*/  S2R R0, SR_TID.X ;  /* 0x0000000000007919 */ /* 0x000e220000002100 */
[----:B------:R-:W1:Y:S02]  /*0f20*/  LDCU.64 UR4, c[0x0][0x380] ;  /* 0x00007000ff0477ac */ /* 0x000e640008000a00 */
[----:B-1----:R-:W-:Y:S02]  /*0f30*/  IMAD.U32 R20, RZ, RZ, UR4 ;  /* 0x00000004ff147e24 */ /* 0x002fe4000f8e00ff */
[----:B------:R-:W-:Y:S02]  /*0f40*/  IMAD.U32 R21, RZ, RZ, UR5 ;  /* 0x00000005ff157e24 */ /* 0x000fe4000f8e00ff */
[----:B0-----:R-:W-:-:S04]  /*0f50*/  IMAD.SHL.U32 R2, R0, 0x4, RZ ;  /* 0x0000000400027824 */ /* 0x001fc800078e00ff */
[----:B------:R-:W-:-:S05]  /*0f60*/  IMAD.WIDE.U32 R24, R2, 0x4, R20 ;  /* 0x0000000402187825 */ /* 0x000fca00078e0014 */
[----:B------:R-:W2:Y:S04]  /*0f70*/  LDG.E.128.CONSTANT R4, desc[UR6][R24.64] ;  /* 0x0000000618047981 */ /* 0x000ea8000c1e9d00 */
[----:B------:R-:W3:Y:S04]  /*0f80*/  LDG.E.128.CONSTANT R8, desc[UR6][R24.64+0x1000] ;  /* 0x0010000618087981 */ /* 0x000ee8000c1e9d00 */
[----:B------:R-:W4:Y:S04]  /*0f90*/  LDG.E.128.CONSTANT R12, desc[UR6][R24.64+0x2000] ;  /* 0x00200006180c7981 */ /* 0x000f28000c1e9d00 */
[----:B------:R-:W5:Y:S01]  /*0fa0*/  LDG.E.128.CONSTANT R16, desc[UR6][R24.64+0x3000] ;  /* 0x0030000618107981 */ /* 0x000f62000c1e9d00 */
[----:B------:R-:W-:Y:S01]  /*0fb0*/  VIADD R22, R3, 0xfffff000 ;  /* 0xfffff00003167836 */ /* 0x000fe20000000000 */
[----:B------:R-:W-:-:S04]  /*0fc0*/  UMOV UR4, 0x1000 ;  /* 0x0000100000047882 */ /* 0x000fc80000000000 */
[----:B------:R-:W-:Y:S02]  /*0fd0*/  ISETP.GE.U32.AND P0, PT, R22, 0x1000, PT ;  /* 0x000010001600780c */ /* 0x000fe40003f06070 */
        /* <DEDUP_REMOVED lines=10> */
[----:B------:R-:W-:-:S07]  /*1080*/  UMOV UR4, 0x1000 ;  /* 0x0000100000047882 */ /* 0x000fce0000000000 */
[----:B------:R-:W1:Y:S02]  /*1090*/  LDC.64 R20, c[0x0][0x380] ;  /* 0x0000e000ff147b82 */ /* 0x000e640000000a00 */
.L_x_955:
[----:B------:R-:W-:-:S04]  /*10a0*/  VIADD R25, R2, UR4 ;  /* 0x0000000402197c36 */ /* 0x000fc80008000000 */
[----:B-1----:R-:W-:-:S05]  /*10b0*/  IMAD.WIDE.U32 R24, R25, 0x4, R20 ;  /* 0x0000000419187825 */ /* 0x002fca00078e0014 */
[----:B------:R-:W2:Y:S04]  /*10c0*/  LDG.E.128.CONSTANT R4, desc[UR6][R24.64] ;  /* 0x0000000618047981 */ /* 0x000ea8000c1e9d00 */
[----:B------:R-:W3:Y:S04]  /*10d0*/  LDG.E.128.CONSTANT R8, desc[UR6][R24.64+0x1000] ;  /* 0x0010000618087981 */ /* 0x000ee8000c1e9d00 */
[----:B------:R-:W4:Y:S04]  /*10e0*/  LDG.E.128.CONSTANT R12, desc[UR6][R24.64+0x2000] ;  /* 0x00200006180c7981 */ /* 0x000f28000c1e9d00 */
[----:B------:R-:W5:Y:S01]  /*10f0*/  LDG.E.128.CONSTANT R16, desc[UR6][R24.64+0x3000] ;  /* 0x0030000618107981 */ /* 0x000f62000c1e9d00 */
[----:B--2---:R-:W-:Y:S01]  /*1100*/  IADD3 R5, PT, PT, R5, R4, R23 ;  /* 0x0000000405057210 */ /* 0x004fe20007ffe017 */
[----:B0-----:R-:W-:-:S03]  /*1110*/  VIADD R4, R3, -UR4 ;  /* 0x8000000403047c36 */ /* 0x001fc60008000000 */
[----:B------:R-:W-:Y:S02]  /*1120*/  IADD3 R5, PT, PT, R7, R6, R5 ;  /* 0x0000000607057210 */ /* 0x000fe40007ffe005 */
[----:B------:R-:W-:Y:S02]  /*1130*/  ISETP.GE.U32.AND P0, PT, R4, 0x1000, PT ;  /* 0x000010000400780c */ /* 0x000fe40003f06070 */
[----:B---3--:R-:W-:-:S04]  /*1140*/  IADD3 R5, PT, PT, R9, R8, R5 ;  /* 0x0000000809057210 */ /* 0x008fc80007ffe005 */
[----:B------:R-:W-:-:S04]  /*1150*/  IADD3 R5, PT, PT, R11, R10, R5 ;  /* 0x0000000a0b057210 */ /* 0x000fc80007ffe005 */
[----:B----4-:R-:W-:-:S04]  /*1160*/  IADD3 R5, PT, PT, R13, R12, R5 ;  /* 0x0000000c0d057210 */ /* 0x010fc80007ffe005 */
[----:B------:R-:W-:-:S04]  /*1170*/  IADD3 R5, PT, PT, R15, R14, R5 ;  /* 0x0000000e0f057210 */ /* 0x000fc80007ffe005 */
[----:B-----5:R-:W-:-:S04]  /*1180*/  IADD3 R5, PT, PT, R17, R16, R5 ;  /* 0x0000001011057210 */ /* 0x020fc80007ffe005 */
[----:B------:R-:W-:Y:S01]  /*1190*/  IADD3 R23, PT, PT, R19, R18, R5 ;  /* 0x0000001213177210 */ /* 0x000fe20007ffe005 */
[----:B------:R-:W-:Y:S06]  /*11a0*/  @!P0 BRA `(.L_x_954) ;  /* 0x0000000000d48947 */ /* 0x000fec0003800000 */
[----:B------:R-:W-:-:S06]  /*11b0*/  UIADD3 UR4, UPT, UPT, UR4, 0x1000, URZ ;  /* 0x0000100004047890 */ /* 0x000fcc000fffe0ff */
[----:B------:R-:W-:-:S13]  /*11c0*/  ISETP.LT.U32.AND P0, PT, R22, UR4, PT ;  /* 0x0000000416007c0c */ /* 0x000fda000bf01070 */
[----:B------:R-:W-:Y:S05]  /*11d0*/  @!P0 BRA `(.L_x_955) ;  /* 0xfffffffc00b08947 */ /* 0x000fea000383ffff */
.L_x_953:
[----:B------:R-:W-:-:S13]  /*11e0*/  ISETP.LE.U32.AND P0, PT, R3, UR4, PT ;  /* 0x0000000403007c0c */ /* 0x000fda000bf03070 */
[----:B------:R-:W-:Y:S05]  /*11f0*/  @P0 BRA `(.L_x_954) ;  /* 0x0000000000c00947 */ /* 0x000fea0003800000 */
[----:B------:R-:W-:Y:S01]  /*1200*/  VIADD R5, R3, -UR4 ;  /* 0x8000000403057c36 */ /* 0x000fe20008000000 */
[----:B------:R-:W-:Y:S04]  /*1210*/  BSSY.RECONVERGENT B1, `(.L_x_954) ;  /* 0x000002e000017945 */ /* 0x000fe80003800200 */
[----:B------:R-:W-:-:S13]  /*1220*/  ISETP.GE.AND P0, PT, R0, R5, PT ;  /* 0x000000050000720c */ /* 0x000fda0003f06270 */
[----:B------:R-:W-:Y:S05]  /*1230*/  @P0 BRA `(.L_x_956) ;  /* 0x0000000000ac0947 */ /* 0x000fea0003800000 */
[----:B------:R-:W-:Y:S01]  /*1240*/  LOP3.LUT R2, RZ, R0, RZ, 0x33, !PT ;  /* 0x00000000ff027212 */ /* 0x000fe200078e33ff */
[----:B------:R-:W-:Y:S01]  /*1250*/  BSSY.RECONVERGENT B2, `(.L_x_957) ;  /* 0x0000014000027945 */ /* 0x000fe20003800200 */
[----:B------:R-:W-:Y:S02]  /*1260*/  IMAD.MOV.U32 R4, RZ, RZ, R0 ;  /* 0x000000ffff047224 */ /* 0x000fe400078e0000 */
[----:B------:R-:W-:-:S04]  /*1270*/  IADD3 R2, PT, PT, R3, -UR4, R2 ;  /* 0x8000000403027c10 */ /* 0x000fc8000fffe002 */
[C---:B------:R-:W-:Y:S02]  /*1280*/  LOP3.LUT R3, R2.reuse, 0x300, RZ, 0xc0, !PT ;  /* 0x0000030002037812 */ /* 0x040fe400078ec0ff */
[----:B------:R-:W-:Y:S02]  /*1290*/  ISETP.GE.U32.AND P1, PT, R2, 0x300, PT ;  /* 0x000003000200780c */ /* 0x000fe40003f26070 */
[----:B------:R-:W-:-:S13]  /*12a0*/  ISETP.NE.AND P0, PT, R3, 0x300, PT ;  /* 0x000003000300780c */ /* 0x000fda0003f05270 */
[----:B------:R-:W-:Y:S05]  /*12b0*/  @!P0 BRA `(.L_x_958) ;  /* 0x0000000000348947 */ /* 0x000fea0003800000 */
[----:B------:R-:W-:Y:S01]  /*12c0*/  LEA.HI R2, R2, 0x1, RZ, 0x18 ;  /* 0x0000000102027811 */ /* 0x000fe200078fc0ff */
[----:B------:R-:W-:Y:S02]  /*12d0*/  VIADD R7, R0, UR4 ;  /* 0x0000000400077c36 */ /* 0x000fe40008000000 */
[----:B------:R-:W-:Y:S01]  /*12e0*/  IMAD.MOV.U32 R4, RZ, RZ, R0 ;  /* 0x000000ffff047224 */ /* 0x000fe200078e0000 */
[----:B------:R-:W-:-:S05]  /*12f0*/  LOP3.LUT R2, R2, 0x3, RZ, 0xc0, !PT ;  /* 0x0000000302027812 */ /* 0x000fca00078ec0ff */
[----:B------:R-:W-:-:S07]  /*1300*/  IMAD.MOV R6, RZ, RZ, -R2 ;  /* 0x000000ffff067224 */ /* 0x000fce00078e0a02 */
.L_x_959:
        /* <DEDUP_REMOVED lines=8> */
.L_x_958:
[----:B------:R-:W-:Y:S05]  /*1390*/  BSYNC.RECONVERGENT B2 ;  /* 0x0000000000027941 */ /* 0x000fea0003800200 */
.L_x_957:
[----:B------:R-:W-:Y:S05]  /*13a0*/  @!P1 BRA `(.L_x_956) ;  /* 0x0000000000509947 */ /* 0x000fea0003800000 */
[C---:B------:R-:W-:Y:S02]  /*13b0*/  VIADD R12, R4.reuse, 0x200 ;  /* 0x00000200040c7836 */ /* 0x040fe40000000000 */
[----:B------:R-:W-:-:S07]  /*13c0*/  VIADD R13, R4, UR4 ;  /* 0x00000004040d7c36 */ /* 0x000fce0008000000 */
.L_x_960:
        /* <DEDUP_REMOVED lines=18> */
.L_x_956:
[----:B------:R-:W-:Y:S05]  /*14f0*/  BSYNC.RECONVERGENT B1 ;  /* 0x0000000000017941 */ /* 0x000fea0003800200 */
.L_x_954:
        /* <DEDUP_REMOVED lines=41> */
[----:B------:R-:W-:Y:S01]  /*1790*/  IMAD.IADD R9, R0, 0x1, R3 ;  /* 0x0000000100097824 */ /* 0x000fe200078e0203 */
[----:B------:R-:W-:Y:S06]  /*17a0*/  BRA `(.L_x_952) ;  /* 0x0000001800047947 */ /* 0x000fec0003800000 */
.L_x_937:
        /* <DEDUP_REMOVED lines=12> */
.L_x_963:
[----:B------:R-:W-:Y:S05]  /*1870*/  BSYNC.RECONVERGENT B1 ;  /* 0x0000000000017941 */ /* 0x000fea0003800200 */
.L_x_962:
        /* <DEDUP_REMOVED lines=16> */
.L_x_968:
        /* <DEDUP_REMOVED lines=9> */
.L_x_967:
[----:B------:R-:W-:Y:S05]  /*1a10*/  BSYNC.RECONVERGENT B2 ;  /* 0x0000000000027941 */ /* 0x000fea0003800200 */
.L_x_966:
        /* <DEDUP_REMOVED lines=10> */
.L_x_971:
        /* <DEDUP_REMOVED lines=30> */
.L_x_970:
[----:B------:R-:W-:Y:S05]  /*1ca0*/  BSYNC.RECONVERGENT B2 ;  /* 0x0000000000027941 */ /* 0x000fea0003800200 */
.L_x_969:
        /* <DEDUP_REMOVED lines=22> */
.L_x_973:
[----:B------:R-:W-:Y:S05]  /*1e10*/  BSYNC.RECONVERGENT B2 ;  /* 0x0000000000027941 */ /* 0x000fea0003800200 */
.L_x_972:
        /* <DEDUP_REMOVED lines=8> */
.L_x_965:
[----:B------:R-:W-:Y:S05]  /*1ea0*/  BSYNC.RECONVERGENT B1 ;  /* 0x0000000000017941 */ /* 0x000fea0003800200 */
.L_x_964:
        /* <DEDUP_REMOVED lines=38> */
[----:B----4-:R-:W0:Y:S04]  /*2110*/  LDS.128 R4, [UR4+0x10] ;  /* 0x00001004ff047984 */ /* 0x010e280008000c00 */
[----:B------:R-:W1:Y:S01]  /*2120*/  LDS.64 R2, [UR4+0x20] ;  /* 0x00002004ff027984 */ /* 0x000e620008000a00 */
[----:B0-----:R-:W-:-:S04]  /*2130*/  IADD3 R0, PT, PT, R4, R0, R9 ;  /* 0x0000000004007210 */ /* 0x001fc80007ffe009 */
[----:B------:R-:W-:-:S04]  /*2140*/  IADD3 R0, PT, PT, R6, R0, R5 ;  /* 0x0000000006007210 */ /* 0x000fc80007ffe005 */
[----:B-1----:R-:W-:-:S05]  /*2150*/  IADD3 R0, PT, PT, R2, R0, R7 ;  /* 0x0000000002007210 */ /* 0x002fca0007ffe007 */
[----:B------:R-:W-:Y:S01]  /*2160*/  IMAD.IADD R9, R0, 0x1, R3 ;  /* 0x0000000100097824 */ /* 0x000fe200078e0203 */
[----:B------:R-:W-:Y:S06]  /*2170*/  BRA `(.L_x_952) ;  /* 0x0000000c00907947 */ /* 0x000fec0003800000 */
.L_x_974:
        /* <DEDUP_REMOVED lines=10> */
[C---:B------:R-:W-:Y:S01]  /*2220*/  ISETP.NE.AND P1, PT, R8.reuse, RZ, PT ;  /* 0x000000ff0800720c */ /* 0x040fe20003f25270 */
[----:B------:R-:W-:Y:S01]  /*2230*/  VIADD R10, R8, 0x4 ;  /* 0x00000004080a7836 */ /* 0x000fe20000000000 */
[----:B-1----:R-:W-:Y:S02]  /*2240*/  SEL R5, R4, RZ, !P0 ;  /* 0x000000ff04057207 */ /* 0x002fe40004000000 */
[----:B------:R-:W-:-:S09]  /*2250*/  ISETP.GT.AND P0, PT, R6, R11, PT ;  /* 0x0000000b0600720c */ /* 0x000fd20003f04270 */
[----:B------:R-:W0:Y:S01]  /*2260*/  @!P1 S2R R9, SR_CgaCtaId ;  /* 0x0000000000099919 */ /* 0x000e220000008800 */
[----:B------:R-:W-:-:S05]  /*2270*/  IMAD.IADD R5, R5, 0x1, R2 ;  /* 0x0000000105057824 */ /* 0x000fca00078e0202 */
[----:B------:R-:W1:Y:S02]  /*2280*/  SHFL.DOWN PT, R4, R5, 0x2, R11 ;  /* 0x0840000005047989 */ /* 0x000e6400000e000b */
[----:B-1----:R-:W-:Y:S02]  /*2290*/  SEL R4, R4, RZ, !P0 ;  /* 0x000000ff04047207 */ /* 0x002fe40004000000 */
[----:B------:R-:W-:-:S03]  /*22a0*/  ISETP.GT.AND P0, PT, R10, R11, PT ;  /* 0x0000000b0a00720c */ /* 0x000fc60003f04270 */
[----:B------:R-:W-:Y:S01]  /*22b0*/  IMAD.IADD R4, R5, 0x1, R4 ;  /* 0x0000000105047824 */ /* 0x000fe200078e0204 */
[----:B------:R-:W-:-:S04]  /*22c0*/  @!P1 SHF.R.U32.HI R5, RZ, 0x3, R0 ;  /* 0x00000003ff059819 */ /* 0x000fc80000011600 */
[----:B------:R-:W1:Y:S01]  /*22d0*/  SHFL.DOWN PT, R6, R4, 0x4, R11 ;  /* 0x0880000004067989 */ /* 0x000e6200000e000b */
[----:B------:R-:W-:Y:S02]  /*22e0*/  @!P1 LOP3.LUT R5, R5, 0x7c, RZ, 0xc0, !PT ;  /* 0x0000007c05059812 */ /* 0x000fe400078ec0ff */
[----:B-1----:R-:W-:Y:S01]  /*22f0*/  SEL R7, R6, RZ, !P0 ;  /* 0x000000ff06077207 */ /* 0x002fe20004000000 */
[C---:B------:R-:W-:Y:S02]  /*2300*/  VIADD R6, R8.reuse, 0x8 ;  /* 0x0000000808067836 */ /* 0x040fe40000000000 */
[----:B------:R-:W-:Y:S02]  /*2310*/  VIADD R8, R8, 0x10 ;  /* 0x0000001008087836 */ /* 0x000fe40000000000 */
[----:B------:R-:W-:Y:S01]  /*2320*/  IMAD.IADD R7, R4, 0x1, R7 ;  /* 0x0000000104077824 */ /* 0x000fe200078e0207 */
[----:B------:R-:W-:Y:S02]  /*2330*/  ISETP.GT.AND P0, PT, R6, R11, PT ;  /* 0x0000000b0600720c */ /* 0x000fe40003f04270 */
[----:B------:R-:W-:-:S02]  /*2340*/  @!P1 MOV R6, 0x400 ;  /* 0x0000040000069802 */ /* 0x000fc40000000f00 */
[----:B------:R-:W1:Y:S02]  /*2350*/  SHFL.DOWN PT, R2, R7, 0x8, R11 ;  /* 0x0900000007027989 */ /* 0x000e6400000e000b */
[----:B0-----:R-:W-:-:S05]  /*2360*/  @!P1 LEA R6, R9, R6, 0x18 ;  /* 0x0000000609069211 */ /* 0x001fca00078ec0ff */
        /* <DEDUP_REMOVED lines=36> */
.L_x_961:
[----:B------:R-:W0:Y:S01]  /*25b0*/  S2R R11, SR_TID.X ;  /* 0x00000000000b7919 */ /* 0x000e220000002100 */
[----:B------:R-:W1:Y:S02]  /*25c0*/  LDCU.64 UR4, c[0x0][0x380] ;  /* 0x00007000ff0477ac */ /* 0x000e640008000a00 */
[----:B-1----:R-:W-:Y:S02]  /*25d0*/  IMAD.U32 R6, RZ, RZ, UR4 ;  /* 0x00000004ff067e24 */ /* 0x002fe4000f8e00ff */
[----:B------:R-:W-:Y:S02]  /*25e0*/  IMAD.U32 R7, RZ, RZ, UR5 ;  /* 0x00000005ff077e24 */ /* 0x000fe4000f8e00ff */
        /* <DEDUP_REMOVED lines=20> */
[----:B----4-:R-:W-:-:S04]  /*2730*/  IADD3 R0, PT, PT, R15, R8, R0 ;  /* 0x000000080f007210 */ /* 0x010fc80007ffe000 */
[----:B-----5:R-:W-:-:S04]  /*2740*/  IADD3 R0, PT, PT, R17, R12, R0 ;  /* 0x0000000c11007210 */ /* 0x020fc80007ffe000 */
[----:B------:R-:W-:Y:S01]  /*2750*/  IADD3 R14, PT, PT, R19, R14, R0 ;  /* 0x0000000e130e7210 */ /* 0x000fe20007ffe000 */
[----:B------:R-:W-:-:S05]  /*2760*/  VIADD R0, R3, 0xfffff000 ;  /* 0xfffff00003007836 */ /* 0x000fca0000000000 */
[----:B------:R-:W-:Y:S02]  /*2770*/  ISETP.GE.U32.AND P0, PT, R0, 0x1000, PT ;  /* 0x000010000000780c */ /* 0x000fe40003f06070 */
[----:B------:R-:W-:-:S04]  /*2780*/  IADD3 R14, PT, PT, R21, R16, R14 ;  /* 0x00000010150e7210 */ /* 0x000fc80007ffe00e */
[----:B------:R-:W-:-:S05]  /*2790*/  IADD3 R23, PT, PT, R23, R18, R14 ;  /* 0x0000001217177210 */ /* 0x000fca0007ffe00e */
[----:B------:R-:W-:Y:S02]  /*27a0*/  IMAD.IADD R10, R10, 0x1, R23 ;  /* 0x000000010a0a7824 */ /* 0x000fe400078e0217 */
[----:B------:R-:W-:Y:S05]  /*27b0*/  @!P0 BRA `(.L_x_975) ;  /* 0x0000000000908947 */ /* 0x000fea0003800000 */
[----:B------:R-:W0:Y:S01]  /*27c0*/  LDC R3, c[0x0][0x390] ;  /* 0x0000e400ff037b82 */ /* 0x000e220000000800 */
[----:B------:R-:W-:-:S07]  /*27d0*/  IMAD.MOV.U32 R2, RZ, RZ, 0x1000 ;  /* 0x00001000ff027424 */ /* 0x000fce00078e00ff */
[----:B------:R-:W1:Y:S02]  /*27e0*/  LDC.64 R6, c[0x0][0x380] ;  /* 0x0000e000ff067b82 */ /* 0x000e640000000a00 */
.L_x_977:
[----:B------:R-:W-:Y:S02]  /*27f0*/  IMAD.IADD R19, R11, 0x1, R2 ;  /* 0x000000010b137824 */ /* 0x000fe400078e0202 */
[----:B------:R-:W-:-:S04]  /*2800*/  IMAD.WIDE.U32 R8, R2, 0x4, R4 ;  /* 0x0000000402087825 */ /* 0x000fc800078e0004 */
[----:B-1----:R-:W-:Y:S01]  /*2810*/  IMAD.WIDE.U32 R18, R19, 0x4, R6 ;  /* 0x0000000413127825 */ /* 0x002fe200078e0006 */
        /* <DEDUP_REMOVED lines=16> */
[----:B--2---:R-:W-:Y:S01]  /*2920*/  IADD3 R13, PT, PT, R13, R26, R10 ;  /* 0x0000001a0d0d7210 */ /* 0x004fe20007ffe00a */
[----:B0-----:R-:W-:-:S05]  /*2930*/  IMAD.IADD R10, R3, 0x1, -R2 ;  /* 0x00000001030a7824 */ /* 0x001fca00078e0a02 */
[----:B------:R-:W-:Y:S02]  /*2940*/  ISETP.GE.U32.AND P0, PT, R10, 0x1000, PT ;  /* 0x000010000a00780c */ /* 0x000fe40003f06070 */
        /* <DEDUP_REMOVED lines=8> */
[----:B------:R-:W-:-:S05]  /*29d0*/  VIADD R2, R2, 0x1000 ;  /* 0x0000100002027836 */ /* 0x000fca0000000000 */
[----:B------:R-:W-:-:S13]  /*29e0*/  ISETP.GT.U32.AND P0, PT, R2, R0, PT ;  /* 0x000000000200720c */ /* 0x000fda0003f04070 */
[----:B------:R-:W-:Y:S05]  /*29f0*/  @!P0 BRA `(.L_x_977) ;  /* 0xfffffffc007c8947 */ /* 0x000fea000383ffff */
.L_x_975:
[----:B------:R-:W-:-:S13]  /*2a00*/  ISETP.GE.U32.AND P0, PT, R2, R3, PT ;  /* 0x000000030200720c */ /* 0x000fda0003f06070 */
        /* <DEDUP_REMOVED lines=13> */
[----:B------:R-:W-:Y:S01]  /*2ae0*/  LEA.HI R3, R4, 0x1, RZ, 0x18 ;  /* 0x0000000104037811 */ /* 0x000fe200078fc0ff */
[----:B------:R-:W-:-:S03]  /*2af0*/  IMAD.IADD R9, R11, 0x1, R2 ;  /* 0x000000010b097824 */ /* 0x000fc600078e0202 */
[----:B------:R-:W-:Y:S01]  /*2b00*/  LOP3.LUT R4, R3, 0x3, RZ, 0xc0, !PT ;  /* 0x0000000303047812 */ /* 0x000fe200078ec0ff */
[----:B------:R-:W-:-:S04]  /*2b10*/  IMAD.MOV.U32 R3, RZ, RZ, R11 ;  /* 0x000000ffff037224 */ /* 0x000fc800078e000b */
[----:B------:R-:W-:-:S07]  /*2b20*/  IMAD.MOV R8, RZ, RZ, -R4 ;  /* 0x000000ffff087224 */ /* 0x000fce00078e0a04 */
.L_x_981:
        /* <DEDUP_REMOVED lines=8> */
.L_x_980:
[----:B------:R-:W-:Y:S05]  /*2bb0*/  BSYNC.RECONVERGENT B2 ;  /* 0x0000000000027941 */ /* 0x000fea0003800200 */
.L_x_979:
[----:B------:R-:W-:Y:S05]  /*2bc0*/  @!P1 BRA `(.L_x_978) ;  /* 0x0000000000509947 */ /* 0x000fea0003800000 */
[C---:B------:R-:W-:Y:S02]  /*2bd0*/  IMAD.IADD R15, R3.reuse, 0x1, R2 ;  /* 0x00000001030f7824 */ /* 0x040fe400078e0202 */
[----:B------:R-:W-:-:S07]  /*2be0*/  VIADD R14, R3, 0x200 ;  /* 0x00000200030e7836 */ /* 0x000fce0000000000 */
.L_x_982:
        /* <DEDUP_REMOVED lines=18> */
.L_x_978:
[----:B------:R-:W-:Y:S05]  /*2d10*/  BSYNC.RECONVERGENT B1 ;  /* 0x0000000000017941 */ /* 0x000fea0003800200 */
.L_x_976:
        /* <DEDUP_REMOVED lines=35> */
[----:B---3--:R-:W-:Y:S04]  /*2f50*/  LDS R0, [UR4+0xc] ;  /* 0x00000c04ff007984 */ /* 0x008fe80008000800 */
[----:B------:R-:W0:Y:S04]  /*2f60*/  LDS.128 R4, [UR4+0x10] ;  /* 0x00001004ff047984 */ /* 0x000e280008000c00 */
[----:B------:R-:W1:Y:S01]  /*2f70*/  LDS.64 R2, [UR4+0x20] ;  /* 0x00002004ff027984 */ /* 0x000e620008000a00 */
[----:B0-----:R-:W-:-:S04]  /*2f80*/  IADD3 R0, PT, PT, R4, R0, R9 ;  /* 0x0000000004007210 */ /* 0x001fc80007ffe009 */
[----:B------:R-:W-:-:S04]  /*2f90*/  IADD3 R0, PT, PT, R6, R0, R5 ;  /* 0x0000000006007210 */ /* 0x000fc80007ffe005 */
[----:B-1----:R-:W-:-:S05]  /*2fa0*/  IADD3 R0, PT, PT, R2, R0, R7 ;  /* 0x0000000002007210 */ /* 0x002fca0007ffe007 */
[----:B------:R-:W-:-:S07]  /*2fb0*/  IMAD.IADD R9, R0, 0x1, R3 ;  /* 0x0000000100097824 */ /* 0x000fce00078e0203 */
.L_x_952:
[----:B------:R-:W-:Y:S05]  /*2fc0*/  BSYNC.RECONVERGENT B0 ;  /* 0x0000000000007941 */ /* 0x000fea0003800200 */
.L_x_936:
[----:B------:R-:W-:Y:S05]  /*2fd0*/  @P0 EXIT ;  /* 0x000000000000094d */ /* 0x000fea0003800000 */
[----:B------:R-:W5:Y:S01]  /*2fe0*/  LDC.64 R2, c[0x0][0x388] ;  /* 0x0000e200ff027b82 */ /* 0x000f620000000a00 */
[----:B------:R-:W0:Y:S02]  /*2ff0*/  LDCU UR4, c[0x0][0x398] ;  /* 0x00007300ff0477ac */ /* 0x000e240008000800 */
[----:B01234-:R-:W-:-:S05]  /*3000*/  VIADD R9, R9, UR4 ;  /* 0x0000000409097c36 */ /* 0x01ffca0008000000 */
[----:B-----5:R-:W-:Y:S01]  /*3010*/  STG.E desc[UR6][R2.64], R9 ;  /* 0x0000000902007986 */ /* 0x020fe2000c101906 */
[----:B------:R-:W-:Y:S05]  /*3020*/  EXIT ;  /* 0x000000000000794d */ /* 0x000fea0003800000 */
.L_x_983:
        /* <DEDUP_REMOVED lines=13> */
.L_x_2405:


//--------------------- .text._ZN3cub18CUB_300001_SM_10006detail6reduce28DeviceReduceSingleTileKernelINS2_10policy_hubIfyN4cuda3__47maximumIfEEE10Policy1000EPfSB_iS8_ffNS5_3std3__410__identityEEEvT0_T1_T2_T3_T4_T6_ --------------------------
	.section	.text._ZN3cub18CUB_300001_SM_10006detail6reduce28DeviceReduceSingleTileKernelINS2_10policy_hubIfyN4cuda3__47maximumIfEEE10Policy1000EPfSB_iS8_ffNS5_3std3__410__identityEEEvT0_T1_T2_T3_T4_T6_,"ax",@progbits
	.align	128
        .global         _ZN3cub18CUB_300001_SM_10006detail6reduce28DeviceReduceSingleTileKernelINS2_10policy_hubIfyN4cuda3__47maximumIfEEE10Policy1000EPfSB_iS8_ffNS5_3std3__410__identityEEEvT0_T1_T2_T3_T4_T6_
        .type           _ZN3cub18CUB_300001_SM_10006detail6reduce28DeviceReduceSingleTileKernelINS2_10policy_hubIfyN4cuda3__47maximumIfEEE10Policy1000EPfSB_iS8_ffNS5_3std3__410__identityEEEvT0_T1_T2_T3_T4_T6_,@function
        .size           _ZN3cub18CUB_300001_SM_10006detail6reduce28DeviceReduceSingleTileKernelINS2_10policy_hubIfyN4cuda3__47maximumIfEEE10Policy1000EPfSB_iS8_ffNS5_3std3__410__identityEEEvT0_T1_T2_T3_T4_T6_,(.L_x_2406 - _ZN3cub18CUB_300001_SM_10006detail6reduce28DeviceReduceSingleTileKernelINS2_10policy_hubIfyN4cuda3__47maximumIfEEE10Policy1000EPfSB_iS8_ffNS5_3std3__410__identityEEEvT0_T1_T2_T3_T4_T6_)
        .other          _ZN3cub18CUB_300001_SM_10006detail6reduce28DeviceReduceSingleTileKernelINS2_10policy_hubIfyN4cuda3__47maximumIfEEE10Policy1000EPfSB_iS8_ffNS5_3std3__410__identityEEEvT0_T1_T2_T3_T4_T6_,@"STO_CUDA_ENTRY STV_DEFAULT"
_ZN3cub18CUB_300001_SM_10006detail6reduce28DeviceReduceSingleTileKernelINS2_10policy_hubIfyN4cuda3__47maximumIfEEE10Policy1000EPfSB_iS8_ffNS5_3std3__410__identityEEEvT0_T1_T2_T3_T4_T6_:
.text._ZN3cub18CUB_300001_SM_10006detail6reduce28DeviceReduceSingleTileKernelINS2_10policy_hubIfyN4cuda3__47maximumIfEEE10Policy1000EPfSB_iS8_ffNS5_3std3__410__identityEEEvT0_T1_T2_T3_T4_T6_:
        /* <DEDUP_REMOVED lines=13> */
.L_x_984:
        /* <DEDUP_REMOVED lines=16> */
.L_x_989:
[----:B------:R-:W-:Y:S05]  /*01d0*/  BSYNC.RECONVERGENT B1 ;  /* 0x0000000000017941 */ /* 0x000fea0003800200 */
.L_x_988:
        /* <DEDUP_REMOVED lines=16> */
.L_x_994:
[----:B------:R-:W-:-:S06]  /*02e0*/  IMAD.MOV.U32 R3, RZ, RZ, R5 ;  /* 0x000000ffff037224 */ /* 0x000fcc00078e0005 */
[----:B------:R0:W2:Y:S01]  /*02f0*/  LDG.E.CONSTANT R3, desc[UR6][R2.64] ;  /* 0x0000000602037981 */ /* 0x0000a2000c1e9900 */
[----:B------:R-:W-:Y:S02]  /*0300*/  VIADD R4, R4, 0x1 ;  /* 0x0000000104047836 */ /* 0x000fe40000000000 */
[----:B------:R-:W-:-:S03]  /*0310*/  VIADD R9, R9, 0x100 ;  /* 0x0000010009097836 */ /* 0x000fc60000000000 */
[----:B------:R-:W-:Y:S02]  /*0320*/  ISETP.NE.AND P2, PT, R4, RZ, PT ;  /* 0x000000ff0400720c */ /* 0x000fe40003f45270 */
[----:B0-----:R-:W-:-:S05]  /*0330*/  IADD3 R2, P3, PT, R2, 0x400, RZ ;  /* 0x0000040002027810 */ /* 0x001fca0007f7e0ff */
[----:B------:R-:W-:Y:S01]  /*0340*/  IMAD.X R5, RZ, RZ, R5, P3 ;  /* 0x000000ffff057224 */ /* 0x000fe200018e0605 */
[----:B--2--5:R-:W-:-:S04]  /*0350*/  FSETP.GEU.AND P1, PT, R0, R3, PT ;  /* 0x000000030000720b */ /* 0x024fc80003f2e000 */
[----:B------:R-:W-:Y:S01]  /*0360*/  FSEL R0, R3, R0, !P1 ;  /* 0x0000000003007208 */ /* 0x000fe20004800000 */
[----:B------:R-:W-:Y:S08]  /*0370*/  @P2 BRA `(.L_x_994) ;  /* 0xfffffffc00d82947 */ /* 0x000ff0000383ffff */
.L_x_993:
[----:B------:R-:W-:Y:S05]  /*0380*/  BSYNC.RECONVERGENT B2 ;  /* 0x0000000000027941 */ /* 0x000fea0003800200 */
.L_x_992:
        /* <DEDUP_REMOVED lines=8> */
.L_x_997:
[----:B------:R-:W0:Y:S02]  /*0410*/  LDC.64 R2, c[0x0][0x380] ;  /* 0x0000e000ff027b82 */ /* 0x000e240000000a00 */
[----:B0-----:R-:W-:-:S05]  /*0420*/  IMAD.WIDE R22, R9, 0x4, R2 ;  /* 0x0000000409167825 */ /* 0x001fca00078e0202 */
[----:B------:R-:W2:Y:S04]  /*0430*/  LDG.E.CONSTANT R11, desc[UR6][R22.64] ;  /* 0x00000006160b7981 */ /* 0x000ea8000c1e9900 */
[----:B------:R-:W3:Y:S04]  /*0440*/  LDG.E.CONSTANT R8, desc[UR6][R22.64+0x400] ;  /* 0x0004000616087981 */ /* 0x000ee8000c1e9900 */
[----:B------:R-:W4:Y:S01]  /*0450*/  LDG.E.CONSTANT R10, desc[UR6][R22.64+0x800] ;  /* 0x00080006160a7981 */ /* 0x000f22000c1e9900 */
[----:B------:R-:W-:-:S03]  /*0460*/  VIADD R27, R9, 0x400 ;  /* 0x00000400091b7836 */ /* 0x000fc60000000000 */
[----:B------:R0:W4:Y:S01]  /*0470*/  LDG.E.CONSTANT R15, desc[UR6][R22.64+0xc00] ;  /* 0x000c0006160f7981 */ /* 0x000122000c1e9900 */
[----:B------:R-:W-:-:S05]  /*0480*/  IMAD.WIDE R26, R27, 0x4, R2 ;  /* 0x000000041b1a7825 */ /* 0x000fca00078e0202 */
[----:B------:R-:W4:Y:S04]  /*0490*/  LDG.E.CONSTANT R14, desc[UR6][R26.64] ;  /* 0x000000061a0e7981 */ /* 0x000f28000c1e9900 */
[----:B------:R-:W4:Y:S04]  /*04a0*/  LDG.E.CONSTANT R13, desc[UR6][R26.64+0x400] ;  /* 0x000400061a0d7981 */ /* 0x000f28000c1e9900 */
[----:B------:R-:W4:Y:S01]  /*04b0*/  LDG.E.CONSTANT R12, desc[UR6][R26.64+0x800] ;  /* 0x000800061a0c7981 */ /* 0x000f22000c1e9900 */
[----:B------:R-:W-:-:S03]  /*04c0*/  VIADD R5, R9, 0x800 ;  /* 0x0000080009057836 */ /* 0x000fc60000000000 */
[----:B------:R-:W4:Y:S01]  /*04d0*/  LDG.E.CONSTANT R19, desc[UR6][R26.64+0xc00] ;  /* 0x000c00061a137981 */ /* 0x000f22000c1e9900 */
[----:B------:R-:W-:-:S05]  /*04e0*/  IMAD.WIDE R4, R5, 0x4, R2 ;  /* 0x0000000405047825 */ /* 0x000fca00078e0202 */
[----:B------:R-:W4:Y:S04]  /*04f0*/  LDG.E.CONSTANT R18, desc[UR6][R4.64] ;  /* 0x0000000604127981 */ /* 0x000f28000c1e9900 */
[----:B------:R-:W4:Y:S04]  /*0500*/  LDG.E.CONSTANT R17, desc[UR6][R4.64+0x400] ;  /* 0x0004000604117981 */ /* 0x000f28000c1e9900 */
[----:B------:R-:W4:Y:S01]  /*0510*/  LDG.E.CONSTANT R16, desc[UR6][R4.64+0x800] ;  /* 0x0008000604107981 */ /* 0x000f22000c1e9900 */
[----:B0-----:R-:W-:-:S03]  /*0520*/  VIADD R23, R9, 0xc00 ;  /* 0x00000c0009177836 */ /* 0x001fc60000000000 */
[----:B------:R-:W4:Y:S01]  /*0530*/  LDG.E.CONSTANT R21, desc[UR6][R4.64+0xc00] ;  /* 0x000c000604157981 */ /* 0x000f22000c1e9900 */
[----:B------:R-:W-:-:S05]  /*0540*/  IMAD.WIDE R2, R23, 0x4, R2 ;  /* 0x0000000417027825 */ /* 0x000fca00078e0202 */
[----:B------:R-:W4:Y:S04]  /*0550*/  LDG.E.CONSTANT R24, desc[UR6][R2.64] ;  /* 0x0000000602187981 */ /* 0x000f28000c1e9900 */
[----:B------:R-:W4:Y:S04]  /*0560*/  LDG.E.CONSTANT R23, desc[UR6][R2.64+0x400] ;  /* 0x0004000602177981 */ /* 0x000f28000c1e9900 */
[----:B------:R-:W4:Y:S04]  /*0570*/  LDG.E.CONSTANT R22, desc[UR6][R2.64+0x800] ;  /* 0x0008000602167981 */ /* 0x000f28000c1e9900 */
[----:B------:R-:W4:Y:S01]  /*0580*/  LDG.E.CONSTANT R25, desc[UR6][R2.64+0xc00] ;  /* 0x000c000602197981 */ /* 0x000f22000c1e9900 */
[----:B------:R-:W-:-:S05]  /*0590*/  VIADD R9, R9, 0x1000 ;  /* 0x0000100009097836 */ /* 0x000fca0000000000 */
[----:B------:R-:W-:Y:S02]  /*05a0*/  ISETP.GE.AND P2, PT, R9, R6, PT ;  /* 0x000000060900720c */ /* 0x000fe40003f46270 */
[----:B--2--5:R-:W-:-:S04]  /*05b0*/  FSETP.GEU.AND P1, PT, R0, R11, PT ;  /* 0x0000000b0000720b */ /* 0x024fc80003f2e000 */
[----:B------:R-:W-:-:S04]  /*05c0*/  FSEL R11, R11, R0, !P1 ;  /* 0x000000000b0b7208 */ /* 0x000fc80004800000 */
[----:B---3--:R-:W-:-:S04]  /*05d0*/  FSETP.GEU.AND P1, PT, R11, R8, PT ;  /* 0x000000080b00720b */ /* 0x008fc80003f2e000 */
[----:B------:R-:W-:-:S04]  /*05e0*/  FSEL R11, R8, R11, !P1 ;  /* 0x0000000b080b7208 */ /* 0x000fc80004800000 */
[----:B----4-:R-:W-:-:S04]  /*05f0*/  FSETP.GEU.AND P1, PT, R11, R10, PT ;  /* 0x0000000a0b00720b */ /* 0x010fc80003f2e000 */
[----:B------:R-:W-:-:S04]  /*0600*/  FSEL R10, R10, R11, !P1 ;  /* 0x0000000b0a0a7208 */ /* 0x000fc80004800000 */
[----:B------:R-:W-:-:S04]  /*0610*/  FSETP.GEU.AND P1, PT, R10, R15, PT ;  /* 0x0000000f0a00720b */ /* 0x000fc80003f2e000 */
        /* <DEDUP_REMOVED lines=24> */
[----:B------:R-:W-:Y:S01]  /*07a0*/  FSEL R0, R25, R0, !P1 ;  /* 0x0000000019007208 */ /* 0x000fe20004800000 */
[----:B------:R-:W-:Y:S08]  /*07b0*/  @!P2 BRA `(.L_x_997) ;  /* 0xfffffffc0014a947 */ /* 0x000ff0000383ffff */
.L_x_996:
[----:B------:R-:W-:Y:S05]  /*07c0*/  BSYNC.RECONVERGENT B2 ;  /* 0x0000000000027941 */ /* 0x000fea0003800200 */
.L_x_995:
[----:B------:R-:W-:Y:S01]  /*07d0*/  IMAD.IADD R2, R20, 0x1, -R9 ;  /* 0x0000000114027824 */ /* 0x000fe200078e0a09 */
[----:B------:R-:W-:Y:S04]  /*07e0*/  BSSY.RECONVERGENT B2, `(.L_x_998) ;  /* 0x0000021000027945 */ /* 0x000fe80003800200 */
[----:B------:R-:W-:-:S13]  /*07f0*/  ISETP.GT.AND P1, PT, R2, 0x400, PT ;  /* 0x000004000200780c */ /* 0x000fda0003f24270 */
[----:B------:R-:W-:Y:S05]  /*0800*/  @!P1 BRA `(.L_x_999) ;  /* 0x0000000000789947 */ /* 0x000fea0003800000 */
[----:B------:R-:W0:Y:S02]  /*0810*/  LDC.64 R4, c[0x0][0x380] ;  /* 0x0000e000ff047b82 */ /* 0x000e240000000a00 */
[----:B0-----:R-:W-:-:S05]  /*0820*/  IMAD.WIDE R2, R9, 0x4, R4 ;  /* 0x0000000409027825 */ /* 0x001fca00078e0204 */
[----:B------:R-:W2:Y:S04]  /*0830*/  LDG.E.CONSTANT R11, desc[UR6][R2.64] ;  /* 0x00000006020b7981 */ /* 0x000ea8000c1e9900 */
[----:B------:R-:W3:Y:S04]  /*0840*/  LDG.E.CONSTANT R13, desc[UR6][R2.64+0x400] ;  /* 0x00040006020d7981 */ /* 0x000ee8000c1e9900 */
[----:B------:R-:W4:Y:S01]  /*0850*/  LDG.E.CONSTANT R15, desc[UR6][R2.64+0x800] ;  /* 0x00080006020f7981 */ /* 0x000f22000c1e9900 */
[----:B------:R-:W-:-:S03]  /*0860*/  VIADD R19, R9, 0x400 ;  /* 0x0000040009137836 */ /* 0x000fc60000000000 */
[----:B------:R-:W4:Y:S01]  /*0870*/  LDG.E.CONSTANT R17, desc[UR6][R2.64+0xc00] ;  /* 0x000c000602117981 */ /* 0x000f22000c1e9900 */
[----:B------:R-:W-:-:S05]  /*0880*/  IMAD.WIDE R4, R19, 0x4, R4 ;  /* 0x0000000413047825 */ /* 0x000fca00078e0204 */
[----:B------:R-:W4:Y:S04]  /*0890*/  LDG.E.CONSTANT R19, desc[UR6][R4.64] ;  /* 0x0000000604137981 */ /* 0x000f28000c1e9900 */
[----:B------:R-:W4:Y:S04]  /*08a0*/  LDG.E.CONSTANT R21, desc[UR6][R4.64+0x400] ;  /* 0x0004000604157981 */ /* 0x000f28000c1e9900 */
[----:B------:R-:W4:Y:S04]  /*08b0*/  LDG.E.CONSTANT R23, desc[UR6][R4.64+0x800] ;  /* 0x0008000604177981 */ /* 0x000f28000c1e9900 */
[----:B------:R-:W4:Y:S01]  /*08c0*/  LDG.E.CONSTANT R25, desc[UR6][R4.64+0xc00] ;  /* 0x000c000604197981 */ /* 0x000f22000c1e9900 */
[----:B------:R-:W-:Y:S01]  /*08d0*/  VIADD R9, R9, 0x800 ;  /* 0x0000080009097836 */ /* 0x000fe20000000000 */
        /* <DEDUP_REMOVED lines=13> */
[----:B------:R-:W-:Y:S02]  /*09b0*/  FSEL R0, R23, R0, !P0 ;  /* 0x0000000017007208 */ /* 0x000fe40004000000 */
[----:B------:R-:W-:Y:S02]  /*09c0*/  PLOP3.LUT P0, PT, PT, PT, PT, 0x8, 0x80 ;  /* 0x000000000080781c */ /* 0x000fe40003f0e170 */
[----:B------:R-:W-:-:S04]  /*09d0*/  FSETP.GEU.AND P1, PT, R0, R25, PT ;  /* 0x000000190000720b */ /* 0x000fc80003f2e000 */
[----:B------:R-:W-:-:S09]  /*09e0*/  FSEL R0, R25, R0, !P1 ;  /* 0x0000000019007208 */ /* 0x000fd20004800000 */
.L_x_999:
[----:B------:R-:W-:Y:S05]  /*09f0*/  BSYNC.RECONVERGENT B2 ;  /* 0x0000000000027941 */ /* 0x000fea0003800200 */
.L_x_998:
[----:B------:R-:W-:-:S13]  /*0a00*/  ISETP.LT.OR P0, PT, R9, R20, P0 ;  /* 0x000000140900720c */ /* 0x000fda0000701670 */
[----:B------:R-:W-:Y:S05]  /*0a10*/  @!P0 BRA `(.L_x_991) ;  /* 0x0000000000388947 */ /* 0x000fea0003800000 */
[----:B------:R-:W0:Y:S02]  /*0a20*/  LDC.64 R2, c[0x0][0x380] ;  /* 0x0000e000ff027b82 */ /* 0x000e240000000a00 */
[----:B0-----:R-:W-:-:S05]  /*0a30*/  IMAD.WIDE R2, R9, 0x4, R2 ;  /* 0x0000000409027825 */ /* 0x001fca00078e0202 */
[----:B------:R-:W2:Y:S04]  /*0a40*/  LDG.E.CONSTANT R5, desc[UR6][R2.64] ;  /* 0x0000000602057981 */ /* 0x000ea8000c1e9900 */
[----:B------:R-:W3:Y:S04]  /*0a50*/  LDG.E.CONSTANT R9, desc[UR6][R2.64+0x400] ;  /* 0x0004000602097981 */ /* 0x000ee8000c1e9900 */
[----:B------:R-:W4:Y:S04]  /*0a60*/  LDG.E.CONSTANT R11, desc[UR6][R2.64+0x800] ;  /* 0x00080006020b7981 */ /* 0x000f28000c1e9900 */
[----:B------:R-:W4:Y:S01]  /*0a70*/  LDG.E.CONSTANT R13, desc[UR6][R2.64+0xc00] ;  /* 0x000c0006020d7981 */ /* 0x000f22000c1e9900 */
[----:B--2--5:R-:W-:-:S04]  /*0a80*/  FSETP.GEU.AND P0, PT, R0, R5, PT ;  /* 0x000000050000720b */ /* 0x024fc80003f0e000 */
[----:B------:R-:W-:-:S04]  /*0a90*/  FSEL R0, R5, R0, !P0 ;  /* 0x0000000005007208 */ /* 0x000fc80004000000 */
[----:B---3--:R-:W-:-:S04]  /*0aa0*/  FSETP.GEU.AND P0, PT, R0, R9, PT ;  /* 0x000000090000720b */ /* 0x008fc80003f0e000 */
[----:B------:R-:W-:-:S04]  /*0ab0*/  FSEL R0, R9, R0, !P0 ;  /* 0x0000000009007208 */ /* 0x000fc80004000000 */
[----:B----4-:R-:W-:-:S04]  /*0ac0*/  FSETP.GEU.AND P0, PT, R0, R11, PT ;  /* 0x0000000b0000720b */ /* 0x010fc80003f0e000 */
[----:B------:R-:W-:-:S04]  /*0ad0*/  FSEL R0, R11, R0, !P0 ;  /* 0x000000000b007208 */ /* 0x000fc80004000000 */
[----:B------:R-:W-:-:S04]  /*0ae0*/  FSETP.GEU.AND P0, PT, R0, R13, PT ;  /* 0x0000000d0000720b */ /* 0x000fc80003f0e000 */
[----:B------:R-:W-:-:S09]  /*0af0*/  FSEL R0, R13, R0, !P0 ;  /* 0x000000000d007208 */ /* 0x000fd20004000000 */
.L_x_991:
[----:B------:R-:W-:Y:S05]  /*0b00*/  BSYNC.RECONVERGENT B1 ;  /* 0x0000000000017941 */ /* 0x000fea0003800200 */
.L_x_990:
[----:B------:R-:W-:Y:S01]  /*0b10*/  ISETP.GE.AND P0, PT, R20, 0x100, PT ;  /* 0x000001001400780c */ /* 0x000fe20003f06270 */
[----:B-----5:R-:W-:-:S12]  /*0b20*/  IMAD.MOV.U32 R9, RZ, RZ, R0 ;  /* 0x000000ffff097224 */ /* 0x020fd800078e0000 */
[----:B------:R-:W-:Y:S05]  /*0b30*/  @!P0 BRA `(.L_x_1000) ;  /* 0x0000000000dc8947 */ /* 0x000fea0003800000 */
[----:B------:R-:W1:Y:S01]  /*0b40*/  S2R R6, SR_LANEID ;  /* 0x0000000000067919 */ /* 0x000e620000000000 */
[----:B------:R-:W2:Y:S02]  /*0b50*/  SHFL.DOWN PT, R0, R9, 0x1, 0x1f ;  /* 0x08201f0009007f89 */ /* 0x000ea400000e0000 */
[C---:B--2---:R-:W-:Y:S02]  /*0b60*/  FSETP.GEU.AND P1, PT, R9.reuse, R0, PT ;  /* 0x000000000900720b */ /* 0x044fe40003f2e000 */
[----:B-1----:R-:W-:Y:S02]  /*0b70*/  ISETP.GT.AND P0, PT, R6, 0x1e, PT ;  /* 0x0000001e0600780c */ /* 0x002fe40003f04270 */
[----:B------:R-:W-:Y:S02]  /*0b80*/  FSEL R0, R0, R9, !P1 ;  /* 0x0000000900007208 */ /* 0x000fe40004800000 */
[----:B------:R-:W-:Y:S02]  /*0b90*/  ISETP.NE.AND P2, PT, R6, RZ, PT ;  /* 0x000000ff0600720c */ /* 0x000fe40003f45270 */
[----:B------:R-:W-:-:S02]  /*0ba0*/  FSEL R0, R9, R0, P0 ;  /* 0x0000000009007208 */ /* 0x000fc40000000000 */
[----:B------:R-:W-:-:S03]  /*0bb0*/  ISETP.GT.AND P0, PT, R6, 0x1d, PT ;  /* 0x0000001d0600780c */ /* 0x000fc60003f04270 */
[----:B0-----:R-:W0:Y:S06]  /*0bc0*/  SHFL.DOWN PT, R3, R0, 0x2, 0x1f ;  /* 0x08401f0000037f89 */ /* 0x001e2c00000e0000 */
[----:B------:R-:W1:Y:S01]  /*0bd0*/  @!P2 S2R R5, SR_CgaCtaId ;  /* 0x000000000005a919 */ /* 0x000e620000008800 */
[----:B------:R-:W-:Y:S02]  /*0be0*/  @!P2 MOV R4, 0x400 ;  /* 0x000004000004a802 */ /* 0x000fe40000000f00 */
[----:B------:R-:W-:-:S04]  /*0bf0*/  @!P2 SHF.R.U32.HI R2, RZ, 0x3, R7 ;  /* 0x00000003ff02a819 */ /* 0x000fc80000011607 */
[----:B------:R-:W-:Y:S02]  /*0c00*/  @!P2 LOP3.LUT R2, R2, 0x7c, RZ, 0xc0, !PT ;  /* 0x0000007c0202a812 */ /* 0x000fe400078ec0ff */
[----:B0-----:R-:W-:-:S04]  /*0c10*/  FSETP.GEU.AND P1, PT, R0, R3, PT ;  /* 0x000000030000720b */ /* 0x001fc80003f2e000 */
[----:B------:R-:W-:Y:S02]  /*0c20*/  @!P0 FSEL R0, R3, R0, !P1 ;  /* 0x0000000003008208 */ /* 0x000fe40004800000 */
[----:B------:R-:W-:-:S03]  /*0c30*/  ISETP.GT.AND P0, PT, R6, 0x1b, PT ;  /* 0x0000001b0600780c */ /* 0x000fc60003f04270 */
[----:B------:R-:W0:Y:S01]  /*0c40*/  SHFL.DOWN PT, R3, R0, 0x4, 0x1f ;  /* 0x08801f0000037f89 */ /* 0x000e2200000e0000 */
[----:B-1----:R-:W-:-:S05]  /*0c50*/  @!P2 LEA R5, R5, R4, 0x18 ;  /* 0x000000040505a211 */ /* 0x002fca00078ec0ff */
[----:B------:R-:W-:Y:S01]  /*0c60*/  @!P2 IMAD.IADD R2, R2, 0x1, R5 ;  /* 0x000000010202a824 */ /* 0x000fe200078e0205 */
[----:B0-----:R-:W-:-:S04]  /*0c70*/  FSETP.GEU.AND P1, PT, R0, R3, PT ;  /* 0x000000030000720b */ /* 0x001fc80003f2e000 */
[----:B------:R-:W-:Y:S02]  /*0c80*/  @!P0 FSEL R0, R3, R0, !P1 ;  /* 0x0000000003008208 */ /* 0x000fe40004800000 */
[----:B------:R-:W-:-:S03]  /*0c90*/  ISETP.GT.AND P0, PT, R6, 0x17, PT ;  /* 0x000000170600780c */ /* 0x000fc60003f04270 */
[----:B------:R-:W0:Y:S02]  /*0ca0*/  SHFL.DOWN PT, R3, R0, 0x8, 0x1f ;  /* 0x09001f0000037f89 */ /* 0x000e2400000e0000 */
[----:B0-----:R-:W-:-:S08]  /*0cb0*/  FSETP.GEU.AND P1, PT, R0, R3, PT ;  /* 0x000000030000720b */ /* 0x001fd00003f2e000 */
[----:B------:R-:W-:Y:S02]  /*0cc0*/  @!P0 FSEL R0, R3, R0, !P1 ;  /* 0x0000000003008208 */ /* 0x000fe40004800000 */
[----:B------:R-:W-:-:S03]  /*0cd0*/  ISETP.GT.AND P1, PT, R6, 0xf, PT ;  /* 0x0000000f0600780c */ /* 0x000fc60003f24270 */
[----:B------:R-:W0:Y:S02]  /*0ce0*/  SHFL.DOWN PT, R3, R0, 0x10, 0x1f ;  /* 0x0a001f0000037f89 */ /* 0x000e2400000e0000 */
[----:B0-----:R-:W-:-:S04]  /*0cf0*/  FSETP.GEU.AND P0, PT, R0, R3, PT ;  /* 0x000000030000720b */ /* 0x001fc80003f0e000 */
[----:B------:R-:W-:Y:S02]  /*0d00*/  FSEL R3, R3, R0, !P0 ;  /* 0x0000000003037208 */ /* 0x000fe40004000000 */
[----:B------:R-:W-:Y:S02]  /*0d10*/  ISETP.NE.AND P0, PT, R7, RZ, PT ;  /* 0x000000ff0700720c */ /* 0x000fe40003f05270 */
[----:B------:R-:W-:Y:S01]  /*0d20*/  FSEL R0, R0, R3, P1 ;  /* 0x0000000300007208 */ /* 0x000fe20000800000 */
[----:B------:R0:W-:Y:S01]  /*0d30*/  @!P2 STS [R2+0x8], R3 ;  /* 0x000008030200a388 */ /* 0x0001e20000000800 */
[----:B------:R-:W-:Y:S09]  /*0d40*/  BAR.SYNC.DEFER_BLOCKING 0x0 ;  /* 0x0000000000007b1d */ /* 0x000ff20000010000 */
[----:B0-----:R-:W-:Y:S05]  /*0d50*/  @P0 BRA `(.L_x_1001) ;  /* 0x0000003c00e00947 */ /* 0x001fea0003800000 */
[----:B------:R-:W0:Y:S01]  /*0d60*/  S2UR UR5, SR_CgaCtaId ;  /* 0x00000000000579c3 */ /* 0x000e220000008800 */
[----:B------:R-:W-:Y:S02]  /*0d70*/  UMOV UR4, 0x400 ;  /* 0x0000040000047882 */ /* 0x000fe40000000000 */
[----:B0-----:R-:W-:-:S09]  /*0d80*/  ULEA UR4, UR5, UR4, 0x18 ;  /* 0x0000000405047291 */ /* 0x001fd2000f8ec0ff */
[----:B------:R-:W0:Y:S04]  /*0d90*/  LDS R3, [UR4+0xc] ;  /* 0x00000c04ff037984 */ /* 0x000e280008000800 */
[----:B------:R-:W1:Y:S04]  /*0da0*/  LDS.128 R4, [UR4+0x10] ;  /* 0x00001004ff047984 */ /* 0x000e680008000c00 */
[----:B------:R-:W2:Y:S01]  /*0db0*/  LDS.64 R8, [UR4+0x20] ;  /* 0x00002004ff087984 */ /* 0x000ea20008000a00 */
[----:B0-----:R-:W-:-:S04]  /*0dc0*/  FSETP.GEU.AND P1, PT, R0, R3, PT ;  /* 0x000000030000720b */ /* 0x001fc80003f2e000 */
[----:B------:R-:W-:-:S04]  /*0dd0*/  FSEL R3, R3, R0, !P1 ;  /* 0x0000000003037208 */ /* 0x000fc80004800000 */
[----:B-1----:R-:W-:-:S04]  /*0de0*/  FSETP.GEU.AND P1, PT, R3, R4, PT ;  /* 0x000000040300720b */ /* 0x002fc80003f2e000 */
[----:B------:R-:W-:-:S04]  /*0df0*/  FSEL R4, R4, R3, !P1 ;  /* 0x0000000304047208 */ /* 0x000fc80004800000 */
[----:B------:R-:W-:-:S04]  /*0e00*/  FSETP.GEU.AND P1, PT, R4, R5, PT ;  /* 0x000000050400720b */ /* 0x000fc80003f2e000 */
[----:B------:R-:W-:-:S04]  /*0e10*/  FSEL R5, R5, R4, !P1 ;  /* 0x0000000405057208 */ /* 0x000fc80004800000 */
[----:B------:R-:W-:-:S04]  /*0e20*/  FSETP.GEU.AND P1, PT, R5, R6, PT ;  /* 0x000000060500720b */ /* 0x000fc80003f2e000 */
[----:B------:R-:W-:-:S04]  /*0e30*/  FSEL R6, R6, R5, !P1 ;  /* 0x0000000506067208 */ /* 0x000fc80004800000 */
[----:B------:R-:W-:-:S04]  /*0e40*/  FSETP.GEU.AND P1, PT, R6, R7, PT ;  /* 0x000000070600720b */ /* 0x000fc80003f2e000 */
[----:B------:R-:W-:-:S04]  /*0e50*/  FSEL R7, R7, R6, !P1 ;  /* 0x0000000607077208 */ /* 0x000fc80004800000 */
[----:B--2---:R-:W-:-:S04]  /*0e60*/  FSETP.GEU.AND P1, PT, R7, R8, PT ;  /* 0x000000080700720b */ /* 0x004fc80003f2e000 */
[----:B------:R-:W-:-:S04]  /*0e70*/  FSEL R0, R8, R7, !P1 ;  /* 0x0000000708007208 */ /* 0x000fc80004800000 */
[----:B------:R-:W-:-:S04]  /*0e80*/  FSETP.GEU.AND P1, PT, R0, R9, PT ;  /* 0x000000090000720b */ /* 0x000fc80003f2e000 */
[----:B------:R-:W-:Y:S01]  /*0e90*/  FSEL R0, R9, R0, !P1 ;  /* 0x0000000009007208 */ /* 0x000fe20004800000 */
[----:B------:R-:W-:Y:S08]  /*0ea0*/  BRA `(.L_x_1001) ;  /* 0x0000003c008c7947 */ /* 0x000ff00003800000 */
.L_x_1000:
[----:B------:R-:W-:Y:S01]  /*0eb0*/  LOP3.LUT R0, R7, 0x3e0, RZ, 0xc0, !PT ;  /* 0x000003e007007812 */ /* 0x000fe200078ec0ff */
[----:B------:R-:W1:Y:S03]  /*0ec0*/  S2R R4, SR_LANEID ;  /* 0x0000000000047919 */ /* 0x000e660000000000 */
[----:B------:R-:W-:Y:S01]  /*0ed0*/  LOP3.LUT R5, RZ, R0, RZ, 0x33, !PT ;  /* 0x00000000ff057212 */ /* 0x000fe200078e33ff */
[----:B0-----:R-:W-:-:S04]  /*0ee0*/  VIADD R3, R0, 0x20 ;  /* 0x0000002000037836 */ /* 0x001fc80000000000 */
[----:B------:R-:W-:Y:S01]  /*0ef0*/  IMAD.IADD R5, R5, 0x1, R20 ;  /* 0x0000000105057824 */ /* 0x000fe200078e0214 */
[----:B------:R-:W-:-:S04]  /*0f00*/  ISETP.GT.AND P0, PT, R3, R20, PT ;  /* 0x000000140300720c */ /* 0x000fc80003f04270 */
[----:B------:R-:W-:-:S05]  /*0f10*/  SEL R5, R5, 0x1f, P0 ;  /* 0x0000001f05057807 */ /* 0x000fca0000000000 */
[----:B------:R-:W0:Y:S01]  /*0f20*/  SHFL.DOWN PT, R0, R9, 0x1, R5 ;  /* 0x0820000009007989 */ /* 0x000e2200000e0005 */
[C---:B-1----:R-:W-:Y:S01]  /*0f30*/  ISETP.GE.AND P0, PT, R4.reuse, R5, PT ;  /* 0x000000050400720c */ /* 0x042fe20003f06270 */
[----:B------:R-:W-:Y:S01]  /*0f40*/  VIADD R2, R4, 0x2 ;  /* 0x0000000204027836 */ /* 0x000fe20000000000 */
[----:B0-----:R-:W-:-:S11]  /*0f50*/  FSETP.GEU.AND P1, PT, R9, R0, PT ;  /* 0x000000000900720b */ /* 0x001fd60003f2e000 */
[----:B------:R-:W-:Y:S02]  /*0f60*/  @!P0 FSEL R9, R0, R9, !P1 ;  /* 0x0000000900098208 */ /* 0x000fe40004800000 */
[----:B------:R-:W-:Y:S01]  /*0f70*/  ISETP.GT.AND P0, PT, R2, R5, PT ;  /* 0x000000050200720c */ /* 0x000fe20003f04270 */
[----:B------:R-:W-:Y:S02]  /*0f80*/  VIADD R2, R4, 0x4 ;  /* 0x0000000404027836 */ /* 0x000fe40000000000 */
[----:B------:R-:W0:Y:S02]  /*0f90*/  SHFL.DOWN PT, R0, R9, 0x2, R5 ;  /* 0x0840000009007989 */ /* 0x000e2400000e0005 */
[----:B0-----:R-:W-:-:S08]  /*0fa0*/  FSETP.GEU.AND P1, PT, R9, R0, PT ;  /* 0x000000000900720b */ /* 0x001fd00003f2e000 */
[----:B------:R-:W-:Y:S02]  /*0fb0*/  @!P0 FSEL R9, R0, R9, !P1 ;  /* 0x0000000900098208 */ /* 0x000fe40004800000 */
[----:B------:R-:W-:Y:S01]  /*0fc0*/  ISETP.GT.AND P0, PT, R2, R5, PT ;  /* 0x000000050200720c */ /* 0x000fe20003f04270 */
[----:B------:R-:W-:Y:S02]  /*0fd0*/  VIADD R2, R4, 0x8 ;  /* 0x0000000804027836 */ /* 0x000fe40000000000 */
[----:B------:R-:W0:Y:S02]  /*0fe0*/  SHFL.DOWN PT, R0, R9, 0x4, R5 ;  /* 0x0880000009007989 */ /* 0x000e2400000e0005 */
[----:B0-----:R-:W-:-:S08]  /*0ff0*/  FSETP.GEU.AND P1, PT, R9, R0, PT ;  /* 0x000000000900720b */ /* 0x001fd00003f2e000 */
[----:B------:R-:W-:Y:S02]  /*1000*/  @!P0 FSEL R9, R0, R9, !P1 ;  /* 0x0000000900098208 */ /* 0x000fe40004800000 */
[----:B------:R-:W-:Y:S01]  /*1010*/  ISETP.GT.AND P1, PT, R2, R5, PT ;  /* 0x000000050200720c */ /* 0x000fe20003f24270 */
[C---:B------:R-:W-:Y:S01]  /*1020*/  VIADD R2, R4.reuse, 0x10 ;  /* 0x0000001004027836 */ /* 0x040fe20000000000 */
[----:B------:R-:W-:Y:S01]  /*1030*/  ISETP.NE.AND P0, PT, R4, RZ, PT ;  /* 0x000000ff0400720c */ /* 0x000fe20003f05270 */
[----:B------:R-:W0:-:S12]  /*1040*/  SHFL.DOWN PT, R0, R9, 0x8, R5 ;  /* 0x0900000009007989 */ /* 0x000e1800000e0005 */
[----:B------:R-:W1:Y:S01]  /*1050*/  @!P0 S2R R6, SR_CgaCtaId ;  /* 0x0000000000068919 */ /* 0x000e620000008800 */
[----:B------:R-:W-:Y:S02]  /*1060*/  @!P0 MOV R3, 0x400 ;  /* 0x0000040000038802 */ /* 0x000fe40000000f00 */
[----:B0-----:R-:W-:-:S04]  /*1070*/  FSETP.GEU.AND P2, PT, R9, R0, PT ;  /* 0x000000000900720b */ /* 0x001fc80003f4e000 */
[----:B------:R-:W-:Y:S02]  /*1080*/  @!P1 FSEL R9, R0, R9, !P2 ;  /* 0x0000000900099208 */ /* 0x000fe40005000000 */
[----:B------:R-:W-:Y:S02]  /*1090*/  ISETP.GT.AND P1, PT, R2, R5, PT ;  /* 0x000000050200720c */ /* 0x000fe40003f24270 */
[----:B------:R-:W-:Y:S01]  /*10a0*/  @!P0 SHF.R.U32.HI R2, RZ, 0x3, R7 ;  /* 0x00000003ff028819 */ /* 0x000fe20000011607 */
[----:B------:R-:W0:Y:S03]  /*10b0*/  SHFL.DOWN PT, R0, R9, 0x10, R5 ;  /* 0x0a00000009007989 */ /* 0x000e2600000e0005 */
[----:B------:R-:W-:Y:S02]  /*10c0*/  @!P0 LOP3.LUT R2, R2, 0x7c, RZ, 0xc0, !PT ;  /* 0x0000007c02028812 */ /* 0x000fe400078ec0ff */
[----:B-1----:R-:W-:-:S05]  /*10d0*/  @!P0 LEA R3, R6, R3, 0x18 ;  /* 0x0000000306038211 */ /* 0x002fca00078ec0ff */
[----:B------:R-:W-:Y:S01]  /*10e0*/  @!P0 IMAD.IADD R3, R2, 0x1, R3 ;  /* 0x0000000102038824 */ /* 0x000fe200078e0203 */
[----:B0-----:R-:W-:-:S04]  /*10f0*/  FSETP.GEU.AND P2, PT, R9, R0, PT ;  /* 0x000000000900720b */ /* 0x001fc80003f4e000 */
[----:B------:R-:W-:-:S05]  /*1100*/  @!P1 FSEL R9, R0, R9, !P2 ;  /* 0x0000000900099208 */ /* 0x000fca0005000000 */
[----:B------:R-:W-:-:S05]  /*1110*/  IMAD.MOV.U32 R0, RZ, RZ, R9 ;  /* 0x000000ffff007224 */ /* 0x000fca00078e0009 */
[----:B------:R0:W-:Y:S01]  /*1120*/  @!P0 STS [R3+0x8], R0 ;  /* 0x0000080003008388 */ /* 0x0001e20000000800 */
[----:B------:R-:W-:Y:S01]  /*1130*/  BAR.SYNC.DEFER_BLOCKING 0x0 ;  /* 0x0000000000007b1d */ /* 0x000fe20000010000 */
[----:B------:R-:W-:-:S13]  /*1140*/  ISETP.NE.AND P0, PT, R7, RZ, PT ;  /* 0x000000ff0700720c */ /* 0x000fda0003f05270 */
[----:B0-----:R-:W-:Y:S05]  /*1150*/  @P0 BRA `(.L_x_1001) ;  /* 0x0000003800e00947 */ /* 0x001fea0003800000 */
[----:B------:R-:W0:Y:S01]  /*1160*/  S2UR UR5, SR_CgaCtaId ;  /* 0x00000000000579c3 */ /* 0x000e220000008800 */
[----:B------:R-:W-:Y:S01]  /*1170*/  UMOV UR4, 0x400 ;  /* 0x0000040000047882 */ /* 0x000fe20000000000 */
[C---:B------:R-:W-:Y:S02]  /*1180*/  ISETP.GT.AND P2, PT, R20.reuse, 0x20, PT ;  /* 0x000000201400780c */ /* 0x040fe40003f44270 */
[----:B------:R-:W-:Y:S01]  /*1190*/  ISETP.GT.AND P1, PT, R20, 0x40, PT ;  /* 0x000000401400780c */ /* 0x000fe20003f24270 */
[----:B0-----:R-:W-:-:S09]  /*11a0*/  ULEA UR4, UR5, UR4, 0x18 ;  /* 0x0000000405047291 */ /* 0x001fd2000f8ec0ff */
[----:B------:R-:W0:Y:S04]  /*11b0*/  LDS R3, [UR4+0xc] ;  /* 0x00000c04ff037984 */ /* 0x000e280008000800 */
[----:B------:R-:W1:Y:S04]  /*11c0*/  LDS.128 R4, [UR4+0x10] ;  /* 0x00001004ff047984 */ /* 0x000e680008000c00 */
[----:B------:R-:W2:Y:S01]  /*11d0*/  LDS.64 R8, [UR4+0x20] ;  /* 0x00002004ff087984 */ /* 0x000ea20008000a00 */
[----:B0-----:R-:W-:-:S04]  /*11e0*/  FSETP.GEU.AND P3, PT, R0, R3, PT ;  /* 0x000000030000720b */ /* 0x001fc80003f6e000 */
[----:B------:R-:W-:Y:S02]  /*11f0*/  @P2 FSEL R0, R3, R0, !P3 ;  /* 0x0000000003002208 */ /* 0x000fe40005800000 */
[----:B------:R-:W-:Y:S02]  /*1200*/  ISETP.GT.AND P2, PT, R20, 0x60, PT ;  /* 0x000000601400780c */ /* 0x000fe40003f44270 */
[----:B-1----:R-:W-:-:S04]  /*1210*/  FSETP.GEU.AND P3, PT, R0, R4, PT ;  /* 0x000000040000720b */ /* 0x002fc80003f6e000 */
[----:B------:R-:W-:Y:S02]  /*1220*/  @P1 FSEL R0, R4, R0, !P3 ;  /* 0x0000000004001208 */ /* 0x000fe40005800000 */
[----:B------:R-:W-:Y:S02]  /*1230*/  ISETP.GT.AND P1, PT, R20, 0x80, PT ;  /* 0x000000801400780c */ /* 0x000fe40003f24270 */
[----:B------:R-:W-:-:S04]  /*1240*/  FSETP.GEU.AND P3, PT, R0, R5, PT ;  /* 0x000000050000720b */ /* 0x000fc80003f6e000 */
        /* <DEDUP_REMOVED lines=8> */
[----:B--2---:R-:W-:-:S04]  /*12d0*/  FSETP.GEU.AND P3, PT, R0, R8, PT ;  /* 0x000000080000720b */ /* 0x004fc80003f6e000 */
[----:B------:R-:W-:-:S04]  /*12e0*/  @P1 FSEL R0, R8, R0, !P3 ;  /* 0x0000000008001208 */ /* 0x000fc80005800000 */
[----:B------:R-:W-:-:S04]  /*12f0*/  FSETP.GEU.AND P1, PT, R0, R9, PT ;  /* 0x000000090000720b */ /* 0x000fc80003f2e000 */
[----:B------:R-:W-:Y:S01]  /*1300*/  @P2 FSEL R0, R9, R0, !P1 ;  /* 0x0000000009002208 */ /* 0x000fe20004800000 */
[----:B------:R-:W-:Y:S08]  /*1310*/  BRA `(.L_x_1001) ;  /* 0x0000003800707947 */ /* 0x000ff00003800000 */
.L_x_987:
        /* <DEDUP_REMOVED lines=8> */
[----:B------:R-:W-:Y:S01]  /*13a0*/  IMAD.MOV.U32 R23, RZ, RZ, 0x1000 ;  /* 0x00001000ff177424 */ /* 0x000fe200078e00ff */
[----:B--2---:R-:W-:-:S02]  /*13b0*/  FSETP.GEU.AND P0, PT, R4, R5, PT ;  /* 0x000000050400720b */ /* 0x004fc40003f0e000 */
[----:B------:R-:W-:Y:S02]  /*13c0*/  FSETP.GEU.AND P1, PT, R6, R7, PT ;  /* 0x000000070600720b */ /* 0x000fe40003f2e000 */
[----:B---3--:R-:W-:Y:S02]  /*13d0*/  FSETP.GEU.AND P2, PT, R8, R9, PT ;  /* 0x000000090800720b */ /* 0x008fe40003f4e000 */
[----:B------:R-:W-:Y:S02]  /*13e0*/  FSETP.GEU.AND P3, PT, R10, R11, PT ;  /* 0x0000000b0a00720b */ /* 0x000fe40003f6e000 */
[----:B------:R-:W-:Y:S02]  /*13f0*/  FSEL R4, R5, R4, !P0 ;  /* 0x0000000405047208 */ /* 0x000fe40004000000 */
[----:B------:R-:W-:Y:S02]  /*1400*/  FSEL R7, R7, R6, !P1 ;  /* 0x0000000607077208 */ /* 0x000fe40004800000 */
[----:B------:R-:W-:-:S02]  /*1410*/  FSEL R8, R9, R8, !P2 ;  /* 0x0000000809087208 */ /* 0x000fc40005000000 */
[----:B------:R-:W-:Y:S02]  /*1420*/  FSEL R11, R11, R10, !P3 ;  /* 0x0000000a0b0b7208 */ /* 0x000fe40005800000 */
[----:B----4-:R-:W-:Y:S02]  /*1430*/  FSETP.GEU.AND P0, PT, R12, R13, PT ;  /* 0x0000000d0c00720b */ /* 0x010fe40003f0e000 */
[----:B------:R-:W-:Y:S02]  /*1440*/  FSETP.GEU.AND P1, PT, R14, R15, PT ;  /* 0x0000000f0e00720b */ /* 0x000fe40003f2e000 */
[----:B-----5:R-:W-:Y:S02]  /*1450*/  FSETP.GEU.AND P2, PT, R16, R17, PT ;  /* 0x000000111000720b */ /* 0x020fe40003f4e000 */
[----:B------:R-:W-:Y:S02]  /*1460*/  FSETP.GEU.AND P3, PT, R18, R19, PT ;  /* 0x000000131200720b */ /* 0x000fe40003f6e000 */
[----:B------:R-:W-:-:S02]  /*1470*/  FSEL R12, R13, R12, !P0 ;  /* 0x0000000c0d0c7208 */ /* 0x000fc40004000000 */
[----:B------:R-:W-:Y:S02]  /*1480*/  FSEL R15, R15, R14, !P1 ;  /* 0x0000000e0f0f7208 */ /* 0x000fe40004800000 */
[----:B------:R-:W-:Y:S02]  /*1490*/  FSEL R16, R17, R16, !P2 ;  /* 0x0000001011107208 */ /* 0x000fe40005000000 */
[----:B------:R-:W-:Y:S02]  /*14a0*/  FSEL R19, R19, R18, !P3 ;  /* 0x0000001213137208 */ /* 0x000fe40005800000 */
[----:B------:R-:W-:Y:S02]  /*14b0*/  FSETP.GEU.AND P2, PT, R12, R15, PT ;  /* 0x0000000f0c00720b */ /* 0x000fe40003f4e000 */
[----:B------:R-:W-:Y:S02]  /*14c0*/  FSETP.GEU.AND P3, PT, R16, R19, PT ;  /* 0x000000131000720b */ /* 0x000fe40003f6e000 */
[----:B------:R-:W-:-:S02]  /*14d0*/  FSETP.GEU.AND P1, PT, R8, R11, PT ;  /* 0x0000000b0800720b */ /* 0x000fc40003f2e000 */
[----:B------:R-:W-:Y:S02]  /*14e0*/  FSEL R12, R15, R12, !P2 ;  /* 0x0000000c0f0c7208 */ /* 0x000fe40005000000 */
[----:B------:R-:W-:Y:S02]  /*14f0*/  FSEL R19, R19, R16, !P3 ;  /* 0x0000001013137208 */ /* 0x000fe40005800000 */
[----:B------:R-:W-:Y:S02]  /*1500*/  FSEL R11, R11, R8, !P1 ;  /* 0x000000080b0b7208 */ /* 0x000fe40004800000 */
[----:B------:R-:W-:Y:S02]  /*1510*/  FSETP.GEU.AND P0, PT, R4, R7, PT ;  /* 0x000000070400720b */ /* 0x000fe40003f0e000 */
[----:B------:R-:W-:Y:S02]  /*1520*/  FSETP.GEU.AND P1, PT, R12, R19, PT ;  /* 0x000000130c00720b */ /* 0x000fe40003f2e000 */
[----:B------:R-:W-:-:S02]  /*1530*/  FSEL R4, R7, R4, !P0 ;  /* 0x0000000407047208 */ /* 0x000fc40004000000 */
[----:B------:R-:W-:Y:S02]  /*1540*/  FSEL R19, R19, R12, !P1 ;  /* 0x0000000c13137208 */ /* 0x000fe40004800000 */
[----:B------:R-:W-:Y:S02]  /*1550*/  ISETP.GE.U32.AND P1, PT, R20, 0x2000, PT ;  /* 0x000020001400780c */ /* 0x000fe40003f26070 */
[----:B------:R-:W-:-:S04]  /*1560*/  FSETP.GEU.AND P0, PT, R4, R11, PT ;  /* 0x0000000b0400720b */ /* 0x000fc80003f0e000 */
[----:B------:R-:W-:-:S04]  /*1570*/  FSEL R4, R11, R4, !P0 ;  /* 0x000000040b047208 */ /* 0x000fc80004000000 */
[----:B------:R-:W-:-:S04]  /*1580*/  FSETP.GEU.AND P0, PT, R4, R19, PT ;  /* 0x000000130400720b */ /* 0x000fc80003f0e000 */
[----:B------:R-:W-:Y:S01]  /*1590*/  FSEL R21, R19, R4, !P0 ;  /* 0x0000000413157208 */ /* 0x000fe20004000000 */
[----:B------:R-:W-:Y:S08]  /*15a0*/  @!P1 BRA `(.L_x_1002) ;  /* 0x0000000000bc9947 */ /* 0x000ff00003800000 */
[----:B------:R-:W0:Y:S01]  /*15b0*/  LDC R24, c[0x0][0x390] ;  /* 0x0000e400ff187b82 */ /* 0x000e220000000800 */
[----:B------:R-:W-:Y:S02]  /*15c0*/  VIADD R22, R20, 0xfffff000 ;  /* 0xfffff00014167836 */ /* 0x000fe40000000000 */
[----:B------:R-:W-:-:S07]  /*15d0*/  IMAD.MOV.U32 R23, RZ, RZ, 0x1000 ;  /* 0x00001000ff177424 */ /* 0x000fce00078e00ff */
.L_x_1004:
[----:B------:R-:W-:-:S05]  /*15e0*/  IMAD.WIDE R26, R23, 0x4, R2 ;  /* 0x00000004171a7825 */ /* 0x000fca00078e0202 */
[----:B------:R-:W2:Y:S04]  /*15f0*/  LDG.E.128.CONSTANT R8, desc[UR6][R26.64] ;  /* 0x000000061a087981 */ /* 0x000ea8000c1e9d00 */
[----:B------:R-:W3:Y:S04]  /*1600*/  LDG.E.128.CONSTANT R12, desc[UR6][R26.64+0x1000] ;  /* 0x001000061a0c7981 */ /* 0x000ee8000c1e9d00 */
[----:B------:R-:W4:Y:S04]  /*1610*/  LDG.E.128.CONSTANT R16, desc[UR6][R26.64+0x2000] ;  /* 0x002000061a107981 */ /* 0x000f28000c1e9d00 */
[----:B------:R-:W5:Y:S01]  /*1620*/  LDG.E.128.CONSTANT R4, desc[UR6][R26.64+0x3000] ;  /* 0x003000061a047981 */ /* 0x000f62000c1e9d00 */
[----:B0-----:R-:W-:Y:S01]  /*1630*/  IMAD.MOV.U32 R20, RZ, RZ, R24 ;  /* 0x000000ffff147224 */ /* 0x001fe200078e0018 */
        /* <DEDUP_REMOVED lines=14> */
[----:B------:R-:W-:Y:S01]  /*1720*/  FSEL R18, R4, R19, !P2 ;  /* 0x0000001304127208 */ /* 0x000fe20005000000 */
[----:B------:R-:W-:Y:S01]  /*1730*/  IMAD.IADD R4, R20, 0x1, -R23 ;  /* 0x0000000114047824 */ /* 0x000fe200078e0a17 */
[----:B------:R-:W-:Y:S02]  /*1740*/  FSEL R5, R6, R5, !P3 ;  /* 0x0000000506057208 */ /* 0x000fe40005800000 */
[----:B------:R-:W-:Y:S02]  /*1750*/  FSETP.GEU.AND P0, PT, R21, R8, PT ;  /* 0x000000081500720b */ /* 0x000fe40003f0e000 */
[----:B------:R-:W-:Y:S02]  /*1760*/  FSETP.GEU.AND P1, PT, R10, R13, PT ;  /* 0x0000000d0a00720b */ /* 0x000fe40003f2e000 */
[----:B------:R-:W-:-:S02]  /*1770*/  FSETP.GEU.AND P2, PT, R14, R17, PT ;  /* 0x000000110e00720b */ /* 0x000fc40003f4e000 */
[----:B------:R-:W-:Y:S02]  /*1780*/  FSETP.GEU.AND P3, PT, R18, R5, PT ;  /* 0x000000051200720b */ /* 0x000fe40003f6e000 */
[----:B------:R-:W-:Y:S02]  /*1790*/  FSEL R8, R8, R21, !P0 ;  /* 0x0000001508087208 */ /* 0x000fe40004000000 */
[----:B------:R-:W-:Y:S02]  /*17a0*/  FSEL R13, R13, R10, !P1 ;  /* 0x0000000a0d0d7208 */ /* 0x000fe40004800000 */
[----:B------:R-:W-:Y:S02]  /*17b0*/  FSEL R14, R17, R14, !P2 ;  /* 0x0000000e110e7208 */ /* 0x000fe40005000000 */
[----:B------:R-:W-:Y:S02]  /*17c0*/  FSEL R5, R5, R18, !P3 ;  /* 0x0000001205057208 */ /* 0x000fe40005800000 */
[----:B------:R-:W-:-:S02]  /*17d0*/  FSETP.GEU.AND P0, PT, R8, R13, PT ;  /* 0x0000000d0800720b */ /* 0x000fc40003f0e000 */
[----:B------:R-:W-:Y:S02]  /*17e0*/  FSETP.GEU.AND P1, PT, R14, R5, PT ;  /* 0x000000050e00720b */ /* 0x000fe40003f2e000 */
[----:B------:R-:W-:Y:S02]  /*17f0*/  FSEL R8, R13, R8, !P0 ;  /* 0x000000080d087208 */ /* 0x000fe40004000000 */
[----:B------:R-:W-:Y:S02]  /*1800*/  FSEL R5, R5, R14, !P1 ;  /* 0x0000000e05057208 */ /* 0x000fe40004800000 */
[----:B------:R-:W-:Y:S02]  /*1810*/  ISETP.GE.AND P1, PT, R4, 0x1000, PT ;  /* 0x000010000400780c */ /* 0x000fe40003f26270 */
[----:B------:R-:W-:-:S04]  /*1820*/  FSETP.GEU.AND P0, PT, R8, R5, PT ;  /* 0x000000050800720b */ /* 0x000fc80003f0e000 */
[----:B------:R-:W-:-:S04]  /*1830*/  FSEL R5, R5, R8, !P0 ;  /* 0x0000000805057208 */ /* 0x000fc80004000000 */
[----:B------:R-:W-:-:S04]  /*1840*/  FSETP.GEU.AND P0, PT, R5, R7, PT ;  /* 0x000000070500720b */ /* 0x000fc80003f0e000 */
[----:B------:R-:W-:Y:S01]  /*1850*/  FSEL R21, R7, R5, !P0 ;  /* 0x0000000507157208 */ /* 0x000fe20004000000 */
[----:B------:R-:W-:Y:S08]  /*1860*/  @!P1 BRA `(.L_x_1003) ;  /* 0x00000008009c9947 */ /* 0x000ff00003800000 */
[----:B------:R-:W-:-:S05]  /*1870*/  VIADD R23, R23, 0x1000 ;  /* 0x0000100017177836 */ /* 0x000fca0000000000 */
[----:B------:R-:W-:-:S13]  /*1880*/  ISETP.GT.AND P0, PT, R23, R22, PT ;  /* 0x000000161700720c */ /* 0x000fda0003f04270 */
[----:B------:R-:W-:Y:S05]  /*1890*/  @!P0 BRA `(.L_x_1004) ;  /* 0xfffffffc00508947 */ /* 0x000fea000383ffff */
.L_x_1002:
        /* <DEDUP_REMOVED lines=20> */
.L_x_1008:
[----:B0-----:R-:W-:-:S06]  /*19e0*/  IMAD.WIDE.U32 R2, R7, 0x4, R4 ;  /* 0x0000000407027825 */ /* 0x001fcc00078e0004 */
[----:B------:R-:W2:Y:S01]  /*19f0*/  LDG.E.CONSTANT R2, desc[UR6][R2.64] ;  /* 0x0000000602027981 */ /* 0x000ea2000c1e9900 */
[----:B------:R-:W-:Y:S02]  /*1a00*/  VIADD R6, R6, 0x1 ;  /* 0x0000000106067836 */ /* 0x000fe40000000000 */
[----:B------:R-:W-:Y:S02]  /*1a10*/  VIADD R8, R8, 0x100 ;  /* 0x0000010008087836 */ /* 0x000fe40000000000 */
[----:B------:R-:W-:Y:S01]  /*1a20*/  VIADD R7, R7, 0x100 ;  /* 0x0000010007077836 */ /* 0x000fe20000000000 */
[----:B------:R-:W-:Y:S02]  /*1a30*/  ISETP.NE.AND P1, PT, R6, RZ, PT ;  /* 0x000000ff0600720c */ /* 0x000fe40003f25270 */
[----:B--2---:R-:W-:-:S04]  /*1a40*/  FSETP.GEU.AND P0, PT, R21, R2, PT ;  /* 0x000000021500720b */ /* 0x004fc80003f0e000 */
[----:B------:R-:W-:-:S07]  /*1a50*/  FSEL R21, R2, R21, !P0 ;  /* 0x0000001502157208 */ /* 0x000fce0004000000 */
[----:B------:R-:W-:Y:S05]  /*1a60*/  @P1 BRA `(.L_x_1008) ;  /* 0xfffffffc00dc1947 */ /* 0x000fea000383ffff */
.L_x_1007:
[----:B------:R-:W-:Y:S05]  /*1a70*/  BSYNC.RECONVERGENT B2 ;  /* 0x0000000000027941 */ /* 0x000fea0003800200 */
.L_x_1006:
        /* <DEDUP_REMOVED lines=16> */
.L_x_1011:
[----:B------:R-:W0:Y:S01]  /*1b80*/  LDC.64 R4, c[0x0][0x380] ;  /* 0x0000e000ff047b82 */ /* 0x000e220000000a00 */
[----:B------:R-:W2:Y:S04]  /*1b90*/  LDG.E.CONSTANT R12, desc[UR6][R2.64+-0x400] ;  /* 0xfffc0006020c7981 */ /* 0x000ea8000c1e9900 */
[----:B------:R-:W3:Y:S01]  /*1ba0*/  LDG.E.CONSTANT R19, desc[UR6][R2.64] ;  /* 0x0000000602137981 */ /* 0x000ee2000c1e9900 */
[----:B------:R-:W-:-:S03]  /*1bb0*/  VIADD R25, R11, 0x400 ;  /* 0x000004000b197836 */ /* 0x000fc60000000000 */
[----:B------:R-:W4:Y:S04]  /*1bc0*/  LDG.E.CONSTANT R18, desc[UR6][R2.64+0x400] ;  /* 0x0004000602127981 */ /* 0x000f28000c1e9900 */
[----:B------:R-:W5:Y:S04]  /*1bd0*/  LDG.E.CONSTANT R16, desc[UR6][R2.64+0xc00] ;  /* 0x000c000602107981 */ /* 0x000f68000c1e9900 */
[----:B------:R-:W5:Y:S01]  /*1be0*/  LDG.E.CONSTANT R15, desc[UR6][R2.64+0x1000] ;  /* 0x00100006020f7981 */ /* 0x000f62000c1e9900 */
[----:B------:R-:W-:-:S03]  /*1bf0*/  VIADD R23, R11, 0x800 ;  /* 0x000008000b177836 */ /* 0x000fc60000000000 */
[----:B------:R-:W5:Y:S01]  /*1c00*/  LDG.E.CONSTANT R14, desc[UR6][R2.64+0x1400] ;  /* 0x00140006020e7981 */ /* 0x000f62000c1e9900 */
[----:B0-----:R-:W-:-:S03]  /*1c10*/  IMAD.WIDE.U32 R6, R11, 0x4, R4 ;  /* 0x000000040b067825 */ /* 0x001fc600078e0004 */
[----:B------:R-:W5:Y:S04]  /*1c20*/  LDG.E.CONSTANT R22, desc[UR6][R2.64+0x2000] ;  /* 0x0020000602167981 */ /* 0x000f68000c1e9900 */
[----:B------:R0:W2:Y:S01]  /*1c30*/  LDG.E.CONSTANT R10, desc[UR6][R6.64] ;  /* 0x00000006060a7981 */ /* 0x0000a2000c1e9900 */
[----:B------:R-:W-:-:S03]  /*1c40*/  IMAD.WIDE.U32 R24, R25, 0x4, R4 ;  /* 0x0000000419187825 */ /* 0x000fc600078e0004 */
[----:B------:R-:W5:Y:S04]  /*1c50*/  LDG.E.CONSTANT R20, desc[UR6][R2.64+0x2400] ;  /* 0x0024000602147981 */ /* 0x000f68000c1e9900 */
[----:B------:R-:W5:Y:S01]  /*1c60*/  LDG.E.CONSTANT R17, desc[UR6][R24.64] ;  /* 0x0000000618117981 */ /* 0x000f62000c1e9900 */
[----:B0-----:R-:W-:-:S03]  /*1c70*/  IMAD.WIDE.U32 R6, R23, 0x4, R4 ;  /* 0x0000000417067825 */ /* 0x001fc600078e0004 */
[----:B------:R-:W5:Y:S04]  /*1c80*/  LDG.E.CONSTANT R23, desc[UR6][R2.64+0x1c00] ;  /* 0x001c000602177981 */ /* 0x000f68000c1e9900 */
[----:B------:R-:W5:Y:S01]  /*1c90*/  LDG.E.CONSTANT R6, desc[UR6][R6.64] ;  /* 0x0000000606067981 */ /* 0x000f62000c1e9900 */
[----:B------:R-:W-:-:S03]  /*1ca0*/  VIADD R27, R11, 0xc00 ;  /* 0x00000c000b1b7836 */ /* 0x000fc60000000000 */
[----:B------:R-:W5:Y:S01]  /*1cb0*/  LDG.E.CONSTANT R26, desc[UR6][R2.64+0x2c00] ;  /* 0x002c0006021a7981 */ /* 0x000f62000c1e9900 */
[----:B------:R-:W-:-:S03]  /*1cc0*/  IMAD.WIDE.U32 R4, R27, 0x4, R4 ;  /* 0x000000041b047825 */ /* 0x000fc600078e0004 */
[----:B------:R-:W5:Y:S04]  /*1cd0*/  LDG.E.CONSTANT R25, desc[UR6][R2.64+0x3000] ;  /* 0x0030000602197981 */ /* 0x000f68000c1e9900 */
[----:B------:R-:W5:Y:S04]  /*1ce0*/  LDG.E.CONSTANT R4, desc[UR6][R4.64] ;  /* 0x0000000604047981 */ /* 0x000f68000c1e9900 */
[----:B------:R0:W5:Y:S01]  /*1cf0*/  LDG.E.CONSTANT R24, desc[UR6][R2.64+0x3400] ;  /* 0x0034000602187981 */ /* 0x000162000c1e9900 */
[----:B------:R-:W-:-:S05]  /*1d00*/  VIADD R8, R8, 0x1000 ;  /* 0x0000100008087836 */ /* 0x000fca0000000000 */
[----:B------:R-:W-:Y:S02]  /*1d10*/  ISETP.GE.AND P2, PT, R8, R13, PT ;  /* 0x0000000d0800720c */ /* 0x000fe40003f46270 */
[----:B0-----:R-:W-:Y:S01]  /*1d20*/  IADD3 R2, P3, PT, R2, 0x4000, RZ ;  /* 0x0000400002027810 */ /* 0x001fe20007f7e0ff */
[----:B------:R-:W-:-:S04]  /*1d30*/  VIADD R11, R11, 0x1000 ;  /* 0x000010000b0b7836 */ /* 0x000fc80000000000 */
[----:B------:R-:W-:Y:S01]  /*1d40*/  IMAD.X R3, RZ, RZ, R3, P3 ;  /* 0x000000ffff037224 */ /* 0x000fe200018e0603 */
[----:B--2---:R-:W-:-:S04]  /*1d50*/  FSETP.GEU.AND P1, PT, R21, R10, PT ;  /* 0x0000000a1500720b */ /* 0x004fc80003f2e000 */
[----:B------:R-:W-:-:S04]  /*1d60*/  FSEL R21, R10, R21, !P1 ;  /* 0x000000150a157208 */ /* 0x000fc80004800000 */
[----:B------:R-:W-:-:S04]  /*1d70*/  FSETP.GEU.AND P1, PT, R21, R12, PT ;  /* 0x0000000c1500720b */ /* 0x000fc80003f2e000 */
[----:B------:R-:W-:-:S04]  /*1d80*/  FSEL R12, R12, R21, !P1 ;  /* 0x000000150c0c7208 */ /* 0x000fc80004800000 */
[----:B---3--:R-:W-:-:S04]  /*1d90*/  FSETP.GEU.AND P1, PT, R12, R19, PT ;  /* 0x000000130c00720b */ /* 0x008fc80003f2e000 */
[----:B------:R-:W-:-:S04]  /*1da0*/  FSEL R19, R19, R12, !P1 ;  /* 0x0000000c13137208 */ /* 0x000fc80004800000 */
[----:B----4-:R-:W-:-:S04]  /*1db0*/  FSETP.GEU.AND P1, PT, R19, R18, PT ;  /* 0x000000121300720b */ /* 0x010fc80003f2e000 */
[----:B------:R-:W-:-:S04]  /*1dc0*/  FSEL R18, R18, R19, !P1 ;  /* 0x0000001312127208 */ /* 0x000fc80004800000 */
[----:B-----5:R-:W-:-:S04]  /*1dd0*/  FSETP.GEU.AND P1, PT, R18, R17, PT ;  /* 0x000000111200720b */ /* 0x020fc80003f2e000 */
        /* <DEDUP_REMOVED lines=24> */
.L_x_1010:
[----:B------:R-:W-:Y:S05]  /*1f60*/  BSYNC.RECONVERGENT B2 ;  /* 0x0000000000027941 */ /* 0x000fea0003800200 */
.L_x_1009:
[----:B------:R-:W-:Y:S01]  /*1f70*/  IMAD.IADD R4, R9, 0x1, -R8 ;  /* 0x0000000109047824 */ /* 0x000fe200078e0a08 */
[----:B------:R-:W-:Y:S04]  /*1f80*/  BSSY.RECONVERGENT B2, `(.L_x_1012) ;  /* 0x0000024000027945 */ /* 0x000fe80003800200 */
[----:B------:R-:W-:-:S13]  /*1f90*/  ISETP.GT.AND P1, PT, R4, 0x400, PT ;  /* 0x000004000400780c */ /* 0x000fda0003f24270 */
[----:B------:R-:W-:Y:S05]  /*1fa0*/  @!P1 BRA `(.L_x_1013) ;  /* 0x0000000000849947 */ /* 0x000fea0003800000 */
[----:B------:R-:W0:Y:S01]  /*1fb0*/  LDC.64 R6, c[0x0][0x380] ;  /* 0x0000e000ff067b82 */ /* 0x000e220000000a00 */
[----:B------:R-:W2:Y:S04]  /*1fc0*/  LDG.E.CONSTANT R13, desc[UR6][R2.64+-0x400] ;  /* 0xfffc0006020d7981 */ /* 0x000ea8000c1e9900 */
[----:B------:R-:W3:Y:S01]  /*1fd0*/  LDG.E.CONSTANT R15, desc[UR6][R2.64] ;  /* 0x00000006020f7981 */ /* 0x000ee2000c1e9900 */
[----:B------:R-:W-:-:S03]  /*1fe0*/  VIADD R19, R11, 0x400 ;  /* 0x000004000b137836 */ /* 0x000fc60000000000 */
[----:B------:R-:W4:Y:S04]  /*1ff0*/  LDG.E.CONSTANT R17, desc[UR6][R2.64+0x400] ;  /* 0x0004000602117981 */ /* 0x000f28000c1e9900 */
[----:B------:R-:W5:Y:S04]  /*2000*/  LDG.E.CONSTANT R23, desc[UR6][R2.64+0x1000] ;  /* 0x0010000602177981 */ /* 0x000f68000c1e9900 */
[----:B------:R-:W5:Y:S01]  /*2010*/  LDG.E.CONSTANT R25, desc[UR6][R2.64+0x1400] ;  /* 0x0014000602197981 */ /* 0x000f62000c1e9900 */
[----:B0-----:R-:W-:-:S06]  /*2020*/  IMAD.WIDE.U32 R4, R11, 0x4, R6 ;  /* 0x000000040b047825 */ /* 0x001fcc00078e0006 */
[----:B------:R-:W2:Y:S01]  /*2030*/  LDG.E.CONSTANT R4, desc[UR6][R4.64] ;  /* 0x0000000604047981 */ /* 0x000ea2000c1e9900 */
[----:B------:R-:W-:-:S03]  /*2040*/  IMAD.WIDE.U32 R6, R19, 0x4, R6 ;  /* 0x0000000413067825 */ /* 0x000fc600078e0006 */
[----:B------:R0:W5:Y:S04]  /*2050*/  LDG.E.CONSTANT R19, desc[UR6][R2.64+0xc00] ;  /* 0x000c000602137981 */ /* 0x000168000c1e9900 */
[----:B------:R-:W5:Y:S01]  /*2060*/  LDG.E.CONSTANT R7, desc[UR6][R6.64] ;  /* 0x0000000606077981 */ /* 0x000f62000c1e9900 */
[----:B------:R-:W-:Y:S01]  /*2070*/  VIADD R8, R8, 0x800 ;  /* 0x0000080008087836 */ /* 0x000fe20000000000 */
        /* <DEDUP_REMOVED lines=17> */
[----:B------:R-:W-:Y:S02]  /*2190*/  FSETP.GEU.AND P1, PT, R4, R25, PT ;  /* 0x000000190400720b */ /* 0x000fe40003f2e000 */
[----:B------:R-:W-:Y:S02]  /*21a0*/  PLOP3.LUT P0, PT, PT, PT, PT, 0x8, 0x80 ;  /* 0x000000000080781c */ /* 0x000fe40003f0e170 */
[----:B------:R-:W-:-:S11]  /*21b0*/  FSEL R21, R25, R4, !P1 ;  /* 0x0000000419157208 */ /* 0x000fd60004800000 */
.L_x_1013:
[----:B------:R-:W-:Y:S05]  /*21c0*/  BSYNC.RECONVERGENT B2 ;  /* 0x0000000000027941 */ /* 0x000fea0003800200 */
.L_x_1012:
[----:B------:R-:W-:-:S13]  /*21d0*/  ISETP.LT.OR P0, PT, R8, R9, P0 ;  /* 0x000000090800720c */ /* 0x000fda0000701670 */
[----:B------:R-:W-:Y:S05]  /*21e0*/  @!P0 BRA `(.L_x_1005) ;  /* 0x0000000000388947 */ /* 0x000fea0003800000 */
[----:B------:R-:W0:Y:S01]  /*21f0*/  LDC.64 R4, c[0x0][0x380] ;  /* 0x0000e000ff047b82 */ /* 0x000e220000000a00 */
[----:B------:R-:W2:Y:S04]  /*2200*/  LDG.E.CONSTANT R6, desc[UR6][R2.64+-0x400] ;  /* 0xfffc000602067981 */ /* 0x000ea8000c1e9900 */
[----:B------:R-:W3:Y:S04]  /*2210*/  LDG.E.CONSTANT R7, desc[UR6][R2.64] ;  /* 0x0000000602077981 */ /* 0x000ee8000c1e9900 */
[----:B------:R-:W4:Y:S01]  /*2220*/  LDG.E.CONSTANT R9, desc[UR6][R2.64+0x400] ;  /* 0x0004000602097981 */ /* 0x000f22000c1e9900 */
[----:B0-----:R-:W-:-:S06]  /*2230*/  IMAD.WIDE.U32 R4, R11, 0x4, R4 ;  /* 0x000000040b047825 */ /* 0x001fcc00078e0004 */
[----:B------:R-:W5:Y:S02]  /*2240*/  LDG.E.CONSTANT R4, desc[UR6][R4.64] ;  /* 0x0000000604047981 */ /* 0x000f64000c1e9900 */
[----:B-----5:R-:W-:-:S04]  /*2250*/  FSETP.GEU.AND P0, PT, R21, R4, PT ;  /* 0x000000041500720b */ /* 0x020fc80003f0e000 */
[----:B------:R-:W-:-:S04]  /*2260*/  FSEL R21, R4, R21, !P0 ;  /* 0x0000001504157208 */ /* 0x000fc80004000000 */
[----:B--2---:R-:W-:-:S04]  /*2270*/  FSETP.GEU.AND P0, PT, R21, R6, PT ;  /* 0x000000061500720b */ /* 0x004fc80003f0e000 */
[----:B------:R-:W-:-:S04]  /*2280*/  FSEL R6, R6, R21, !P0 ;  /* 0x0000001506067208 */ /* 0x000fc80004000000 */
[----:B---3--:R-:W-:-:S04]  /*2290*/  FSETP.GEU.AND P0, PT, R6, R7, PT ;  /* 0x000000070600720b */ /* 0x008fc80003f0e000 */
[----:B------:R-:W-:-:S04]  /*22a0*/  FSEL R6, R7, R6, !P0 ;  /* 0x0000000607067208 */ /* 0x000fc80004000000 */
[----:B----4-:R-:W-:-:S04]  /*22b0*/  FSETP.GEU.AND P0, PT, R6, R9, PT ;  /* 0x000000090600720b */ /* 0x010fc80003f0e000 */
[----:B------:R-:W-:-:S09]  /*22c0*/  FSEL R21, R9, R6, !P0 ;  /* 0x0000000609157208 */ /* 0x000fd20004000000 */
.L_x_1005:
[----:B------:R-:W-:Y:S05]  /*22d0*/  BSYNC.RECONVERGENT B1 ;  /* 0x0000000000017941 */ /* 0x000fea0003800200 */
.L_x_1003:
[----:B------:R-:W0:Y:S01]  /*22e0*/  S2R R6, SR_LANEID ;  /* 0x0000000000067919 */ /* 0x000e220000000000 */
[----:B------:R-:W1:Y:S02]  /*22f0*/  SHFL.DOWN PT, R2, R21, 0x1, 0x1f ;  /* 0x08201f0015027f89 */ /* 0x000e6400000e0000 */
[----:B-1----:R-:W-:Y:S02]  /*2300*/  FSETP.GEU.AND P0, PT, R21, R2, PT ;  /* 0x000000021500720b */ /* 0x002fe40003f0e000 */
[C---:B0-----:R-:W-:Y:S02]  /*2310*/  ISETP.GT.AND P1, PT, R6.reuse, 0x1e, PT ;  /* 0x0000001e0600780c */ /* 0x041fe40003f24270 */
[----:B------:R-:W-:-:S11]  /*2320*/  ISETP.NE.AND P2, PT, R6, RZ, PT ;  /* 0x000000ff0600720c */ /* 0x000fd60003f45270 */
[----:B------:R-:W-:Y:S02]  /*2330*/  @!P1 FSEL R21, R2, R21, !P0 ;  /* 0x0000001502159208 */ /* 0x000fe40004000000 */
[----:B------:R-:W-:Y:S01]  /*2340*/  ISETP.GT.AND P1, PT, R6, 0x1d, PT ;  /* 0x0000001d0600780c */ /* 0x000fe20003f24270 */
[----:B------:R-:W0:Y:S01]  /*2350*/  @!P2 S2R R5, SR_CgaCtaId ;  /* 0x000000000005a919 */ /* 0x000e220000008800 */
[----:B------:R-:W-:Y:S02]  /*2360*/  @!P2 MOV R4, 0x400 ;  /* 0x000004000004a802 */ /* 0x000fe40000000f00 */
[----:B------:R-:W-:Y:S01]  /*2370*/  @!P2 SHF.R.U32.HI R3, RZ, 0x3, R0 ;  /* 0x00000003ff03a819 */ /* 0x000fe20000011600 */
[----:B------:R-:W1:Y:S03]  /*2380*/  SHFL.DOWN PT, R2, R21, 0x2, 0x1f ;  /* 0x08401f0015027f89 */ /* 0x000e6600000e0000 */
[----:B------:R-:W-:-:S02]  /*2390*/  @!P2 LOP3.LUT R3, R3, 0x7c, RZ, 0xc0, !PT ;  /* 0x0000007c0303a812 */ /* 0x000fc400078ec0ff */
[----:B-1----:R-:W-:-:S04]  /*23a0*/  FSETP.GEU.AND P0, PT, R21, R2, PT ;  /* 0x000000021500720b */ /* 0x002fc80003f0e000 */
[----:B------:R-:W-:Y:S02]  /*23b0*/  @!P1 FSEL R21, R2, R21, !P0 ;  /* 0x0000001502159208 */ /* 0x000fe40004000000 */
[----:B------:R-:W-:Y:S02]  /*23c0*/  ISETP.GT.AND P1, PT, R6, 0x1b, PT ;  /* 0x0000001b0600780c */ /* 0x000fe40003f24270 */
[----:B0-----:R-:W-:Y:S01]  /*23d0*/  @!P2 LEA R4, R5, R4, 0x18 ;  /* 0x000000040504a211 */ /* 0x001fe200078ec0ff */
[----:B------:R-:W0:Y:S04]  /*23e0*/  SHFL.DOWN PT, R2, R21, 0x4, 0x1f ;  /* 0x08801f0015027f89 */ /* 0x000e2800000e0000 */
[----:B------:R-:W-:Y:S01]  /*23f0*/  @!P2 IMAD.IADD R3, R3, 0x1, R4 ;  /* 0x000000010303a824 */ /* 0x000fe200078e0204 */
[----:B0-----:R-:W-:-:S05]  /*2400*/  FSETP.GEU.AND P0, PT, R21, R2, PT ;  /* 0x000000021500720b */ /* 0x001fca0003f0e000 */
        /* <DEDUP_REMOVED lines=35> */
.L_x_986:
        /* <DEDUP_REMOVED lines=12> */
.L_x_1016:
[----:B------:R-:W-:Y:S05]  /*2700*/  BSYNC.RECONVERGENT B1 ;  /* 0x0000000000017941 */ /* 0x000fea0003800200 */
.L_x_1015:
        /* <DEDUP_REMOVED lines=16> */
.L_x_1021:
        /* <DEDUP_REMOVED lines=10> */
.L_x_1020:
[----:B------:R-:W-:Y:S05]  /*28b0*/  BSYNC.RECONVERGENT B2 ;  /* 0x0000000000027941 */ /* 0x000fea0003800200 */
.L_x_1019:
        /* <DEDUP_REMOVED lines=8> */
.L_x_1024:
        /* <DEDUP_REMOVED lines=59> */
.L_x_1023:
[----:B------:R-:W-:Y:S05]  /*2cf0*/  BSYNC.RECONVERGENT B2 ;  /* 0x0000000000027941 */ /* 0x000fea0003800200 */
.L_x_1022:
        /* <DEDUP_REMOVED lines=34> */
.L_x_1026:
[----:B------:R-:W-:Y:S05]  /*2f20*/  BSYNC.RECONVERGENT B2 ;  /* 0x0000000000027941 */ /* 0x000fea0003800200 */
.L_x_1025:
        /* <DEDUP_REMOVED lines=16> */
.L_x_1018:
[----:B------:R-:W-:Y:S05]  /*3030*/  BSYNC.RECONVERGENT B1 ;  /* 0x0000000000017941 */ /* 0x000fea0003800200 */
.L_x_1017:
        /* <DEDUP_REMOVED lines=58> */
.L_x_1027:
[----:B------:R-:W-:Y:S01]  /*33e0*/  LOP3.LUT R0, R7, 0x3e0, RZ, 0xc0, !PT ;  /* 0x000003e007007812 */ /* 0x000fe200078ec0ff */
[----:B0-----:R-:W0:Y:S03]  /*33f0*/  S2R R2, SR_LANEID ;  /* 0x0000000000027919 */ /* 0x001e260000000000 */
[----:B------:R-:W-:Y:S01]  /*3400*/  LOP3.LUT R9, RZ, R0, RZ, 0x33, !PT ;  /* 0x00000000ff097212 */ /* 0x000fe200078e33ff */
[----:B------:R-:W-:-:S04]  /*3410*/  VIADD R3, R0, 0x20 ;  /* 0x0000002000037836 */ /* 0x000fc80000000000 */
[----:B------:R-:W-:Y:S01]  /*3420*/  IMAD.IADD R9, R9, 0x1, R20 ;  /* 0x0000000109097824 */ /* 0x000fe200078e0214 */
[----:B------:R-:W-:-:S04]  /*3430*/  ISETP.GT.AND P0, PT, R3, R20, PT ;  /* 0x000000140300720c */ /* 0x000fc80003f04270 */
[----:B------:R-:W-:-:S05]  /*3440*/  SEL R4, R9, 0x1f, P0 ;  /* 0x0000001f09047807 */ /* 0x000fca0000000000 */
[----:B------:R-:W1:Y:S01]  /*3450*/  SHFL.DOWN PT, R0, R5, 0x1, R4 ;  /* 0x0820000005007989 */ /* 0x000e6200000e0004 */
[C---:B0-----:R-:W-:Y:S01]  /*3460*/  ISETP.GE.AND P1, PT, R2.reuse, R4, PT ;  /* 0x000000040200720c */ /* 0x041fe20003f26270 */
[----:B------:R-:W-:Y:S01]  /*3470*/  VIADD R3, R2, 0x2 ;  /* 0x0000000202037836 */ /* 0x000fe20000000000 */
[----:B-1----:R-:W-:-:S11]  /*3480*/  FSETP.GEU.AND P0, PT, R5, R0, PT ;  /* 0x000000000500720b */ /* 0x002fd60003f0e000 */
[----:B------:R-:W-:Y:S02]  /*3490*/  @!P1 FSEL R5, R0, R5, !P0 ;  /* 0x0000000500059208 */ /* 0x000fe40004000000 */
[----:B------:R-:W-:Y:S01]  /*34a0*/  ISETP.GT.AND P1, PT, R3, R4, PT ;  /* 0x000000040300720c */ /* 0x000fe20003f24270 */
[----:B------:R-:W-:Y:S02]  /*34b0*/  VIADD R3, R2, 0x4 ;  /* 0x0000000402037836 */ /* 0x000fe40000000000 */
[----:B------:R-:W0:Y:S02]  /*34c0*/  SHFL.DOWN PT, R0, R5, 0x2, R4 ;  /* 0x0840000005007989 */ /* 0x000e2400000e0004 */
[----:B0-----:R-:W-:-:S08]  /*34d0*/  FSETP.GEU.AND P0, PT, R5, R0, PT ;  /* 0x000000000500720b */ /* 0x001fd00003f0e000 */
[----:B------:R-:W-:Y:S02]  /*34e0*/  @!P1 FSEL R5, R0, R5, !P0 ;  /* 0x0000000500059208 */ /* 0x000fe40004000000 */
[-C--:B------:R-:W-:Y:S01]  /*34f0*/  ISETP.GT.AND P1, PT, R3, R4.reuse, PT ;  /* 0x000000040300720c */ /* 0x080fe20003f24270 */
[C---:B------:R-:W-:Y:S02]  /*3500*/  VIADD R3, R2.reuse, 0x8 ;  /* 0x0000000802037836 */ /* 0x040fe40000000000 */
[----:B------:R-:W0:Y:S03]  /*3510*/  SHFL.DOWN PT, R0, R5, 0x4, R4 ;  /* 0x0880000005007989 */ /* 0x000e2600000e0004 */
[----:B------:R-:W-:Y:S01]  /*3520*/  ISETP.GT.AND P2, PT, R3, R4, PT ;  /* 0x000000040300720c */ /* 0x000fe20003f44270 */
[----:B------:R-:W-:Y:S01]  /*3530*/  VIADD R3, R2, 0x10 ;  /* 0x0000001002037836 */ /* 0x000fe20000000000 */
[----:B0-----:R-:W-:-:S05]  /*3540*/  FSETP.GEU.AND P0, PT, R5, R0, PT ;  /* 0x000000000500720b */ /* 0x001fca0003f0e000 */
[----:B------:R-:W-:Y:S02]  /*3550*/  @!P1 FSEL R5, R0, R5, !P0 ;  /* 0x0000000500059208 */ /* 0x000fe40004000000 */
[----:B------:R-:W-:-:S03]  /*3560*/  ISETP.NE.AND P0, PT, R2, RZ, PT ;  /* 0x000000ff0200720c */ /* 0x000fc60003f05270 */
[----:B------:R-:W0:Y:S10]  /*3570*/  SHFL.DOWN PT, R0, R5, 0x8, R4 ;  /* 0x0900000005007989 */ /* 0x000e3400000e0004 */
[----:B------:R-:W1:Y:S01]  /*3580*/  @!P0 S2R R6, SR_CgaCtaId ;  /* 0x0000000000068919 */ /* 0x000e620000008800 */
[----:B------:R-:W-:-:S04]  /*3590*/  @!P0 SHF.R.U32.HI R2, RZ, 0x3, R7 ;  /* 0x00000003ff028819 */ /* 0x000fc80000011607 */
[----:B------:R-:W-:Y:S02]  /*35a0*/  @!P0 LOP3.LUT R2, R2, 0x7c, RZ, 0xc0, !PT ;  /* 0x0000007c02028812 */ /* 0x000fe400078ec0ff */
[----:B0-----:R-:W-:-:S04]  /*35b0*/  FSETP.GEU.AND P1, PT, R5, R0, PT ;  /* 0x000000000500720b */ /* 0x001fc80003f2e000 */
[----:B------:R-:W-:Y:S02]  /*35c0*/  @!P2 FSEL R5, R0, R5, !P1 ;  /* 0x000000050005a208 */ /* 0x000fe40004800000 */
[----:B------:R-:W-:Y:S02]  /*35d0*/  ISETP.GT.AND P2, PT, R3, R4, PT ;  /* 0x000000040300720c */ /* 0x000fe40003f44270 */
[----:B------:R-:W-:Y:S01]  /*35e0*/  @!P0 MOV R3, 0x400 ;  /* 0x0000040000038802 */ /* 0x000fe20000000f00 */
[----:B------:R-:W0:Y:S03]  /*35f0*/  SHFL.DOWN PT, R0, R5, 0x10, R4 ;  /* 0x0a00000005007989 */ /* 0x000e2600000e0004 */
        /* <DEDUP_REMOVED lines=37> */
.L_x_1014:
[----:B------:R-:W0:Y:S01]  /*3850*/  S2R R8, SR_TID.X ;  /* 0x0000000000087919 */ /* 0x000e220000002100 */
[----:B------:R-:W0:Y:S02]  /*3860*/  LDC.64 R2, c[0x0][0x380] ;  /* 0x0000e000ff027b82 */ /* 0x000e240000000a00 */
        /* <DEDUP_REMOVED lines=17> */
[----:B--2---:R-:W-:-:S04]  /*3980*/  FSETP.GEU.AND P0, PT, R19, R0, PT ;  /* 0x000000001300720b */ /* 0x004fc80003f0e000 */
[----:B------:R-:W-:Y:S02]  /*3990*/  FSEL R0, R0, R19, !P0 ;  /* 0x0000001300007208 */ /* 0x000fe40004000000 */
[----:B---3--:R-:W-:-:S04]  /*39a0*/  FSETP.GEU.AND P1, PT, R4, R5, PT ;  /* 0x000000050400720b */ /* 0x008fc80003f2e000 */
[----:B------:R-:W-:Y:S02]  /*39b0*/  FSEL R5, R5, R4, !P1 ;  /* 0x0000000405057208 */ /* 0x000fe40004800000 */
[----:B----4-:R-:W-:-:S04]  /*39c0*/  FSETP.GEU.AND P2, PT, R6, R7, PT ;  /* 0x000000070600720b */ /* 0x010fc80003f4e000 */
[----:B------:R-:W-:Y:S02]  /*39d0*/  FSEL R6, R7, R6, !P2 ;  /* 0x0000000607067208 */ /* 0x000fe40005000000 */
[----:B-----5:R-:W-:-:S04]  /*39e0*/  FSETP.GEU.AND P3, PT, R9, R10, PT ;  /* 0x0000000a0900720b */ /* 0x020fc80003f6e000 */
[----:B------:R-:W-:Y:S02]  /*39f0*/  FSEL R9, R10, R9, !P3 ;  /* 0x000000090a097208 */ /* 0x000fe40005800000 */
[----:B------:R-:W-:-:S04]  /*3a00*/  FSETP.GEU.AND P0, PT, R11, R12, PT ;  /* 0x0000000c0b00720b */ /* 0x000fc80003f0e000 */
[----:B------:R-:W-:Y:S02]  /*3a10*/  FSEL R11, R12, R11, !P0 ;  /* 0x0000000b0c0b7208 */ /* 0x000fe40004000000 */
[----:B------:R-:W-:Y:S02]  /*3a20*/  FSETP.GEU.AND P0, PT, R0, R5, PT ;  /* 0x000000050000720b */ /* 0x000fe40003f0e000 */
[----:B------:R-:W-:Y:S02]  /*3a30*/  FSETP.GEU.AND P1, PT, R13, R14, PT ;  /* 0x0000000e0d00720b */ /* 0x000fe40003f2e000 */
[----:B------:R-:W-:Y:S02]  /*3a40*/  FSEL R0, R5, R0, !P0 ;  /* 0x0000000005007208 */ /* 0x000fe40004000000 */
[----:B------:R-:W-:Y:S02]  /*3a50*/  FSEL R14, R14, R13, !P1 ;  /* 0x0000000d0e0e7208 */ /* 0x000fe40004800000 */
[----:B------:R-:W-:-:S02]  /*3a60*/  FSETP.GEU.AND P1, PT, R6, R9, PT ;  /* 0x000000090600720b */ /* 0x000fc40003f2e000 */
[----:B------:R-:W-:Y:S02]  /*3a70*/  FSETP.GEU.AND P2, PT, R15, R16, PT ;  /* 0x000000100f00720b */ /* 0x000fe40003f4e000 */
[----:B------:R-:W-:Y:S02]  /*3a80*/  FSEL R9, R9, R6, !P1 ;  /* 0x0000000609097208 */ /* 0x000fe40004800000 */
[----:B------:R-:W-:Y:S02]  /*3a90*/  FSEL R15, R16, R15, !P2 ;  /* 0x0000000f100f7208 */ /* 0x000fe40005000000 */
[----:B------:R-:W-:Y:S02]  /*3aa0*/  FSETP.GEU.AND P2, PT, R11, R14, PT ;  /* 0x0000000e0b00720b */ /* 0x000fe40003f4e000 */
[----:B------:R-:W-:Y:S02]  /*3ab0*/  FSETP.GEU.AND P3, PT, R17, R18, PT ;  /* 0x000000121100720b */ /* 0x000fe40003f6e000 */
[----:B------:R-:W-:-:S02]  /*3ac0*/  FSEL R11, R14, R11, !P2 ;  /* 0x0000000b0e0b7208 */ /* 0x000fc40005000000 */
[----:B------:R-:W-:Y:S02]  /*3ad0*/  FSEL R18, R18, R17, !P3 ;  /* 0x0000001112127208 */ /* 0x000fe40005800000 */
[----:B------:R-:W-:Y:S02]  /*3ae0*/  FSETP.GEU.AND P0, PT, R0, R9, PT ;  /* 0x000000090000720b */ /* 0x000fe40003f0e000 */
[----:B------:R-:W-:Y:S02]  /*3af0*/  FSETP.GEU.AND P3, PT, R15, R18, PT ;  /* 0x000000120f00720b */ /* 0x000fe40003f6e000 */
[----:B------:R-:W-:Y:S02]  /*3b00*/  FSEL R0, R9, R0, !P0 ;  /* 0x0000000009007208 */ /* 0x000fe40004000000 */
[----:B------:R-:W-:-:S04]  /*3b10*/  FSEL R18, R18, R15, !P3 ;  /* 0x0000000f12127208 */ /* 0x000fc80005800000 */
[----:B------:R-:W-:-:S04]  /*3b20*/  FSETP.GEU.AND P1, PT, R11, R18, PT ;  /* 0x000000120b00720b */ /* 0x000fc80003f2e000 */
[----:B------:R-:W-:Y:S01]  /*3b30*/  FSEL R5, R18, R11, !P1 ;  /* 0x0000000b12057208 */ /* 0x000fe20004800000 */
[----:B------:R-:W-:Y:S01]  /*3b40*/  IMAD.MOV.U32 R11, RZ, RZ, 0x1000 ;  /* 0x00001000ff0b7424 */ /* 0x000fe200078e00ff */
[----:B------:R-:W-:Y:S02]  /*3b50*/  ISETP.GE.U32.AND P1, PT, R20, 0x2000, PT ;  /* 0x000020001400780c */ /* 0x000fe40003f26070 */
[----:B------:R-:W-:-:S04]  /*3b60*/  FSETP.GEU.AND P0, PT, R0, R5, PT ;  /* 0x000000050000720b */ /* 0x000fc80003f0e000 */
[----:B------:R-:W-:-:S07]  /*3b70*/  FSEL R0, R5, R0, !P0 ;  /* 0x0000000005007208 */ /* 0x000fce0004000000 */
[----:B------:R-:W-:Y:S05]  /*3b80*/  @!P1 BRA `(.L_x_1028) ;  /* 0x0000000000ec9947 */ /* 0x000fea0003800000 */
[----:B------:R-:W0:Y:S01]  /*3b90*/  LDC R7, c[0x0][0x390] ;  /* 0x0000e400ff077b82 */ /* 0x000e220000000800 */
[----:B------:R-:W-:Y:S02]  /*3ba0*/  VIADD R6, R20, 0xfffff000 ;  /* 0xfffff00014067836 */ /* 0x000fe40000000000 */
[----:B------:R-:W-:-:S07]  /*3bb0*/  IMAD.MOV.U32 R11, RZ, RZ, 0x1000 ;  /* 0x00001000ff0b7424 */ /* 0x000fce00078e00ff */
.L_x_1030:
[----:B------:R-:W-:-:S05]  /*3bc0*/  IMAD.WIDE R4, R11, 0x4, R2 ;  /* 0x000000040b047825 */ /* 0x000fca00078e0202 */
        /* <DEDUP_REMOVED lines=32> */
[----:B------:R-:W-:Y:S01]  /*3dd0*/  FSEL R23, R23, R20, !P1 ;  /* 0x0000001417177208 */ /* 0x000fe20004800000 */
[----:B0-----:R-:W-:Y:S01]  /*3de0*/  IMAD.MOV.U32 R20, RZ, RZ, R7 ;  /* 0x000000ffff147224 */ /* 0x001fe200078e0007 */
[----:B------:R-:W-:Y:S02]  /*3df0*/  FSEL R10, R13, R10, !P2 ;  /* 0x0000000a0d0a7208 */ /* 0x000fe40005000000 */
[----:B------:R-:W-:Y:S01]  /*3e00*/  FSETP.GEU.AND P2, PT, R24, R15, PT ;  /* 0x0000000f1800720b */ /* 0x000fe20003f4e000 */
[----:B-1----:R-:W-:Y:S01]  /*3e10*/  IMAD.IADD R4, R20, 0x1, -R11 ;  /* 0x0000000114047824 */ /* 0x002fe200078e0a0b */
        /* <DEDUP_REMOVED lines=18> */
.L_x_1028:
        /* <DEDUP_REMOVED lines=20> */
.L_x_1034:
        /* <DEDUP_REMOVED lines=9> */
.L_x_1033:
[----:B------:R-:W-:Y:S05]  /*4110*/  BSYNC.RECONVERGENT B2 ;  /* 0x0000000000027941 */ /* 0x000fea0003800200 */
.L_x_1032:
        /* <DEDUP_REMOVED lines=16> */
.L_x_1037:
        /* <DEDUP_REMOVED lines=62> */
.L_x_1036:
[----:B------:R-:W-:Y:S05]  /*4600*/  BSYNC.RECONVERGENT B2 ;  /* 0x0000000000027941 */ /* 0x000fea0003800200 */
.L_x_1035:
        /* <DEDUP_REMOVED lines=37> */
.L_x_1039:
[----:B------:R-:W-:Y:S05]  /*4860*/  BSYNC.RECONVERGENT B2 ;  /* 0x0000000000027941 */ /* 0x000fea0003800200 */
.L_x_1038:
[----:B------:R-:W-:-:S13]  /*4870*/  ISETP.LT.OR P0, PT, R10, R9, P0 ;  /* 0x000000090a00720c */ /* 0x000fda0000701670 */
[----:B------:R-:W-:Y:S05]  /*4880*/  @!P0 BRA `(.L_x_1031) ;  /* 0x0000000000388947 */ /* 0x000fea0003800000 */
[----:B------:R-:W0:Y:S01]  /*4890*/  LDC.64 R4, c[0x0][0x380] ;  /* 0x0000e000ff047b82 */ /* 0x000e220000000a00 */
[----:B------:R-:W2:Y:S04]  /*48a0*/  LDG.E.CONSTANT R7, desc[UR6][R2.64+-0x400] ;  /* 0xfffc000602077981 */ /* 0x000ea8000c1e9900 */
[----:B------:R-:W3:Y:S01]  /*48b0*/  LDG.E.CONSTANT R9, desc[UR6][R2.64] ;  /* 0x0000000602097981 */ /* 0x000ee2000c1e9900 */
[----:B0-----:R-:W-:-:S03]  /*48c0*/  IMAD.WIDE.U32 R4, R11, 0x4, R4 ;  /* 0x000000040b047825 */ /* 0x001fc600078e0004 */
[----:B------:R-:W4:Y:S04]  /*48d0*/  LDG.E.CONSTANT R11, desc[UR6][R2.64+0x400] ;  /* 0x00040006020b7981 */ /* 0x000f28000c1e9900 */
        /* <DEDUP_REMOVED lines=9> */
.L_x_1031:
[----:B------:R-:W-:Y:S05]  /*4970*/  BSYNC.RECONVERGENT B1 ;  /* 0x0000000000017941 */ /* 0x000fea0003800200 */
.L_x_1029:
[----:B------:R-:W0:Y:S01]  /*4980*/  S2R R6, SR_LANEID ;  /* 0x0000000000067919 */ /* 0x000e220000000000 */
[----:B------:R-:W-:-:S05]  /*4990*/  IMAD.MOV.U32 R3, RZ, RZ, R0 ;  /* 0x000000ffff037224 */ /* 0x000fca00078e0000 */
        /* <DEDUP_REMOVED lines=51> */
[----:B------:R-:W-:-:S09]  /*4cd0*/  FSEL R0, R9, R0, !P1 ;  /* 0x0000000009007208 */ /* 0x000fd20004800000 */
.L_x_1001:
[----:B------:R-:W-:Y:S05]  /*4ce0*/  BSYNC.RECONVERGENT B0 ;  /* 0x0000000000007941 */ /* 0x000fea0003800200 */
.L_x_985:
[----:B------:R-:W-:Y:S05]  /*4cf0*/  @P0 EXIT ;  /* 0x000000000000094d */ /* 0x000fea0003800000 */
[----:B------:R-:W0:Y:S01]  /*4d00*/  LDCU UR4, c[0x0][0x398] ;  /* 0x00007300ff0477ac */ /* 0x000e220008000800 */
[----:B------:R-:W1:Y:S01]  /*4d10*/  LDC.64 R2, c[0x0][0x388] ;  /* 0x0000e200ff027b82 */ /* 0x000e620000000a00 */
[----:B0-----:R-:W-:-:S04]  /*4d20*/  FSETP.GT.AND P0, PT, R0, UR4, PT ;  /* 0x0000000400007c0b */ /* 0x001fc8000bf04000 */
[----:B------:R-:W-:-:S05]  /*4d30*/  FSEL R5, R0, UR4, P0 ;  /* 0x0000000400057c08 */ /* 0x000fca0008000000 */
[----:B-1----:R-:W-:Y:S01]  /*4d40*/  STG.E desc[UR6][R2.64], R5 ;  /* 0x0000000502007986 */ /* 0x002fe2000c101906 */
[----:B------:R-:W-:Y:S05]  /*4d50*/  EXIT ;  /* 0x000000000000794d */ /* 0x000fea0003800000 */
.L_x_1040:
        /* <DEDUP_REMOVED lines=10> */
.L_x_2406:


//--------------------- .text._ZN3cub18CUB_300001_SM_10006detail6reduce18DeviceReduceKernelINS2_10policy_hubIfyN4cuda3__47maximumIfEEE10Policy1000EPfyS8_fNS5_3std3__410__identityEEEvT0_PT3_T1_NS0_13GridEvenShareISI_EET2_T4_ --------------------------
	.section	.text._ZN3cub18CUB_300001_SM_10006detail6reduce18DeviceReduceKernelINS2_10policy_hubIfyN4cuda3__47maximumIfEEE10Policy1000EPfyS8_fNS5_3std3__410__identityEEEvT0_PT3_T1_NS0_13GridEvenShareISI_EET2_T4_,"ax",@progbits
	.align	128
        .global         _ZN3cub18CUB_300001_SM_10006detail6reduce18DeviceReduceKernelINS2_10policy_hubIfyN4cuda3__47maximumIfEEE10Policy1000EPfyS8_fNS5_3std3__410__identityEEEvT0_PT3_T1_NS0_13GridEvenShareISI_EET2_T4_
        .type           _ZN3cub18CUB_300001_SM_10006detail6reduce18DeviceReduceKernelINS2_10policy_hubIfyN4cuda3__47maximumIfEEE10Policy1000EPfyS8_fNS5_3std3__410__identityEEEvT0_PT3_T1_NS0_13GridEvenShareISI_EET2_T4_,@function
        .size           _ZN3cub18CUB_300001_SM_10006detail6reduce18DeviceReduceKernelINS2_10policy_hubIfyN4cuda3__47maximumIfEEE10Policy1000EPfyS8_fNS5_3std3__410__identityEEEvT0_PT3_T1_NS0_13GridEvenShareISI_EET2_T4_,(.L_x_2407 - _ZN3cub18CUB_300001_SM_10006detail6reduce18DeviceReduceKernelINS2_10policy_hubIfyN4cuda3__47maximumIfEEE10Policy1000EPfyS8_fNS5_3std3__410__identityEEEvT0_PT3_T1_NS0_13GridEvenShareISI_EET2_T4_)
        .other          _ZN3cub18CUB_300001_SM_10006detail6reduce18DeviceReduceKernelINS2_10policy_hubIfyN4cuda3__47maximumIfEEE10Policy1000EPfyS8_fNS5_3std3__410__identityEEEvT0_PT3_T1_NS0_13GridEvenShareISI_EET2_T4_,@"STO_CUDA_ENTRY STV_DEFAULT"
_ZN3cub18CUB_300001_SM_10006detail6reduce18DeviceReduceKernelINS2_10policy_hubIfyN4cuda3__47maximumIfEEE10Policy1000EPfyS8_fNS5_3std3__410__identityEEEvT0_PT3_T1_NS0_13GridEvenShareISI_EET2_T4_:
.text._ZN3cub18CUB_300001_SM_10006detail6reduce18DeviceReduceKernelINS2_10policy_hubIfyN4cuda3__47maximumIfEEE10Policy1000EPfyS8_fNS5_3std3__410__identityEEEvT0_PT3_T1_NS0_13GridEvenShareISI_EET2_T4_:
        /* <DEDUP_REMOVED lines=32> */
.L_x_1045:
[----:B------:R-:W-:Y:S05]  /*0200*/  BSYNC.RECONVERGENT B1 ;  /* 0x0000000000017941 */ /* 0x000fea0003800200 */
.L_x_1044:
[----:B------:R-:W-:Y:S01]  /*0210*/  ISETP.GE.AND P0, PT, R8, R7, PT ;  /* 0x000000070800720c */ /* 0x000fe20003f06270 */
[----:B------:R-:W-:-:S12]  /*0220*/  BSSY.RECONVERGENT B1, `(.L_x_1046) ;  /* 0x00000a9000017945 */ /* 0x000fd80003800200 */
[----:B------:R-:W-:Y:S05]  /*0230*/  @P0 BRA `(.L_x_1047) ;  /* 0x00000008009c0947 */ /* 0x000fea0003800000 */
[----:B0-----:R-:W-:Y:S01]  /*0240*/  LOP3.LUT R3, RZ, R8, RZ, 0x33, !PT ;  /* 0x00000008ff037212 */ /* 0x001fe200078e33ff */
[----:B------:R-:W-:Y:S04]  /*0250*/  BSSY.RECONVERGENT B2, `(.L_x_1048) ;  /* 0x000001a000027945 */ /* 0x000fe80003800200 */
[----:B------:R-:W-:-:S04]  /*0260*/  IMAD.IADD R0, R3, 0x1, R0 ;  /* 0x0000000103007824 */ /* 0x000fc800078e0200 */
[C---:B------:R-:W-:Y:S01]  /*0270*/  VIADD R3, R0.reuse, -UR4 ;  /* 0x8000000400037c36 */ /* 0x040fe20008000000 */
        /* <DEDUP_REMOVED lines=12> */
.L_x_1050:
[----:B------:R-:W-:Y:S02]  /*0340*/  IMAD.MOV.U32 R2, RZ, RZ, R4 ;  /* 0x000000ffff027224 */ /* 0x000fe400078e0004 */
[----:B------:R-:W-:-:S05]  /*0350*/  IMAD.MOV.U32 R3, RZ, RZ, R5 ;  /* 0x000000ffff037224 */ /* 0x000fca00078e0005 */
[----:B------:R-:W2:Y:S01]  /*0360*/  LDG.E.CONSTANT R2, desc[UR14][R2.64] ;  /* 0x0000000e02027981 */ /* 0x000ea2000c1e9900 */
[----:B------:R-:W-:Y:S01]  /*0370*/  VIADD R0, R0, 0x1 ;  /* 0x0000000100007836 */ /* 0x000fe20000000000 */
[----:B------:R-:W-:Y:S01]  /*0380*/  IADD3 R4, P3, PT, R4, 0x400, RZ ;  /* 0x0000040004047810 */ /* 0x000fe20007f7e0ff */
[----:B------:R-:W-:-:S03]  /*0390*/  VIADD R8, R8, 0x100 ;  /* 0x0000010008087836 */ /* 0x000fc60000000000 */
[----:B------:R-:W-:Y:S01]  /*03a0*/  ISETP.NE.AND P2, PT, R0, RZ, PT ;  /* 0x000000ff0000720c */ /* 0x000fe20003f45270 */
[----:B------:R-:W-:Y:S01]  /*03b0*/  IMAD.X R5, RZ, RZ, R5, P3 ;  /* 0x000000ffff057224 */ /* 0x000fe200018e0605 */
[----:B--2--5:R-:W-:-:S04]  /*03c0*/  FSETP.GEU.AND P1, PT, R9, R2, PT ;  /* 0x000000020900720b */ /* 0x024fc80003f2e000 */
[----:B------:R-:W-:-:S07]  /*03d0*/  FSEL R9, R2, R9, !P1 ;  /* 0x0000000902097208 */ /* 0x000fce0004800000 */
[----:B------:R-:W-:Y:S05]  /*03e0*/  @P2 BRA `(.L_x_1050) ;  /* 0xfffffffc00d42947 */ /* 0x000fea000383ffff */
.L_x_1049:
[----:B------:R-:W-:Y:S05]  /*03f0*/  BSYNC.RECONVERGENT B2 ;  /* 0x0000000000027941 */ /* 0x000fea0003800200 */
.L_x_1048:
        /* <DEDUP_REMOVED lines=8> */
.L_x_1053:
[----:B------:R-:W-:-:S04]  /*0480*/  IADD3 R0, P1, PT, R8, UR4, RZ ;  /* 0x0000000408007c10 */ /* 0x000fc8000ff3e0ff */
[----:B------:R-:W-:Y:S02]  /*0490*/  LEA.HI.X.SX32 R3, R8, RZ, 0x1, P1 ;  /* 0x000000ff08037211 */ /* 0x000fe400008f0eff */
[----:B------:R-:W-:-:S04]  /*04a0*/  LEA R4, P1, R0, UR10, 0x2 ;  /* 0x0000000a00047c11 */ /* 0x000fc8000f8210ff */
[----:B------:R-:W-:-:S05]  /*04b0*/  LEA.HI.X R5, R0, UR6, R3, 0x2, P1 ;  /* 0x0000000600057c11 */ /* 0x000fca00088f1403 */
[----:B------:R-:W2:Y:S04]  /*04c0*/  LDG.E.CONSTANT R18, desc[UR14][R4.64] ;  /* 0x0000000e04127981 */ /* 0x000ea8000c1e9900 */
[----:B------:R-:W3:Y:S01]  /*04d0*/  LDG.E.CONSTANT R12, desc[UR14][R4.64+0x400] ;  /* 0x0004000e040c7981 */ /* 0x000ee2000c1e9900 */
[----:B------:R-:W-:-:S03]  /*04e0*/  VIADD R2, R8, 0x400 ;  /* 0x0000040008027836 */ /* 0x000fc60000000000 */
[----:B------:R-:W4:Y:S02]  /*04f0*/  LDG.E.CONSTANT R0, desc[UR14][R4.64+0x800] ;  /* 0x0008000e04007981 */ /* 0x000f24000c1e9900 */
[C---:B------:R-:W-:Y:S02]  /*0500*/  IADD3 R3, P1, PT, R2.reuse, UR4, RZ ;  /* 0x0000000402037c10 */ /* 0x040fe4000ff3e0ff */
[----:B------:R0:W4:Y:S02]  /*0510*/  LDG.E.CONSTANT R17, desc[UR14][R4.64+0xc00] ;  /* 0x000c000e04117981 */ /* 0x000124000c1e9900 */
[----:B------:R-:W-:Y:S02]  /*0520*/  LEA.HI.X.SX32 R2, R2, RZ, 0x1, P1 ;  /* 0x000000ff02027211 */ /* 0x000fe400008f0eff */
[----:B------:R-:W-:-:S04]  /*0530*/  LEA R10, P1, R3, UR10, 0x2 ;  /* 0x0000000a030a7c11 */ /* 0x000fc8000f8210ff */
[----:B------:R-:W-:-:S05]  /*0540*/  LEA.HI.X R11, R3, UR6, R2, 0x2, P1 ;  /* 0x00000006030b7c11 */ /* 0x000fca00088f1402 */
[----:B------:R-:W4:Y:S04]  /*0550*/  LDG.E.CONSTANT R16, desc[UR14][R10.64] ;  /* 0x0000000e0a107981 */ /* 0x000f28000c1e9900 */
[----:B------:R-:W4:Y:S01]  /*0560*/  LDG.E.CONSTANT R15, desc[UR14][R10.64+0x400] ;  /* 0x0004000e0a0f7981 */ /* 0x000f22000c1e9900 */
[----:B------:R-:W-:-:S03]  /*0570*/  VIADD R2, R8, 0x800 ;  /* 0x0000080008027836 */ /* 0x000fc60000000000 */
[----:B------:R-:W4:Y:S02]  /*0580*/  LDG.E.CONSTANT R14, desc[UR14][R10.64+0x800] ;  /* 0x0008000e0a0e7981 */ /* 0x000f24000c1e9900 */
[C---:B------:R-:W-:Y:S02]  /*0590*/  IADD3 R3, P1, PT, R2.reuse, UR4, RZ ;  /* 0x0000000402037c10 */ /* 0x040fe4000ff3e0ff */
[----:B------:R-:W4:Y:S02]  /*05a0*/  LDG.E.CONSTANT R22, desc[UR14][R10.64+0xc00] ;  /* 0x000c000e0a167981 */ /* 0x000f24000c1e9900 */
[----:B------:R-:W-:Y:S02]  /*05b0*/  LEA.HI.X.SX32 R20, R2, RZ, 0x1, P1 ;  /* 0x000000ff02147211 */ /* 0x000fe400008f0eff */
[----:B------:R-:W-:-:S04]  /*05c0*/  LEA R2, P1, R3, UR10, 0x2 ;  /* 0x0000000a03027c11 */ /* 0x000fc8000f8210ff */
[----:B------:R-:W-:-:S05]  /*05d0*/  LEA.HI.X R3, R3, UR6, R20, 0x2, P1 ;  /* 0x0000000603037c11 */ /* 0x000fca00088f1414 */
[----:B------:R-:W4:Y:S04]  /*05e0*/  LDG.E.CONSTANT R21, desc[UR14][R2.64] ;  /* 0x0000000e02157981 */ /* 0x000f28000c1e9900 */
[----:B------:R-:W4:Y:S01]  /*05f0*/  LDG.E.CONSTANT R20, desc[UR14][R2.64+0x400] ;  /* 0x0004000e02147981 */ /* 0x000f22000c1e9900 */
[----:B0-----:R-:W-:-:S03]  /*0600*/  VIADD R4, R8, 0xc00 ;  /* 0x00000c0008047836 */ /* 0x001fc60000000000 */
[----:B------:R-:W4:Y:S02]  /*0610*/  LDG.E.CONSTANT R19, desc[UR14][R2.64+0x800] ;  /* 0x0008000e02137981 */ /* 0x000f24000c1e9900 */
[C---:B------:R-:W-:Y:S02]  /*0620*/  IADD3 R5, P1, PT, R4.reuse, UR4, RZ ;  /* 0x0000000404057c10 */ /* 0x040fe4000ff3e0ff */
[----:B------:R-:W4:Y:S02]  /*0630*/  LDG.E.CONSTANT R24, desc[UR14][R2.64+0xc00] ;  /* 0x000c000e02187981 */ /* 0x000f24000c1e9900 */
[----:B------:R-:W-:Y:S02]  /*0640*/  LEA.HI.X.SX32 R26, R4, RZ, 0x1, P1 ;  /* 0x000000ff041a7211 */ /* 0x000fe400008f0eff */
[----:B------:R-:W-:-:S04]  /*0650*/  LEA R4, P1, R5, UR10, 0x2 ;  /* 0x0000000a05047c11 */ /* 0x000fc8000f8210ff */
[----:B------:R-:W-:-:S05]  /*0660*/  LEA.HI.X R5, R5, UR6, R26, 0x2, P1 ;  /* 0x0000000605057c11 */ /* 0x000fca00088f141a */
        /* <DEDUP_REMOVED lines=39> */
.L_x_1052:
[----:B------:R-:W-:Y:S05]  /*08e0*/  BSYNC.RECONVERGENT B2 ;  /* 0x0000000000027941 */ /* 0x000fea0003800200 */
.L_x_1051:
[----:B------:R-:W-:Y:S01]  /*08f0*/  IMAD.IADD R0, R7, 0x1, -R8 ;  /* 0x0000000107007824 */ /* 0x000fe200078e0a08 */
[----:B------:R-:W-:Y:S04]  /*0900*/  BSSY.RECONVERGENT B2, `(.L_x_1054) ;  /* 0x0000027000027945 */ /* 0x000fe80003800200 */
[----:B------:R-:W-:-:S13]  /*0910*/  ISETP.GT.AND P1, PT, R0, 0x400, PT ;  /* 0x000004000000780c */ /* 0x000fda0003f24270 */
[----:B------:R-:W-:Y:S05]  /*0920*/  @!P1 BRA `(.L_x_1055) ;  /* 0x0000000000909947 */ /* 0x000fea0003800000 */
[----:B------:R-:W0:Y:S01]  /*0930*/  LDCU UR5, c[0x0][0x384] ;  /* 0x00007080ff0577ac */ /* 0x000e220008000800 */
[----:B------:R-:W-:-:S04]  /*0940*/  IADD3 R3, P0, PT, R8, UR4, RZ ;  /* 0x0000000408037c10 */ /* 0x000fc8000ff1e0ff */
[----:B------:R-:W-:Y:S02]  /*0950*/  LEA.HI.X.SX32 R0, R8, RZ, 0x1, P0 ;  /* 0x000000ff08007211 */ /* 0x000fe400000f0eff */
[----:B------:R-:W-:-:S04]  /*0960*/  LEA R4, P0, R3, UR10, 0x2 ;  /* 0x0000000a03047c11 */ /* 0x000fc8000f8010ff */
[----:B0-----:R-:W-:-:S05]  /*0970*/  LEA.HI.X R5, R3, UR5, R0, 0x2, P0 ;  /* 0x0000000503057c11 */ /* 0x001fca00080f1400 */
[----:B------:R-:W2:Y:S04]  /*0980*/  LDG.E.CONSTANT R0, desc[UR14][R4.64] ;  /* 0x0000000e04007981 */ /* 0x000ea8000c1e9900 */
[----:B------:R-:W3:Y:S01]  /*0990*/  LDG.E.CONSTANT R11, desc[UR14][R4.64+0x400] ;  /* 0x0004000e040b7981 */ /* 0x000ee2000c1e9900 */
        /* <DEDUP_REMOVED lines=29> */
.L_x_1055:
[----:B------:R-:W-:Y:S05]  /*0b70*/  BSYNC.RECONVERGENT B2 ;  /* 0x0000000000027941 */ /* 0x000fea0003800200 */
.L_x_1054:
        /* <DEDUP_REMOVED lines=19> */
.L_x_1047:
[----:B------:R-:W-:Y:S05]  /*0cb0*/  BSYNC.RECONVERGENT B1 ;  /* 0x0000000000017941 */ /* 0x000fea0003800200 */
.L_x_1046:
[----:B------:R-:W-:-:S13]  /*0cc0*/  ISETP.GE.AND P0, PT, R7, 0x100, PT ;  /* 0x000001000700780c */ /* 0x000fda0003f06270 */
[----:B------:R-:W-:Y:S05]  /*0cd0*/  @!P0 BRA `(.L_x_1056) ;  /* 0x0000000000dc8947 */ /* 0x000fea0003800000 */
[----:B------:R-:W1:Y:S01]  /*0ce0*/  S2R R7, SR_LANEID ;  /* 0x0000000000077919 */ /* 0x000e620000000000 */
[----:B-----5:R-:W2:Y:S02]  /*0cf0*/  SHFL.DOWN PT, R0, R9, 0x1, 0x1f ;  /* 0x08201f0009007f89 */ /* 0x020ea400000e0000 */
[----:B--2---:R-:W-:Y:S02]  /*0d00*/  FSETP.GEU.AND P1, PT, R9, R0, PT ;  /* 0x000000000900720b */ /* 0x004fe40003f2e000 */
[C---:B-1----:R-:W-:Y:S02]  /*0d10*/  ISETP.GT.AND P0, PT, R7.reuse, 0x1e, PT ;  /* 0x0000001e0700780c */ /* 0x042fe40003f04270 */
        /* <DEDUP_REMOVED lines=51> */
.L_x_1056:
[----:B------:R-:W-:Y:S01]  /*1050*/  LOP3.LUT R0, R6, 0x3e0, RZ, 0xc0, !PT ;  /* 0x000003e006007812 */ /* 0x000fe200078ec0ff */
[----:B------:R-:W1:Y:S04]  /*1060*/  S2R R5, SR_LANEID ;  /* 0x0000000000057919 */ /* 0x000e680000000000 */
[----:B0-----:R-:W-:Y:S01]  /*1070*/  VIADD R2, R0, 0x20 ;  /* 0x0000002000027836 */ /* 0x001fe20000000000 */
[----:B------:R-:W-:-:S04]  /*1080*/  LOP3.LUT R0, RZ, R0, RZ, 0x33, !PT ;  /* 0x00000000ff007212 */ /* 0x000fc800078e33ff */
[----:B------:R-:W-:Y:S01]  /*1090*/  ISETP.GT.AND P0, PT, R2, R7, PT ;  /* 0x000000070200720c */ /* 0x000fe20003f04270 */
[----:B------:R-:W-:-:S05]  /*10a0*/  IMAD.IADD R0, R7, 0x1, R0 ;  /* 0x0000000107007824 */ /* 0x000fca00078e0200 */
[----:B------:R-:W-:-:S05]  /*10b0*/  SEL R0, R0, 0x1f, P0 ;  /* 0x0000001f00007807 */ /* 0x000fca0000000000 */
[----:B-----5:R-:W0:Y:S01]  /*10c0*/  SHFL.DOWN PT, R2, R9, 0x1, R0 ;  /* 0x0820000009027989 */ /* 0x020e2200000e0000 */
        /* <DEDUP_REMOVED lines=63> */
.L_x_1043:
        /* <DEDUP_REMOVED lines=28> */
[----:B------:R-:W-:Y:S02]  /*1680*/  FSETP.GEU.AND P3, PT, R16, R19, PT ;  /* 0x000000131000720b */ /* 0x000fe40003f6e000 */
[----:B------:R-:W-:Y:S02]  /*1690*/  FSEL R4, R7, R4, !P0 ;  /* 0x0000000407047208 */ /* 0x000fe40004000000 */
[----:B------:R-:W-:Y:S02]  /*16a0*/  ISETP.GE.U32.AND P0, PT, R23, UR5, PT ;  /* 0x0000000517007c0c */ /* 0x000fe4000bf06070 */
[----:B------:R-:W-:Y:S02]  /*16b0*/  FSEL R11, R11, R8, !P1 ;  /* 0x000000080b0b7208 */ /* 0x000fe40004800000 */
[----:B------:R-:W-:Y:S02]  /*16c0*/  FSEL R12, R15, R12, !P2 ;  /* 0x0000000c0f0c7208 */ /* 0x000fe40005000000 */
[----:B------:R-:W-:-:S02]  /*16d0*/  FSEL R19, R19, R16, !P3 ;  /* 0x0000001013137208 */ /* 0x000fc40005800000 */
[----:B------:R-:W-:Y:S02]  /*16e0*/  ISETP.GE.U32.AND.EX P0, PT, R22, UR6, PT, P0 ;  /* 0x0000000616007c0c */ /* 0x000fe4000bf06100 */
[----:B------:R-:W-:Y:S02]  /*16f0*/  FSETP.GEU.AND P1, PT, R4, R11, PT ;  /* 0x0000000b0400720b */ /* 0x000fe40003f2e000 */
[----:B------:R-:W-:Y:S02]  /*1700*/  FSETP.GEU.AND P2, PT, R12, R19, PT ;  /* 0x000000130c00720b */ /* 0x000fe40003f4e000 */
[----:B------:R-:W-:Y:S02]  /*1710*/  FSEL R4, R11, R4, !P1 ;  /* 0x000000040b047208 */ /* 0x000fe40004800000 */
[----:B------:R-:W-:-:S04]  /*1720*/  FSEL R19, R19, R12, !P2 ;  /* 0x0000000c13137208 */ /* 0x000fc80005000000 */
[----:B------:R-:W-:-:S04]  /*1730*/  FSETP.GEU.AND P1, PT, R4, R19, PT ;  /* 0x000000130400720b */ /* 0x000fc80003f2e000 */
[----:B------:R-:W-:Y:S01]  /*1740*/  FSEL R21, R19, R4, !P1 ;  /* 0x0000000413157208 */ /* 0x000fe20004800000 */
[----:B------:R-:W-:Y:S08]  /*1750*/  @!P0 BRA `(.L_x_1058) ;  /* 0x0000000c00a88947 */ /* 0x000ff00003800000 */
        /* <DEDUP_REMOVED lines=10> */
[C---:B------:R-:W-:Y:S01]  /*1800*/  LEA R20, P2, R2.reuse, UR10, 0x2 ;  /* 0x0000000a02147c11 */ /* 0x040fe2000f8410ff */
        /* <DEDUP_REMOVED lines=8> */
.L_x_1060:
[----:B------:R-:W2:Y:S02]  /*1890*/  S2R R0, SR_TID.X ;  /* 0x0000000000007919 */ /* 0x000ea40000002100 */
[----:B--2---:R-:W-:-:S05]  /*18a0*/  IMAD.SHL.U32 R0, R0, 0x4, RZ ;  /* 0x0000000400007824 */ /* 0x004fca00078e00ff */
        /* <DEDUP_REMOVED lines=8> */
[----:B0-----:R-:W-:Y:S01]  /*1930*/  IMAD.MOV.U32 R0, RZ, RZ, R2 ;  /* 0x000000ffff007224 */ /* 0x001fe200078e0002 */
[----:B------:R-:W-:-:S02]  /*1940*/  USHF.R.S32.HI UR12, URZ, 0x1f, UR5 ;  /* 0x0000001fff0c7899 */ /* 0x000fc40008011405 */
[----:B------:R-:W-:Y:S02]  /*1950*/  UIADD3 UR8, UP0, UPT, UR5, UR8, URZ ;  /* 0x0000000805087290 */ /* 0x000fe4000ff1e0ff */
[----:B------:R-:W-:Y:S02]  /*1960*/  USHF.L.U64.HI UR13, UR5, 0x2, UR12 ;  /* 0x00000002050d7899 */ /* 0x000fe4000801020c */
[----:B------:R-:W-:Y:S01]  /*1970*/  UIADD3.X UR9, UPT, UPT, UR12, UR9, URZ, UP0, !UPT ;  /* 0x000000090c097290 */ /* 0x000fe200087fe4ff */
[----:B--2---:R-:W-:Y:S02]  /*1980*/  FSETP.GEU.AND P0, PT, R21, R8, PT ;  /* 0x000000081500720b */ /* 0x004fe40003f0e000 */
[----:B------:R-:W-:Y:S02]  /*1990*/  FSETP.GEU.AND P1, PT, R9, R10, PT ;  /* 0x0000000a0900720b */ /* 0x000fe40003f2e000 */
[----:B---3--:R-:W-:Y:S02]  /*19a0*/  FSETP.GEU.AND P2, PT, R11, R12, PT ;  /* 0x0000000c0b00720b */ /* 0x008fe40003f4e000 */
[----:B------:R-:W-:-:S02]  /*19b0*/  FSETP.GEU.AND P3, PT, R13, R14, PT ;  /* 0x0000000e0d00720b */ /* 0x000fc40003f6e000 */
[----:B------:R-:W-:Y:S02]  /*19c0*/  FSEL R21, R8, R21, !P0 ;  /* 0x0000001508157208 */ /* 0x000fe40004000000 */
[----:B------:R-:W-:Y:S01]  /*19d0*/  FSEL R8, R10, R9, !P1 ;  /* 0x000000090a087208 */ /* 0x000fe20004800000 */
[----:B------:R-:W-:Y:S01]  /*19e0*/  IMAD.U32 R9, RZ, RZ, UR5 ;  /* 0x00000005ff097e24 */ /* 0x000fe2000f8e00ff */
[----:B------:R-:W-:Y:S02]  /*19f0*/  FSEL R10, R12, R11, !P2 ;  /* 0x0000000b0c0a7208 */ /* 0x000fe40005000000 */
[----:B------:R-:W-:Y:S02]  /*1a00*/  FSEL R13, R14, R13, !P3 ;  /* 0x0000000d0e0d7208 */ /* 0x000fe40005800000 */
[----:B----4-:R-:W-:Y:S02]  /*1a10*/  FSETP.GEU.AND P1, PT, R17, R18, PT ;  /* 0x000000121100720b */ /* 0x010fe40003f2e000 */
[----:B------:R-:W-:-:S02]  /*1a20*/  FSETP.GEU.AND P0, PT, R15, R16, PT ;  /* 0x000000100f00720b */ /* 0x000fc40003f0e000 */
[----:B-----5:R-:W-:Y:S02]  /*1a30*/  FSETP.GEU.AND P2, PT, R19, R4, PT ;  /* 0x000000041300720b */ /* 0x020fe40003f4e000 */
[----:B------:R-:W-:Y:S02]  /*1a40*/  FSETP.GEU.AND P3, PT, R5, R6, PT ;  /* 0x000000060500720b */ /* 0x000fe40003f6e000 */
[----:B------:R-:W-:Y:S02]  /*1a50*/  FSEL R17, R18, R17, !P1 ;  /* 0x0000001112117208 */ /* 0x000fe40004800000 */
[----:B------:R-:W-:Y:S02]  /*1a60*/  FSEL R14, R16, R15, !P0 ;  /* 0x0000000f100e7208 */ /* 0x000fe40004000000 */
[----:B------:R-:W-:Y:S02]  /*1a70*/  FSEL R18, R4, R19, !P2 ;  /* 0x0000001304127208 */ /* 0x000fe40005000000 */
[----:B------:R-:W-:-:S02]  /*1a80*/  FSEL R5, R6, R5, !P3 ;  /* 0x0000000506057208 */ /* 0x000fc40005800000 */
[----:B------:R-:W-:Y:S02]  /*1a90*/  FSETP.GEU.AND P2, PT, R14, R17, PT ;  /* 0x000000110e00720b */ /* 0x000fe40003f4e000 */
[----:B------:R-:W-:Y:S02]  /*1aa0*/  FSETP.GEU.AND P3, PT, R18, R5, PT ;  /* 0x000000051200720b */ /* 0x000fe40003f6e000 */
[----:B------:R-:W-:Y:S02]  /*1ab0*/  FSETP.GEU.AND P1, PT, R10, R13, PT ;  /* 0x0000000d0a00720b */ /* 0x000fe40003f2e000 */
[----:B------:R-:W-:Y:S02]  /*1ac0*/  FSETP.GEU.AND P0, PT, R21, R8, PT ;  /* 0x000000081500720b */ /* 0x000fe40003f0e000 */
[----:B------:R-:W-:Y:S02]  /*1ad0*/  FSEL R14, R17, R14, !P2 ;  /* 0x0000000e110e7208 */ /* 0x000fe40005000000 */
[----:B------:R-:W-:-:S02]  /*1ae0*/  FSEL R5, R5, R18, !P3 ;  /* 0x0000001205057208 */ /* 0x000fc40005800000 */
[----:B------:R-:W-:Y:S02]  /*1af0*/  FSEL R13, R13, R10, !P1 ;  /* 0x0000000a0d0d7208 */ /* 0x000fe40004800000 */
[----:B------:R-:W-:Y:S02]  /*1b00*/  FSEL R8, R8, R21, !P0 ;  /* 0x0000001508087208 */ /* 0x000fe40004000000 */
[----:B------:R-:W-:Y:S02]  /*1b10*/  FSETP.GEU.AND P1, PT, R14, R5, PT ;  /* 0x000000050e00720b */ /* 0x000fe40003f2e000 */
[----:B------:R-:W-:Y:S02]  /*1b20*/  FSETP.GEU.AND P0, PT, R8, R13, PT ;  /* 0x0000000d0800720b */ /* 0x000fe40003f0e000 */
[----:B------:R-:W-:Y:S02]  /*1b30*/  FSEL R5, R5, R14, !P1 ;  /* 0x0000000e05057208 */ /* 0x000fe40004800000 */
[----:B------:R-:W-:-:S02]  /*1b40*/  IADD3 R4, P1, PT, R0, -UR7, RZ ;  /* 0x8000000700047c10 */ /* 0x000fc4000ff3e0ff */
[----:B------:R-:W-:Y:S02]  /*1b50*/  FSEL R8, R13, R8, !P0 ;  /* 0x000000080d087208 */ /* 0x000fe40004000000 */
[----:B------:R-:W-:Y:S02]  /*1b60*/  ISETP.GE.U32.AND P0, PT, R4, UR5, PT ;  /* 0x0000000504007c0c */ /* 0x000fe4000bf06070 */
[----:B------:R-:W-:Y:S02]  /*1b70*/  IADD3.X R4, PT, PT, R3, ~UR6, RZ, P1, !PT ;  /* 0x8000000603047c10 */ /* 0x000fe40008ffe4ff */
[----:B------:R-:W-:Y:S02]  /*1b80*/  FSETP.GEU.AND P2, PT, R8, R5, PT ;  /* 0x000000050800720b */ /* 0x000fe40003f4e000 */
[----:B------:R-:W-:Y:S02]  /*1b90*/  ISETP.GE.U32.AND.EX P0, PT, R4, UR12, PT, P0 ;  /* 0x0000000c04007c0c */ /* 0x000fe4000bf06100 */
[----:B------:R-:W-:-:S02]  /*1ba0*/  FSEL R5, R5, R8, !P2 ;  /* 0x0000000805057208 */ /* 0x000fc40005000000 */
[----:B------:R-:W-:Y:S02]  /*1bb0*/  LEA R20, P1, R9, R20, 0x2 ;  /* 0x0000001409147211 */ /* 0x000fe400078210ff */
[----:B------:R-:W-:Y:S02]  /*1bc0*/  FSETP.GEU.AND P2, PT, R5, R7, PT ;  /* 0x000000070500720b */ /* 0x000fe40003f4e000 */
[----:B------:R-:W-:Y:S02]  /*1bd0*/  IADD3.X R23, PT, PT, R23, UR13, RZ, P1, !PT ;  /* 0x0000000d17177c10 */ /* 0x000fe40008ffe4ff */
[----:B------:R-:W-:-:S03]  /*1be0*/  FSEL R21, R7, R5, !P2 ;  /* 0x0000000507157208 */ /* 0x000fc60005000000 */
        /* <DEDUP_REMOVED lines=8> */
.L_x_1059:
        /* <DEDUP_REMOVED lines=17> */
[----:B------:R-:W-:Y:S02]  /*1d80*/  ISETP.NE.AND P1, PT, R2, 0x300, PT ;  /* 0x000003000200780c */ /* 0x000fe40003f25270 */
[----:B------:R-:W-:Y:S01]  /*1d90*/  LEA.HI R3, R3, 0x1, RZ, 0x18 ;  /* 0x0000000103037811 */ /* 0x000fe200078fc0ff */
[----:B0-----:R-:W-:-:S04]  /*1da0*/  IMAD R5, R5, UR4, RZ ;  /* 0x0000000405057c24 */ /* 0x001fc8000f8e02ff */
[----:B------:R-:W-:Y:S02]  /*1db0*/  IMAD R0, R5, -0x1000, R0 ;  /* 0xfffff00005007824 */ /* 0x000fe400078e0200 */
[----:B------:R-:W-:-:S03]  /*1dc0*/  IMAD.MOV.U32 R5, RZ, RZ, R7 ;  /* 0x000000ffff057224 */ /* 0x000fc600078e0007 */
[----:B------:R-:W-:Y:S01]  /*1dd0*/  ISETP.GE.U32.AND P0, PT, R0, 0x300, PT ;  /* 0x000003000000780c */ /* 0x000fe20003f06070 */
[----:B------:R-:W-:-:S12]  /*1de0*/  @!P1 BRA `(.L_x_1063) ;  /* 0x0000000000389947 */ /* 0x000fd80003800000 */
[----:B------:R-:W-:Y:S01]  /*1df0*/  LOP3.LUT R3, R3, 0x3, RZ, 0xc0, !PT ;  /* 0x0000000303037812 */ /* 0x000fe200078ec0ff */
[----:B------:R-:W-:-:S04]  /*1e00*/  IMAD.MOV.U32 R5, RZ, RZ, R7 ;  /* 0x000000ffff057224 */ /* 0x000fc800078e0007 */
[----:B------:R-:W-:-:S07]  /*1e10*/  IMAD.MOV R0, RZ, RZ, -R3 ;  /* 0x000000ffff007224 */ /* 0x000fce00078e0a03 */
.L_x_1064:
        /* <DEDUP_REMOVED lines=8> */
[----:B--2---:R-:W-:-:S04]  /*1ea0*/  FSETP.GEU.AND P1, PT, R21, R2, PT ;  /* 0x000000021500720b */ /* 0x004fc80003f2e000 */
[----:B------:R-:W-:-:S07]  /*1eb0*/  FSEL R21, R2, R21, !P1 ;  /* 0x0000001502157208 */ /* 0x000fce0004800000 */
[----:B------:R-:W-:Y:S05]  /*1ec0*/  @P2 BRA `(.L_x_1064) ;  /* 0xfffffffc00d42947 */ /* 0x000fea000383ffff */
.L_x_1063:
[----:B------:R-:W-:Y:S05]  /*1ed0*/  BSYNC.RECONVERGENT B2 ;  /* 0x0000000000027941 */ /* 0x000fea0003800200 */
.L_x_1062:
        /* <DEDUP_REMOVED lines=12> */
.L_x_1067:
[----:B------:R-:W2:Y:S04]  /*1fa0*/  LDG.E.CONSTANT R14, desc[UR14][R2.64] ;  /* 0x0000000e020e7981 */ /* 0x000ea8000c1e9900 */
[----:B------:R-:W3:Y:S04]  /*1fb0*/  LDG.E.CONSTANT R15, desc[UR14][R2.64+0x400] ;  /* 0x0004000e020f7981 */ /* 0x000ee8000c1e9900 */
        /* <DEDUP_REMOVED lines=16> */
[----:B0-----:R-:W-:-:S05]  /*20c0*/  IADD3 R2, P3, PT, R2, 0x4000, RZ ;  /* 0x0000400002027810 */ /* 0x001fca0007f7e0ff */
[----:B------:R-:W-:Y:S01]  /*20d0*/  IMAD.X R3, RZ, RZ, R3, P3 ;  /* 0x000000ffff037224 */ /* 0x000fe200018e0603 */
[----:B--2---:R-:W-:-:S04]  /*20e0*/  FSETP.GEU.AND P1, PT, R21, R14, PT ;  /* 0x0000000e1500720b */ /* 0x004fc80003f2e000 */
        /* <DEDUP_REMOVED lines=32> */
.L_x_1066:
[----:B------:R-:W-:Y:S05]  /*22f0*/  BSYNC.RECONVERGENT B2 ;  /* 0x0000000000027941 */ /* 0x000fea0003800200 */
.L_x_1065:
[----:B------:R-:W-:Y:S01]  /*2300*/  IMAD.IADD R0, R4, 0x1, -R5 ;  /* 0x0000000104007824 */ /* 0x000fe200078e0a05 */
[----:B------:R-:W-:Y:S04]  /*2310*/  BSSY.RECONVERGENT B2, `(.L_x_1068) ;  /* 0x000001f000027945 */ /* 0x000fe80003800200 */
[----:B------:R-:W-:-:S13]  /*2320*/  ISETP.GT.AND P1, PT, R0, 0x400, PT ;  /* 0x000004000000780c */ /* 0x000fda0003f24270 */
[----:B------:R-:W-:Y:S05]  /*2330*/  @!P1 BRA `(.L_x_1069) ;  /* 0x0000000000709947 */ /* 0x000fea0003800000 */
[----:B------:R-:W2:Y:S04]  /*2340*/  LDG.E.CONSTANT R0, desc[UR14][R2.64] ;  /* 0x0000000e02007981 */ /* 0x000ea8000c1e9900 */
[----:B------:R-:W3:Y:S04]  /*2350*/  LDG.E.CONSTANT R7, desc[UR14][R2.64+0x400] ;  /* 0x0004000e02077981 */ /* 0x000ee8000c1e9900 */
[----:B------:R-:W4:Y:S04]  /*2360*/  LDG.E.CONSTANT R9, desc[UR14][R2.64+0x800] ;  /* 0x0008000e02097981 */ /* 0x000f28000c1e9900 */
[----:B------:R-:W5:Y:S04]  /*2370*/  LDG.E.CONSTANT R11, desc[UR14][R2.64+0xc00] ;  /* 0x000c000e020b7981 */ /* 0x000f68000c1e9900 */
[----:B------:R-:W5:Y:S04]  /*2380*/  LDG.E.CONSTANT R13, desc[UR14][R2.64+0x1000] ;  /* 0x0010000e020d7981 */ /* 0x000f68000c1e9900 */
[----:B------:R-:W5:Y:S04]  /*2390*/  LDG.E.CONSTANT R15, desc[UR14][R2.64+0x1400] ;  /* 0x0014000e020f7981 */ /* 0x000f68000c1e9900 */
[----:B------:R-:W5:Y:S04]  /*23a0*/  LDG.E.CONSTANT R17, desc[UR14][R2.64+0x1800] ;  /* 0x0018000e02117981 */ /* 0x000f68000c1e9900 */
[----:B------:R0:W5:Y:S01]  /*23b0*/  LDG.E.CONSTANT R19, desc[UR14][R2.64+0x1c00] ;  /* 0x001c000e02137981 */ /* 0x000162000c1e9900 */
[----:B------:R-:W-:Y:S01]  /*23c0*/  VIADD R5, R5, 0x800 ;  /* 0x0000080005057836 */ /* 0x000fe20000000000 */
        /* <DEDUP_REMOVED lines=19> */
.L_x_1069:
[----:B------:R-:W-:Y:S05]  /*2500*/  BSYNC.RECONVERGENT B2 ;  /* 0x0000000000027941 */ /* 0x000fea0003800200 */
.L_x_1068:
[----:B------:R-:W-:-:S13]  /*2510*/  ISETP.LT.OR P0, PT, R5, R4, P0 ;  /* 0x000000040500720c */ /* 0x000fda0000701670 */
[----:B------:R-:W-:Y:S05]  /*2520*/  @!P0 BRA `(.L_x_1061) ;  /* 0x0000000000308947 */ /* 0x000fea0003800000 */
[----:B------:R-:W2:Y:S04]  /*2530*/  LDG.E.CONSTANT R0, desc[UR14][R2.64] ;  /* 0x0000000e02007981 */ /* 0x000ea8000c1e9900 */
[----:B------:R-:W3:Y:S04]  /*2540*/  LDG.E.CONSTANT R5, desc[UR14][R2.64+0x400] ;  /* 0x0004000e02057981 */ /* 0x000ee8000c1e9900 */
[----:B------:R-:W4:Y:S04]  /*2550*/  LDG.E.CONSTANT R7, desc[UR14][R2.64+0x800] ;  /* 0x0008000e02077981 */ /* 0x000f28000c1e9900 */
[----:B------:R-:W5:Y:S01]  /*2560*/  LDG.E.CONSTANT R9, desc[UR14][R2.64+0xc00] ;  /* 0x000c000e02097981 */ /* 0x000f62000c1e9900 */
[----:B--2---:R-:W-:-:S04]  /*2570*/  FSETP.GEU.AND P0, PT, R21, R0, PT ;  /* 0x000000001500720b */ /* 0x004fc80003f0e000 */
[----:B------:R-:W-:-:S04]  /*2580*/  FSEL R0, R0, R21, !P0 ;  /* 0x0000001500007208 */ /* 0x000fc80004000000 */
[----:B---3--:R-:W-:-:S04]  /*2590*/  FSETP.GEU.AND P0, PT, R0, R5, PT ;  /* 0x000000050000720b */ /* 0x008fc80003f0e000 */
[----:B------:R-:W-:-:S04]  /*25a0*/  FSEL R0, R5, R0, !P0 ;  /* 0x0000000005007208 */ /* 0x000fc80004000000 */
[----:B----4-:R-:W-:-:S04]  /*25b0*/  FSETP.GEU.AND P0, PT, R0, R7, PT ;  /* 0x000000070000720b */ /* 0x010fc80003f0e000 */
[----:B------:R-:W-:-:S04]  /*25c0*/  FSEL R0, R7, R0, !P0 ;  /* 0x0000000007007208 */ /* 0x000fc80004000000 */
[----:B-----5:R-:W-:-:S04]  /*25d0*/  FSETP.GEU.AND P0, PT, R0, R9, PT ;  /* 0x000000090000720b */ /* 0x020fc80003f0e000 */
[----:B------:R-:W-:-:S09]  /*25e0*/  FSEL R21, R9, R0, !P0 ;  /* 0x0000000009157208 */ /* 0x000fd20004000000 */
.L_x_1061:
[----:B------:R-:W-:Y:S05]  /*25f0*/  BSYNC.RECONVERGENT B1 ;  /* 0x0000000000017941 */ /* 0x000fea0003800200 */
.L_x_1058:
[----:B------:R-:W0:Y:S01]  /*2600*/  S2R R6, SR_LANEID ;  /* 0x0000000000067919 */ /* 0x000e220000000000 */
[----:B------:R-:W1:Y:S01]  /*2610*/  SHFL.DOWN PT, R0, R21, 0x1, 0x1f ;  /* 0x08201f0015007f89 */ /* 0x000e6200000e0000 */
[----:B------:R-:W2:Y:S01]  /*2620*/  S2R R5, SR_TID.X ;  /* 0x0000000000057919 */ /* 0x000ea20000002100 */
[----:B-1----:R-:W-:Y:S02]  /*2630*/  FSETP.GEU.AND P0, PT, R21, R0, PT ;  /* 0x000000001500720b */ /* 0x002fe40003f0e000 */
[C---:B0-----:R-:W-:Y:S02]  /*2640*/  ISETP.GT.AND P1, PT, R6.reuse, 0x1e, PT ;  /* 0x0000001e0600780c */ /* 0x041fe40003f24270 */
[----:B------:R-:W-:-:S11]  /*2650*/  ISETP.NE.AND P2, PT, R6, RZ, PT ;  /* 0x000000ff0600720c */ /* 0x000fd60003f45270 */
[----:B------:R-:W-:Y:S02]  /*2660*/  @!P1 FSEL R21, R0, R21, !P0 ;  /* 0x0000001500159208 */ /* 0x000fe40004000000 */
[----:B------:R-:W-:Y:S01]  /*2670*/  ISETP.GT.AND P1, PT, R6, 0x1d, PT ;  /* 0x0000001d0600780c */ /* 0x000fe20003f24270 */
[----:B------:R-:W0:Y:S01]  /*2680*/  @!P2 S2R R4, SR_CgaCtaId ;  /* 0x000000000004a919 */ /* 0x000e220000008800 */
[----:B------:R-:W-:Y:S02]  /*2690*/  @!P2 MOV R3, 0x400 ;  /* 0x000004000003a802 */ /* 0x000fe40000000f00 */
[----:B--2---:R-:W-:Y:S01]  /*26a0*/  @!P2 SHF.R.U32.HI R2, RZ, 0x3, R5 ;  /* 0x00000003ff02a819 */ /* 0x004fe20000011605 */
        /* <DEDUP_REMOVED lines=44> */
.L_x_1042:
[----:B------:R-:W0:Y:S01]  /*2970*/  LDCU.64 UR12, c[0x0][0x3b8] ;  /* 0x00007700ff0c77ac */ /* 0x000e220008000a00 */
[----:B------:R-:W-:-:S04]  /*2980*/  USHF.L.U32 UR6, UR17, 0xc, URZ ;  /* 0x0000000c11067899 */ /* 0x000fc800080006ff */
[----:B0-----:R-:W-:-:S04]  /*2990*/  UIADD3 UR4, UP0, UPT, -UR6, UR12, URZ ;  /* 0x0000000c06047290 */ /* 0x001fc8000ff1e1ff */
[----:B------:R-:W-:Y:S02]  /*29a0*/  UIADD3.X UR8, UPT, UPT, UR13, -0x1, URZ, UP0, !UPT ;  /* 0xffffffff0d087890 */ /* 0x000fe400087fe4ff */
[----:B------:R-:W-:-:S04]  /*29b0*/  UISETP.GT.U32.AND UP0, UPT, UR4, 0xfff, UPT ;  /* 0x00000fff0400788c */ /* 0x000fc8000bf04070 */
[----:B------:R-:W-:-:S09]  /*29c0*/  UISETP.GT.U32.AND.EX UP0, UPT, UR8, URZ, UPT, UP0 ;  /* 0x000000ff0800728c */ /* 0x000fd2000bf04100 */
[----:B------:R-:W-:Y:S05]  /*29d0*/  BRA.U UP0, `(.L_x_1070) ;  /* 0x0000001500087547 */ /* 0x000fea000b800000 */
[----:B------:R-:W0:Y:S01]  /*29e0*/  S2R R0, SR_TID.X ;  /* 0x0000000000007919 */ /* 0x000e220000002100 */
[----:B------:R-:W-:Y:S01]  /*29f0*/  UIADD3 UR7, UPT, UPT, -UR6, UR12, URZ ;  /* 0x0000000c06077290 */ /* 0x000fe2000fffe1ff */
[----:B------:R-:W-:Y:S01]  /*2a00*/  BSSY.RECONVERGENT B1, `(.L_x_1071) ;  /* 0x000000b000017945 */ /* 0x000fe20003800200 */
[----:B------:R-:W1:Y:S01]  /*2a10*/  LDCU UR5, c[0x0][0x384] ;  /* 0x00007080ff0577ac */ /* 0x000e620008000800 */
[----:B------:R-:W-:-:S03]  /*2a20*/  IMAD.MOV.U32 R6, RZ, RZ, RZ ;  /* 0x000000ffff067224 */ /* 0x000fc600078e00ff */
[----:B0-----:R-:W-:Y:S01]  /*2a30*/  ISETP.GE.AND P0, PT, R0, UR7, PT ;  /* 0x0000000700007c0c */ /* 0x001fe2000bf06270 */
[----:B------:R-:W-:-:S12]  /*2a40*/  IMAD.MOV.U32 R7, RZ, RZ, R0 ;  /* 0x000000ffff077224 */ /* 0x000fd800078e0000 */
[----:B-1----:R-:W-:Y:S05]  /*2a50*/  @P0 BRA `(.L_x_1072) ;  /* 0x0000000000140947 */ /* 0x002fea0003800000 */
[----:B------:R-:W0:Y:S01]  /*2a60*/  LDC.64 R2, c[0x0][0x380] ;  /* 0x0000e000ff027b82 */ /* 0x000e220000000a00 */
[----:B------:R-:W-:-:S04]  /*2a70*/  VIADD R5, R0, UR6 ;  /* 0x0000000600057c36 */ /* 0x000fc80008000000 */
[----:B0-----:R-:W-:-:S05]  /*2a80*/  IMAD.WIDE.U32 R2, R5, 0x4, R2 ;  /* 0x0000000405027825 */ /* 0x001fca00078e0002 */
[----:B------:R0:W5:Y:S01]  /*2a90*/  LDG.E.CONSTANT R6, desc[UR14][R2.64] ;  /* 0x0000000e02067981 */ /* 0x000162000c1e9900 */
[----:B------:R-:W-:-:S07]  /*2aa0*/  VIADD R7, R0, 0x100 ;  /* 0x0000010000077836 */ /* 0x000fce0000000000 */
.L_x_1072:
[----:B------:R-:W-:Y:S05]  /*2ab0*/  BSYNC.RECONVERGENT B1 ;  /* 0x0000000000017941 */ /* 0x000fea0003800200 */
.L_x_1071:
[----:B------:R-:W-:Y:S01]  /*2ac0*/  ISETP.GE.AND P0, PT, R7, UR7, PT ;  /* 0x0000000707007c0c */ /* 0x000fe2000bf06270 */
[----:B------:R-:W-:-:S12]  /*2ad0*/  BSSY.RECONVERGENT B1, `(.L_x_1073) ;  /* 0x00000aa000017945 */ /* 0x000fd80003800200 */
[----:B------:R-:W-:Y:S05]  /*2ae0*/  @P0 BRA `(.L_x_1074) ;  /* 0x0000000800a00947 */ /* 0x000fea0003800000 */
[----:B0-----:R-:W-:Y:S01]  /*2af0*/  LOP3.LUT R2, RZ, R7, RZ, 0x33, !PT ;  /* 0x00000007ff027212 */ /* 0x001fe200078e33ff */
[----:B------:R-:W-:Y:S04]  /*2b00*/  BSSY.RECONVERGENT B2, `(.L_x_1075) ;  /* 0x000001a000027945 */ /* 0x000fe80003800200 */
[----:B------:R-:W-:-:S04]  /*2b10*/  VIADD R2, R2, UR12 ;  /* 0x0000000c02027c36 */ /* 0x000fc80008000000 */
        /* <DEDUP_REMOVED lines=13> */
.L_x_1077:
        /* <DEDUP_REMOVED lines=11> */
.L_x_1076:
[----:B------:R-:W-:Y:S05]  /*2ca0*/  BSYNC.RECONVERGENT B2 ;  /* 0x0000000000027941 */ /* 0x000fea0003800200 */
.L_x_1075:
[----:B------:R-:W-:Y:S05]  /*2cb0*/  @!P0 BRA `(.L_x_1074) ;  /* 0x00000008002c8947 */ /* 0x000fea0003800000 */
[----:B------:R-:W-:Y:S01]  /*2cc0*/  IADD3 R2, PT, PT, -R7, UR7, RZ ;  /* 0x0000000707027c10 */ /* 0x000fe2000fffe1ff */
[----:B------:R-:W-:Y:S01]  /*2cd0*/  BSSY.RECONVERGENT B2, `(.L_x_1078) ;  /* 0x000004d000027945 */ /* 0x000fe20003800200 */
[----:B------:R-:W-:Y:S02]  /*2ce0*/  PLOP3.LUT P0, PT, PT, PT, PT, 0x80, 0x8 ;  /* 0x000000000008781c */ /* 0x000fe40003f0f070 */
[----:B------:R-:W-:-:S13]  /*2cf0*/  ISETP.GT.AND P1, PT, R2, 0xc00, PT ;  /* 0x00000c000200780c */ /* 0x000fda0003f24270 */
[----:B------:R-:W-:Y:S05]  /*2d00*/  @!P1 BRA `(.L_x_1079) ;  /* 0x0000000400249947 */ /* 0x000fea0003800000 */
[----:B------:R-:W-:Y:S01]  /*2d10*/  IMAD.U32 R8, RZ, RZ, UR7 ;  /* 0x00000007ff087e24 */ /* 0x000fe2000f8e00ff */
[----:B------:R-:W-:-:S03]  /*2d20*/  PLOP3.LUT P0, PT, PT, PT, PT, 0x8, 0x80 ;  /* 0x000000000080781c */ /* 0x000fc60003f0e170 */
[----:B------:R-:W-:-:S10]  /*2d30*/  VIADD R8, R8, 0xfffff400 ;  /* 0xfffff40008087836 */ /* 0x000fd40000000000 */
.L_x_1080:
        /* <DEDUP_REMOVED lines=70> */
.L_x_1079:
[----:B------:R-:W-:Y:S05]  /*31a0*/  BSYNC.RECONVERGENT B2 ;  /* 0x0000000000027941 */ /* 0x000fea0003800200 */
.L_x_1078:
[----:B------:R-:W-:Y:S01]  /*31b0*/  IADD3 R2, PT, PT, -R7, UR7, RZ ;  /* 0x0000000707027c10 */ /* 0x000fe2000fffe1ff */
[----:B------:R-:W-:Y:S03]  /*31c0*/  BSSY.RECONVERGENT B2, `(.L_x_1081) ;  /* 0x0000027000027945 */ /* 0x000fe60003800200 */
        /* <DEDUP_REMOVED lines=38> */
.L_x_1082:
[----:B------:R-:W-:Y:S05]  /*3430*/  BSYNC.RECONVERGENT B2 ;  /* 0x0000000000027941 */ /* 0x000fea0003800200 */
.L_x_1081:
[----:B------:R-:W-:-:S13]  /*3440*/  ISETP.LT.OR P0, PT, R7, UR7, P0 ;  /* 0x0000000707007c0c */ /* 0x000fda0008701670 */
        /* <DEDUP_REMOVED lines=18> */
.L_x_1074:
[----:B------:R-:W-:Y:S05]  /*3570*/  BSYNC.RECONVERGENT B1 ;  /* 0x0000000000017941 */ /* 0x000fea0003800200 */
.L_x_1073:
[----:B------:R-:W-:Y:S01]  /*3580*/  UISETP.GE.AND UP0, UPT, UR7, 0x100, UPT ;  /* 0x000001000700788c */ /* 0x000fe2000bf06270 */
[----:B-----5:R-:W-:-:S08]  /*3590*/  IMAD.MOV.U32 R5, RZ, RZ, R6 ;  /* 0x000000ffff057224 */ /* 0x020fd000078e0006 */
[----:B------:R-:W-:Y:S05]  /*35a0*/  BRA.U !UP0, `(.L_x_1083) ;  /* 0x0000000108dc7547 */ /* 0x000fea000b800000 */
[----:B------:R-:W1:Y:S01]  /*35b0*/  S2R R7, SR_LANEID ;  /* 0x0000000000077919 */ /* 0x000e620000000000 */
[----:B0-----:R-:W0:Y:S02]  /*35c0*/  SHFL.DOWN PT, R2, R5, 0x1, 0x1f ;  /* 0x08201f0005027f89 */ /* 0x001e2400000e0000 */
[----:B0-----:R-:W-:Y:S02]  /*35d0*/  FSETP.GEU.AND P0, PT, R5, R2, PT ;  /* 0x000000020500720b */ /* 0x001fe40003f0e000 */
[C---:B-1----:R-:W-:Y:S02]  /*35e0*/  ISETP.GT.AND P1, PT, R7.reuse, 0x1e, PT ;  /* 0x0000001e0700780c */ /* 0x042fe40003f24270 */
[----:B------:R-:W-:Y:S02]  /*35f0*/  FSEL R2, R2, R5, !P0 ;  /* 0x0000000502027208 */ /* 0x000fe40004000000 */
[----:B------:R-:W-:Y:S02]  /*3600*/  ISETP.NE.AND P2, PT, R7, RZ, PT ;  /* 0x000000ff0700720c */ /* 0x000fe40003f45270 */
[----:B------:R-:W-:-:S02]  /*3610*/  FSEL R2, R5, R2, P1 ;  /* 0x0000000205027208 */ /* 0x000fc40000800000 */
[----:B------:R-:W-:-:S03]  /*3620*/  ISETP.GT.AND P1, PT, R7, 0x1d, PT ;  /* 0x0000001d0700780c */ /* 0x000fc60003f24270 */
[----:B------:R-:W0:Y:S06]  /*3630*/  SHFL.DOWN PT, R3, R2, 0x2, 0x1f ;  /* 0x08401f0002037f89 */ /* 0x000e2c00000e0000 */
        /* <DEDUP_REMOVED lines=46> */
.L_x_1083:
[----:B0-----:R-:W-:Y:S01]  /*3920*/  LOP3.LUT R2, R0, 0x3e0, RZ, 0xc0, !PT ;  /* 0x000003e000027812 */ /* 0x001fe200078ec0ff */
[----:B------:R-:W0:Y:S04]  /*3930*/  S2R R3, SR_LANEID ;  /* 0x0000000000037919 */ /* 0x000e280000000000 */
[----:B------:R-:W-:Y:S01]  /*3940*/  VIADD R4, R2, 0x20 ;  /* 0x0000002002047836 */ /* 0x000fe20000000000 */
[----:B------:R-:W-:-:S04]  /*3950*/  LOP3.LUT R2, RZ, R2, RZ, 0x33, !PT ;  /* 0x00000002ff027212 */ /* 0x000fc800078e33ff */
[----:B------:R-:W-:Y:S01]  /*3960*/  ISETP.GT.AND P0, PT, R4, UR7, PT ;  /* 0x0000000704007c0c */ /* 0x000fe2000bf04270 */
[----:B------:R-:W-:-:S05]  /*3970*/  VIADD R2, R2, UR7 ;  /* 0x0000000702027c36 */ /* 0x000fca0008000000 */
        /* <DEDUP_REMOVED lines=12> */
[----:B------:R-:W-:Y:S02]  /*3a40*/  VIADD R7, R3, 0x8 ;  /* 0x0000000803077836 */ /* 0x000fe40000000000 */
[----:B------:R-:W0:Y:S03]  /*3a50*/  SHFL.DOWN PT, R2, R5, 0x4, R4 ;  /* 0x0880000005027989 */ /* 0x000e2600000e0004 */
[----:B------:R-:W-:Y:S02]  /*3a60*/  ISETP.GT.AND P2, PT, R7, R4, PT ;  /* 0x000000040700720c */ /* 0x000fe40003f44270 */
[----:B0-----:R-:W-:-:S05]  /*3a70*/  FSETP.GEU.AND P0, PT, R5, R2, PT ;  /* 0x000000020500720b */ /* 0x001fca0003f0e000 */
[----:B------:R-:W-:Y:S02]  /*3a80*/  @!P1 FSEL R5, R2, R5, !P0 ;  /* 0x0000000502059208 */ /* 0x000fe40004000000 */
[C---:B------:R-:W-:Y:S01]  /*3a90*/  ISETP.NE.AND P0, PT, R3.reuse, RZ, PT ;  /* 0x000000ff0300720c */ /* 0x040fe20003f05270 */
[----:B------:R-:W-:Y:S02]  /*3aa0*/  VIADD R3, R3, 0x10 ;  /* 0x0000001003037836 */ /* 0x000fe40000000000 */
[----:B------:R-:W0:Y:S10]  /*3ab0*/  SHFL.DOWN PT, R2, R5, 0x8, R4 ;  /* 0x0900000005027989 */ /* 0x000e3400000e0004 */
[----:B------:R-:W1:Y:S01]  /*3ac0*/  @!P0 S2R R7, SR_CgaCtaId ;  /* 0x0000000000078919 */ /* 0x000e620000008800 */
[----:B------:R-:W-:-:S02]  /*3ad0*/  @!P0 MOV R6, 0x400 ;  /* 0x0000040000068802 */ /* 0x000fc40000000f00 */
        /* <DEDUP_REMOVED lines=17> */
[----:B------:R-:W-:-:S06]  /*3bf0*/  UISETP.GT.AND UP0, UPT, UR7, 0x20, UPT ;  /* 0x000000200700788c */ /* 0x000fcc000bf04270 */
[----:B------:R-:W-:Y:S01]  /*3c00*/  PLOP3.LUT P3, PT, PT, PT, UP0, 0x80, 0x8 ;  /* 0x000000000008781c */ /* 0x000fe20003f6f008 */
[----:B------:R-:W-:-:S06]  /*3c10*/  UISETP.GT.AND UP0, UPT, UR7, 0x40, UPT ;  /* 0x000000400700788c */ /* 0x000fcc000bf04270 */
[----:B------:R-:W-:Y:S01]  /*3c20*/  PLOP3.LUT P2, PT, PT, PT, UP0, 0x80, 0x8 ;  /* 0x000000000008781c */ /* 0x000fe20003f4f008 */
[----:B------:R-:W-:Y:S02]  /*3c30*/  UISETP.GT.AND UP0, UPT, UR7, 0x60, UPT ;  /* 0x000000600700788c */ /* 0x000fe4000bf04270 */
[----:B0-----:R-:W-:-:S09]  /*3c40*/  ULEA UR4, UR5, UR4, 0x18 ;  /* 0x0000000405047291 */ /* 0x001fd2000f8ec0ff */
[----:B------:R-:W0:Y:S04]  /*3c50*/  LDS R3, [UR4+0xc] ;  /* 0x00000c04ff037984 */ /* 0x000e280008000800 */
[----:B------:R-:W1:Y:S04]  /*3c60*/  LDS.128 R4, [UR4+0x10] ;  /* 0x00001004ff047984 */ /* 0x000e680008000c00 */
[----:B------:R-:W2:Y:S01]  /*3c70*/  LDS.64 R8, [UR4+0x20] ;  /* 0x00002004ff087984 */ /* 0x000ea20008000a00 */
[----:B0-----:R-:W-:-:S04]  /*3c80*/  FSETP.GEU.AND P1, PT, R2, R3, PT ;  /* 0x000000030200720b */ /* 0x001fc80003f2e000 */
[----:B------:R-:W-:Y:S02]  /*3c90*/  @P3 FSEL R2, R3, R2, !P1 ;  /* 0x0000000203023208 */ /* 0x000fe40004800000 */
[----:B------:R-:W-:Y:S01]  /*3ca0*/  PLOP3.LUT P1, PT, PT, PT, UP0, 0x80, 0x8 ;  /* 0x000000000008781c */ /* 0x000fe20003f2f008 */
[----:B------:R-:W-:Y:S01]  /*3cb0*/  UISETP.GT.AND UP0, UPT, UR7, 0x80, UPT ;  /* 0x000000800700788c */ /* 0x000fe2000bf04270 */
[----:B-1----:R-:W-:-:S04]  /*3cc0*/  FSETP.GEU.AND P3, PT, R2, R4, PT ;  /* 0x000000040200720b */ /* 0x002fc80003f6e000 */
[----:B------:R-:W-:Y:S02]  /*3cd0*/  @P2 FSEL R2, R4, R2, !P3 ;  /* 0x0000000204022208 */ /* 0x000fe40005800000 */
[----:B------:R-:W-:Y:S01]  /*3ce0*/  PLOP3.LUT P2, PT, PT, PT, UP0, 0x80, 0x8 ;  /* 0x000000000008781c */ /* 0x000fe20003f4f008 */
[----:B------:R-:W-:Y:S01]  /*3cf0*/  UISETP.GT.AND UP0, UPT, UR7, 0xa0, UPT ;  /* 0x000000a00700788c */ /* 0x000fe2000bf04270 */
[----:B------:R-:W-:-:S04]  /*3d00*/  FSETP.GEU.AND P3, PT, R2, R5, PT ;  /* 0x000000050200720b */ /* 0x000fc80003f6e000 */
        /* <DEDUP_REMOVED lines=9> */
[----:B------:R-:W-:Y:S02]  /*3da0*/  PLOP3.LUT P1, PT, PT, PT, UP0, 0x80, 0x8 ;  /* 0x000000000008781c */ /* 0x000fe40003f2f008 */
[----:B--2---:R-:W-:-:S04]  /*3db0*/  FSETP.GEU.AND P3, PT, R2, R8, PT ;  /* 0x000000080200720b */ /* 0x004fc80003f6e000 */
[----:B------:R-:W-:-:S04]  /*3dc0*/  @P2 FSEL R2, R8, R2, !P3 ;  /* 0x0000000208022208 */ /* 0x000fc80005800000 */
[----:B------:R-:W-:-:S04]  /*3dd0*/  FSETP.GEU.AND P2, PT, R2, R9, PT ;  /* 0x000000090200720b */ /* 0x000fc80003f4e000 */
[----:B------:R-:W-:Y:S01]  /*3de0*/  @P1 FSEL R2, R9, R2, !P2 ;  /* 0x0000000209021208 */ /* 0x000fe20005000000 */
[----:B------:R-:W-:Y:S08]  /*3df0*/  BRA `(.L_x_1057) ;  /* 0x0000001400807947 */ /* 0x000ff00003800000 */
.L_x_1070:
[----:B------:R-:W0:Y:S01]  /*3e00*/  S2R R0, SR_TID.X ;  /* 0x0000000000007919 */ /* 0x000e220000002100 */
[----:B------:R-:W1:Y:S01]  /*3e10*/  LDC.64 R2, c[0x0][0x380] ;  /* 0x0000e000ff027b82 */ /* 0x000e620000000a00 */
[----:B0-----:R-:W-:-:S04]  /*3e20*/  VIADD R5, R0, UR6 ;  /* 0x0000000600057c36 */ /* 0x001fc80008000000 */
[----:B-1----:R-:W-:-:S05]  /*3e30*/  IMAD.WIDE.U32 R2, R5, 0x4, R2 ;  /* 0x0000000405027825 */ /* 0x002fca00078e0002 */
        /* <DEDUP_REMOVED lines=17> */
[----:B------:R-:W-:-:S04]  /*3f50*/  UISETP.GE.U32.AND UP0, UPT, UR4, UR5, UPT ;  /* 0x000000050400728c */ /* 0x000fc8000bf06070 */
[----:B------:R-:W-:Y:S01]  /*3f60*/  UISETP.GE.U32.AND.EX UP0, UPT, UR8, UR7, UPT, UP0 ;  /* 0x000000070800728c */ /* 0x000fe2000bf06100 */
        /* <DEDUP_REMOVED lines=27> */
[----:B------:R-:W-:-:S04]  /*4120*/  FSEL R11, R18, R11, !P1 ;  /* 0x0000000b120b7208 */ /* 0x000fc80004800000 */
[----:B------:R-:W-:-:S04]  /*4130*/  FSETP.GEU.AND P0, PT, R2, R11, PT ;  /* 0x0000000b0200720b */ /* 0x000fc80003f0e000 */
[----:B------:R-:W-:Y:S01]  /*4140*/  FSEL R2, R11, R2, !P0 ;  /* 0x000000020b027208 */ /* 0x000fe20004000000 */
[----:B------:R-:W-:Y:S08]  /*4150*/  BRA.U !UP0, `(.L_x_1084) ;  /* 0x0000000d08cc7547 */ /* 0x000ff0000b800000 */
[----:B------:R-:W-:Y:S02]  /*4160*/  UIADD3 UR6, UP0, UPT, UR5, UR6, URZ ;  /* 0x0000000605067290 */ /* 0x000fe4000ff1e0ff */
[----:B------:R-:W-:Y:S01]  /*4170*/  UIADD3 UR20, UP1, UPT, UR12, -0x1000, URZ ;  /* 0xfffff0000c147890 */ /* 0x000fe2000ff3e0ff */
[----:B------:R-:W0:Y:S03]  /*4180*/  LDCU UR11, c[0x0][0x384] ;  /* 0x00007080ff0b77ac */ /* 0x000e260008000800 */
[----:B------:R-:W-:Y:S01]  /*4190*/  IADD3 R3, P0, PT, R0, UR6, RZ ;  /* 0x0000000600037c10 */ /* 0x000fe2000ff1e0ff */
[----:B------:R-:W-:Y:S02]  /*41a0*/  UIADD3.X UR7, UPT, UPT, URZ, UR7, URZ, UP0, !UPT ;  /* 0x00000007ff077290 */ /* 0x000fe400087fe4ff */
[----:B------:R-:W-:Y:S01]  /*41b0*/  UIADD3.X UR21, UPT, UPT, UR13, -0x1, URZ, UP1, !UPT ;  /* 0xffffffff0d157890 */ /* 0x000fe20008ffe4ff */
[----:B------:R-:W-:Y:S01]  /*41c0*/  LEA R0, P1, R3, UR10, 0x2 ;  /* 0x0000000a03007c11 */ /* 0x000fe2000f8210ff */
[----:B------:R-:W-:-:S02]  /*41d0*/  UISETP.GT.U32.AND UP0, UPT, UR6, UR20, UPT ;  /* 0x000000140600728c */ /* 0x000fc4000bf04070 */
[----:B------:R-:W-:Y:S01]  /*41e0*/  IMAD.X R4, RZ, RZ, UR7, P0 ;  /* 0x00000007ff047e24 */ /* 0x000fe200080e06ff */
[----:B------:R-:W-:Y:S01]  /*41f0*/  UMOV UR4, URZ ;  /* 0x000000ff00047c82 */ /* 0x000fe20008000000 */
[----:B------:R-:W-:Y:S01]  /*4200*/  UISETP.GT.U32.AND.EX UP0, UPT, UR7, UR21, UPT, UP0 ;  /* 0x000000150700728c */ /* 0x000fe2000bf04100 */
[----:B------:R-:W-:Y:S01]  /*4210*/  UMOV UR8, UR6 ;  /* 0x0000000600087c82 */ /* 0x000fe20008000000 */
[----:B------:R-:W-:Y:S01]  /*4220*/  UMOV UR9, UR7 ;  /* 0x0000000700097c82 */ /* 0x000fe20008000000 */
[----:B0-----:R-:W-:-:S06]  /*4230*/  LEA.HI.X R3, R3, UR11, R4, 0x2, P1 ;  /* 0x0000000b03037c11 */ /* 0x001fcc00088f1404 */
[----:B------:R-:W-:Y:S05]  /*4240*/  BRA.U UP0, `(.L_x_1085) ;  /* 0x00000005002c7547 */ /* 0x000fea000b800000 */
[----:B------:R-:W0:Y:S01]  /*4250*/  LDCU.64 UR10, c[0x0][0x380] ;  /* 0x00007000ff0a77ac */ /* 0x000e220008000a00 */
[----:B------:R-:W1:Y:S01]  /*4260*/  LDCU.64 UR12, c[0x0][0x3b8] ;  /* 0x00007700ff0c77ac */ /* 0x000e620008000a00 */
[----:B------:R-:W-:Y:S01]  /*4270*/  NOP ;  /* 0x0000000000007918 */ /* 0x000fe20000000000 */
.L_x_1086:
[----:B------:R-:W2:Y:S02]  /*4280*/  S2R R5, SR_TID.X ;  /* 0x0000000000057919 */ /* 0x000ea40000002100 */
[----:B--2---:R-:W-:-:S05]  /*4290*/  IADD3 R5, P0, PT, R5, UR6, RZ ;  /* 0x0000000605057c10 */ /* 0x004fca000ff1e0ff */
[----:B------:R-:W-:Y:S01]  /*42a0*/  IMAD.X R6, RZ, RZ, UR7, P0 ;  /* 0x00000007ff067e24 */ /* 0x000fe200080e06ff */
[----:B0-----:R-:W-:-:S04]  /*42b0*/  LEA R4, P0, R5, UR10, 0x2 ;  /* 0x0000000a05047c11 */ /* 0x001fc8000f8010ff */
[----:B------:R-:W-:-:S05]  /*42c0*/  LEA.HI.X R5, R5, UR11, R6, 0x2, P0 ;  /* 0x0000000b05057c11 */ /* 0x000fca00080f1406 */
        /* <DEDUP_REMOVED lines=16> */
[----:B-1----:R-:W-:-:S02]  /*43d0*/  UIADD3 UR18, UP0, UPT, -UR6, UR12, URZ ;  /* 0x0000000c06127290 */ /* 0x002fc4000ff1e1ff */
[----:B------:R-:W-:Y:S02]  /*43e0*/  USHF.R.S32.HI UR16, URZ, 0x1f, UR5 ;  /* 0x0000001fff107899 */ /* 0x000fe40008011405 */
[----:B------:R-:W-:Y:S02]  /*43f0*/  UIADD3.X UR19, UPT, UPT, ~UR7, UR13, URZ, UP0, !UPT ;  /* 0x0000000d07137290 */ /* 0x000fe400087fe5ff */
[----:B------:R-:W-:Y:S02]  /*4400*/  UISETP.GE.U32.AND UP0, UPT, UR18, UR5, UPT ;  /* 0x000000051200728c */ /* 0x000fe4000bf06070 */
[----:B------:R-:W-:Y:S02]  /*4410*/  UIADD3 UR8, UP1, UPT, UR5, UR8, URZ ;  /* 0x0000000805087290 */ /* 0x000fe4000ff3e0ff */
[----:B0-----:R-:W-:Y:S01]  /*4420*/  IMAD.U32 R5, RZ, RZ, UR5 ;  /* 0x00000005ff057e24 */ /* 0x001fe2000f8e00ff */
[----:B------:R-:W-:Y:S02]  /*4430*/  UISETP.GE.U32.AND.EX UP0, UPT, UR19, UR16, UPT, UP0 ;  /* 0x000000101300728c */ /* 0x000fe4000bf06100 */
[----:B------:R-:W-:Y:S01]  /*4440*/  IMAD.U32 R4, RZ, RZ, UR16 ;  /* 0x00000010ff047e24 */ /* 0x000fe2000f8e00ff */
[----:B------:R-:W-:Y:S01]  /*4450*/  UIADD3.X UR9, UPT, UPT, UR16, UR9, URZ, UP1, !UPT ;  /* 0x0000000910097290 */ /* 0x000fe20008ffe4ff */
        /* <DEDUP_REMOVED lines=28> */
[----:B------:R-:W-:Y:S02]  /*4620*/  LEA R0, P1, R5, R0, 0x2 ;  /* 0x0000000005007211 */ /* 0x000fe400078210ff */
[----:B------:R-:W-:-:S04]  /*4630*/  FSETP.GEU.AND P0, PT, R2, R21, PT ;  /* 0x000000150200720b */ /* 0x000fc80003f0e000 */
[----:B------:R-:W-:Y:S01]  /*4640*/  FSEL R21, R21, R2, !P0 ;  /* 0x0000000215157208 */ /* 0x000fe20004000000 */
[----:B------:R-:W-:-:S03]  /*4650*/  IMAD.U32 R2, RZ, RZ, UR5 ;  /* 0x00000005ff027e24 */ /* 0x000fc6000f8e00ff */
[----:B------:R-:W-:Y:S02]  /*4660*/  FSETP.GEU.AND P0, PT, R21, R6, PT ;  /* 0x000000061500720b */ /* 0x000fe40003f0e000 */
[----:B------:R-:W-:Y:S02]  /*4670*/  LEA.HI.X R3, R2, R3, R4, 0x2, P1 ;  /* 0x0000000302037211 */ /* 0x000fe400008f1404 */
[----:B------:R-:W-:Y:S01]  /*4680*/  FSEL R2, R6, R21, !P0 ;  /* 0x0000001506027208 */ /* 0x000fe20004000000 */
[----:B------:R-:W-:Y:S08]  /*4690*/  BRA.U !UP0, `(.L_x_1084) ;  /* 0x00000009087c7547 */ /* 0x000ff0000b800000 */
[----:B------:R-:W-:Y:S02]  /*46a0*/  UIADD3 UR6, UP0, UPT, UR5, UR6, URZ ;  /* 0x0000000605067290 */ /* 0x000fe4000ff1e0ff */
[----:B------:R-:W-:Y:S02]  /*46b0*/  UIADD3 UR4, UPT, UPT, UR4, 0x1, URZ ;  /* 0x0000000104047890 */ /* 0x000fe4000fffe0ff */
[----:B------:R-:W-:Y:S02]  /*46c0*/  UIADD3.X UR7, UPT, UPT, UR16, UR7, URZ, UP0, !UPT ;  /* 0x0000000710077290 */ /* 0x000fe400087fe4ff */
[----:B------:R-:W-:-:S04]  /*46d0*/  UISETP.GT.U32.AND UP0, UPT, UR6, UR20, UPT ;  /* 0x000000140600728c */ /* 0x000fc8000bf04070 */
[----:B------:R-:W-:-:S09]  /*46e0*/  UISETP.GT.U32.AND.EX UP0, UPT, UR7, UR21, UPT, UP0 ;  /* 0x000000150700728c */ /* 0x000fd2000bf04100 */
[----:B------:R-:W-:Y:S05]  /*46f0*/  BRA.U !UP0, `(.L_x_1086) ;  /* 0xfffffff908e07547 */ /* 0x000fea000b83ffff */
.L_x_1085:
[----:B------:R-:W-:-:S04]  /*4700*/  UISETP.GE.U32.AND UP0, UPT, UR6, UR12, UPT ;  /* 0x0000000c0600728c */ /* 0x000fc8000bf06070 */
[----:B------:R-:W-:-:S09]  /*4710*/  UISETP.GE.U32.AND.EX UP0, UPT, UR7, UR13, UPT, UP0 ;  /* 0x0000000d0700728c */ /* 0x000fd2000bf06100 */
[----:B------:R-:W-:Y:S05]  /*4720*/  BRA.U UP0, `(.L_x_1084) ;  /* 0x0000000900587547 */ /* 0x000fea000b800000 */
[----:B------:R-:W0:Y:S01]  /*4730*/  S2R R8, SR_TID.X ;  /* 0x0000000000087919 */ /* 0x000e220000002100 */
[----:B------:R-:W-:Y:S01]  /*4740*/  UIADD3 UR6, UPT, UPT, -UR6, UR12, URZ ;  /* 0x0000000c06067290 */ /* 0x000fe2000fffe1ff */
[----:B------:R-:W-:Y:S05]  /*4750*/  BSSY.RECONVERGENT B1, `(.L_x_1084) ;  /* 0x0000093000017945 */ /* 0x000fea0003800200 */
[----:B0-----:R-:W-:-:S13]  /*4760*/  ISETP.GE.AND P0, PT, R8, UR6, PT ;  /* 0x0000000608007c0c */ /* 0x001fda000bf06270 */
[----:B------:R-:W-:Y:S05]  /*4770*/  @P0 BRA `(.L_x_1087) ;  /* 0x0000000800400947 */ /* 0x000fea0003800000 */
[----:B------:R-:W0:Y:S01]  /*4780*/  LDC R6, c[0x0][0x3c0] ;  /* 0x0000f000ff067b82 */ /* 0x000e220000000800 */
[----:B------:R-:W-:Y:S01]  /*4790*/  USHF.L.U32 UR7, UR17, 0xc, URZ ;  /* 0x0000000c11077899 */ /* 0x000fe200080006ff */
[----:B------:R-:W-:Y:S01]  /*47a0*/  LOP3.LUT R4, RZ, R8, RZ, 0x33, !PT ;  /* 0x00000008ff047212 */ /* 0x000fe200078e33ff */
[----:B------:R-:W-:Y:S04]  /*47b0*/  BSSY.RECONVERGENT B2, `(.L_x_1088) ;  /* 0x000001a000027945 */ /* 0x000fe80003800200 */
[----:B------:R-:W-:Y:S02]  /*47c0*/  VIADD R5, R4, UR12 ;  /* 0x0000000c04057c36 */ /* 0x000fe40008000000 */
        /* <DEDUP_REMOVED lines=13> */
.L_x_1090:
        /* <DEDUP_REMOVED lines=11> */
.L_x_1089:
[----:B------:R-:W-:Y:S05]  /*4950*/  BSYNC.RECONVERGENT B2 ;  /* 0x0000000000027941 */ /* 0x000fea0003800200 */
.L_x_1088:
[----:B------:R-:W-:Y:S05]  /*4960*/  @!P0 BRA `(.L_x_1087) ;  /* 0x0000000400c48947 */ /* 0x000fea0003800000 */
[C---:B------:R-:W-:Y:S01]  /*4970*/  IADD3 R5, PT, PT, -R6.reuse, UR6, RZ ;  /* 0x0000000606057c10 */ /* 0x040fe2000fffe1ff */
[----:B------:R-:W-:Y:S01]  /*4980*/  BSSY.RECONVERGENT B2, `(.L_x_1091) ;  /* 0x0000040000027945 */ /* 0x000fe20003800200 */
[----:B------:R-:W-:Y:S02]  /*4990*/  IADD3 R0, P0, PT, R6, UR8, RZ ;  /* 0x0000000806007c10 */ /* 0x000fe4000ff1e0ff */
[----:B------:R-:W-:-:S03]  /*49a0*/  ISETP.GT.AND P1, PT, R5, 0xc00, PT ;  /* 0x00000c000500780c */ /* 0x000fc60003f24270 */
[----:B------:R-:W-:Y:S01]  /*49b0*/  IMAD.X R3, RZ, RZ, UR9, P0 ;  /* 0x00000009ff037e24 */ /* 0x000fe200080e06ff */
[----:B------:R-:W-:-:S04]  /*49c0*/  LEA R4, P0, R0, UR10, 0x2 ;  /* 0x0000000a00047c11 */ /* 0x000fc8000f8010ff */
[----:B------:R-:W-:Y:S02]  /*49d0*/  LEA.HI.X R5, R0, UR11, R3, 0x2, P0 ;  /* 0x0000000b00057c11 */ /* 0x000fe400080f1403 */
[----:B------:R-:W-:-:S03]  /*49e0*/  PLOP3.LUT P0, PT, PT, PT, PT, 0x80, 0x8 ;  /* 0x000000000008781c */ /* 0x000fc60003f0f070 */
[----:B------:R-:W-:Y:S10]  /*49f0*/  @!P1 BRA `(.L_x_1092) ;  /* 0x0000000000e09947 */ /* 0x000ff40003800000 */
[----:B------:R-:W-:Y:S01]  /*4a00*/  IMAD.U32 R3, RZ, RZ, UR6 ;  /* 0x00000006ff037e24 */ /* 0x000fe2000f8e00ff */
[----:B------:R-:W-:-:S03]  /*4a10*/  PLOP3.LUT P0, PT, PT, PT, PT, 0x8, 0x80 ;  /* 0x000000000080781c */ /* 0x000fc60003f0e170 */
[----:B------:R-:W-:-:S10]  /*4a20*/  VIADD R3, R3, 0xfffff400 ;  /* 0xfffff40003037836 */ /* 0x000fd40000000000 */
.L_x_1093:
        /* <DEDUP_REMOVED lines=53> */
.L_x_1092:
[----:B------:R-:W-:Y:S05]  /*4d80*/  BSYNC.RECONVERGENT B2 ;  /* 0x0000000000027941 */ /* 0x000fea0003800200 */
.L_x_1091:
[----:B------:R-:W-:Y:S01]  /*4d90*/  IADD3 R0, PT, PT, -R6, UR6, RZ ;  /* 0x0000000606007c10 */ /* 0x000fe2000fffe1ff */
[----:B------:R-:W-:Y:S03]  /*4da0*/  BSSY.RECONVERGENT B2, `(.L_x_1094) ;  /* 0x000001f000027945 */ /* 0x000fe60003800200 */
        /* <DEDUP_REMOVED lines=30> */
.L_x_1095:
[----:B------:R-:W-:Y:S05]  /*4f90*/  BSYNC.RECONVERGENT B2 ;  /* 0x0000000000027941 */ /* 0x000fea0003800200 */
.L_x_1094:
[----:B------:R-:W-:-:S13]  /*4fa0*/  ISETP.LT.OR P0, PT, R6, UR6, P0 ;  /* 0x0000000606007c0c */ /* 0x000fda0008701670 */
        /* <DEDUP_REMOVED lines=13> */
.L_x_1087:
[----:B------:R-:W-:Y:S05]  /*5080*/  BSYNC.RECONVERGENT B1 ;  /* 0x0000000000017941 */ /* 0x000fea0003800200 */
.L_x_1084:
[----:B------:R-:W0:Y:S01]  /*5090*/  S2R R7, SR_LANEID ;  /* 0x0000000000077919 */ /* 0x000e220000000000 */
[----:B------:R-:W-:Y:S01]  /*50a0*/  IMAD.MOV.U32 R3, RZ, RZ, R2 ;  /* 0x000000ffff037224 */ /* 0x000fe200078e0002 */
[----:B------:R-:W1:Y:S04]  /*50b0*/  S2R R6, SR_TID.X ;  /* 0x0000000000067919 */ /* 0x000e680000002100 */
[----:B------:R-:W2:Y:S01]  /*50c0*/  SHFL.DOWN PT, R0, R3, 0x1, 0x1f ;  /* 0x08201f0003007f89 */ /* 0x000ea200000e0000 */
[----:B0-----:R-:W-:Y:S02]  /*50d0*/  ISETP.GT.AND P1, PT, R7, 0x1e, PT ;  /* 0x0000001e0700780c */ /* 0x001fe40003f24270 */
[----:B--2---:R-:W-:Y:S02]  /*50e0*/  FSETP.GEU.AND P0, PT, R3, R0, PT ;  /* 0x000000000300720b */ /* 0x004fe40003f0e000 */
[----:B------:R-:W-:-:S09]  /*50f0*/  ISETP.NE.AND P2, PT, R7, RZ, PT ;  /* 0x000000ff0700720c */ /* 0x000fd20003f45270 */
[----:B------:R-:W-:Y:S02]  /*5100*/  @!P1 FSEL R3, R0, R3, !P0 ;  /* 0x0000000300039208 */ /* 0x000fe40004000000 */
[----:B------:R-:W-:Y:S02]  /*5110*/  ISETP.GT.AND P1, PT, R7, 0x1d, PT ;  /* 0x0000001d0700780c */ /* 0x000fe40003f24270 */
[----:B------:R-:W0:Y:S01]  /*5120*/  @!P2 S2R R5, SR_CgaCtaId ;  /* 0x000000000005a919 */ /* 0x000e220000008800 */
[----:B------:R-:W-:Y:S02]  /*5130*/  @!P2 MOV R4, 0x400 ;  /* 0x000004000004a802 */ /* 0x000fe40000000f00 */
[----:B-1----:R-:W-:Y:S01]  /*5140*/  @!P2 SHF.R.U32.HI R2, RZ, 0x3, R6 ;  /* 0x00000003ff02a819 */ /* 0x002fe20000011606 */
        /* <DEDUP_REMOVED lines=43> */
.L_x_1057:
[----:B------:R-:W-:Y:S05]  /*5400*/  BSYNC.RECONVERGENT B0 ;  /* 0x0000000000007941 */ /* 0x000fea0003800200 */
.L_x_1041:
[----:B------:R-:W-:Y:S05]  /*5410*/  @P0 EXIT ;  /* 0x000000000000094d */ /* 0x000fea0003800000 */
[----:B------:R-:W0:Y:S02]  /*5420*/  LDCU.64 UR4, c[0x0][0x388] ;  /* 0x00007100ff0477ac */ /* 0x000e240008000a00 */
[----:B0-----:R-:W-:-:S06]  /*5430*/  UIMAD.WIDE.U32 UR4, UR17, 0x4, UR4 ;  /* 0x00000004110478a5 */ /* 0x001fcc000f8e0004 */
[----:B------:R-:W-:Y:S02]  /*5440*/  IMAD.U32 R4, RZ, RZ, UR4 ;  /* 0x00000004ff047e24 */ /* 0x000fe4000f8e00ff */
[----:B------:R-:W-:-:S05]  /*5450*/  IMAD.U32 R5, RZ, RZ, UR5 ;  /* 0x00000005ff057e24 */ /* 0x000fca000f8e00ff */
[----:B------:R-:W-:Y:S01]  /*5460*/  STG.E desc[UR14][R4.64], R2 ;  /* 0x0000000204007986 */ /* 0x000fe2000c10190e */
[----:B------:R-:W-:Y:S05]  /*5470*/  EXIT ;  /* 0x000000000000794d */ /* 0x000fea0003800000 */
.L_x_1096:
        /* <DEDUP_REMOVED lines=16> */
.L_x_2407:


//--------------------- .text._ZN3cub18CUB_300001_SM_10006detail6reduce28DeviceReduceSingleTileKernelINS2_10policy_hubIfyN4cuda3__47maximumIfEEE10Policy1000EPfSB_yS8_ffNS5_3std3__410__identityEEEvT0_T1_T2_T3_T4_T6_ --------------------------
	.section	.text._ZN3cub18CUB_300001_SM_10006detail6reduce28DeviceReduceSingleTileKernelINS2_10policy_hubIfyN4cuda3__47maximumIfEEE10Policy1000EPfSB_yS8_ffNS5_3std3__410__identityEEEvT0_T1_T2_T3_T4_T6_,"ax",@progbits
	.align	128
        .global         _ZN3cub18CUB_300001_SM_10006detail6reduce28DeviceReduceSingleTileKernelINS2_10policy_hubIfyN4cuda3__47maximumIfEEE10Policy1000EPfSB_yS8_ffNS5_3std3__410__identityEEEvT0_T1_T2_T3_T4_T6_
        .type           _ZN3cub18CUB_300001_SM_10006detail6reduce28DeviceReduceSingleTileKernelINS2_10policy_hubIfyN4cuda3__47maximumIfEEE10Policy1000EPfSB_yS8_ffNS5_3std3__410__identityEEEvT0_T1_T2_T3_T4_T6_,@function
        .size           _ZN3cub18CUB_300001_SM_10006detail6reduce28DeviceReduceSingleTileKernelINS2_10policy_hubIfyN4cuda3__47maximumIfEEE10Policy1000EPfSB_yS8_ffNS5_3std3__410__identityEEEvT0_T1_T2_T3_T4_T6_,(.L_x_2408 - _ZN3cub18CUB_300001_SM_10006detail6reduce28DeviceReduceSingleTileKernelINS2_10policy_hubIfyN4cuda3__47maximumIfEEE10Policy1000EPfSB_yS8_ffNS5_3std3__410__identityEEEvT0_T1_T2_T3_T4_T6_)
        .other          _ZN3cub18CUB_300001_SM_10006detail6reduce28DeviceReduceSingleTileKernelINS2_10policy_hubIfyN4cuda3__47maximumIfEEE10Policy1000EPfSB_yS8_ffNS5_3std3__410__identityEEEvT0_T1_T2_T3_T4_T6_,@"STO_CUDA_ENTRY STV_DEFAULT"
_ZN3cub18CUB_300001_SM_10006detail6reduce28DeviceReduceSingleTileKernelINS2_10policy_hubIfyN4cuda3__47maximumIfEEE10Policy1000EPfSB_yS8_ffNS5_3std3__410__identityEEEvT0_T1_T2_T3_T4_T6_:
.text._ZN3cub18CUB_300001_SM_10006detail6reduce28DeviceReduceSingleTileKernelINS2_10policy_hubIfyN4cuda3__47maximumIfEEE10Policy1000EPfSB_yS8_ffNS5_3std3__410__identityEEEvT0_T1_T2_T3_T4_T6_:
        /* <DEDUP_REMOVED lines=15> */
.L_x_1097:
        /* <DEDUP_REMOVED lines=17> */
.L_x_1102:
[----:B------:R-:W-:Y:S05]  /*0200*/  BSYNC.RECONVERGENT B1 ;  /* 0x0000000000017941 */ /* 0x000fea0003800200 */
.L_x_1101:
        /* <DEDUP_REMOVED lines=16> */
.L_x_1107:
[----:B------:R-:W-:-:S06]  /*0310*/  IMAD.MOV.U32 R2, RZ, RZ, R4 ;  /* 0x000000ffff027224 */ /* 0x000fcc00078e0004 */
[----:B------:R0:W2:Y:S01]  /*0320*/  LDG.E.CONSTANT R2, desc[UR6][R2.64] ;  /* 0x0000000602027981 */ /* 0x0000a2000c1e9900 */
[----:B------:R-:W-:Y:S01]  /*0330*/  VIADD R0, R0, 0x1 ;  /* 0x0000000100007836 */ /* 0x000fe20000000000 */
[----:B------:R-:W-:Y:S01]  /*0340*/  IADD3 R4, P3, PT, R4, 0x400, RZ ;  /* 0x0000040004047810 */ /* 0x000fe20007f7e0ff */
[----:B------:R-:W-:-:S03]  /*0350*/  VIADD R11, R11, 0x100 ;  /* 0x000001000b0b7836 */ /* 0x000fc60000000000 */
[----:B------:R-:W-:Y:S01]  /*0360*/  ISETP.NE.AND P1, PT, R0, RZ, PT ;  /* 0x000000ff0000720c */ /* 0x000fe20003f25270 */
[----:B0-----:R-:W-:Y:S01]  /*0370*/  IMAD.X R3, RZ, RZ, R3, P3 ;  /* 0x000000ffff037224 */ /* 0x001fe200018e0603 */
[----:B--2--5:R-:W-:-:S04]  /*0380*/  FSETP.GEU.AND P0, PT, R17, R2, PT ;  /* 0x000000021100720b */ /* 0x024fc80003f0e000 */
[----:B------:R-:W-:-:S07]  /*0390*/  FSEL R17, R2, R17, !P0 ;  /* 0x0000001102117208 */ /* 0x000fce0004000000 */
[----:B------:R-:W-:Y:S05]  /*03a0*/  @P1 BRA `(.L_x_1107) ;  /* 0xfffffffc00d81947 */ /* 0x000fea000383ffff */
.L_x_1106:
[----:B------:R-:W-:Y:S05]  /*03b0*/  BSYNC.RECONVERGENT B2 ;  /* 0x0000000000027941 */ /* 0x000fea0003800200 */
.L_x_1105:
        /* <DEDUP_REMOVED lines=8> */
.L_x_1110:
        /* <DEDUP_REMOVED lines=59> */
.L_x_1109:
[----:B------:R-:W-:Y:S05]  /*07f0*/  BSYNC.RECONVERGENT B2 ;  /* 0x0000000000027941 */ /* 0x000fea0003800200 */
.L_x_1108:
        /* <DEDUP_REMOVED lines=34> */
.L_x_1112:
[----:B------:R-:W-:Y:S05]  /*0a20*/  BSYNC.RECONVERGENT B2 ;  /* 0x0000000000027941 */ /* 0x000fea0003800200 */
.L_x_1111:
        /* <DEDUP_REMOVED lines=16> */
.L_x_1104:
[----:B------:R-:W-:Y:S05]  /*0b30*/  BSYNC.RECONVERGENT B1 ;  /* 0x0000000000017941 */ /* 0x000fea0003800200 */
.L_x_1103:
[----:B------:R-:W-:-:S04]  /*0b40*/  ISETP.GE.U32.AND P0, PT, R20, 0x100, PT ;  /* 0x000001001400780c */ /* 0x000fc80003f06070 */
[----:B------:R-:W-:-:S13]  /*0b50*/  ISETP.GE.U32.AND.EX P0, PT, R21, RZ, PT, P0 ;  /* 0x000000ff1500720c */ /* 0x000fda0003f06100 */
[----:B------:R-:W-:Y:S05]  /*0b60*/  @!P0 BRA `(.L_x_1113) ;  /* 0x0000000000dc8947 */ /* 0x000fea0003800000 */
[----:B------:R-:W1:Y:S01]  /*0b70*/  S2R R6, SR_LANEID ;  /* 0x0000000000067919 */ /* 0x000e620000000000 */
[----:B-----5:R-:W2:Y:S02]  /*0b80*/  SHFL.DOWN PT, R0, R17, 0x1, 0x1f ;  /* 0x08201f0011007f89 */ /* 0x020ea400000e0000 */
        /* <DEDUP_REMOVED lines=22> */
[----:B------:R-:W-:-:S05]  /*0cf0*/  @!P0 FSEL R0, R3, R0, !P1 ;  /* 0x0000000003008208 */ /* 0x000fca0004800000 */
[----:B------:R-:W0:Y:S02]  /*0d00*/  SHFL.DOWN PT, R3, R0, 0x10, 0x1f ;  /* 0x0a001f0000037f89 */ /* 0x000e2400000e0000 */
[----:B0-----:R-:W-:-:S04]  /*0d10*/  FSETP.GEU.AND P0, PT, R0, R3, PT ;  /* 0x000000030000720b */ /* 0x001fc80003f0e000 */
[----:B------:R-:W-:Y:S02]  /*0d20*/  FSEL R3, R3, R0, !P0 ;  /* 0x0000000003037208 */ /* 0x000fe40004000000 */
[----:B------:R-:W-:-:S03]  /*0d30*/  ISETP.GT.AND P0, PT, R6, 0xf, PT ;  /* 0x0000000f0600780c */ /* 0x000fc60003f04270 */
[----:B------:R0:W-:Y:S01]  /*0d40*/  @!P2 STS [R2+0x8], R3 ;  /* 0x000008030200a388 */ /* 0x0001e20000000800 */
[----:B------:R-:W-:Y:S01]  /*0d50*/  BAR.SYNC.DEFER_BLOCKING 0x0 ;  /* 0x0000000000007b1d */ /* 0x000fe20000010000 */
[----:B------:R-:W-:Y:S02]  /*0d60*/  ISETP.NE.AND P2, PT, R9, RZ, PT ;  /* 0x000000ff0900720c */ /* 0x000fe40003f45270 */
[----:B------:R-:W-:-:S11]  /*0d70*/  FSEL R0, R0, R3, P0 ;  /* 0x0000000300007208 */ /* 0x000fd60000000000 */
        /* <DEDUP_REMOVED lines=22> */
.L_x_1113:
[----:B------:R-:W-:Y:S01]  /*0ee0*/  LOP3.LUT R0, R9, 0x3e0, RZ, 0xc0, !PT ;  /* 0x000003e009007812 */ /* 0x000fe200078ec0ff */
[----:B------:R-:W1:Y:S03]  /*0ef0*/  S2R R4, SR_LANEID ;  /* 0x0000000000047919 */ /* 0x000e660000000000 */
[----:B------:R-:W-:Y:S01]  /*0f00*/  LOP3.LUT R5, RZ, R0, RZ, 0x33, !PT ;  /* 0x00000000ff057212 */ /* 0x000fe200078e33ff */
[----:B0-----:R-:W-:-:S04]  /*0f10*/  VIADD R3, R0, 0x20 ;  /* 0x0000002000037836 */ /* 0x001fc80000000000 */
[----:B------:R-:W-:Y:S01]  /*0f20*/  IMAD.IADD R5, R5, 0x1, R20 ;  /* 0x0000000105057824 */ /* 0x000fe200078e0214 */
[----:B------:R-:W-:-:S04]  /*0f30*/  ISETP.GT.U32.AND P0, PT, R3, R20, PT ;  /* 0x000000140300720c */ /* 0x000fc80003f04070 */
[----:B------:R-:W-:-:S05]  /*0f40*/  SEL R5, R5, 0x1f, P0 ;  /* 0x0000001f05057807 */ /* 0x000fca0000000000 */
[----:B-----5:R-:W0:Y:S01]  /*0f50*/  SHFL.DOWN PT, R0, R17, 0x1, R5 ;  /* 0x0820000011007989 */ /* 0x020e2200000e0005 */
[C---:B-1----:R-:W-:Y:S01]  /*0f60*/  ISETP.GE.AND P0, PT, R4.reuse, R5, PT ;  /* 0x000000050400720c */ /* 0x042fe20003f06270 */
[C---:B------:R-:W-:Y:S01]  /*0f70*/  VIADD R2, R4.reuse, 0x2 ;  /* 0x0000000204027836 */ /* 0x040fe20000000000 */
[----:B------:R-:W-:Y:S02]  /*0f80*/  ISETP.NE.AND P2, PT, R4, RZ, PT ;  /* 0x000000ff0400720c */ /* 0x000fe40003f45270 */
[----:B0-----:R-:W-:-:S09]  /*0f90*/  FSETP.GEU.AND P1, PT, R17, R0, PT ;  /* 0x000000001100720b */ /* 0x001fd20003f2e000 */
[----:B------:R-:W-:Y:S02]  /*0fa0*/  @!P0 FSEL R17, R0, R17, !P1 ;  /* 0x0000001100118208 */ /* 0x000fe40004800000 */
[----:B------:R-:W0:Y:S01]  /*0fb0*/  @!P2 S2R R6, SR_CgaCtaId ;  /* 0x000000000006a919 */ /* 0x000e220000008800 */
[----:B------:R-:W-:Y:S01]  /*0fc0*/  ISETP.GT.AND P0, PT, R2, R5, PT ;  /* 0x000000050200720c */ /* 0x000fe20003f04270 */
[----:B------:R-:W-:Y:S01]  /*0fd0*/  VIADD R2, R4, 0x4 ;  /* 0x0000000404027836 */ /* 0x000fe20000000000 */
[----:B------:R-:W-:Y:S01]  /*0fe0*/  @!P2 MOV R3, 0x400 ;  /* 0x000004000003a802 */ /* 0x000fe20000000f00 */
[----:B------:R-:W1:Y:S02]  /*0ff0*/  SHFL.DOWN PT, R0, R17, 0x2, R5 ;  /* 0x0840000011007989 */ /* 0x000e6400000e0005 */
[----:B-1----:R-:W-:-:S08]  /*1000*/  FSETP.GEU.AND P1, PT, R17, R0, PT ;  /* 0x000000001100720b */ /* 0x002fd00003f2e000 */
[----:B------:R-:W-:Y:S02]  /*1010*/  @!P0 FSEL R17, R0, R17, !P1 ;  /* 0x0000001100118208 */ /* 0x000fe40004800000 */
[----:B------:R-:W-:Y:S01]  /*1020*/  ISETP.GT.AND P0, PT, R2, R5, PT ;  /* 0x000000050200720c */ /* 0x000fe20003f04270 */
[----:B------:R-:W-:Y:S01]  /*1030*/  VIADD R2, R4, 0x8 ;  /* 0x0000000804027836 */ /* 0x000fe20000000000 */
[----:B0-----:R-:W-:Y:S01]  /*1040*/  @!P2 LEA R3, R6, R3, 0x18 ;  /* 0x000000030603a211 */ /* 0x001fe200078ec0ff */
        /* <DEDUP_REMOVED lines=8> */
[----:B------:R-:W-:Y:S02]  /*10d0*/  ISETP.GT.AND P0, PT, R2, R5, PT ;  /* 0x000000050200720c */ /* 0x000fe40003f04270 */
[----:B------:R-:W-:Y:S01]  /*10e0*/  @!P2 SHF.R.U32.HI R2, RZ, 0x3, R9 ;  /* 0x00000003ff02a819 */ /* 0x000fe20000011609 */
[----:B------:R-:W0:Y:S03]  /*10f0*/  SHFL.DOWN PT, R0, R17, 0x10, R5 ;  /* 0x0a00000011007989 */ /* 0x000e2600000e0005 */
[----:B------:R-:W-:-:S05]  /*1100*/  @!P2 LOP3.LUT R2, R2, 0x7c, RZ, 0xc0, !PT ;  /* 0x0000007c0202a812 */ /* 0x000fca00078ec0ff */
        /* <DEDUP_REMOVED lines=10> */
[C---:B------:R-:W-:Y:S02]  /*11b0*/  ISETP.GT.U32.AND P1, PT, R20.reuse, 0x20, PT ;  /* 0x000000201400780c */ /* 0x040fe40003f24070 */
[C---:B------:R-:W-:Y:S02]  /*11c0*/  ISETP.GT.U32.AND P0, PT, R20.reuse, 0x40, PT ;  /* 0x000000401400780c */ /* 0x040fe40003f04070 */
[C---:B------:R-:W-:Y:S02]  /*11d0*/  ISETP.GT.U32.AND.EX P1, PT, R21.reuse, RZ, PT, P1 ;  /* 0x000000ff1500720c */ /* 0x040fe40003f24110 */
[----:B------:R-:W-:Y:S02]  /*11e0*/  ISETP.GT.U32.AND.EX P0, PT, R21, RZ, PT, P0 ;  /* 0x000000ff1500720c */ /* 0x000fe40003f04100 */
[----:B------:R-:W-:Y:S01]  /*11f0*/  ISETP.GT.U32.AND P3, PT, R20, 0x60, PT ;  /* 0x000000601400780c */ /* 0x000fe20003f64070 */
[----:B0-----:R-:W-:-:S09]  /*1200*/  ULEA UR4, UR5, UR4, 0x18 ;  /* 0x0000000405047291 */ /* 0x001fd2000f8ec0ff */
[----:B------:R-:W0:Y:S04]  /*1210*/  LDS R3, [UR4+0xc] ;  /* 0x00000c04ff037984 */ /* 0x000e280008000800 */
[----:B------:R-:W1:Y:S04]  /*1220*/  LDS.128 R4, [UR4+0x10] ;  /* 0x00001004ff047984 */ /* 0x000e680008000c00 */
[----:B------:R-:W2:Y:S01]  /*1230*/  LDS.64 R8, [UR4+0x20] ;  /* 0x00002004ff087984 */ /* 0x000ea20008000a00 */
[----:B0-----:R-:W-:-:S04]  /*1240*/  FSETP.GEU.AND P4, PT, R0, R3, PT ;  /* 0x000000030000720b */ /* 0x001fc80003f8e000 */
[----:B------:R-:W-:Y:S02]  /*1250*/  @P1 FSEL R0, R3, R0, !P4 ;  /* 0x0000000003001208 */ /* 0x000fe40006000000 */
[C---:B------:R-:W-:Y:S02]  /*1260*/  ISETP.GT.U32.AND.EX P1, PT, R21.reuse, RZ, PT, P3 ;  /* 0x000000ff1500720c */ /* 0x040fe40003f24130 */
[----:B-1----:R-:W-:Y:S02]  /*1270*/  FSETP.GEU.AND P4, PT, R0, R4, PT ;  /* 0x000000040000720b */ /* 0x002fe40003f8e000 */
[----:B------:R-:W-:Y:S02]  /*1280*/  ISETP.GT.U32.AND P3, PT, R20, 0x80, PT ;  /* 0x000000801400780c */ /* 0x000fe40003f64070 */
[----:B------:R-:W-:Y:S02]  /*1290*/  @P0 FSEL R0, R4, R0, !P4 ;  /* 0x0000000004000208 */ /* 0x000fe40006000000 */
[----:B------:R-:W-:-:S02]  /*12a0*/  ISETP.GT.U32.AND.EX P0, PT, R21, RZ, PT, P3 ;  /* 0x000000ff1500720c */ /* 0x000fc40003f04130 */
[----:B------:R-:W-:Y:S02]  /*12b0*/  FSETP.GEU.AND P4, PT, R0, R5, PT ;  /* 0x000000050000720b */ /* 0x000fe40003f8e000 */
[----:B------:R-:W-:Y:S02]  /*12c0*/  ISETP.GT.U32.AND P3, PT, R20, 0xa0, PT ;  /* 0x000000a01400780c */ /* 0x000fe40003f64070 */
[----:B------:R-:W-:Y:S02]  /*12d0*/  @P1 FSEL R0, R5, R0, !P4 ;  /* 0x0000000005001208 */ /* 0x000fe40006000000 */
[----:B------:R-:W-:Y:S02]  /*12e0*/  ISETP.GT.U32.AND.EX P1, PT, R21, RZ, PT, P3 ;  /* 0x000000ff1500720c */ /* 0x000fe40003f24130 */
[----:B------:R-:W-:Y:S02]  /*12f0*/  FSETP.GEU.AND P4, PT, R0, R6, PT ;  /* 0x000000060000720b */ /* 0x000fe40003f8e000 */
[----:B------:R-:W-:-:S02]  /*1300*/  ISETP.GT.U32.AND P3, PT, R20, 0xc0, PT ;  /* 0x000000c01400780c */ /* 0x000fc40003f64070 */
[----:B------:R-:W-:Y:S02]  /*1310*/  @P0 FSEL R0, R6, R0, !P4 ;  /* 0x0000000006000208 */ /* 0x000fe40006000000 */
[----:B------:R-:W-:Y:S02]  /*1320*/  ISETP.GT.U32.AND.EX P0, PT, R21, RZ, PT, P3 ;  /* 0x000000ff1500720c */ /* 0x000fe40003f04130 */
[----:B------:R-:W-:-:S04]  /*1330*/  FSETP.GEU.AND P3, PT, R0, R7, PT ;  /* 0x000000070000720b */ /* 0x000fc80003f6e000 */
[----:B------:R-:W-:Y:S02]  /*1340*/  @P1 FSEL R0, R7, R0, !P3 ;  /* 0x0000000007001208 */ /* 0x000fe40005800000 */
[----:B------:R-:W-:Y:S02]  /*1350*/  ISETP.GT.U32.AND P1, PT, R20, 0xe0, PT ;  /* 0x000000e01400780c */ /* 0x000fe40003f24070 */
[----:B--2---:R-:W-:Y:S02]  /*1360*/  FSETP.GEU.AND P3, PT, R0, R8, PT ;  /* 0x000000080000720b */ /* 0x004fe40003f6e000 */
[----:B------:R-:W-:Y:S02]  /*1370*/  ISETP.GT.U32.AND.EX P1, PT, R21, RZ, PT, P1 ;  /* 0x000000ff1500720c */ /* 0x000fe40003f24110 */
[----:B------:R-:W-:-:S04]  /*1380*/  @P0 FSEL R0, R8, R0, !P3 ;  /* 0x0000000008000208 */ /* 0x000fc80005800000 */
[----:B------:R-:W-:-:S07]  /*1390*/  FSETP.GEU.AND P0, PT, R0, R9, PT ;  /* 0x000000090000720b */ /* 0x000fce0003f0e000 */
[----:B------:R-:W-:Y:S01]  /*13a0*/  @P1 FSEL R0, R9, R0, !P0 ;  /* 0x0000000009001208 */ /* 0x000fe20004000000 */
[----:B------:R-:W-:Y:S06]  /*13b0*/  BRA `(.L_x_1114) ;  /* 0x0000003800647947 */ /* 0x000fec0003800000 */
.L_x_1100:
        /* <DEDUP_REMOVED lines=10> */
[----:B--2---:R-:W-:Y:S02]  /*1460*/  FSETP.GEU.AND P2, PT, R8, R9, PT ;  /* 0x000000090800720b */ /* 0x004fe40003f4e000 */
[----:B------:R-:W-:Y:S02]  /*1470*/  FSETP.GEU.AND P3, PT, R10, R11, PT ;  /* 0x0000000b0a00720b */ /* 0x000fe40003f6e000 */
[----:B------:R-:W-:Y:S02]  /*1480*/  FSEL R8, R9, R8, !P2 ;  /* 0x0000000809087208 */ /* 0x000fe40005000000 */
[----:B------:R-:W-:Y:S02]  /*1490*/  FSEL R11, R11, R10, !P3 ;  /* 0x0000000a0b0b7208 */ /* 0x000fe40005800000 */
[----:B---3--:R-:W-:Y:S02]  /*14a0*/  FSETP.GEU.AND P2, PT, R16, R17, PT ;  /* 0x000000111000720b */ /* 0x008fe40003f4e000 */
[----:B------:R-:W-:-:S02]  /*14b0*/  FSETP.GEU.AND P3, PT, R18, R19, PT ;  /* 0x000000131200720b */ /* 0x000fc40003f6e000 */
[----:B----4-:R-:W-:Y:S02]  /*14c0*/  FSETP.GEU.AND P0, PT, R4, R5, PT ;  /* 0x000000050400720b */ /* 0x010fe40003f0e000 */
[----:B------:R-:W-:Y:S02]  /*14d0*/  FSETP.GEU.AND P1, PT, R6, R7, PT ;  /* 0x000000070600720b */ /* 0x000fe40003f2e000 */
[----:B------:R-:W-:Y:S02]  /*14e0*/  FSEL R16, R17, R16, !P2 ;  /* 0x0000001011107208 */ /* 0x000fe40005000000 */
[----:B------:R-:W-:Y:S02]  /*14f0*/  FSEL R19, R19, R18, !P3 ;  /* 0x0000001213137208 */ /* 0x000fe40005800000 */
[----:B------:R-:W-:Y:S02]  /*1500*/  FSEL R4, R5, R4, !P0 ;  /* 0x0000000405047208 */ /* 0x000fe40004000000 */
[----:B------:R-:W-:-:S02]  /*1510*/  FSEL R7, R7, R6, !P1 ;  /* 0x0000000607077208 */ /* 0x000fc40004800000 */
[----:B-----5:R-:W-:Y:S02]  /*1520*/  FSETP.GEU.AND P0, PT, R12, R13, PT ;  /* 0x0000000d0c00720b */ /* 0x020fe40003f0e000 */
[----:B------:R-:W-:Y:S02]  /*1530*/  FSETP.GEU.AND P1, PT, R14, R15, PT ;  /* 0x0000000f0e00720b */ /* 0x000fe40003f2e000 */
[----:B------:R-:W-:Y:S02]  /*1540*/  FSETP.GEU.AND P3, PT, R16, R19, PT ;  /* 0x000000131000720b */ /* 0x000fe40003f6e000 */
[----:B------:R-:W-:Y:S02]  /*1550*/  FSEL R12, R13, R12, !P0 ;  /* 0x0000000c0d0c7208 */ /* 0x000fe40004000000 */
[----:B------:R-:W-:Y:S02]  /*1560*/  FSEL R15, R15, R14, !P1 ;  /* 0x0000000e0f0f7208 */ /* 0x000fe40004800000 */
[----:B------:R-:W-:-:S02]  /*1570*/  FSETP.GEU.AND P0, PT, R4, R7, PT ;  /* 0x000000070400720b */ /* 0x000fc40003f0e000 */
[----:B------:R-:W-:Y:S02]  /*1580*/  FSEL R19, R19, R16, !P3 ;  /* 0x0000001013137208 */ /* 0x000fe40005800000 */
[----:B------:R-:W-:Y:S02]  /*1590*/  IADD3 R24, P3, PT, R20, -0x1000, RZ ;  /* 0xfffff00014187810 */ /* 0x000fe40007f7e0ff */
[----:B------:R-:W-:Y:S02]  /*15a0*/  FSETP.GEU.AND P1, PT, R8, R11, PT ;  /* 0x0000000b0800720b */ /* 0x000fe40003f2e000 */
[----:B------:R-:W-:Y:S02]  /*15b0*/  FSETP.GEU.AND P2, PT, R12, R15, PT ;  /* 0x0000000f0c00720b */ /* 0x000fe40003f4e000 */
[----:B------:R-:W-:Y:S02]  /*15c0*/  FSEL R4, R7, R4, !P0 ;  /* 0x0000000407047208 */ /* 0x000fe40004000000 */
[----:B------:R-:W-:-:S02]  /*15d0*/  ISETP.GE.U32.AND P0, PT, R24, 0x1000, PT ;  /* 0x000010001800780c */ /* 0x000fc40003f06070 */
[----:B------:R-:W-:Y:S02]  /*15e0*/  IADD3.X R25, PT, PT, R21, -0x1, RZ, P3, !PT ;  /* 0xffffffff15197810 */ /* 0x000fe40001ffe4ff */
[----:B------:R-:W-:Y:S02]  /*15f0*/  FSEL R11, R11, R8, !P1 ;  /* 0x000000080b0b7208 */ /* 0x000fe40004800000 */
[----:B------:R-:W-:Y:S02]  /*1600*/  FSEL R12, R15, R12, !P2 ;  /* 0x0000000c0f0c7208 */ /* 0x000fe40005000000 */
[----:B------:R-:W-:Y:S02]  /*1610*/  ISETP.GE.U32.AND.EX P0, PT, R25, RZ, PT, P0 ;  /* 0x000000ff1900720c */ /* 0x000fe40003f06100 */
[----:B------:R-:W-:Y:S02]  /*1620*/  FSETP.GEU.AND P1, PT, R4, R11, PT ;  /* 0x0000000b0400720b */ /* 0x000fe40003f2e000 */
[----:B------:R-:W-:-:S02]  /*1630*/  FSETP.GEU.AND P2, PT, R12, R19, PT ;  /* 0x000000130c00720b */ /* 0x000fc40003f4e000 */
[----:B------:R-:W-:Y:S02]  /*1640*/  FSEL R4, R11, R4, !P1 ;  /* 0x000000040b047208 */ /* 0x000fe40004800000 */
[----:B------:R-:W-:-:S04]  /*1650*/  FSEL R19, R19, R12, !P2 ;  /* 0x0000000c13137208 */ /* 0x000fc80005000000 */
[----:B------:R-:W-:-:S04]  /*1660*/  FSETP.GEU.AND P1, PT, R4, R19, PT ;  /* 0x000000130400720b */ /* 0x000fc80003f2e000 */
[----:B------:R-:W-:Y:S01]  /*1670*/  FSEL R29, R19, R4, !P1 ;  /* 0x00000004131d7208 */ /* 0x000fe20004800000 */
[----:B------:R-:W-:Y:S08]  /*1680*/  @!P0 BRA `(.L_x_1115) ;  /* 0x0000000000cc8947 */ /* 0x000ff00003800000 */
[----:B------:R-:W0:Y:S01]  /*1690*/  LDC.64 R20, c[0x0][0x390] ;  /* 0x0000e400ff147b82 */ /* 0x000e220000000a00 */
[----:B------:R-:W-:Y:S02]  /*16a0*/  IMAD.MOV.U32 R27, RZ, RZ, 0x1000 ;  /* 0x00001000ff1b7424 */ /* 0x000fe400078e00ff */
[----:B------:R-:W-:-:S07]  /*16b0*/  IMAD.MOV.U32 R26, RZ, RZ, RZ ;  /* 0x000000ffff1a7224 */ /* 0x000fce00078e00ff */
.L_x_1117:
[----:B------:R-:W-:-:S04]  /*16c0*/  LEA R22, P0, R27, R2, 0x2 ;  /* 0x000000021b167211 */ /* 0x000fc800078010ff */
[----:B------:R-:W-:-:S05]  /*16d0*/  LEA.HI.X R23, R27, R3, R26, 0x2, P0 ;  /* 0x000000031b177211 */ /* 0x000fca00000f141a */
        /* <DEDUP_REMOVED lines=10> */
[----:B----4-:R-:W-:-:S02]  /*1780*/  FSETP.GEU.AND P0, PT, R11, R12, PT ;  /* 0x0000000c0b00720b */ /* 0x010fc40003f0e000 */
[----:B------:R-:W-:Y:S02]  /*1790*/  FSETP.GEU.AND P1, PT, R13, R14, PT ;  /* 0x0000000e0d00720b */ /* 0x000fe40003f2e000 */
[----:B------:R-:W-:Y:S02]  /*17a0*/  FSEL R6, R8, R7, !P2 ;  /* 0x0000000708067208 */ /* 0x000fe40005000000 */
[----:B------:R-:W-:Y:S02]  /*17b0*/  FSEL R9, R10, R9, !P3 ;  /* 0x000000090a097208 */ /* 0x000fe40005800000 */
[----:B-----5:R-:W-:Y:S02]  /*17c0*/  FSETP.GEU.AND P2, PT, R15, R16, PT ;  /* 0x000000100f00720b */ /* 0x020fe40003f4e000 */
[----:B------:R-:W-:Y:S02]  /*17d0*/  FSETP.GEU.AND P3, PT, R17, R18, PT ;  /* 0x000000121100720b */ /* 0x000fe40003f6e000 */
[----:B------:R-:W-:-:S02]  /*17e0*/  FSEL R10, R12, R11, !P0 ;  /* 0x0000000b0c0a7208 */ /* 0x000fc40004000000 */
[----:B------:R-:W-:Y:S02]  /*17f0*/  FSEL R13, R14, R13, !P1 ;  /* 0x0000000d0e0d7208 */ /* 0x000fe40004800000 */
[----:B------:R-:W-:Y:S02]  /*1800*/  FSETP.GEU.AND P0, PT, R29, R4, PT ;  /* 0x000000041d00720b */ /* 0x000fe40003f0e000 */
[----:B------:R-:W-:Y:S02]  /*1810*/  FSETP.GEU.AND P1, PT, R6, R9, PT ;  /* 0x000000090600720b */ /* 0x000fe40003f2e000 */
[----:B------:R-:W-:Y:S02]  /*1820*/  FSEL R14, R16, R15, !P2 ;  /* 0x0000000f100e7208 */ /* 0x000fe40005000000 */
[----:B------:R-:W-:Y:S02]  /*1830*/  FSEL R17, R18, R17, !P3 ;  /* 0x0000001112117208 */ /* 0x000fe40005800000 */
[----:B------:R-:W-:-:S02]  /*1840*/  FSETP.GEU.AND P2, PT, R10, R13, PT ;  /* 0x0000000d0a00720b */ /* 0x000fc40003f4e000 */
[----:B------:R-:W-:Y:S02]  /*1850*/  FSEL R4, R4, R29, !P0 ;  /* 0x0000001d04047208 */ /* 0x000fe40004000000 */
[----:B------:R-:W-:Y:S02]  /*1860*/  FSEL R9, R9, R6, !P1 ;  /* 0x0000000609097208 */ /* 0x000fe40004800000 */
[----:B------:R-:W-:Y:S02]  /*1870*/  FSETP.GEU.AND P3, PT, R14, R17, PT ;  /* 0x000000110e00720b */ /* 0x000fe40003f6e000 */
[----:B------:R-:W-:Y:S02]  /*1880*/  FSEL R10, R13, R10, !P2 ;  /* 0x0000000a0d0a7208 */ /* 0x000fe40005000000 */
[----:B------:R-:W-:Y:S02]  /*1890*/  FSETP.GEU.AND P0, PT, R4, R9, PT ;  /* 0x000000090400720b */ /* 0x000fe40003f0e000 */
[----:B0-----:R-:W-:-:S02]  /*18a0*/  IADD3 R5, P2, PT, -R27, R20, RZ ;  /* 0x000000141b057210 */ /* 0x001fc40007f5e1ff */
[----:B------:R-:W-:Y:S02]  /*18b0*/  FSEL R17, R17, R14, !P3 ;  /* 0x0000000e11117208 */ /* 0x000fe40005800000 */
[----:B------:R-:W-:Y:S02]  /*18c0*/  FSEL R4, R9, R4, !P0 ;  /* 0x0000000409047208 */ /* 0x000fe40004000000 */
[----:B------:R-:W-:Y:S01]  /*18d0*/  ISETP.GE.U32.AND P0, PT, R5, 0x1000, PT ;  /* 0x000010000500780c */ /* 0x000fe20003f06070 */
[----:B------:R-:W-:Y:S01]  /*18e0*/  IMAD.X R5, R21, 0x1, ~R26, P2 ;  /* 0x0000000115057824 */ /* 0x000fe200010e0e1a */
[----:B------:R-:W-:-:S04]  /*18f0*/  FSETP.GEU.AND P1, PT, R10, R17, PT ;  /* 0x000000110a00720b */ /* 0x000fc80003f2e000 */
[----:B------:R-:W-:Y:S02]  /*1900*/  FSEL R17, R17, R10, !P1 ;  /* 0x0000000a11117208 */ /* 0x000fe40004800000 */
[----:B------:R-:W-:Y:S02]  /*1910*/  ISETP.GE.U32.AND.EX P0, PT, R5, RZ, PT, P0 ;  /* 0x000000ff0500720c */ /* 0x000fe40003f06100 */
[----:B------:R-:W-:-:S04]  /*1920*/  FSETP.GEU.AND P1, PT, R4, R17, PT ;  /* 0x000000110400720b */ /* 0x000fc80003f2e000 */
[----:B------:R-:W-:-:S04]  /*1930*/  FSEL R17, R17, R4, !P1 ;  /* 0x0000000411117208 */ /* 0x000fc80004800000 */
[----:B------:R-:W-:-:S04]  /*1940*/  FSETP.GEU.AND P1, PT, R17, R19, PT ;  /* 0x000000131100720b */ /* 0x000fc80003f2e000 */
[----:B------:R-:W-:Y:S01]  /*1950*/  FSEL R29, R19, R17, !P1 ;  /* 0x00000011131d7208 */ /* 0x000fe20004800000 */
[----:B------:R-:W-:Y:S08]  /*1960*/  @!P0 BRA `(.L_x_1116) ;  /* 0x0000000800708947 */ /* 0x000ff00003800000 */
[----:B------:R-:W-:-:S05]  /*1970*/  IADD3 R27, P0, PT, R27, 0x1000, RZ ;  /* 0x000010001b1b7810 */ /* 0x000fca0007f1e0ff */
[----:B------:R-:W-:Y:S01]  /*1980*/  IMAD.X R26, RZ, RZ, R26, P0 ;  /* 0x000000ffff1a7224 */ /* 0x000fe200000e061a */
[----:B------:R-:W-:-:S04]  /*1990*/  ISETP.GT.U32.AND P0, PT, R27, R24, PT ;  /* 0x000000181b00720c */ /* 0x000fc80003f04070 */
[----:B------:R-:W-:-:S13]  /*19a0*/  ISETP.GT.U32.AND.EX P0, PT, R26, R25, PT, P0 ;  /* 0x000000191a00720c */ /* 0x000fda0003f04100 */
[----:B------:R-:W-:Y:S05]  /*19b0*/  @!P0 BRA `(.L_x_1117) ;  /* 0xfffffffc00408947 */ /* 0x000fea000383ffff */
.L_x_1115:
        /* <DEDUP_REMOVED lines=15> */
[----:B------:R-:W0:Y:S01]  /*1ab0*/  LDCU.64 UR4, c[0x0][0x380] ;  /* 0x00007000ff0477ac */ /* 0x000e220008000a00 */
[----:B------:R-:W-:Y:S01]  /*1ac0*/  IADD3 R8, P1, PT, R0, R27, RZ ;  /* 0x0000001b00087210 */ /* 0x000fe20007f3e0ff */
[----:B------:R-:W-:Y:S01]  /*1ad0*/  IMAD.MOV.U32 R4, RZ, RZ, R0 ;  /* 0x000000ffff047224 */ /* 0x000fe200078e0000 */
[----:B------:R-:W-:-:S03]  /*1ae0*/  LEA.HI R2, R2, 0x1, RZ, 0x18 ;  /* 0x0000000102027811 */ /* 0x000fc600078fc0ff */
[----:B------:R-:W-:Y:S01]  /*1af0*/  IMAD.X R3, RZ, RZ, R26, P1 ;  /* 0x000000ffff037224 */ /* 0x000fe200008e061a */
[----:B------:R-:W-:-:S05]  /*1b00*/  LOP3.LUT R2, R2, 0x3, RZ, 0xc0, !PT ;  /* 0x0000000302027812 */ /* 0x000fca00078ec0ff */
[----:B------:R-:W-:Y:S01]  /*1b10*/  IMAD.MOV R6, RZ, RZ, -R2 ;  /* 0x000000ffff067224 */ /* 0x000fe200078e0a02 */
[----:B0-----:R-:W-:-:S04]  /*1b20*/  LEA R7, P2, R8, UR4, 0x2 ;  /* 0x0000000408077c11 */ /* 0x001fc8000f8410ff */
[----:B------:R-:W-:-:S09]  /*1b30*/  LEA.HI.X R8, R8, UR5, R3, 0x2, P2 ;  /* 0x0000000508087c11 */ /* 0x000fd200090f1403 */
.L_x_1121:
        /* <DEDUP_REMOVED lines=11> */
.L_x_1120:
[----:B------:R-:W-:Y:S05]  /*1bf0*/  BSYNC.RECONVERGENT B2 ;  /* 0x0000000000027941 */ /* 0x000fea0003800200 */
.L_x_1119:
        /* <DEDUP_REMOVED lines=13> */
.L_x_1124:
        /* <DEDUP_REMOVED lines=53> */
.L_x_1123:
[----:B------:R-:W-:Y:S05]  /*2020*/  BSYNC.RECONVERGENT B2 ;  /* 0x0000000000027941 */ /* 0x000fea0003800200 */
.L_x_1122:
        /* <DEDUP_REMOVED lines=32> */
.L_x_1126:
[----:B------:R-:W-:Y:S05]  /*2230*/  BSYNC.RECONVERGENT B2 ;  /* 0x0000000000027941 */ /* 0x000fea0003800200 */
.L_x_1125:
        /* <DEDUP_REMOVED lines=14> */
.L_x_1118:
[----:B------:R-:W-:Y:S05]  /*2320*/  BSYNC.RECONVERGENT B1 ;  /* 0x0000000000017941 */ /* 0x000fea0003800200 */
.L_x_1116:
        /* <DEDUP_REMOVED lines=54> */
.L_x_1099:
        /* <DEDUP_REMOVED lines=13> */
.L_x_1129:
[----:B------:R-:W-:Y:S05]  /*2760*/  BSYNC.RECONVERGENT B1 ;  /* 0x0000000000017941 */ /* 0x000fea0003800200 */
.L_x_1128:
        /* <DEDUP_REMOVED lines=16> */
.L_x_1134:
        /* <DEDUP_REMOVED lines=10> */
.L_x_1133:
[----:B------:R-:W-:Y:S05]  /*2910*/  BSYNC.RECONVERGENT B2 ;  /* 0x0000000000027941 */ /* 0x000fea0003800200 */
.L_x_1132:
        /* <DEDUP_REMOVED lines=8> */
.L_x_1137:
        /* <DEDUP_REMOVED lines=59> */
.L_x_1136:
[----:B------:R-:W-:Y:S05]  /*2d50*/  BSYNC.RECONVERGENT B2 ;  /* 0x0000000000027941 */ /* 0x000fea0003800200 */
.L_x_1135:
        /* <DEDUP_REMOVED lines=34> */
.L_x_1139:
[----:B------:R-:W-:Y:S05]  /*2f80*/  BSYNC.RECONVERGENT B2 ;  /* 0x0000000000027941 */ /* 0x000fea0003800200 */
.L_x_1138:
        /* <DEDUP_REMOVED lines=16> */
.L_x_1131:
[----:B------:R-:W-:Y:S05]  /*3090*/  BSYNC.RECONVERGENT B1 ;  /* 0x0000000000017941 */ /* 0x000fea0003800200 */
.L_x_1130:
        /* <DEDUP_REMOVED lines=58> */
.L_x_1140:
[----:B------:R-:W-:Y:S01]  /*3440*/  LOP3.LUT R0, R9, 0x3e0, RZ, 0xc0, !PT ;  /* 0x000003e009007812 */ /* 0x000fe200078ec0ff */
[----:B0-----:R-:W0:Y:S03]  /*3450*/  S2R R2, SR_LANEID ;  /* 0x0000000000027919 */ /* 0x001e260000000000 */
[----:B------:R-:W-:Y:S01]  /*3460*/  LOP3.LUT R5, RZ, R0, RZ, 0x33, !PT ;  /* 0x00000000ff057212 */ /* 0x000fe200078e33ff */
[----:B------:R-:W-:-:S04]  /*3470*/  VIADD R3, R0, 0x20 ;  /* 0x0000002000037836 */ /* 0x000fc80000000000 */
[----:B------:R-:W-:Y:S01]  /*3480*/  IMAD.IADD R5, R5, 0x1, R20 ;  /* 0x0000000105057824 */ /* 0x000fe200078e0214 */
[----:B------:R-:W-:-:S04]  /*3490*/  ISETP.GT.U32.AND P0, PT, R3, R20, PT ;  /* 0x000000140300720c */ /* 0x000fc80003f04070 */
[----:B------:R-:W-:-:S05]  /*34a0*/  SEL R4, R5, 0x1f, P0 ;  /* 0x0000001f05047807 */ /* 0x000fca0000000000 */
[----:B-----5:R-:W1:Y:S01]  /*34b0*/  SHFL.DOWN PT, R0, R17, 0x1, R4 ;  /* 0x0820000011007989 */ /* 0x020e6200000e0004 */
[C---:B0-----:R-:W-:Y:S01]  /*34c0*/  ISETP.GE.AND P1, PT, R2.reuse, R4, PT ;  /* 0x000000040200720c */ /* 0x041fe20003f26270 */
[C---:B------:R-:W-:Y:S01]  /*34d0*/  VIADD R3, R2.reuse, 0x2 ;  /* 0x0000000202037836 */ /* 0x040fe20000000000 */
[----:B------:R-:W-:Y:S02]  /*34e0*/  ISETP.NE.AND P2, PT, R2, RZ, PT ;  /* 0x000000ff0200720c */ /* 0x000fe40003f45270 */
[----:B-1----:R-:W-:-:S09]  /*34f0*/  FSETP.GEU.AND P0, PT, R17, R0, PT ;  /* 0x000000001100720b */ /* 0x002fd20003f0e000 */
[----:B------:R-:W-:Y:S02]  /*3500*/  @!P1 FSEL R17, R0, R17, !P0 ;  /* 0x0000001100119208 */ /* 0x000fe40004000000 */
[----:B------:R-:W0:Y:S01]  /*3510*/  @!P2 S2R R6, SR_CgaCtaId ;  /* 0x000000000006a919 */ /* 0x000e220000008800 */
[----:B------:R-:W-:Y:S01]  /*3520*/  ISETP.GT.AND P1, PT, R3, R4, PT ;  /* 0x000000040300720c */ /* 0x000fe20003f24270 */
[----:B------:R-:W-:Y:S01]  /*3530*/  VIADD R3, R2, 0x4 ;  /* 0x0000000402037836 */ /* 0x000fe20000000000 */
[----:B------:R-:W1:Y:S02]  /*3540*/  SHFL.DOWN PT, R0, R17, 0x2, R4 ;  /* 0x0840000011007989 */ /* 0x000e6400000e0004 */
[----:B-1----:R-:W-:-:S09]  /*3550*/  FSETP.GEU.AND P0, PT, R17, R0, PT ;  /* 0x000000001100720b */ /* 0x002fd20003f0e000 */
[----:B------:R-:W-:Y:S02]  /*3560*/  @!P1 FSEL R17, R0, R17, !P0 ;  /* 0x0000001100119208 */ /* 0x000fe40004000000 */
[----:B------:R-:W-:Y:S01]  /*3570*/  ISETP.GT.AND P1, PT, R3, R4, PT ;  /* 0x000000040300720c */ /* 0x000fe20003f24270 */
[----:B------:R-:W-:Y:S02]  /*3580*/  VIADD R3, R2, 0x8 ;  /* 0x0000000802037836 */ /* 0x000fe40000000000 */
[----:B------:R-:W1:Y:S02]  /*3590*/  SHFL.DOWN PT, R0, R17, 0x4, R4 ;  /* 0x0880000011007989 */ /* 0x000e6400000e0004 */
[----:B-1----:R-:W-:-:S08]  /*35a0*/  FSETP.GEU.AND P0, PT, R17, R0, PT ;  /* 0x000000001100720b */ /* 0x002fd00003f0e000 */
[----:B------:R-:W-:Y:S02]  /*35b0*/  @!P1 FSEL R17, R0, R17, !P0 ;  /* 0x0000001100119208 */ /* 0x000fe40004000000 */
[----:B------:R-:W-:Y:S01]  /*35c0*/  ISETP.GT.AND P1, PT, R3, R4, PT ;  /* 0x000000040300720c */ /* 0x000fe20003f24270 */
[----:B------:R-:W-:Y:S01]  /*35d0*/  VIADD R3, R2, 0x10 ;  /* 0x0000001002037836 */ /* 0x000fe20000000000 */
[----:B------:R-:W-:Y:S01]  /*35e0*/  @!P2 SHF.R.U32.HI R2, RZ, 0x3, R9 ;  /* 0x00000003ff02a819 */ /* 0x000fe20000011609 */
[----:B------:R-:W1:Y:S03]  /*35f0*/  SHFL.DOWN PT, R0, R17, 0x8, R4 ;  /* 0x0900000011007989 */ /* 0x000e6600000e0004 */
[----:B------:R-:W-:Y:S02]  /*3600*/  @!P2 LOP3.LUT R2, R2, 0x7c, RZ, 0xc0, !PT ;  /* 0x0000007c0202a812 */ /* 0x000fe400078ec0ff */
[----:B-1----:R-:W-:-:S05]  /*3610*/  FSETP.GEU.AND P0, PT, R17, R0, PT ;  /* 0x000000001100720b */ /* 0x002fca0003f0e000 */
[----:B------:R-:W-:Y:S02]  /*3620*/  @!P1 FSEL R17, R0, R17, !P0 ;  /* 0x0000001100119208 */ /* 0x000fe40004000000 */
[----:B------:R-:W-:Y:S02]  /*3630*/  ISETP.GT.AND P1, PT, R3, R4, PT ;  /* 0x000000040300720c */ /* 0x000fe40003f24270 */
[----:B------:R-:W-:Y:S01]  /*3640*/  @!P2 MOV R3, 0x400 ;  /* 0x000004000003a802 */ /* 0x000fe20000000f00 */
[----:B------:R-:W1:Y:S03]  /*3650*/  SHFL.DOWN PT, R0, R17, 0x10, R4 ;  /* 0x0a00000011007989 */ /* 0x000e6600000e0004 */
[----:B0-----:R-:W-:-:S05]  /*3660*/  @!P2 LEA R3, R6, R3, 0x18 ;  /* 0x000000030603a211 */ /* 0x001fca00078ec0ff */
[----:B------:R-:W-:Y:S01]  /*3670*/  @!P2 IMAD.IADD R3, R2, 0x1, R3 ;  /* 0x000000010203a824 */ /* 0x000fe200078e0203 */
[----:B-1----:R-:W-:-:S04]  /*3680*/  FSETP.GEU.AND P0, PT, R17, R0, PT ;  /* 0x000000001100720b */ /* 0x002fc80003f0e000 */
        /* <DEDUP_REMOVED lines=41> */
.L_x_1127:
        /* <DEDUP_REMOVED lines=29> */
[----:B------:R-:W-:-:S04]  /*3af0*/  FSETP.GEU.AND P3, PT, R17, R18, PT ;  /* 0x000000121100720b */ /* 0x000fc80003f6e000 */
[----:B------:R-:W-:Y:S02]  /*3b00*/  FSEL R18, R18, R17, !P3 ;  /* 0x0000001112127208 */ /* 0x000fe40005800000 */
[----:B------:R-:W-:Y:S02]  /*3b10*/  FSETP.GEU.AND P0, PT, R11, R12, PT ;  /* 0x0000000c0b00720b */ /* 0x000fe40003f0e000 */
[----:B------:R-:W-:Y:S02]  /*3b20*/  FSETP.GEU.AND P3, PT, R15, R18, PT ;  /* 0x000000120f00720b */ /* 0x000fe40003f6e000 */
[----:B------:R-:W-:Y:S02]  /*3b30*/  FSEL R11, R12, R11, !P0 ;  /* 0x0000000b0c0b7208 */ /* 0x000fe40004000000 */
[----:B------:R-:W-:-:S04]  /*3b40*/  FSETP.GEU.AND P1, PT, R13, R14, PT ;  /* 0x0000000e0d00720b */ /* 0x000fc80003f2e000 */
[----:B------:R-:W-:Y:S02]  /*3b50*/  FSEL R14, R14, R13, !P1 ;  /* 0x0000000d0e0e7208 */ /* 0x000fe40004800000 */
[----:B------:R-:W-:Y:S02]  /*3b60*/  FSETP.GEU.AND P0, PT, R4, R5, PT ;  /* 0x000000050400720b */ /* 0x000fe40003f0e000 */
[----:B------:R-:W-:Y:S02]  /*3b70*/  FSETP.GEU.AND P2, PT, R11, R14, PT ;  /* 0x0000000e0b00720b */ /* 0x000fe40003f4e000 */
[----:B------:R-:W-:Y:S02]  /*3b80*/  FSEL R15, R18, R15, !P3 ;  /* 0x0000000f120f7208 */ /* 0x000fe40005800000 */
[----:B------:R-:W-:Y:S02]  /*3b90*/  IADD3 R8, P3, PT, R20, -0x1000, RZ ;  /* 0xfffff00014087810 */ /* 0x000fe40007f7e0ff */
[----:B------:R-:W-:-:S02]  /*3ba0*/  FSETP.GEU.AND P1, PT, R7, R10, PT ;  /* 0x0000000a0700720b */ /* 0x000fc40003f2e000 */
[----:B------:R-:W-:Y:S02]  /*3bb0*/  FSEL R4, R5, R4, !P0 ;  /* 0x0000000405047208 */ /* 0x000fe40004000000 */
[----:B------:R-:W-:Y:S02]  /*3bc0*/  FSEL R14, R14, R11, !P2 ;  /* 0x0000000b0e0e7208 */ /* 0x000fe40005000000 */
[----:B------:R-:W-:Y:S02]  /*3bd0*/  ISETP.GE.U32.AND P0, PT, R8, 0x1000, PT ;  /* 0x000010000800780c */ /* 0x000fe40003f06070 */
[----:B------:R-:W-:Y:S02]  /*3be0*/  IADD3.X R11, PT, PT, R21, -0x1, RZ, P3, !PT ;  /* 0xffffffff150b7810 */ /* 0x000fe40001ffe4ff */
[----:B------:R-:W-:Y:S02]  /*3bf0*/  FSEL R7, R10, R7, !P1 ;  /* 0x000000070a077208 */ /* 0x000fe40004800000 */
[----:B------:R-:W-:-:S02]  /*3c00*/  ISETP.GE.U32.AND.EX P0, PT, R11, RZ, PT, P0 ;  /* 0x000000ff0b00720c */ /* 0x000fc40003f06100 */
[----:B------:R-:W-:Y:S02]  /*3c10*/  FSETP.GEU.AND P1, PT, R4, R7, PT ;  /* 0x000000070400720b */ /* 0x000fe40003f2e000 */
[----:B------:R-:W-:Y:S02]  /*3c20*/  FSETP.GEU.AND P2, PT, R14, R15, PT ;  /* 0x0000000f0e00720b */ /* 0x000fe40003f4e000 */
[----:B------:R-:W-:Y:S02]  /*3c30*/  FSEL R7, R7, R4, !P1 ;  /* 0x0000000407077208 */ /* 0x000fe40004800000 */
[----:B------:R-:W-:-:S04]  /*3c40*/  FSEL R14, R15, R14, !P2 ;  /* 0x0000000e0f0e7208 */ /* 0x000fc80005000000 */
[----:B------:R-:W-:Y:S01]  /*3c50*/  FSETP.GEU.AND P1, PT, R7, R14, PT ;  /* 0x0000000e0700720b */ /* 0x000fe20003f2e000 */
[----:B------:R-:W-:Y:S02]  /*3c60*/  IMAD.MOV.U32 R9, RZ, RZ, 0x1000 ;  /* 0x00001000ff097424 */ /* 0x000fe400078e00ff */
[----:B------:R-:W-:Y:S01]  /*3c70*/  IMAD.MOV.U32 R6, RZ, RZ, RZ ;  /* 0x000000ffff067224 */ /* 0x000fe200078e00ff */
[----:B------:R-:W-:Y:S01]  /*3c80*/  FSEL R7, R14, R7, !P1 ;  /* 0x000000070e077208 */ /* 0x000fe20004800000 */
[----:B------:R-:W-:Y:S08]  /*3c90*/  @!P0 BRA `(.L_x_1141) ;  /* 0x0000000000fc8947 */ /* 0x000ff00003800000 */
[----:B------:R-:W0:Y:S01]  /*3ca0*/  LDC.64 R20, c[0x0][0x390] ;  /* 0x0000e400ff147b82 */ /* 0x000e220000000a00 */
[----:B------:R-:W-:Y:S02]  /*3cb0*/  IMAD.MOV.U32 R9, RZ, RZ, 0x1000 ;  /* 0x00001000ff097424 */ /* 0x000fe400078e00ff */
[----:B------:R-:W-:-:S07]  /*3cc0*/  IMAD.MOV.U32 R6, RZ, RZ, RZ ;  /* 0x000000ffff067224 */ /* 0x000fce00078e00ff */
.L_x_1143:
[----:B------:R-:W-:-:S04]  /*3cd0*/  LEA R4, P0, R9, R2, 0x2 ;  /* 0x0000000209047211 */ /* 0x000fc800078010ff */
[----:B------:R-:W-:-:S05]  /*3ce0*/  LEA.HI.X R5, R9, R3, R6, 0x2, P0 ;  /* 0x0000000309057211 */ /* 0x000fca00000f1406 */
        /* <DEDUP_REMOVED lines=40> */
[----:B0-----:R-:W-:Y:S02]  /*3f70*/  IADD3 R4, P2, PT, -R9, R20, RZ ;  /* 0x0000001409047210 */ /* 0x001fe40007f5e1ff */
[----:B------:R-:W-:Y:S02]  /*3f80*/  FSEL R25, R25, R18, !P3 ;  /* 0x0000001219197208 */ /* 0x000fe40005800000 */
[----:B------:R-:W-:-:S02]  /*3f90*/  FSEL R7, R10, R7, !P0 ;  /* 0x000000070a077208 */ /* 0x000fc40004000000 */
        /* <DEDUP_REMOVED lines=15> */
.L_x_1141:
        /* <DEDUP_REMOVED lines=20> */
[----:B------:R-:W-:Y:S02]  /*41d0*/  LOP3.LUT R2, R2, 0x3, RZ, 0xc0, !PT ;  /* 0x0000000302027812 */ /* 0x000fe400078ec0ff */
[----:B0-----:R-:W-:-:S04]  /*41e0*/  LEA R10, P2, R11, UR4, 0x2 ;  /* 0x000000040b0a7c11 */ /* 0x001fc8000f8410ff */
[----:B------:R-:W-:Y:S01]  /*41f0*/  LEA.HI.X R11, R11, UR5, R8, 0x2, P2 ;  /* 0x000000050b0b7c11 */ /* 0x000fe200090f1408 */
[----:B------:R-:W-:-:S08]  /*4200*/  IMAD.MOV R8, RZ, RZ, -R2 ;  /* 0x000000ffff087224 */ /* 0x000fd000078e0a02 */
.L_x_1147:
        /* <DEDUP_REMOVED lines=11> */
.L_x_1146:
[----:B------:R-:W-:Y:S05]  /*42c0*/  BSYNC.RECONVERGENT B2 ;  /* 0x0000000000027941 */ /* 0x000fea0003800200 */
.L_x_1145:
        /* <DEDUP_REMOVED lines=13> */
.L_x_1150:
        /* <DEDUP_REMOVED lines=53> */
.L_x_1149:
[----:B------:R-:W-:Y:S05]  /*46f0*/  BSYNC.RECONVERGENT B2 ;  /* 0x0000000000027941 */ /* 0x000fea0003800200 */
.L_x_1148:
        /* <DEDUP_REMOVED lines=32> */
.L_x_1152:
[----:B------:R-:W-:Y:S05]  /*4900*/  BSYNC.RECONVERGENT B2 ;  /* 0x0000000000027941 */ /* 0x000fea0003800200 */
.L_x_1151:
        /* <DEDUP_REMOVED lines=14> */
.L_x_1144:
[----:B------:R-:W-:Y:S05]  /*49f0*/  BSYNC.RECONVERGENT B1 ;  /* 0x0000000000017941 */ /* 0x000fea0003800200 */
.L_x_1142:
        /* <DEDUP_REMOVED lines=53> */
.L_x_1114:
[----:B------:R-:W-:Y:S05]  /*4d50*/  BSYNC.RECONVERGENT B0 ;  /* 0x0000000000007941 */ /* 0x000fea0003800200 */
.L_x_1098:
[----:B------:R-:W-:Y:S05]  /*4d60*/  @P2 EXIT ;  /* 0x000000000000294d */ /* 0x000fea0003800000 */
[----:B------:R-:W0:Y:S01]  /*4d70*/  LDCU UR4, c[0x0][0x39c] ;  /* 0x00007380ff0477ac */ /* 0x000e220008000800 */
[----:B------:R-:W1:Y:S01]  /*4d80*/  LDC.64 R2, c[0x0][0x388] ;  /* 0x0000e200ff027b82 */ /* 0x000e620000000a00 */
[----:B0-----:R-:W-:-:S04]  /*4d90*/  FSETP.GT.AND P0, PT, R0, UR4, PT ;  /* 0x0000000400007c0b */ /* 0x001fc8000bf04000 */
[----:B------:R-:W-:-:S05]  /*4da0*/  FSEL R5, R0, UR4, P0 ;  /* 0x0000000400057c08 */ /* 0x000fca0008000000 */
[----:B-1----:R-:W-:Y:S01]  /*4db0*/  STG.E desc[UR6][R2.64], R5 ;  /* 0x0000000502007986 */ /* 0x002fe2000c101906 */
[----:B------:R-:W-:Y:S05]  /*4dc0*/  EXIT ;  /* 0x000000000000794d */ /* 0x000fea0003800000 */
.L_x_1153:
        /* <DEDUP_REMOVED lines=11> */
.L_x_2408:


//--------------------- .text._ZN3cub18CUB_300001_SM_10006detail6reduce28DeviceReduceSingleTileKernelINS2_10policy_hubIfjN4cuda3__47maximumIfEEE10Policy1000EPfSB_iS8_ffNS5_3std3__410__identityEEEvT0_T1_T2_T3_T4_T6_ --------------------------
	.section	.text._ZN3cub18CUB_300001_SM_10006detail6reduce28DeviceReduceSingleTileKernelINS2_10policy_hubIfjN4cuda3__47maximumIfEEE10Policy1000EPfSB_iS8_ffNS5_3std3__410__identityEEEvT0_T1_T2_T3_T4_T6_,"ax",@progbits
	.align	128
        .global         _ZN3cub18CUB_300001_SM_10006detail6reduce28DeviceReduceSingleTileKernelINS2_10policy_hubIfjN4cuda3__47maximumIfEEE10Policy1000EPfSB_iS8_ffNS5_3std3__410__identityEEEvT0_T1_T2_T3_T4_T6_
        .type           _ZN3cub18CUB_300001_SM_10006detail6reduce28DeviceReduceSingleTileKernelINS2_10policy_hubIfjN4cuda3__47maximumIfEEE10Policy1000EPfSB_iS8_ffNS5_3std3__410__identityEEEvT0_T1_T2_T3_T4_T6_,@function
        .size           _ZN3cub18CUB_300001_SM_10006detail6reduce28DeviceReduceSingleTileKernelINS2_10policy_hubIfjN4cuda3__47maximumIfEEE10Policy1000EPfSB_iS8_ffNS5_3std3__410__identityEEEvT0_T1_T2_T3_T4_T6_,(.L_x_2409 - _ZN3cub18CUB_300001_SM_10006detail6reduce28DeviceReduceSingleTileKernelINS2_10policy_hubIfjN4cuda3__47maximumIfEEE10Policy1000EPfSB_iS8_ffNS5_3std3__410__identityEEEvT0_T1_T2_T3_T4_T6_)
        .other          _ZN3cub18CUB_300001_SM_10006detail6reduce28DeviceReduceSingleTileKernelINS2_10policy_hubIfjN4cuda3__47maximumIfEEE10Policy1000EPfSB_iS8_ffNS5_3std3__410__identityEEEvT0_T1_T2_T3_T4_T6_,@"STO_CUDA_ENTRY STV_DEFAULT"
_ZN3cub18CUB_300001_SM_10006detail6reduce28DeviceReduceSingleTileKernelINS2_10policy_hubIfjN4cuda3__47maximumIfEEE10Policy1000EPfSB_iS8_ffNS5_3std3__410__identityEEEvT0_T1_T2_T3_T4_T6_:
.text._ZN3cub18CUB_300001_SM_10006detail6reduce28DeviceReduceSingleTileKernelINS2_10policy_hubIfjN4cuda3__47maximumIfEEE10Policy1000EPfSB_iS8_ffNS5_3std3__410__identityEEEvT0_T1_T2_T3_T4_T6_:
        /* <DEDUP_REMOVED lines=13> */
.L_x_1154:
        /* <DEDUP_REMOVED lines=16> */
.L_x_1159:
[----:B------:R-:W-:Y:S05]  /*01d0*/  BSYNC.RECONVERGENT B1 ;  /* 0x0000000000017941 */ /* 0x000fea0003800200 */
.L_x_1158:
        /* <DEDUP_REMOVED lines=16> */
.L_x_1164:
        /* <DEDUP_REMOVED lines=10> */
.L_x_1163:
[----:B------:R-:W-:Y:S05]  /*0380*/  BSYNC.RECONVERGENT B2 ;  /* 0x0000000000027941 */ /* 0x000fea0003800200 */
.L_x_1162:
        /* <DEDUP_REMOVED lines=8> */
.L_x_1167:
        /* <DEDUP_REMOVED lines=59> */
.L_x_1166:
[----:B------:R-:W-:Y:S05]  /*07c0*/  BSYNC.RECONVERGENT B2 ;  /* 0x0000000000027941 */ /* 0x000fea0003800200 */
.L_x_1165:
        /* <DEDUP_REMOVED lines=34> */
.L_x_1169:
[----:B------:R-:W-:Y:S05]  /*09f0*/  BSYNC.RECONVERGENT B2 ;  /* 0x0000000000027941 */ /* 0x000fea0003800200 */
.L_x_1168:
        /* <DEDUP_REMOVED lines=16> */
.L_x_1161:
[----:B------:R-:W-:Y:S05]  /*0b00*/  BSYNC.RECONVERGENT B1 ;  /* 0x0000000000017941 */ /* 0x000fea0003800200 */
.L_x_1160:
        /* <DEDUP_REMOVED lines=58> */
.L_x_1170:
        /* <DEDUP_REMOVED lines=71> */
.L_x_1157:
        /* <DEDUP_REMOVED lines=44> */
.L_x_1174:
        /* <DEDUP_REMOVED lines=44> */
.L_x_1172:
        /* <DEDUP_REMOVED lines=20> */
.L_x_1178:
        /* <DEDUP_REMOVED lines=9> */
.L_x_1177:
[----:B------:R-:W-:Y:S05]  /*1a70*/  BSYNC.RECONVERGENT B2 ;  /* 0x0000000000027941 */ /* 0x000fea0003800200 */
.L_x_1176:
        /* <DEDUP_REMOVED lines=16> */
.L_x_1181:
        /* <DEDUP_REMOVED lines=62> */
.L_x_1180:
[----:B------:R-:W-:Y:S05]  /*1f60*/  BSYNC.RECONVERGENT B2 ;  /* 0x0000000000027941 */ /* 0x000fea0003800200 */
.L_x_1179:
        /* <DEDUP_REMOVED lines=37> */
.L_x_1183:
[----:B------:R-:W-:Y:S05]  /*21c0*/  BSYNC.RECONVERGENT B2 ;  /* 0x0000000000027941 */ /* 0x000fea0003800200 */
.L_x_1182:
        /* <DEDUP_REMOVED lines=16> */
.L_x_1175:
[----:B------:R-:W-:Y:S05]  /*22d0*/  BSYNC.RECONVERGENT B1 ;  /* 0x0000000000017941 */ /* 0x000fea0003800200 */
.L_x_1173:
        /* <DEDUP_REMOVED lines=54> */
.L_x_1156:
        /* <DEDUP_REMOVED lines=12> */
.L_x_1186:
[----:B------:R-:W-:Y:S05]  /*2700*/  BSYNC.RECONVERGENT B1 ;  /* 0x0000000000017941 */ /* 0x000fea0003800200 */
.L_x_1185:
        /* <DEDUP_REMOVED lines=16> */
.L_x_1191:
        /* <DEDUP_REMOVED lines=10> */
.L_x_1190:
[----:B------:R-:W-:Y:S05]  /*28b0*/  BSYNC.RECONVERGENT B2 ;  /* 0x0000000000027941 */ /* 0x000fea0003800200 */
.L_x_1189:
        /* <DEDUP_REMOVED lines=8> */
.L_x_1194:
        /* <DEDUP_REMOVED lines=59> */
.L_x_1193:
[----:B------:R-:W-:Y:S05]  /*2cf0*/  BSYNC.RECONVERGENT B2 ;  /* 0x0000000000027941 */ /* 0x000fea0003800200 */
.L_x_1192:
        /* <DEDUP_REMOVED lines=34> */
.L_x_1196:
[----:B------:R-:W-:Y:S05]  /*2f20*/  BSYNC.RECONVERGENT B2 ;  /* 0x0000000000027941 */ /* 0x000fea0003800200 */
.L_x_1195:
        /* <DEDUP_REMOVED lines=16> */
.L_x_1188:
[----:B------:R-:W-:Y:S05]  /*3030*/  BSYNC.RECONVERGENT B1 ;  /* 0x0000000000017941 */ /* 0x000fea0003800200 */
.L_x_1187:
        /* <DEDUP_REMOVED lines=58> */
.L_x_1197:
        /* <DEDUP_REMOVED lines=71> */
.L_x_1184:
        /* <DEDUP_REMOVED lines=55> */
.L_x_1200:
        /* <DEDUP_REMOVED lines=56> */
.L_x_1198:
        /* <DEDUP_REMOVED lines=20> */
.L_x_1204:
        /* <DEDUP_REMOVED lines=9> */
.L_x_1203:
[----:B------:R-:W-:Y:S05]  /*4110*/  BSYNC.RECONVERGENT B2 ;  /* 0x0000000000027941 */ /* 0x000fea0003800200 */
.L_x_1202:
        /* <DEDUP_REMOVED lines=16> */
.L_x_1207:
        /* <DEDUP_REMOVED lines=62> */
.L_x_1206:
[----:B------:R-:W-:Y:S05]  /*4600*/  BSYNC.RECONVERGENT B2 ;  /* 0x0000000000027941 */ /* 0x000fea0003800200 */
.L_x_1205:
        /* <DEDUP_REMOVED lines=37> */
.L_x_1209:
[----:B------:R-:W-:Y:S05]  /*4860*/  BSYNC.RECONVERGENT B2 ;  /* 0x0000000000027941 */ /* 0x000fea0003800200 */
.L_x_1208:
        /* <DEDUP_REMOVED lines=16> */
.L_x_1201:
[----:B------:R-:W-:Y:S05]  /*4970*/  BSYNC.RECONVERGENT B1 ;  /* 0x0000000000017941 */ /* 0x000fea0003800200 */
.L_x_1199:
        /* <DEDUP_REMOVED lines=54> */
.L_x_1171:
[----:B------:R-:W-:Y:S05]  /*4ce0*/  BSYNC.RECONVERGENT B0 ;  /* 0x0000000000007941 */ /* 0x000fea0003800200 */
.L_x_1155:
[----:B------:R-:W-:Y:S05]  /*4cf0*/  @P0 EXIT ;  /* 0x000000000000094d */ /* 0x000fea0003800000 */
[----:B------:R-:W0:Y:S01]  /*4d00*/  LDCU UR4, c[0x0][0x398] ;  /* 0x00007300ff0477ac */ /* 0x000e220008000800 */
[----:B------:R-:W1:Y:S01]  /*4d10*/  LDC.64 R2, c[0x0][0x388] ;  /* 0x0000e200ff027b82 */ /* 0x000e620000000a00 */
[----:B0-----:R-:W-:-:S04]  /*4d20*/  FSETP.GT.AND P0, PT, R0, UR4, PT ;  /* 0x0000000400007c0b */ /* 0x001fc8000bf04000 */
[----:B------:R-:W-:-:S05]  /*4d30*/  FSEL R5, R0, UR4, P0 ;  /* 0x0000000400057c08 */ /* 0x000fca0008000000 */
[----:B-1----:R-:W-:Y:S01]  /*4d40*/  STG.E desc[UR6][R2.64], R5 ;  /* 0x0000000502007986 */ /* 0x002fe2000c101906 */
[----:B------:R-:W-:Y:S05]  /*4d50*/  EXIT ;  /* 0x000000000000794d */ /* 0x000fea0003800000 */
.L_x_1210:
        /* <DEDUP_REMOVED lines=10> */
.L_x_2409:


//--------------------- .text._ZN3cub18CUB_300001_SM_10006detail6reduce18DeviceReduceKernelINS2_10policy_hubIfjN4cuda3__47maximumIfEEE10Policy1000EPfjS8_fNS5_3std3__410__identityEEEvT0_PT3_T1_NS0_13GridEvenShareISI_EET2_T4_ --------------------------
	.section	.text._ZN3cub18CUB_300001_SM_10006detail6reduce18DeviceReduceKernelINS2_10policy_hubIfjN4cuda3__47maximumIfEEE10Policy1000EPfjS8_fNS5_3std3__410__identityEEEvT0_PT3_T1_NS0_13GridEvenShareISI_EET2_T4_,"ax",@progbits
	.align	128
        .global         _ZN3cub18CUB_300001_SM_10006detail6reduce18DeviceReduceKernelINS2_10policy_hubIfjN4cuda3__47maximumIfEEE10Policy1000EPfjS8_fNS5_3std3__410__identityEEEvT0_PT3_T1_NS0_13GridEvenShareISI_EET2_T4_
        .type           _ZN3cub18CUB_300001_SM_10006detail6reduce18DeviceReduceKernelINS2_10policy_hubIfjN4cuda3__47maximumIfEEE10Policy1000EPfjS8_fNS5_3std3__410__identityEEEvT0_PT3_T1_NS0_13GridEvenShareISI_EET2_T4_,@function
        .size           _ZN3cub18CUB_300001_SM_10006detail6reduce18DeviceReduceKernelINS2_10policy_hubIfjN4cuda3__47maximumIfEEE10Policy1000EPfjS8_fNS5_3std3__410__identityEEEvT0_PT3_T1_NS0_13GridEvenShareISI_EET2_T4_,(.L_x_2410 - _ZN3cub18CUB_300001_SM_10006detail6reduce18DeviceReduceKernelINS2_10policy_hubIfjN4cuda3__47maximumIfEEE10Policy1000EPfjS8_fNS5_3std3__410__identityEEEvT0_PT3_T1_NS0_13GridEvenShareISI_EET2_T4_)
        .other          _ZN3cub18CUB_300001_SM_10006detail6reduce18DeviceReduceKernelINS2_10policy_hubIfjN4cuda3__47maximumIfEEE10Policy1000EPfjS8_fNS5_3std3__410__identityEEEvT0_PT3_T1_NS0_13GridEvenShareISI_EET2_T4_,@"STO_CUDA_ENTRY STV_DEFAULT"
_ZN3cub18CUB_300001_SM_10006detail6reduce18DeviceReduceKernelINS2_10policy_hubIfjN4cuda3__47maximumIfEEE10Policy1000EPfjS8_fNS5_3std3__410__identityEEEvT0_PT3_T1_NS0_13GridEvenShareISI_EET2_T4_:
.text._ZN3cub18CUB_300001_SM_10006detail6reduce18DeviceReduceKernelINS2_10policy_hubIfjN4cuda3__47maximumIfEEE10Policy1000EPfjS8_fNS5_3std3__410__identityEEEvT0_PT3_T1_NS0_13GridEvenShareISI_EET2_T4_:
        /* <DEDUP_REMOVED lines=22> */
[----:B0-----:R-:W-:-:S06]  /*0160*/  IMAD.WIDE.U32 R6, R5, 0x4, R6 ;  /* 0x0000000405067825 */ /* 0x001fcc00078e0006 */
[----:B------:R0:W5:Y:S01]  /*0170*/  LDG.E.CONSTANT R6, desc[UR8][R6.64] ;  /* 0x0000000806067981 */ /* 0x000162000c1e9900 */
[----:B------:R-:W-:-:S07]  /*0180*/  VIADD R11, R2, 0x100 ;  /* 0x00000100020b7836 */ /* 0x000fce0000000000 */
.L_x_1215:
[----:B------:R-:W-:Y:S05]  /*0190*/  BSYNC.RECONVERGENT B1 ;  /* 0x0000000000017941 */ /* 0x000fea0003800200 */
.L_x_1214:
        /* <DEDUP_REMOVED lines=16> */
.L_x_1220:
[----:B0-----:R-:W-:-:S06]  /*02a0*/  IMAD.WIDE.U32 R4, R7, 0x4, R8 ;  /* 0x0000000407047825 */ /* 0x001fcc00078e0008 */
[----:B------:R-:W2:Y:S01]  /*02b0*/  LDG.E.CONSTANT R5, desc[UR8][R4.64] ;  /* 0x0000000804057981 */ /* 0x000ea2000c1e9900 */
[----:B------:R-:W-:Y:S02]  /*02c0*/  VIADD R10, R10, 0x1 ;  /* 0x000000010a0a7836 */ /* 0x000fe40000000000 */
[----:B------:R-:W-:Y:S02]  /*02d0*/  VIADD R11, R11, 0x100 ;  /* 0x000001000b0b7836 */ /* 0x000fe40000000000 */
[----:B------:R-:W-:Y:S01]  /*02e0*/  VIADD R7, R7, 0x100 ;  /* 0x0000010007077836 */ /* 0x000fe20000000000 */
[----:B------:R-:W-:Y:S02]  /*02f0*/  ISETP.NE.AND P1, PT, R10, RZ, PT ;  /* 0x000000ff0a00720c */ /* 0x000fe40003f25270 */
[----:B--2--5:R-:W-:-:S04]  /*0300*/  FSETP.GEU.AND P0, PT, R6, R5, PT ;  /* 0x000000050600720b */ /* 0x024fc80003f0e000 */
[----:B------:R-:W-:-:S07]  /*0310*/  FSEL R6, R5, R6, !P0 ;  /* 0x0000000605067208 */ /* 0x000fce0004000000 */
[----:B------:R-:W-:Y:S05]  /*0320*/  @P1 BRA `(.L_x_1220) ;  /* 0xfffffffc00dc1947 */ /* 0x000fea000383ffff */
.L_x_1219:
[----:B------:R-:W-:Y:S05]  /*0330*/  BSYNC.RECONVERGENT B2 ;  /* 0x0000000000027941 */ /* 0x000fea0003800200 */
.L_x_1218:
[----:B------:R-:W-:Y:S05]  /*0340*/  @!P2 BRA `(.L_x_1217) ;  /* 0x00000000006ca947 */ /* 0x000fea0003800000 */
[----:B------:R-:W0:Y:S01]  /*0350*/  LDC.64 R4, c[0x0][0x380] ;  /* 0x0000e000ff047b82 */ /* 0x000e220000000a00 */
[----:B------:R-:W-:Y:S02]  /*0360*/  VIADD R7, R11, 0x200 ;  /* 0x000002000b077836 */ /* 0x000fe40000000000 */
[----:B------:R-:W-:-:S07]  /*0370*/  IMAD R17, R0, 0x1000, R11 ;  /* 0x0000100000117824 */ /* 0x000fce00078e020b */
.L_x_1221:
[----:B0-----:R-:W-:-:S04]  /*0380*/  IMAD.WIDE.U32 R8, R17, 0x4, R4 ;  /* 0x0000000411087825 */ /* 0x001fc800078e0004 */
[C---:B------:R-:W-:Y:S02]  /*0390*/  VIADD R11, R17.reuse, 0x100 ;  /* 0x00000100110b7836 */ /* 0x040fe40000000000 */
[----:B------:R0:W2:Y:S01]  /*03a0*/  LDG.E.CONSTANT R9, desc[UR8][R8.64] ;  /* 0x0000000808097981 */ /* 0x0000a2000c1e9900 */
[----:B------:R-:W-:Y:S02]  /*03b0*/  VIADD R13, R17, 0x200 ;  /* 0x00000200110d7836 */ /* 0x000fe40000000000 */
[----:B------:R-:W-:-:S04]  /*03c0*/  IMAD.WIDE.U32 R10, R11, 0x4, R4 ;  /* 0x000000040b0a7825 */ /* 0x000fc800078e0004 */
[--C-:B------:R-:W-:Y:S02]  /*03d0*/  IMAD.WIDE.U32 R12, R13, 0x4, R4.reuse ;  /* 0x000000040d0c7825 */ /* 0x100fe400078e0004 */
[----:B------:R-:W3:Y:S02]  /*03e0*/  LDG.E.CONSTANT R11, desc[UR8][R10.64] ;  /* 0x000000080a0b7981 */ /* 0x000ee4000c1e9900 */
[----:B------:R-:W-:Y:S02]  /*03f0*/  VIADD R15, R17, 0x300 ;  /* 0x00000300110f7836 */ /* 0x000fe40000000000 */
[----:B------:R-:W4:Y:S02]  /*0400*/  LDG.E.CONSTANT R13, desc[UR8][R12.64] ;  /* 0x000000080c0d7981 */ /* 0x000f24000c1e9900 */
[----:B------:R-:W-:-:S06]  /*0410*/  IMAD.WIDE.U32 R14, R15, 0x4, R4 ;  /* 0x000000040f0e7825 */ /* 0x000fcc00078e0004 */
[----:B------:R-:W4:Y:S01]  /*0420*/  LDG.E.CONSTANT R15, desc[UR8][R14.64] ;  /* 0x000000080e0f7981 */ /* 0x000f22000c1e9900 */
[C---:B0-----:R-:W-:Y:S02]  /*0430*/  VIADD R8, R7.reuse, 0x200 ;  /* 0x0000020007087836 */ /* 0x041fe40000000000 */
[----:B------:R-:W-:Y:S02]  /*0440*/  VIADD R7, R7, 0x400 ;  /* 0x0000040007077836 */ /* 0x000fe40000000000 */
[----:B------:R-:W-:Y:S01]  /*0450*/  VIADD R17, R17, 0x400 ;  /* 0x0000040011117836 */ /* 0x000fe20000000000 */
        /* <DEDUP_REMOVED lines=8> */
[----:B------:R-:W-:Y:S01]  /*04e0*/  FSEL R6, R15, R6, !P0 ;  /* 0x000000060f067208 */ /* 0x000fe20004000000 */
[----:B------:R-:W-:Y:S08]  /*04f0*/  @!P1 BRA `(.L_x_1221) ;  /* 0xfffffffc00a09947 */ /* 0x000ff0000383ffff */
.L_x_1217:
[----:B------:R-:W-:Y:S05]  /*0500*/  BSYNC.RECONVERGENT B1 ;  /* 0x0000000000017941 */ /* 0x000fea0003800200 */
.L_x_1216:
[----:B------:R-:W-:Y:S01]  /*0510*/  ISETP.GE.U32.AND P0, PT, R3, 0x100, PT ;  /* 0x000001000300780c */ /* 0x000fe20003f06070 */
[----:B-----5:R-:W-:-:S12]  /*0520*/  IMAD.MOV.U32 R10, RZ, RZ, R6 ;  /* 0x000000ffff0a7224 */ /* 0x020fd800078e0006 */
[----:B------:R-:W-:Y:S05]  /*0530*/  @!P0 BRA `(.L_x_1222) ;  /* 0x0000000000dc8947 */ /* 0x000fea0003800000 */
[----:B------:R-:W1:Y:S01]  /*0540*/  S2R R8, SR_LANEID ;  /* 0x0000000000087919 */ /* 0x000e620000000000 */
[----:B------:R-:W2:Y:S02]  /*0550*/  SHFL.DOWN PT, R3, R10, 0x1, 0x1f ;  /* 0x08201f000a037f89 */ /* 0x000ea400000e0000 */
[----:B--2---:R-:W-:Y:S02]  /*0560*/  FSETP.GEU.AND P1, PT, R10, R3, PT ;  /* 0x000000030a00720b */ /* 0x004fe40003f2e000 */
[C---:B-1----:R-:W-:Y:S02]  /*0570*/  ISETP.GT.AND P0, PT, R8.reuse, 0x1e, PT ;  /* 0x0000001e0800780c */ /* 0x042fe40003f04270 */
[----:B------:R-:W-:Y:S02]  /*0580*/  FSEL R3, R3, R10, !P1 ;  /* 0x0000000a03037208 */ /* 0x000fe40004800000 */
[----:B------:R-:W-:Y:S02]  /*0590*/  ISETP.NE.AND P2, PT, R8, RZ, PT ;  /* 0x000000ff0800720c */ /* 0x000fe40003f45270 */
[----:B------:R-:W-:-:S02]  /*05a0*/  FSEL R3, R10, R3, P0 ;  /* 0x000000030a037208 */ /* 0x000fc40000000000 */
[----:B------:R-:W-:-:S03]  /*05b0*/  ISETP.GT.AND P0, PT, R8, 0x1d, PT ;  /* 0x0000001d0800780c */ /* 0x000fc60003f04270 */
[----:B------:R-:W1:Y:S06]  /*05c0*/  SHFL.DOWN PT, R4, R3, 0x2, 0x1f ;  /* 0x08401f0003047f89 */ /* 0x000e6c00000e0000 */
[----:B0-----:R-:W0:Y:S01]  /*05d0*/  @!P2 S2R R7, SR_CgaCtaId ;  /* 0x000000000007a919 */ /* 0x001e220000008800 */
[----:B------:R-:W-:Y:S02]  /*05e0*/  @!P2 MOV R6, 0x400 ;  /* 0x000004000006a802 */ /* 0x000fe40000000f00 */
[----:B------:R-:W-:-:S04]  /*05f0*/  @!P2 SHF.R.U32.HI R5, RZ, 0x3, R2 ;  /* 0x00000003ff05a819 */ /* 0x000fc80000011602 */
[----:B------:R-:W-:Y:S02]  /*0600*/  @!P2 LOP3.LUT R5, R5, 0x7c, RZ, 0xc0, !PT ;  /* 0x0000007c0505a812 */ /* 0x000fe400078ec0ff */
[----:B-1----:R-:W-:-:S04]  /*0610*/  FSETP.GEU.AND P1, PT, R3, R4, PT ;  /* 0x000000040300720b */ /* 0x002fc80003f2e000 */
[----:B------:R-:W-:Y:S02]  /*0620*/  @!P0 FSEL R3, R4, R3, !P1 ;  /* 0x0000000304038208 */ /* 0x000fe40004800000 */
[----:B------:R-:W-:-:S03]  /*0630*/  ISETP.GT.AND P0, PT, R8, 0x1b, PT ;  /* 0x0000001b0800780c */ /* 0x000fc60003f04270 */
[----:B------:R-:W1:Y:S01]  /*0640*/  SHFL.DOWN PT, R4, R3, 0x4, 0x1f ;  /* 0x08801f0003047f89 */ /* 0x000e6200000e0000 */
[----:B0-----:R-:W-:-:S05]  /*0650*/  @!P2 LEA R6, R7, R6, 0x18 ;  /* 0x000000060706a211 */ /* 0x001fca00078ec0ff */
[----:B------:R-:W-:Y:S01]  /*0660*/  @!P2 IMAD.IADD R5, R5, 0x1, R6 ;  /* 0x000000010505a824 */ /* 0x000fe200078e0206 */
[----:B-1----:R-:W-:-:S04]  /*0670*/  FSETP.GEU.AND P1, PT, R3, R4, PT ;  /* 0x000000040300720b */ /* 0x002fc80003f2e000 */
        /* <DEDUP_REMOVED lines=35> */
.L_x_1222:
[----:B------:R-:W-:Y:S01]  /*08b0*/  LOP3.LUT R4, R2, 0x3e0, RZ, 0xc0, !PT ;  /* 0x000003e002047812 */ /* 0x000fe200078ec0ff */
[----:B------:R-:W1:Y:S04]  /*08c0*/  S2R R9, SR_LANEID ;  /* 0x0000000000097919 */ /* 0x000e680000000000 */
[----:B------:R-:W-:Y:S01]  /*08d0*/  VIADD R6, R4, 0x20 ;  /* 0x0000002004067836 */ /* 0x000fe20000000000 */
[----:B------:R-:W-:-:S04]  /*08e0*/  LOP3.LUT R4, RZ, R4, RZ, 0x33, !PT ;  /* 0x00000004ff047212 */ /* 0x000fc800078e33ff */
[----:B------:R-:W-:Y:S01]  /*08f0*/  ISETP.GT.U32.AND P0, PT, R6, R3, PT ;  /* 0x000000030600720c */ /* 0x000fe20003f04070 */
[----:B------:R-:W-:-:S05]  /*0900*/  IMAD.IADD R4, R3, 0x1, R4 ;  /* 0x0000000103047824 */ /* 0x000fca00078e0204 */
[----:B------:R-:W-:-:S05]  /*0910*/  SEL R4, R4, 0x1f, P0 ;  /* 0x0000001f04047807 */ /* 0x000fca0000000000 */
[----:B------:R-:W2:Y:S01]  /*0920*/  SHFL.DOWN PT, R5, R10, 0x1, R4 ;  /* 0x082000000a057989 */ /* 0x000ea200000e0004 */
[C---:B-1----:R-:W-:Y:S01]  /*0930*/  ISETP.GE.AND P0, PT, R9.reuse, R4, PT ;  /* 0x000000040900720c */ /* 0x042fe20003f06270 */
[----:B0-----:R-:W-:Y:S01]  /*0940*/  VIADD R7, R9, 0x2 ;  /* 0x0000000209077836 */ /* 0x001fe20000000000 */
[----:B--2---:R-:W-:-:S11]  /*0950*/  FSETP.GEU.AND P1, PT, R10, R5, PT ;  /* 0x000000050a00720b */ /* 0x004fd60003f2e000 */
        /* <DEDUP_REMOVED lines=35> */
[----:B------:R-:W-:Y:S01]  /*0b90*/  ISETP.GT.U32.AND P1, PT, R3, 0x40, PT ;  /* 0x000000400300780c */ /* 0x000fe20003f24070 */
[----:B0-----:R-:W-:-:S09]  /*0ba0*/  ULEA UR4, UR5, UR4, 0x18 ;  /* 0x0000000405047291 */ /* 0x001fd2000f8ec0ff */
[----:B------:R-:W0:Y:S04]  /*0bb0*/  LDS R5, [UR4+0xc] ;  /* 0x00000c04ff057984 */ /* 0x000e280008000800 */
[----:B------:R-:W1:Y:S04]  /*0bc0*/  LDS.128 R12, [UR4+0x10] ;  /* 0x00001004ff0c7984 */ /* 0x000e680008000c00 */
[----:B------:R-:W2:Y:S01]  /*0bd0*/  LDS.64 R6, [UR4+0x20] ;  /* 0x00002004ff067984 */ /* 0x000ea20008000a00 */
[----:B0-----:R-:W-:-:S04]  /*0be0*/  FSETP.GEU.AND P3, PT, R8, R5, PT ;  /* 0x000000050800720b */ /* 0x001fc80003f6e000 */
[----:B------:R-:W-:Y:S02]  /*0bf0*/  @P2 FSEL R8, R5, R8, !P3 ;  /* 0x0000000805082208 */ /* 0x000fe40005800000 */
[----:B------:R-:W-:Y:S02]  /*0c00*/  ISETP.GT.U32.AND P2, PT, R3, 0x60, PT ;  /* 0x000000600300780c */ /* 0x000fe40003f44070 */
[----:B-1----:R-:W-:-:S04]  /*0c10*/  FSETP.GEU.AND P3, PT, R8, R12, PT ;  /* 0x0000000c0800720b */ /* 0x002fc80003f6e000 */
[----:B------:R-:W-:Y:S02]  /*0c20*/  @P1 FSEL R8, R12, R8, !P3 ;  /* 0x000000080c081208 */ /* 0x000fe40005800000 */
[----:B------:R-:W-:Y:S02]  /*0c30*/  ISETP.GT.U32.AND P1, PT, R3, 0x80, PT ;  /* 0x000000800300780c */ /* 0x000fe40003f24070 */
[----:B------:R-:W-:-:S04]  /*0c40*/  FSETP.GEU.AND P3, PT, R8, R13, PT ;  /* 0x0000000d0800720b */ /* 0x000fc80003f6e000 */
        /* <DEDUP_REMOVED lines=8> */
[----:B--2---:R-:W-:-:S04]  /*0cd0*/  FSETP.GEU.AND P3, PT, R8, R6, PT ;  /* 0x000000060800720b */ /* 0x004fc80003f6e000 */
[----:B------:R-:W-:-:S04]  /*0ce0*/  @P1 FSEL R8, R6, R8, !P3 ;  /* 0x0000000806081208 */ /* 0x000fc80005800000 */
[----:B------:R-:W-:-:S04]  /*0cf0*/  FSETP.GEU.AND P1, PT, R8, R7, PT ;  /* 0x000000070800720b */ /* 0x000fc80003f2e000 */
[----:B------:R-:W-:Y:S01]  /*0d00*/  @P2 FSEL R8, R7, R8, !P1 ;  /* 0x0000000807082208 */ /* 0x000fe20004800000 */
[----:B------:R-:W-:Y:S08]  /*0d10*/  BRA `(.L_x_1223) ;  /* 0x0000002800447947 */ /* 0x000ff00003800000 */
.L_x_1213:
        /* <DEDUP_REMOVED lines=36> */
[----:B------:R-:W-:Y:S02]  /*0f60*/  ISETP.GE.U32.AND P1, PT, R3, UR5, PT ;  /* 0x0000000503007c0c */ /* 0x000fe4000bf26070 */
[----:B------:R-:W-:-:S04]  /*0f70*/  FSETP.GEU.AND P0, PT, R4, R11, PT ;  /* 0x0000000b0400720b */ /* 0x000fc80003f0e000 */
[----:B------:R-:W-:-:S04]  /*0f80*/  FSEL R4, R11, R4, !P0 ;  /* 0x000000040b047208 */ /* 0x000fc80004000000 */
[----:B------:R-:W-:-:S04]  /*0f90*/  FSETP.GEU.AND P0, PT, R4, R19, PT ;  /* 0x000000130400720b */ /* 0x000fc80003f0e000 */
[----:B------:R-:W-:Y:S01]  /*0fa0*/  FSEL R3, R19, R4, !P0 ;  /* 0x0000000413037208 */ /* 0x000fe20004000000 */
[----:B------:R-:W-:Y:S08]  /*0fb0*/  @!P1 BRA `(.L_x_1224) ;  /* 0x0000000400e09947 */ /* 0x000ff00003800000 */
[----:B------:R-:W-:Y:S01]  /*0fc0*/  VIADD R23, R23, UR5 ;  /* 0x0000000517177c36 */ /* 0x000fe20008000000 */
[----:B------:R-:W-:Y:S01]  /*0fd0*/  UMOV UR4, URZ ;  /* 0x000000ff00047c82 */ /* 0x000fe20008000000 */
[----:B------:R-:W-:Y:S02]  /*0fe0*/  VIADD R22, R26, 0xfffff000 ;  /* 0xfffff0001a167836 */ /* 0x000fe40000000000 */
[C---:B------:R-:W-:Y:S02]  /*0ff0*/  VIADD R24, R23.reuse, 0x100 ;  /* 0x0000010017187836 */ /* 0x040fe40000000000 */
[C---:B------:R-:W-:Y:S01]  /*1000*/  IMAD.IADD R25, R23.reuse, 0x1, R2 ;  /* 0x0000000117197824 */ /* 0x040fe200078e0202 */
[----:B------:R-:W-:-:S13]  /*1010*/  ISETP.GT.U32.AND P0, PT, R23, R22, PT ;  /* 0x000000161700720c */ /* 0x000fda0003f04070 */
[----:B------:R-:W-:Y:S05]  /*1020*/  @P0 BRA `(.L_x_1225) ;  /* 0x0000000000c40947 */ /* 0x000fea0003800000 */
[----:B------:R-:W0:Y:S08]  /*1030*/  LDC R26, c[0x0][0x3a8] ;  /* 0x0000ea00ff1a7b82 */ /* 0x000e300000000800 */
[----:B------:R-:W1:Y:S02]  /*1040*/  LDC.64 R20, c[0x0][0x380] ;  /* 0x0000e000ff147b82 */ /* 0x000e640000000a00 */
.L_x_1226:
[----:B------:R-:W-:-:S04]  /*1050*/  IMAD R29, R2, 0x4, R23 ;  /* 0x00000004021d7824 */ /* 0x000fc800078e0217 */
[----:B-1----:R-:W-:-:S05]  /*1060*/  IMAD.WIDE.U32 R28, R29, 0x4, R20 ;  /* 0x000000041d1c7825 */ /* 0x002fca00078e0014 */
[----:B------:R-:W2:Y:S04]  /*1070*/  LDG.E.128.CONSTANT R4, desc[UR8][R28.64] ;  /* 0x000000081c047981 */ /* 0x000ea8000c1e9d00 */
[----:B------:R-:W3:Y:S04]  /*1080*/  LDG.E.128.CONSTANT R8, desc[UR8][R28.64+0x1000] ;  /* 0x001000081c087981 */ /* 0x000ee8000c1e9d00 */
[----:B------:R-:W4:Y:S04]  /*1090*/  LDG.E.128.CONSTANT R12, desc[UR8][R28.64+0x2000] ;  /* 0x002000081c0c7981 */ /* 0x000f28000c1e9d00 */
[----:B------:R-:W5:Y:S01]  /*10a0*/  LDG.E.128.CONSTANT R16, desc[UR8][R28.64+0x3000] ;  /* 0x003000081c107981 */ /* 0x000f62000c1e9d00 */
[----:B--2---:R-:W-:-:S02]  /*10b0*/  FSETP.GEU.AND P0, PT, R3, R4, PT ;  /* 0x000000040300720b */ /* 0x004fc40003f0e000 */
[----:B------:R-:W-:Y:S02]  /*10c0*/  FSETP.GEU.AND P1, PT, R5, R6, PT ;  /* 0x000000060500720b */ /* 0x000fe40003f2e000 */
[----:B------:R-:W-:Y:S02]  /*10d0*/  FSEL R3, R4, R3, !P0 ;  /* 0x0000000304037208 */ /* 0x000fe40004000000 */
[----:B---3--:R-:W-:Y:S02]  /*10e0*/  FSETP.GEU.AND P0, PT, R7, R8, PT ;  /* 0x000000080700720b */ /* 0x008fe40003f0e000 */
[----:B------:R-:W-:Y:S02]  /*10f0*/  FSEL R4, R6, R5, !P1 ;  /* 0x0000000506047208 */ /* 0x000fe40004800000 */
[----:B------:R-:W-:Y:S02]  /*1100*/  FSEL R6, R8, R7, !P0 ;  /* 0x0000000708067208 */ /* 0x000fe40004000000 */
[----:B------:R-:W-:-:S02]  /*1110*/  FSETP.GEU.AND P0, PT, R9, R10, PT ;  /* 0x0000000a0900720b */ /* 0x000fc40003f0e000 */
[----:B----4-:R-:W-:Y:S02]  /*1120*/  FSETP.GEU.AND P1, PT, R11, R12, PT ;  /* 0x0000000c0b00720b */ /* 0x010fe40003f2e000 */
[----:B------:R-:W-:Y:S02]  /*1130*/  FSEL R9, R10, R9, !P0 ;  /* 0x000000090a097208 */ /* 0x000fe40004000000 */
[----:B------:R-:W-:Y:S02]  /*1140*/  FSEL R10, R12, R11, !P1 ;  /* 0x0000000b0c0a7208 */ /* 0x000fe40004800000 */
[----:B------:R-:W-:Y:S02]  /*1150*/  FSETP.GEU.AND P0, PT, R13, R14, PT ;  /* 0x0000000e0d00720b */ /* 0x000fe40003f0e000 */
[----:B-----5:R-:W-:Y:S02]  /*1160*/  FSETP.GEU.AND P1, PT, R15, R16, PT ;  /* 0x000000100f00720b */ /* 0x020fe40003f2e000 */
[----:B------:R-:W-:-:S02]  /*1170*/  FSETP.GEU.AND P2, PT, R17, R18, PT ;  /* 0x000000121100720b */ /* 0x000fc40003f4e000 */
[----:B------:R-:W-:Y:S02]  /*1180*/  FSEL R13, R14, R13, !P0 ;  /* 0x0000000d0e0d7208 */ /* 0x000fe40004000000 */
[----:B------:R-:W-:Y:S02]  /*1190*/  FSEL R14, R16, R15, !P1 ;  /* 0x0000000f100e7208 */ /* 0x000fe40004800000 */
[----:B------:R-:W-:Y:S02]  /*11a0*/  FSEL R17, R18, R17, !P2 ;  /* 0x0000001112117208 */ /* 0x000fe40005000000 */
[----:B------:R-:W-:Y:S02]  /*11b0*/  FSETP.GEU.AND P0, PT, R3, R4, PT ;  /* 0x000000040300720b */ /* 0x000fe40003f0e000 */
[----:B------:R-:W-:Y:S02]  /*11c0*/  FSETP.GEU.AND P1, PT, R6, R9, PT ;  /* 0x000000090600720b */ /* 0x000fe40003f2e000 */
[----:B------:R-:W-:-:S02]  /*11d0*/  FSETP.GEU.AND P2, PT, R10, R13, PT ;  /* 0x0000000d0a00720b */ /* 0x000fc40003f4e000 */
[----:B------:R-:W-:Y:S02]  /*11e0*/  FSETP.GEU.AND P3, PT, R14, R17, PT ;  /* 0x000000110e00720b */ /* 0x000fe40003f6e000 */
[----:B------:R-:W-:Y:S01]  /*11f0*/  FSEL R3, R4, R3, !P0 ;  /* 0x0000000304037208 */ /* 0x000fe20004000000 */
[----:B0-----:R-:W-:Y:S01]  /*1200*/  IMAD.IADD R4, R26, 0x1, -R23 ;  /* 0x000000011a047824 */ /* 0x001fe200078e0a17 */
[----:B------:R-:W-:Y:S02]  /*1210*/  FSEL R6, R9, R6, !P1 ;  /* 0x0000000609067208 */ /* 0x000fe40004800000 */
[----:B------:R-:W-:Y:S02]  /*1220*/  FSEL R10, R13, R10, !P2 ;  /* 0x0000000a0d0a7208 */ /* 0x000fe40005000000 */
[----:B------:R-:W-:Y:S02]  /*1230*/  FSEL R17, R17, R14, !P3 ;  /* 0x0000000e11117208 */ /* 0x000fe40005800000 */
[----:B------:R-:W-:-:S02]  /*1240*/  FSETP.GEU.AND P0, PT, R3, R6, PT ;  /* 0x000000060300720b */ /* 0x000fc40003f0e000 */
[----:B------:R-:W-:Y:S02]  /*1250*/  FSETP.GEU.AND P1, PT, R10, R17, PT ;  /* 0x000000110a00720b */ /* 0x000fe40003f2e000 */
[----:B------:R-:W-:Y:S02]  /*1260*/  FSEL R3, R6, R3, !P0 ;  /* 0x0000000306037208 */ /* 0x000fe40004000000 */
        /* <DEDUP_REMOVED lines=8> */
[----:B------:R-:W-:Y:S01]  /*12f0*/  UIADD3 UR4, UPT, UPT, UR4, 0x1, URZ ;  /* 0x0000000104047890 */ /* 0x000fe2000fffe0ff */
[----:B------:R-:W-:Y:S02]  /*1300*/  VIADD R24, R24, UR5 ;  /* 0x0000000518187c36 */ /* 0x000fe40008000000 */
[----:B------:R-:W-:Y:S01]  /*1310*/  VIADD R25, R25, UR5 ;  /* 0x0000000519197c36 */ /* 0x000fe20008000000 */
[----:B------:R-:W-:-:S13]  /*1320*/  ISETP.GT.U32.AND P0, PT, R23, R22, PT ;  /* 0x000000161700720c */ /* 0x000fda0003f04070 */
[----:B------:R-:W-:Y:S05]  /*1330*/  @!P0 BRA `(.L_x_1226) ;  /* 0xfffffffc00448947 */ /* 0x000fea000383ffff */
.L_x_1225:
[----:B------:R-:W-:-:S13]  /*1340*/  ISETP.GE.U32.AND P0, PT, R23, R26, PT ;  /* 0x0000001a1700720c */ /* 0x000fda0003f06070 */
[----:B------:R-:W-:Y:S05]  /*1350*/  @P0 BRA `(.L_x_1224) ;  /* 0x0000000000f80947 */ /* 0x000fea0003800000 */
[----:B------:R-:W-:Y:S01]  /*1360*/  IMAD.IADD R23, R26, 0x1, -R23 ;  /* 0x000000011a177824 */ /* 0x000fe200078e0a17 */
[----:B------:R-:W-:Y:S04]  /*1370*/  BSSY.RECONVERGENT B1, `(.L_x_1224) ;  /* 0x000003c000017945 */ /* 0x000fe80003800200 */
[----:B------:R-:W-:-:S13]  /*1380*/  ISETP.GE.AND P0, PT, R2, R23, PT ;  /* 0x000000170200720c */ /* 0x000fda0003f06270 */
[----:B------:R-:W-:Y:S05]  /*1390*/  @P0 BRA `(.L_x_1227) ;  /* 0x0000000000e40947 */ /* 0x000fea0003800000 */
[----:B------:R-:W0:Y:S01]  /*13a0*/  LDCU UR5, c[0x0][0x3ac] ;  /* 0x00007580ff0577ac */ /* 0x000e220008000800 */
[----:B------:R-:W1:Y:S01]  /*13b0*/  LDC R7, c[0x0][0x3ac] ;  /* 0x0000eb00ff077b82 */ /* 0x000e620000000800 */
[----:B------:R-:W-:Y:S01]  /*13c0*/  LOP3.LUT R5, RZ, R2, RZ, 0x33, !PT ;  /* 0x00000002ff057212 */ /* 0x000fe200078e33ff */
[----:B------:R-:W-:Y:S01]  /*13d0*/  IMAD.SHL.U32 R4, R0, 0x1000, RZ ;  /* 0x0000100000047824 */ /* 0x000fe200078e00ff */
[----:B------:R-:W-:Y:S03]  /*13e0*/  BSSY.RECONVERGENT B2, `(.L_x_1228) ;  /* 0x0000019000027945 */ /* 0x000fe60003800200 */
[----:B------:R-:W-:-:S05]  /*13f0*/  IMAD.IADD R5, R5, 0x1, R26 ;  /* 0x0000000105057824 */ /* 0x000fca00078e021a */
[----:B------:R-:W-:-:S04]  /*1400*/  LOP3.LUT R6, R5, 0x300, RZ, 0xc0, !PT ;  /* 0x0000030005067812 */ /* 0x000fc800078ec0ff */
[----:B------:R-:W-:Y:S01]  /*1410*/  ISETP.NE.AND P0, PT, R6, 0x300, PT ;  /* 0x000003000600780c */ /* 0x000fe20003f05270 */
[----:B0-----:R-:W-:-:S06]  /*1420*/  USHF.L.U32 UR5, UR5, 0xc, URZ ;  /* 0x0000000c05057899 */ /* 0x001fcc00080006ff */
[----:B------:R-:W-:Y:S02]  /*1430*/  VIADD R4, R4, UR5 ;  /* 0x0000000504047c36 */ /* 0x000fe40008000000 */
[----:B-1----:R-:W-:Y:S02]  /*1440*/  IMAD R7, R7, UR4, RZ ;  /* 0x0000000407077c24 */ /* 0x002fe4000f8e02ff */
[C---:B------:R-:W-:Y:S01]  /*1450*/  IMAD.IADD R4, R5.reuse, 0x1, -R4 ;  /* 0x0000000105047824 */ /* 0x040fe200078e0a04 */
[----:B------:R-:W-:-:S03]  /*1460*/  LEA.HI R5, R5, 0x1, RZ, 0x18 ;  /* 0x0000000105057811 */ /* 0x000fc600078fc0ff */
[----:B------:R-:W-:Y:S02]  /*1470*/  IMAD R4, R7, -0x1000, R4 ;  /* 0xfffff00007047824 */ /* 0x000fe400078e0204 */
[----:B------:R-:W-:-:S03]  /*1480*/  IMAD.MOV.U32 R7, RZ, RZ, R2 ;  /* 0x000000ffff077224 */ /* 0x000fc600078e0002 */
[----:B------:R-:W-:Y:S01]  /*1490*/  ISETP.GE.U32.AND P2, PT, R4, 0x300, PT ;  /* 0x000003000400780c */ /* 0x000fe20003f46070 */
[----:B------:R-:W-:-:S12]  /*14a0*/  @!P0 BRA `(.L_x_1229) ;  /* 0x0000000000308947 */ /* 0x000fd80003800000 */
[----:B------:R-:W-:Y:S01]  /*14b0*/  LOP3.LUT R5, R5, 0x3, RZ, 0xc0, !PT ;  /* 0x0000000305057812 */ /* 0x000fe200078ec0ff */
[----:B------:R-:W-:-:S04]  /*14c0*/  IMAD.MOV.U32 R7, RZ, RZ, R2 ;  /* 0x000000ffff077224 */ /* 0x000fc800078e0002 */
[----:B------:R-:W-:-:S07]  /*14d0*/  IMAD.MOV R6, RZ, RZ, -R5 ;  /* 0x000000ffff067224 */ /* 0x000fce00078e0a05 */
.L_x_1230:
[----:B------:R-:W-:-:S06]  /*14e0*/  IMAD.WIDE.U32 R4, R25, 0x4, R20 ;  /* 0x0000000419047825 */ /* 0x000fcc00078e0014 */
        /* <DEDUP_REMOVED lines=8> */
.L_x_1229:
[----:B------:R-:W-:Y:S05]  /*1570*/  BSYNC.RECONVERGENT B2 ;  /* 0x0000000000027941 */ /* 0x000fea0003800200 */
.L_x_1228:
[----:B------:R-:W-:Y:S05]  /*1580*/  @!P2 BRA `(.L_x_1227) ;  /* 0x000000000068a947 */ /* 0x000fea0003800000 */
[C---:B------:R-:W-:Y:S02]  /*1590*/  IMAD.IADD R13, R7.reuse, 0x1, R24 ;  /* 0x00000001070d7824 */ /* 0x040fe400078e0218 */
[----:B------:R-:W-:-:S07]  /*15a0*/  VIADD R12, R7, 0x200 ;  /* 0x00000200070c7836 */ /* 0x000fce0000000000 */
.L_x_1231:
[----:B------:R-:W-:-:S04]  /*15b0*/  VIADD R5, R13, 0xffffff00 ;  /* 0xffffff000d057836 */ /* 0x000fc80000000000 */
[----:B------:R-:W-:-:S04]  /*15c0*/  IMAD.WIDE.U32 R4, R5, 0x4, R20 ;  /* 0x0000000405047825 */ /* 0x000fc800078e0014 */
[C-C-:B------:R-:W-:Y:S02]  /*15d0*/  IMAD.WIDE.U32 R6, R13.reuse, 0x4, R20.reuse ;  /* 0x000000040d067825 */ /* 0x140fe400078e0014 */
[----:B------:R-:W2:Y:S02]  /*15e0*/  LDG.E.CONSTANT R4, desc[UR8][R4.64] ;  /* 0x0000000804047981 */ /* 0x000ea4000c1e9900 */
[C---:B------:R-:W-:Y:S02]  /*15f0*/  VIADD R9, R13.reuse, 0x100 ;  /* 0x000001000d097836 */ /* 0x040fe40000000000 */
[----:B------:R-:W3:Y:S01]  /*1600*/  LDG.E.CONSTANT R6, desc[UR8][R6.64] ;  /* 0x0000000806067981 */ /* 0x000ee2000c1e9900 */
[----:B------:R-:W-:Y:S02]  /*1610*/  VIADD R11, R13, 0x200 ;  /* 0x000002000d0b7836 */ /* 0x000fe40000000000 */
[----:B------:R-:W-:-:S04]  /*1620*/  IMAD.WIDE.U32 R8, R9, 0x4, R20 ;  /* 0x0000000409087825 */ /* 0x000fc800078e0014 */
[----:B------:R-:W-:Y:S02]  /*1630*/  IMAD.WIDE.U32 R10, R11, 0x4, R20 ;  /* 0x000000040b0a7825 */ /* 0x000fe400078e0014 */
[----:B------:R-:W4:Y:S04]  /*1640*/  LDG.E.CONSTANT R8, desc[UR8][R8.64] ;  /* 0x0000000808087981 */ /* 0x000f28000c1e9900 */
[----:B------:R-:W5:Y:S01]  /*1650*/  LDG.E.CONSTANT R10, desc[UR8][R10.64] ;  /* 0x000000080a0a7981 */ /* 0x000f62000c1e9900 */
[----:B------:R-:W-:Y:S01]  /*1660*/  VIADD R13, R13, 0x400 ;  /* 0x000004000d0d7836 */ /* 0x000fe20000000000 */
[----:B--2---:R-:W-:-:S04]  /*1670*/  FSETP.GEU.AND P0, PT, R3, R4, PT ;  /* 0x000000040300720b */ /* 0x004fc80003f0e000 */
[----:B------:R-:W-:Y:S01]  /*1680*/  FSEL R3, R4, R3, !P0 ;  /* 0x0000000304037208 */ /* 0x000fe20004000000 */
[C---:B------:R-:W-:Y:S02]  /*1690*/  VIADD R4, R12.reuse, 0x200 ;  /* 0x000002000c047836 */ /* 0x040fe40000000000 */
[----:B------:R-:W-:Y:S01]  /*16a0*/  VIADD R12, R12, 0x400 ;  /* 0x000004000c0c7836 */ /* 0x000fe20000000000 */
[----:B---3--:R-:W-:Y:S02]  /*16b0*/  FSETP.GEU.AND P0, PT, R3, R6, PT ;  /* 0x000000060300720b */ /* 0x008fe40003f0e000 */
[----:B------:R-:W-:Y:S02]  /*16c0*/  ISETP.GE.AND P1, PT, R4, R23, PT ;  /* 0x000000170400720c */ /* 0x000fe40003f26270 */
[----:B------:R-:W-:-:S04]  /*16d0*/  FSEL R3, R6, R3, !P0 ;  /* 0x0000000306037208 */ /* 0x000fc80004000000 */
[----:B----4-:R-:W-:-:S04]  /*16e0*/  FSETP.GEU.AND P0, PT, R3, R8, PT ;  /* 0x000000080300720b */ /* 0x010fc80003f0e000 */
[----:B------:R-:W-:-:S04]  /*16f0*/  FSEL R3, R8, R3, !P0 ;  /* 0x0000000308037208 */ /* 0x000fc80004000000 */
[----:B-----5:R-:W-:-:S04]  /*1700*/  FSETP.GEU.AND P0, PT, R3, R10, PT ;  /* 0x0000000a0300720b */ /* 0x020fc80003f0e000 */
[----:B------:R-:W-:Y:S01]  /*1710*/  FSEL R3, R10, R3, !P0 ;  /* 0x000000030a037208 */ /* 0x000fe20004000000 */
[----:B------:R-:W-:Y:S08]  /*1720*/  @!P1 BRA `(.L_x_1231) ;  /* 0xfffffffc00a09947 */ /* 0x000ff0000383ffff */
.L_x_1227:
[----:B------:R-:W-:Y:S05]  /*1730*/  BSYNC.RECONVERGENT B1 ;  /* 0x0000000000017941 */ /* 0x000fea0003800200 */
.L_x_1224:
        /* <DEDUP_REMOVED lines=55> */
.L_x_1212:
        /* <DEDUP_REMOVED lines=15> */
.L_x_1234:
[----:B------:R-:W-:Y:S05]  /*1ba0*/  BSYNC.RECONVERGENT B1 ;  /* 0x0000000000017941 */ /* 0x000fea0003800200 */
.L_x_1233:
        /* <DEDUP_REMOVED lines=16> */
.L_x_1239:
        /* <DEDUP_REMOVED lines=9> */
.L_x_1238:
[----:B------:R-:W-:Y:S05]  /*1d40*/  BSYNC.RECONVERGENT B2 ;  /* 0x0000000000027941 */ /* 0x000fea0003800200 */
.L_x_1237:
[----:B------:R-:W-:Y:S05]  /*1d50*/  @!P2 BRA `(.L_x_1236) ;  /* 0x00000000006ca947 */ /* 0x000fea0003800000 */
[----:B------:R-:W0:Y:S01]  /*1d60*/  LDC.64 R6, c[0x0][0x380] ;  /* 0x0000e000ff067b82 */ /* 0x000e220000000a00 */
[----:B------:R-:W-:Y:S02]  /*1d70*/  IMAD.IADD R23, R23, 0x1, R10 ;  /* 0x0000000117177824 */ /* 0x000fe400078e020a */
[----:B------:R-:W-:-:S07]  /*1d80*/  VIADD R5, R10, 0x200 ;  /* 0x000002000a057836 */ /* 0x000fce0000000000 */
.L_x_1240:
        /* <DEDUP_REMOVED lines=24> */
.L_x_1236:
[----:B------:R-:W-:Y:S05]  /*1f10*/  BSYNC.RECONVERGENT B1 ;  /* 0x0000000000017941 */ /* 0x000fea0003800200 */
.L_x_1235:
[----:B------:R-:W-:Y:S01]  /*1f20*/  ISETP.GE.U32.AND P0, PT, R4, 0x100, PT ;  /* 0x000001000400780c */ /* 0x000fe20003f06070 */
[----:B0----5:R-:W-:-:S12]  /*1f30*/  IMAD.MOV.U32 R6, RZ, RZ, R3 ;  /* 0x000000ffff067224 */ /* 0x021fd800078e0003 */
[----:B------:R-:W-:Y:S05]  /*1f40*/  @!P0 BRA `(.L_x_1241) ;  /* 0x0000000000dc8947 */ /* 0x000fea0003800000 */
[----:B------:R-:W0:Y:S01]  /*1f50*/  S2R R8, SR_LANEID ;  /* 0x0000000000087919 */ /* 0x000e220000000000 */
[----:B------:R-:W1:Y:S02]  /*1f60*/  SHFL.DOWN PT, R3, R6, 0x1, 0x1f ;  /* 0x08201f0006037f89 */ /* 0x000e6400000e0000 */
[----:B-1----:R-:W-:Y:S02]  /*1f70*/  FSETP.GEU.AND P0, PT, R6, R3, PT ;  /* 0x000000030600720b */ /* 0x002fe40003f0e000 */
[C---:B0-----:R-:W-:Y:S02]  /*1f80*/  ISETP.GT.AND P1, PT, R8.reuse, 0x1e, PT ;  /* 0x0000001e0800780c */ /* 0x041fe40003f24270 */
        /* <DEDUP_REMOVED lines=51> */
.L_x_1241:
[----:B------:R-:W-:Y:S01]  /*22c0*/  LOP3.LUT R3, R2, 0x3e0, RZ, 0xc0, !PT ;  /* 0x000003e002037812 */ /* 0x000fe200078ec0ff */
[----:B------:R-:W0:Y:S04]  /*22d0*/  S2R R8, SR_LANEID ;  /* 0x0000000000087919 */ /* 0x000e280000000000 */
[----:B------:R-:W-:Y:S01]  /*22e0*/  VIADD R5, R3, 0x20 ;  /* 0x0000002003057836 */ /* 0x000fe20000000000 */
[----:B------:R-:W-:-:S04]  /*22f0*/  LOP3.LUT R3, RZ, R3, RZ, 0x33, !PT ;  /* 0x00000003ff037212 */ /* 0x000fc800078e33ff */
[----:B------:R-:W-:Y:S01]  /*2300*/  ISETP.GT.U32.AND P0, PT, R5, R4, PT ;  /* 0x000000040500720c */ /* 0x000fe20003f04070 */
[----:B------:R-:W-:-:S05]  /*2310*/  IMAD.IADD R3, R3, 0x1, R4 ;  /* 0x0000000103037824 */ /* 0x000fca00078e0204 */
        /* <DEDUP_REMOVED lines=16> */
[C---:B------:R-:W-:Y:S01]  /*2420*/  ISETP.NE.AND P0, PT, R8.reuse, RZ, PT ;  /* 0x000000ff0800720c */ /* 0x040fe20003f05270 */
[----:B------:R-:W-:Y:S01]  /*2430*/  VIADD R8, R8, 0x10 ;  /* 0x0000001008087836 */ /* 0x000fe20000000000 */
[----:B------:R-:W-:Y:S01]  /*2440*/  ISETP.GT.AND P1, PT, R10, R3, PT ;  /* 0x000000030a00720c */ /* 0x000fe20003f24270 */
        /* <DEDUP_REMOVED lines=46> */
.L_x_1232:
        /* <DEDUP_REMOVED lines=50> */
[----:B------:R-:W-:Y:S02]  /*2a50*/  ISETP.GE.U32.AND P1, PT, R4, UR5, PT ;  /* 0x0000000504007c0c */ /* 0x000fe4000bf26070 */
[----:B------:R-:W-:-:S04]  /*2a60*/  FSETP.GEU.AND P0, PT, R11, R18, PT ;  /* 0x000000120b00720b */ /* 0x000fc80003f0e000 */
[----:B------:R-:W-:-:S07]  /*2a70*/  FSEL R11, R18, R11, !P0 ;  /* 0x0000000b120b7208 */ /* 0x000fce0004000000 */
[----:B------:R-:W-:Y:S05]  /*2a80*/  @!P1 BRA `(.L_x_1242) ;  /* 0x0000000800149947 */ /* 0x000fea0003800000 */
        /* <DEDUP_REMOVED lines=10> */
.L_x_1244:
[----:B------:R-:W-:-:S04]  /*2b30*/  IMAD.IADD R5, R6, 0x1, R23 ;  /* 0x0000000106057824 */ /* 0x000fc800078e0217 */
[----:B0-----:R-:W-:-:S05]  /*2b40*/  IMAD.WIDE.U32 R4, R5, 0x4, R2 ;  /* 0x0000000405047825 */ /* 0x001fca00078e0002 */
        /* <DEDUP_REMOVED lines=17> */
[----:B------:R1:W2:Y:S01]  /*2c60*/  LDG.E.CONSTANT R8, desc[UR8][R4.64+0x3400] ;  /* 0x0034000804087981 */ /* 0x0002a2000c1e9900 */
        /* <DEDUP_REMOVED lines=10> */
[----:B------:R-:W-:-:S04]  /*2d10*/  FSETP.GEU.AND P2, PT, R12, R15, PT ;  /* 0x0000000f0c00720b */ /* 0x000fc80003f4e000 */
[----:B------:R-:W-:Y:S02]  /*2d20*/  FSEL R12, R15, R12, !P2 ;  /* 0x0000000c0f0c7208 */ /* 0x000fe40005000000 */
[----:B------:R-:W-:Y:S02]  /*2d30*/  FSETP.GEU.AND P0, PT, R11, R18, PT ;  /* 0x000000120b00720b */ /* 0x000fe40003f0e000 */
[----:B------:R-:W-:Y:S02]  /*2d40*/  FSETP.GEU.AND P1, PT, R20, R27, PT ;  /* 0x0000001b1400720b */ /* 0x000fe40003f2e000 */
[----:B------:R-:W-:Y:S02]  /*2d50*/  FSETP.GEU.AND P2, PT, R14, R17, PT ;  /* 0x000000110e00720b */ /* 0x000fe40003f4e000 */
[----:B------:R-:W-:Y:S02]  /*2d60*/  FSEL R11, R18, R11, !P0 ;  /* 0x0000000b120b7208 */ /* 0x000fe40004000000 */
[----:B------:R-:W-:-:S02]  /*2d70*/  FSEL R20, R27, R20, !P1 ;  /* 0x000000141b147208 */ /* 0x000fc40004800000 */
[----:B------:R-:W-:Y:S02]  /*2d80*/  FSEL R14, R17, R14, !P2 ;  /* 0x0000000e110e7208 */ /* 0x000fe40005000000 */
[----:B------:R-:W-:Y:S02]  /*2d90*/  FSETP.GEU.AND P0, PT, R11, R20, PT ;  /* 0x000000140b00720b */ /* 0x000fe40003f0e000 */
[----:B-1----:R-:W-:Y:S02]  /*2da0*/  IADD3 R4, PT, PT, -R23, UR6, RZ ;  /* 0x0000000617047c10 */ /* 0x002fe4000fffe1ff */
[----:B------:R-:W-:Y:S02]  /*2db0*/  FSEL R11, R20, R11, !P0 ;  /* 0x0000000b140b7208 */ /* 0x000fe40004000000 */
[----:B--2---:R-:W-:-:S04]  /*2dc0*/  FSETP.GEU.AND P3, PT, R8, R13, PT ;  /* 0x0000000d0800720b */ /* 0x004fc80003f6e000 */
[----:B------:R-:W-:-:S04]  /*2dd0*/  FSEL R13, R13, R8, !P3 ;  /* 0x000000080d0d7208 */ /* 0x000fc80005800000 */
[----:B------:R-:W-:-:S04]  /*2de0*/  FSETP.GEU.AND P3, PT, R12, R13, PT ;  /* 0x0000000d0c00720b */ /* 0x000fc80003f6e000 */
[----:B------:R-:W-:-:S04]  /*2df0*/  FSEL R13, R13, R12, !P3 ;  /* 0x0000000c0d0d7208 */ /* 0x000fc80005800000 */
[----:B------:R-:W-:-:S04]  /*2e00*/  FSETP.GEU.AND P1, PT, R14, R13, PT ;  /* 0x0000000d0e00720b */ /* 0x000fc80003f2e000 */
        /* <DEDUP_REMOVED lines=11> */
[----:B------:R-:W-:-:S13]  /*2ec0*/  ISETP.GT.U32.AND P0, PT, R23, UR7, PT ;  /* 0x0000000717007c0c */ /* 0x000fda000bf04070 */
[----:B------:R-:W-:Y:S05]  /*2ed0*/  @!P0 BRA `(.L_x_1244) ;  /* 0xfffffffc00148947 */ /* 0x000fea000383ffff */
.L_x_1243:
[----:B------:R-:W-:-:S13]  /*2ee0*/  ISETP.GE.U32.AND P0, PT, R23, UR6, PT ;  /* 0x0000000617007c0c */ /* 0x000fda000bf06070 */
[----:B------:R-:W-:Y:S05]  /*2ef0*/  @P0 BRA `(.L_x_1242) ;  /* 0x0000000000f80947 */ /* 0x000fea0003800000 */
[----:B------:R-:W-:Y:S01]  /*2f00*/  IADD3 R23, PT, PT, -R23, UR6, RZ ;  /* 0x0000000617177c10 */ /* 0x000fe2000fffe1ff */
[----:B------:R-:W-:Y:S03]  /*2f10*/  BSSY.RECONVERGENT B1, `(.L_x_1242) ;  /* 0x000003c000017945 */ /* 0x000fe60003800200 */
[----:B------:R-:W-:-:S13]  /*2f20*/  ISETP.GE.AND P0, PT, R6, R23, PT ;  /* 0x000000170600720c */ /* 0x000fda0003f06270 */
[----:B------:R-:W-:Y:S05]  /*2f30*/  @P0 BRA `(.L_x_1245) ;  /* 0x0000000000e40947 */ /* 0x000fea0003800000 */
[----:B------:R-:W0:Y:S01]  /*2f40*/  LDC R8, c[0x0][0x3ac] ;  /* 0x0000eb00ff087b82 */ /* 0x000e220000000800 */
[----:B------:R-:W1:Y:S01]  /*2f50*/  LDCU UR5, c[0x0][0x3ac] ;  /* 0x00007580ff0577ac */ /* 0x000e620008000800 */
[----:B------:R-:W-:Y:S01]  /*2f60*/  LOP3.LUT R4, RZ, R6, RZ, 0x33, !PT ;  /* 0x00000006ff047212 */ /* 0x000fe200078e33ff */
[----:B------:R-:W-:Y:S01]  /*2f70*/  IMAD.SHL.U32 R10, R0, 0x1000, RZ ;  /* 0x00001000000a7824 */ /* 0x000fe200078e00ff */
[----:B------:R-:W-:Y:S03]  /*2f80*/  BSSY.RECONVERGENT B2, `(.L_x_1246) ;  /* 0x0000019000027945 */ /* 0x000fe60003800200 */
[----:B------:R-:W-:Y:S01]  /*2f90*/  VIADD R5, R4, UR6 ;  /* 0x0000000604057c36 */ /* 0x000fe20008000000 */
[----:B-1----:R-:W-:Y:S01]  /*2fa0*/  USHF.L.U32 UR5, UR5, 0xc, URZ ;  /* 0x0000000c05057899 */ /* 0x002fe200080006ff */
[----:B0-----:R-:W-:-:S03]  /*2fb0*/  IMAD R4, R8, UR4, RZ ;  /* 0x0000000408047c24 */ /* 0x001fc6000f8e02ff */
[C---:B------:R-:W-:Y:S02]  /*2fc0*/  LOP3.LUT R8, R5.reuse, 0x300, RZ, 0xc0, !PT ;  /* 0x0000030005087812 */ /* 0x040fe400078ec0ff */
[----:B------:R-:W-:Y:S02]  /*2fd0*/  VIADD R10, R10, UR5 ;  /* 0x000000050a0a7c36 */ /* 0x000fe40008000000 */
[----:B------:R-:W-:Y:S02]  /*2fe0*/  ISETP.NE.AND P0, PT, R8, 0x300, PT ;  /* 0x000003000800780c */ /* 0x000fe40003f05270 */
[C---:B------:R-:W-:Y:S01]  /*2ff0*/  IMAD.IADD R13, R5.reuse, 0x1, -R10 ;  /* 0x00000001050d7824 */ /* 0x040fe200078e0a0a */
[----:B------:R-:W-:Y:S01]  /*3000*/  LEA.HI R5, R5, 0x1, RZ, 0x18 ;  /* 0x0000000105057811 */ /* 0x000fe200078fc0ff */
[----:B------:R-:W-:Y:S02]  /*3010*/  IMAD.MOV.U32 R8, RZ, RZ, R6 ;  /* 0x000000ffff087224 */ /* 0x000fe400078e0006 */
[----:B------:R-:W-:-:S05]  /*3020*/  IMAD R4, R4, -0x1000, R13 ;  /* 0xfffff00004047824 */ /* 0x000fca00078e020d */
[----:B------:R-:W-:Y:S02]  /*3030*/  ISETP.GE.U32.AND P2, PT, R4, 0x300, PT ;  /* 0x000003000400780c */ /* 0x000fe40003f46070 */
[----:B------:R-:W-:Y:S11]  /*3040*/  @!P0 BRA `(.L_x_1247) ;  /* 0x0000000000308947 */ /* 0x000ff60003800000 */
[----:B------:R-:W-:Y:S01]  /*3050*/  LOP3.LUT R5, R5, 0x3, RZ, 0xc0, !PT ;  /* 0x0000000305057812 */ /* 0x000fe200078ec0ff */
[----:B------:R-:W-:-:S04]  /*3060*/  IMAD.MOV.U32 R8, RZ, RZ, R6 ;  /* 0x000000ffff087224 */ /* 0x000fc800078e0006 */
[----:B------:R-:W-:-:S07]  /*3070*/  IMAD.MOV R10, RZ, RZ, -R5 ;  /* 0x000000ffff0a7224 */ /* 0x000fce00078e0a05 */
.L_x_1248:
        /* <DEDUP_REMOVED lines=9> */
.L_x_1247:
[----:B------:R-:W-:Y:S05]  /*3110*/  BSYNC.RECONVERGENT B2 ;  /* 0x0000000000027941 */ /* 0x000fea0003800200 */
.L_x_1246:
[----:B------:R-:W-:Y:S05]  /*3120*/  @!P2 BRA `(.L_x_1245) ;  /* 0x000000000068a947 */ /* 0x000fea0003800000 */
[C---:B------:R-:W-:Y:S02]  /*3130*/  IMAD.IADD R17, R8.reuse, 0x1, R7 ;  /* 0x0000000108117824 */ /* 0x040fe400078e0207 */
[----:B------:R-:W-:-:S07]  /*3140*/  VIADD R7, R8, 0x200 ;  /* 0x0000020008077836 */ /* 0x000fce0000000000 */
.L_x_1249:
        /* <DEDUP_REMOVED lines=24> */
.L_x_1245:
[----:B------:R-:W-:Y:S05]  /*32d0*/  BSYNC.RECONVERGENT B1 ;  /* 0x0000000000017941 */ /* 0x000fea0003800200 */
.L_x_1242:
        /* <DEDUP_REMOVED lines=53> */
.L_x_1223:
[----:B------:R-:W-:Y:S05]  /*3630*/  BSYNC.RECONVERGENT B0 ;  /* 0x0000000000007941 */ /* 0x000fea0003800200 */
.L_x_1211:
[----:B------:R-:W-:Y:S05]  /*3640*/  @P0 EXIT ;  /* 0x000000000000094d */ /* 0x000fea0003800000 */
[----:B------:R-:W0:Y:S02]  /*3650*/  LDC.64 R2, c[0x0][0x388] ;  /* 0x0000e200ff027b82 */ /* 0x000e240000000a00 */
[----:B0-----:R-:W-:-:S05]  /*3660*/  IMAD.WIDE.U32 R2, R0, 0x4, R2 ;  /* 0x0000000400027825 */ /* 0x001fca00078e0002 */
[----:B------:R-:W-:Y:S01]  /*3670*/  STG.E desc[UR8][R2.64], R8 ;  /* 0x0000000802007986 */ /* 0x000fe2000c101908 */
[----:B------:R-:W-:Y:S05]  /*3680*/  EXIT ;  /* 0x000000000000794d */ /* 0x000fea0003800000 */
.L_x_1250:
        /* <DEDUP_REMOVED lines=15> */
.L_x_2410:


//--------------------- .text._ZN3cub18CUB_300001_SM_10006detail6reduce28DeviceReduceSingleTileKernelINS2_10policy_hubIfjN4cuda3__47maximumIfEEE10Policy1000EPfSB_jS8_ffNS5_3std3__410__identityEEEvT0_T1_T2_T3_T4_T6_ --------------------------
	.section	.text._ZN3cub18CUB_300001_SM_10006detail6reduce28DeviceReduceSingleTileKernelINS2_10policy_hubIfjN4cuda3__47maximumIfEEE10Policy1000EPfSB_jS8_ffNS5_3std3__410__identityEEEvT0_T1_T2_T3_T4_T6_,"ax",@progbits
	.align	128
        .global         _ZN3cub18CUB_300001_SM_10006detail6reduce28DeviceReduceSingleTileKernelINS2_10policy_hubIfjN4cuda3__47maximumIfEEE10Policy1000EPfSB_jS8_ffNS5_3std3__410__identityEEEvT0_T1_T2_T3_T4_T6_
        .type           _ZN3cub18CUB_300001_SM_10006detail6reduce28DeviceReduceSingleTileKernelINS2_10policy_hubIfjN4cuda3__47maximumIfEEE10Policy1000EPfSB_jS8_ffNS5_3std3__410__identityEEEvT0_T1_T2_T3_T4_T6_,@function
        .size           _ZN3cub18CUB_300001_SM_10006detail6reduce28DeviceReduceSingleTileKernelINS2_10policy_hubIfjN4cuda3__47maximumIfEEE10Policy1000EPfSB_jS8_ffNS5_3std3__410__identityEEEvT0_T1_T2_T3_T4_T6_,(.L_x_2411 - _ZN3cub18CUB_300001_SM_10006detail6reduce28DeviceReduceSingleTileKernelINS2_10policy_hubIfjN4cuda3__47maximumIfEEE10Policy1000EPfSB_jS8_ffNS5_3std3__410__identityEEEvT0_T1_T2_T3_T4_T6_)
        .other          _ZN3cub18CUB_300001_SM_10006detail6reduce28DeviceReduceSingleTileKernelINS2_10policy_hubIfjN4cuda3__47maximumIfEEE10Policy1000EPfSB_jS8_ffNS5_3std3__410__identityEEEvT0_T1_T2_T3_T4_T6_,@"STO_CUDA_ENTRY STV_DEFAULT"
_ZN3cub18CUB_300001_SM_10006detail6reduce28DeviceReduceSingleTileKernelINS2_10policy_hubIfjN4cuda3__47maximumIfEEE10Policy1000EPfSB_jS8_ffNS5_3std3__410__identityEEEvT0_T1_T2_T3_T4_T6_:
.text._ZN3cub18CUB_300001_SM_10006detail6reduce28DeviceReduceSingleTileKernelINS2_10policy_hubIfjN4cuda3__47maximumIfEEE10Policy1000EPfSB_jS8_ffNS5_3std3__410__identityEEEvT0_T1_T2_T3_T4_T6_:
        /* <DEDUP_REMOVED lines=13> */
.L_x_1251:
        /* <DEDUP_REMOVED lines=16> */
.L_x_1256:
[----:B------:R-:W-:Y:S05]  /*01d0*/  BSYNC.RECONVERGENT B1 ;  /* 0x0000000000017941 */ /* 0x000fea0003800200 */
.L_x_1255:
        /* <DEDUP_REMOVED lines=16> */
.L_x_1261:
        /* <DEDUP_REMOVED lines=10> */
.L_x_1260:
[----:B------:R-:W-:Y:S05]  /*0380*/  BSYNC.RECONVERGENT B2 ;  /* 0x0000000000027941 */ /* 0x000fea0003800200 */
.L_x_1259:
        /* <DEDUP_REMOVED lines=10> */
.L_x_1264:
[----:B------:R-:W2:Y:S04]  /*0430*/  LDG.E.CONSTANT R17, desc[UR6][R4.64] ;  /* 0x0000000604117981 */ /* 0x000ea8000c1e9900 */
        /* <DEDUP_REMOVED lines=17> */
[----:B0-----:R-:W-:-:S05]  /*0550*/  IADD3 R4, P3, PT, R4, 0x4000, RZ ;  /* 0x0000400004047810 */ /* 0x001fca0007f7e0ff */
[----:B------:R-:W-:Y:S01]  /*0560*/  IMAD.X R5, RZ, RZ, R5, P3 ;  /* 0x000000ffff057224 */ /* 0x000fe200018e0605 */
        /* <DEDUP_REMOVED lines=33> */
.L_x_1263:
[----:B------:R-:W-:Y:S05]  /*0780*/  BSYNC.RECONVERGENT B2 ;  /* 0x0000000000027941 */ /* 0x000fea0003800200 */
.L_x_1262:
[----:B------:R-:W-:Y:S01]  /*0790*/  IMAD.IADD R7, R3, 0x1, -R6 ;  /* 0x0000000103077824 */ /* 0x000fe200078e0a06 */
[----:B------:R-:W-:Y:S04]  /*07a0*/  BSSY.RECONVERGENT B2, `(.L_x_1265) ;  /* 0x000001f000027945 */ /* 0x000fe80003800200 */
[----:B------:R-:W-:-:S13]  /*07b0*/  ISETP.GT.AND P1, PT, R7, 0x400, PT ;  /* 0x000004000700780c */ /* 0x000fda0003f24270 */
[----:B------:R-:W-:Y:S05]  /*07c0*/  @!P1 BRA `(.L_x_1266) ;  /* 0x0000000000709947 */ /* 0x000fea0003800000 */
[----:B------:R-:W2:Y:S04]  /*07d0*/  LDG.E.CONSTANT R7, desc[UR6][R4.64] ;  /* 0x0000000604077981 */ /* 0x000ea8000c1e9900 */
[----:B------:R-:W3:Y:S04]  /*07e0*/  LDG.E.CONSTANT R9, desc[UR6][R4.64+0x400] ;  /* 0x0004000604097981 */ /* 0x000ee8000c1e9900 */
[----:B------:R-:W4:Y:S04]  /*07f0*/  LDG.E.CONSTANT R11, desc[UR6][R4.64+0x800] ;  /* 0x00080006040b7981 */ /* 0x000f28000c1e9900 */
[----:B------:R-:W4:Y:S04]  /*0800*/  LDG.E.CONSTANT R13, desc[UR6][R4.64+0xc00] ;  /* 0x000c0006040d7981 */ /* 0x000f28000c1e9900 */
[----:B------:R-:W4:Y:S04]  /*0810*/  LDG.E.CONSTANT R15, desc[UR6][R4.64+0x1000] ;  /* 0x00100006040f7981 */ /* 0x000f28000c1e9900 */
[----:B------:R-:W4:Y:S04]  /*0820*/  LDG.E.CONSTANT R17, desc[UR6][R4.64+0x1400] ;  /* 0x0014000604117981 */ /* 0x000f28000c1e9900 */
[----:B------:R-:W4:Y:S04]  /*0830*/  LDG.E.CONSTANT R19, desc[UR6][R4.64+0x1800] ;  /* 0x0018000604137981 */ /* 0x000f28000c1e9900 */
[----:B------:R0:W4:Y:S01]  /*0840*/  LDG.E.CONSTANT R21, desc[UR6][R4.64+0x1c00] ;  /* 0x001c000604157981 */ /* 0x000122000c1e9900 */
[----:B------:R-:W-:Y:S01]  /*0850*/  VIADD R6, R6, 0x800 ;  /* 0x0000080006067836 */ /* 0x000fe20000000000 */
        /* <DEDUP_REMOVED lines=19> */
.L_x_1266:
[----:B------:R-:W-:Y:S05]  /*0990*/  BSYNC.RECONVERGENT B2 ;  /* 0x0000000000027941 */ /* 0x000fea0003800200 */
.L_x_1265:
[----:B------:R-:W-:-:S13]  /*09a0*/  ISETP.LT.OR P0, PT, R6, R3, P0 ;  /* 0x000000030600720c */ /* 0x000fda0000701670 */
[----:B------:R-:W-:Y:S05]  /*09b0*/  @!P0 BRA `(.L_x_1258) ;  /* 0x0000000000308947 */ /* 0x000fea0003800000 */
        /* <DEDUP_REMOVED lines=12> */
.L_x_1258:
[----:B------:R-:W-:Y:S05]  /*0a80*/  BSYNC.RECONVERGENT B1 ;  /* 0x0000000000017941 */ /* 0x000fea0003800200 */
.L_x_1257:
[----:B------:R-:W-:Y:S01]  /*0a90*/  ISETP.GE.U32.AND P0, PT, R3, 0x100, PT ;  /* 0x000001000300780c */ /* 0x000fe20003f06070 */
        /* <DEDUP_REMOVED lines=10> */
[----:B------:R-:W1:Y:S06]  /*0b40*/  SHFL.DOWN PT, R3, R2, 0x2, 0x1f ;  /* 0x08401f0002037f89 */ /* 0x000e6c00000e0000 */
[----:B------:R-:W2:Y:S01]  /*0b50*/  @!P2 S2R R6, SR_CgaCtaId ;  /* 0x000000000006a919 */ /* 0x000ea20000008800 */
[----:B0-----:R-:W-:Y:S02]  /*0b60*/  @!P2 MOV R5, 0x400 ;  /* 0x000004000005a802 */ /* 0x001fe40000000f00 */
[----:B------:R-:W-:-:S04]  /*0b70*/  @!P2 SHF.R.U32.HI R4, RZ, 0x3, R0 ;  /* 0x00000003ff04a819 */ /* 0x000fc80000011600 */
[----:B------:R-:W-:Y:S02]  /*0b80*/  @!P2 LOP3.LUT R4, R4, 0x7c, RZ, 0xc0, !PT ;  /* 0x0000007c0404a812 */ /* 0x000fe400078ec0ff */
[----:B-1----:R-:W-:-:S04]  /*0b90*/  FSETP.GEU.AND P1, PT, R2, R3, PT ;  /* 0x000000030200720b */ /* 0x002fc80003f2e000 */
[----:B------:R-:W-:Y:S02]  /*0ba0*/  @!P0 FSEL R2, R3, R2, !P1 ;  /* 0x0000000203028208 */ /* 0x000fe40004800000 */
[----:B------:R-:W-:-:S03]  /*0bb0*/  ISETP.GT.AND P0, PT, R8, 0x1b, PT ;  /* 0x0000001b0800780c */ /* 0x000fc60003f04270 */
[----:B------:R-:W0:Y:S01]  /*0bc0*/  SHFL.DOWN PT, R3, R2, 0x4, 0x1f ;  /* 0x08801f0002037f89 */ /* 0x000e2200000e0000 */
[----:B--2---:R-:W-:-:S05]  /*0bd0*/  @!P2 LEA R5, R6, R5, 0x18 ;  /* 0x000000050605a211 */ /* 0x004fca00078ec0ff */
        /* <DEDUP_REMOVED lines=37> */
.L_x_1267:
[----:B------:R-:W-:Y:S01]  /*0e30*/  LOP3.LUT R2, R0, 0x3e0, RZ, 0xc0, !PT ;  /* 0x000003e000027812 */ /* 0x000fe200078ec0ff */
[----:B------:R-:W1:Y:S04]  /*0e40*/  S2R R9, SR_LANEID ;  /* 0x0000000000097919 */ /* 0x000e680000000000 */
[----:B0-----:R-:W-:Y:S01]  /*0e50*/  VIADD R4, R2, 0x20 ;  /* 0x0000002002047836 */ /* 0x001fe20000000000 */
[----:B------:R-:W-:-:S04]  /*0e60*/  LOP3.LUT R2, RZ, R2, RZ, 0x33, !PT ;  /* 0x00000002ff027212 */ /* 0x000fc800078e33ff */
[----:B------:R-:W-:Y:S01]  /*0e70*/  ISETP.GT.U32.AND P0, PT, R4, R3, PT ;  /* 0x000000030400720c */ /* 0x000fe20003f04070 */
[----:B------:R-:W-:-:S05]  /*0e80*/  IMAD.IADD R2, R2, 0x1, R3 ;  /* 0x0000000102027824 */ /* 0x000fca00078e0203 */
        /* <DEDUP_REMOVED lines=65> */
.L_x_1254:
        /* <DEDUP_REMOVED lines=9> */
[----:B------:R0:W5:Y:S01]  /*1330*/  LDG.E.128.CONSTANT R16, desc[UR6][R22.64+0x3000] ;  /* 0x0030000616107981 */ /* 0x000162000c1e9d00 */
[----:B------:R-:W-:Y:S01]  /*1340*/  UMOV UR4, 0x1000 ;  /* 0x0000100000047882 */ /* 0x000fe20000000000 */
[----:B0-----:R-:W-:Y:S01]  /*1350*/  VIADD R22, R3, 0xfffff000 ;  /* 0xfffff00003167836 */ /* 0x001fe20000000000 */
        /* <DEDUP_REMOVED lines=33> */
[----:B------:R-:W-:-:S07]  /*1570*/  UMOV UR4, 0x1000 ;  /* 0x0000100000047882 */ /* 0x000fce0000000000 */
[----:B------:R-:W1:Y:S02]  /*1580*/  LDC.64 R20, c[0x0][0x380] ;  /* 0x0000e000ff147b82 */ /* 0x000e640000000a00 */
.L_x_1271:
        /* <DEDUP_REMOVED lines=11> */
[----:B------:R-:W-:Y:S01]  /*1640*/  FSEL R4, R6, R5, !P1 ;  /* 0x0000000506047208 */ /* 0x000fe20004800000 */
[----:B0-----:R-:W-:Y:S01]  /*1650*/  VIADD R5, R3, -UR4 ;  /* 0x8000000403057c36 */ /* 0x001fe20008000000 */
        /* <DEDUP_REMOVED lines=22> */
[----:B------:R-:W-:Y:S02]  /*17c0*/  ISETP.GE.U32.AND P1, PT, R5, 0x1000, PT ;  /* 0x000010000500780c */ /* 0x000fe40003f26070 */
[----:B------:R-:W-:-:S04]  /*17d0*/  FSETP.GEU.AND P0, PT, R4, R17, PT ;  /* 0x000000110400720b */ /* 0x000fc80003f0e000 */
[----:B------:R-:W-:-:S04]  /*17e0*/  FSEL R17, R17, R4, !P0 ;  /* 0x0000000411117208 */ /* 0x000fc80004000000 */
[----:B------:R-:W-:-:S04]  /*17f0*/  FSETP.GEU.AND P0, PT, R17, R19, PT ;  /* 0x000000131100720b */ /* 0x000fc80003f0e000 */
[----:B------:R-:W-:Y:S01]  /*1800*/  FSEL R23, R19, R17, !P0 ;  /* 0x0000001113177208 */ /* 0x000fe20004000000 */
[----:B------:R-:W-:Y:S08]  /*1810*/  @!P1 BRA `(.L_x_1270) ;  /* 0x0000000000f09947 */ /* 0x000ff00003800000 */
[----:B------:R-:W-:-:S06]  /*1820*/  UIADD3 UR4, UPT, UPT, UR4, 0x1000, URZ ;  /* 0x0000100004047890 */ /* 0x000fcc000fffe0ff */
[----:B------:R-:W-:-:S13]  /*1830*/  ISETP.LT.U32.AND P0, PT, R22, UR4, PT ;  /* 0x0000000416007c0c */ /* 0x000fda000bf01070 */
[----:B------:R-:W-:Y:S05]  /*1840*/  @!P0 BRA `(.L_x_1271) ;  /* 0xfffffffc00508947 */ /* 0x000fea000383ffff */
.L_x_1269:
        /* <DEDUP_REMOVED lines=19> */
.L_x_1275:
        /* <DEDUP_REMOVED lines=9> */
.L_x_1274:
[----:B------:R-:W-:Y:S05]  /*1a10*/  BSYNC.RECONVERGENT B2 ;  /* 0x0000000000027941 */ /* 0x000fea0003800200 */
.L_x_1273:
[----:B------:R-:W-:Y:S05]  /*1a20*/  @!P2 BRA `(.L_x_1272) ;  /* 0x000000000068a947 */ /* 0x000fea0003800000 */
[C---:B------:R-:W-:Y:S02]  /*1a30*/  VIADD R12, R4.reuse, 0x200 ;  /* 0x00000200040c7836 */ /* 0x040fe40000000000 */
[----:B------:R-:W-:-:S07]  /*1a40*/  VIADD R13, R4, UR4 ;  /* 0x00000004040d7c36 */ /* 0x000fce0008000000 */
.L_x_1276:
[----:B------:R-:W-:-:S04]  /*1a50*/  IMAD.WIDE.U32 R2, R13, 0x4, R20 ;  /* 0x000000040d027825 */ /* 0x000fc800078e0014 */
[C---:B------:R-:W-:Y:S02]  /*1a60*/  VIADD R7, R13.reuse, 0x100 ;  /* 0x000001000d077836 */ /* 0x040fe40000000000 */
[----:B------:R-:W2:Y:S01]  /*1a70*/  LDG.E.CONSTANT R2, desc[UR6][R2.64] ;  /* 0x0000000602027981 */ /* 0x000ea2000c1e9900 */
[----:B------:R-:W-:Y:S02]  /*1a80*/  VIADD R9, R13, 0x200 ;  /* 0x000002000d097836 */ /* 0x000fe40000000000 */
[----:B------:R-:W-:-:S04]  /*1a90*/  IMAD.WIDE.U32 R6, R7, 0x4, R20 ;  /* 0x0000000407067825 */ /* 0x000fc800078e0014 */
[--C-:B------:R-:W-:Y:S02]  /*1aa0*/  IMAD.WIDE.U32 R8, R9, 0x4, R20.reuse ;  /* 0x0000000409087825 */ /* 0x100fe400078e0014 */
[----:B------:R-:W3:Y:S02]  /*1ab0*/  LDG.E.CONSTANT R6, desc[UR6][R6.64] ;  /* 0x0000000606067981 */ /* 0x000ee4000c1e9900 */
[----:B------:R-:W-:Y:S02]  /*1ac0*/  VIADD R11, R13, 0x300 ;  /* 0x000003000d0b7836 */ /* 0x000fe40000000000 */
[----:B------:R-:W4:Y:S02]  /*1ad0*/  LDG.E.CONSTANT R8, desc[UR6][R8.64] ;  /* 0x0000000608087981 */ /* 0x000f24000c1e9900 */
[----:B------:R-:W-:-:S06]  /*1ae0*/  IMAD.WIDE.U32 R10, R11, 0x4, R20 ;  /* 0x000000040b0a7825 */ /* 0x000fcc00078e0014 */
        /* <DEDUP_REMOVED lines=14> */
.L_x_1272:
[----:B------:R-:W-:Y:S05]  /*1bd0*/  BSYNC.RECONVERGENT B1 ;  /* 0x0000000000017941 */ /* 0x000fea0003800200 */
.L_x_1270:
        /* <DEDUP_REMOVED lines=54> */
.L_x_1253:
        /* <DEDUP_REMOVED lines=12> */
.L_x_1279:
[----:B------:R-:W-:Y:S05]  /*2000*/  BSYNC.RECONVERGENT B1 ;  /* 0x0000000000017941 */ /* 0x000fea0003800200 */
.L_x_1278:
        /* <DEDUP_REMOVED lines=16> */
.L_x_1284:
        /* <DEDUP_REMOVED lines=10> */
.L_x_1283:
[----:B------:R-:W-:Y:S05]  /*21b0*/  BSYNC.RECONVERGENT B2 ;  /* 0x0000000000027941 */ /* 0x000fea0003800200 */
.L_x_1282:
        /* <DEDUP_REMOVED lines=10> */
.L_x_1287:
        /* <DEDUP_REMOVED lines=53> */
.L_x_1286:
[----:B------:R-:W-:Y:S05]  /*25b0*/  BSYNC.RECONVERGENT B2 ;  /* 0x0000000000027941 */ /* 0x000fea0003800200 */
.L_x_1285:
        /* <DEDUP_REMOVED lines=32> */
.L_x_1289:
[----:B------:R-:W-:Y:S05]  /*27c0*/  BSYNC.RECONVERGENT B2 ;  /* 0x0000000000027941 */ /* 0x000fea0003800200 */
.L_x_1288:
        /* <DEDUP_REMOVED lines=14> */
.L_x_1281:
[----:B------:R-:W-:Y:S05]  /*28b0*/  BSYNC.RECONVERGENT B1 ;  /* 0x0000000000017941 */ /* 0x000fea0003800200 */
.L_x_1280:
        /* <DEDUP_REMOVED lines=58> */
.L_x_1290:
        /* <DEDUP_REMOVED lines=71> */
.L_x_1277:
[----:B------:R-:W0:Y:S01]  /*30d0*/  S2R R11, SR_TID.X ;  /* 0x00000000000b7919 */ /* 0x000e220000002100 */
[----:B------:R-:W1:Y:S02]  /*30e0*/  LDCU.64 UR4, c[0x0][0x380] ;  /* 0x00007000ff0477ac */ /* 0x000e640008000a00 */
[----:B-1----:R-:W-:Y:S02]  /*30f0*/  IMAD.U32 R6, RZ, RZ, UR4 ;  /* 0x00000004ff067e24 */ /* 0x002fe4000f8e00ff */
[----:B------:R-:W-:Y:S02]  /*3100*/  IMAD.U32 R7, RZ, RZ, UR5 ;  /* 0x00000005ff077e24 */ /* 0x000fe4000f8e00ff */
        /* <DEDUP_REMOVED lines=24> */
[----:B------:R-:W-:Y:S01]  /*3290*/  FSEL R15, R15, R10, !P3 ;  /* 0x0000000a0f0f7208 */ /* 0x000fe20005800000 */
[----:B------:R-:W-:Y:S01]  /*32a0*/  IMAD.MOV.U32 R10, RZ, RZ, 0x1000 ;  /* 0x00001000ff0a7424 */ /* 0x000fe200078e00ff */
[----:B------:R-:W-:-:S04]  /*32b0*/  FSETP.GEU.AND P0, PT, R12, R17, PT ;  /* 0x000000110c00720b */ /* 0x000fc80003f0e000 */
[----:B------:R-:W-:Y:S02]  /*32c0*/  FSEL R12, R17, R12, !P0 ;  /* 0x0000000c110c7208 */ /* 0x000fe40004000000 */
[----:B------:R-:W-:Y:S02]  /*32d0*/  FSETP.GEU.AND P0, PT, R0, R9, PT ;  /* 0x000000090000720b */ /* 0x000fe40003f0e000 */
[----:B------:R-:W-:Y:S02]  /*32e0*/  FSETP.GEU.AND P1, PT, R14, R19, PT ;  /* 0x000000130e00720b */ /* 0x000fe40003f2e000 */
[----:B------:R-:W-:Y:S01]  /*32f0*/  FSEL R9, R9, R0, !P0 ;  /* 0x0000000009097208 */ /* 0x000fe20004000000 */
[----:B------:R-:W-:Y:S01]  /*3300*/  VIADD R0, R3, 0xfffff000 ;  /* 0xfffff00003007836 */ /* 0x000fe20000000000 */
        /* <DEDUP_REMOVED lines=15> */
[----:B------:R-:W-:Y:S02]  /*3400*/  ISETP.GE.U32.AND P1, PT, R0, 0x1000, PT ;  /* 0x000010000000780c */ /* 0x000fe40003f26070 */
[----:B------:R-:W-:-:S04]  /*3410*/  FSETP.GEU.AND P0, PT, R8, R23, PT ;  /* 0x000000170800720b */ /* 0x000fc80003f0e000 */
[----:B------:R-:W-:-:S07]  /*3420*/  FSEL R12, R23, R8, !P0 ;  /* 0x00000008170c7208 */ /* 0x000fce0004000000 */
[----:B------:R-:W-:Y:S05]  /*3430*/  @!P1 BRA `(.L_x_1291) ;  /* 0x0000000000f49947 */ /* 0x000fea0003800000 */
[----:B------:R-:W0:Y:S01]  /*3440*/  LDC R14, c[0x0][0x390] ;  /* 0x0000e400ff0e7b82 */ /* 0x000e220000000800 */
[----:B------:R-:W-:-:S07]  /*3450*/  IMAD.MOV.U32 R10, RZ, RZ, 0x1000 ;  /* 0x00001000ff0a7424 */ /* 0x000fce00078e00ff */
[----:B------:R-:W1:Y:S02]  /*3460*/  LDC.64 R6, c[0x0][0x380] ;  /* 0x0000e000ff067b82 */ /* 0x000e640000000a00 */
.L_x_1293:
[----:B------:R-:W-:-:S04]  /*3470*/  IMAD.WIDE.U32 R2, R10, 0x4, R4 ;  /* 0x000000040a027825 */ /* 0x000fc800078e0004 */
[----:B------:R-:W-:Y:S01]  /*3480*/  IMAD.IADD R9, R11, 0x1, R10 ;  /* 0x000000010b097824 */ /* 0x000fe200078e020a */
[----:B------:R-:W2:Y:S03]  /*3490*/  LDG.E.CONSTANT R15, desc[UR6][R2.64+0x400] ;  /* 0x00040006020f7981 */ /* 0x000ea6000c1e9900 */
[----:B-1----:R-:W-:Y:S01]  /*34a0*/  IMAD.WIDE.U32 R8, R9, 0x4, R6 ;  /* 0x0000000409087825 */ /* 0x002fe200078e0006 */
        /* <DEDUP_REMOVED lines=14> */
[----:B------:R0:W5:Y:S02]  /*3590*/  LDG.E.CONSTANT R27, desc[UR6][R2.64+0x3c00] ;  /* 0x003c0006021b7981 */ /* 0x000164000c1e9900 */
[----:B0-----:R-:W-:-:S04]  /*35a0*/  IMAD.MOV.U32 R3, RZ, RZ, R14 ;  /* 0x000000ffff037224 */ /* 0x001fc800078e000e */
[----:B------:R-:W-:Y:S01]  /*35b0*/  IMAD.IADD R2, R3, 0x1, -R10 ;  /* 0x0000000103027824 */ /* 0x000fe200078e0a0a */
        /* <DEDUP_REMOVED lines=34> */
[----:B------:R-:W-:-:S05]  /*37e0*/  VIADD R10, R10, 0x1000 ;  /* 0x000010000a0a7836 */ /* 0x000fca0000000000 */
[----:B------:R-:W-:-:S13]  /*37f0*/  ISETP.GT.U32.AND P0, PT, R10, R0, PT ;  /* 0x000000000a00720c */ /* 0x000fda0003f04070 */
[----:B------:R-:W-:Y:S05]  /*3800*/  @!P0 BRA `(.L_x_1293) ;  /* 0xfffffffc00188947 */ /* 0x000fea000383ffff */
.L_x_1291:
[----:B------:R-:W-:-:S13]  /*3810*/  ISETP.GE.U32.AND P0, PT, R10, R3, PT ;  /* 0x000000030a00720c */ /* 0x000fda0003f06070 */
        /* <DEDUP_REMOVED lines=13> */
[----:B------:R-:W-:Y:S01]  /*38f0*/  LEA.HI R2, R2, 0x1, RZ, 0x18 ;  /* 0x0000000102027811 */ /* 0x000fe200078fc0ff */
[----:B------:R-:W-:Y:S02]  /*3900*/  IMAD.IADD R9, R11, 0x1, R10 ;  /* 0x000000010b097824 */ /* 0x000fe400078e020a */
[----:B------:R-:W-:Y:S01]  /*3910*/  IMAD.MOV.U32 R5, RZ, RZ, R11 ;  /* 0x000000ffff057224 */ /* 0x000fe200078e000b */
[----:B------:R-:W-:-:S05]  /*3920*/  LOP3.LUT R2, R2, 0x3, RZ, 0xc0, !PT ;  /* 0x0000000302027812 */ /* 0x000fca00078ec0ff */
[----:B------:R-:W-:-:S07]  /*3930*/  IMAD.MOV R4, RZ, RZ, -R2 ;  /* 0x000000ffff047224 */ /* 0x000fce00078e0a02 */
.L_x_1297:
        /* <DEDUP_REMOVED lines=9> */
.L_x_1296:
[----:B------:R-:W-:Y:S05]  /*39d0*/  BSYNC.RECONVERGENT B2 ;  /* 0x0000000000027941 */ /* 0x000fea0003800200 */
.L_x_1295:
[----:B------:R-:W-:Y:S05]  /*39e0*/  @!P2 BRA `(.L_x_1294) ;  /* 0x000000000068a947 */ /* 0x000fea0003800000 */
[C---:B------:R-:W-:Y:S02]  /*39f0*/  IMAD.IADD R13, R5.reuse, 0x1, R10 ;  /* 0x00000001050d7824 */ /* 0x040fe400078e020a */
[----:B------:R-:W-:-:S07]  /*3a00*/  VIADD R10, R5, 0x200 ;  /* 0x00000200050a7836 */ /* 0x000fce0000000000 */
.L_x_1298:
        /* <DEDUP_REMOVED lines=24> */
.L_x_1294:
[----:B------:R-:W-:Y:S05]  /*3b90*/  BSYNC.RECONVERGENT B1 ;  /* 0x0000000000017941 */ /* 0x000fea0003800200 */
.L_x_1292:
        /* <DEDUP_REMOVED lines=54> */
.L_x_1268:
[----:B------:R-:W-:Y:S05]  /*3f00*/  BSYNC.RECONVERGENT B0 ;  /* 0x0000000000007941 */ /* 0x000fea0003800200 */
.L_x_1252:
[----:B------:R-:W-:Y:S05]  /*3f10*/  @P0 EXIT ;  /* 0x000000000000094d */ /* 0x000fea0003800000 */
[----:B------:R-:W0:Y:S01]  /*3f20*/  LDCU UR4, c[0x0][0x398] ;  /* 0x00007300ff0477ac */ /* 0x000e220008000800 */
[----:B------:R-:W1:Y:S01]  /*3f30*/  LDC.64 R4, c[0x0][0x388] ;  /* 0x0000e200ff047b82 */ /* 0x000e620000000a00 */
[----:B0-----:R-:W-:-:S04]  /*3f40*/  FSETP.GT.AND P0, PT, R2, UR4, PT ;  /* 0x0000000402007c0b */ /* 0x001fc8000bf04000 */
[----:B------:R-:W-:-:S05]  /*3f50*/  FSEL R3, R2, UR4, P0 ;  /* 0x0000000402037c08 */ /* 0x000fca0008000000 */
[----:B-1----:R-:W-:Y:S01]  /*3f60*/  STG.E desc[UR6][R4.64], R3 ;  /* 0x0000000304007986 */ /* 0x002fe2000c101906 */
[----:B------:R-:W-:Y:S05]  /*3f70*/  EXIT ;  /* 0x000000000000794d */ /* 0x000fea0003800000 */
.L_x_1299:
        /* <DEDUP_REMOVED lines=16> */
.L_x_2411:


//--------------------- .text._ZN3cub18CUB_300001_SM_10006detail6reduce28DeviceReduceSingleTileKernelINS2_10policy_hubIfyN4cuda3__47minimumIfEEE10Policy1000EPfSB_iS8_ffNS5_3std3__410__identityEEEvT0_T1_T2_T3_T4_T6_ --------------------------
	.section	.text._ZN3cub18CUB_300001_SM_10006detail6reduce28DeviceReduceSingleTileKernelINS2_10policy_hubIfyN4cuda3__47minimumIfEEE10Policy1000EPfSB_iS8_ffNS5_3std3__410__identityEEEvT0_T1_T2_T3_T4_T6_,"ax",@progbits
	.align	128
        .global         _ZN3cub18CUB_300001_SM_10006detail6reduce28DeviceReduceSingleTileKernelINS2_10policy_hubIfyN4cuda3__47minimumIfEEE10Policy1000EPfSB_iS8_ffNS5_3std3__410__identityEEEvT0_T1_T2_T3_T4_T6_
        .type           _ZN3cub18CUB_300001_SM_10006detail6reduce28DeviceReduceSingleTileKernelINS2_10policy_hubIfyN4cuda3__47minimumIfEEE10Policy1000EPfSB_iS8_ffNS5_3std3__410__identityEEEvT0_T1_T2_T3_T4_T6_,@function
        .size           _ZN3cub18CUB_300001_SM_10006detail6reduce28DeviceReduceSingleTileKernelINS2_10policy_hubIfyN4cuda3__47minimumIfEEE10Policy1000EPfSB_iS8_ffNS5_3std3__410__identityEEEvT0_T1_T2_T3_T4_T6_,(.L_x_2412 - _ZN3cub18CUB_300001_SM_10006detail6reduce28DeviceReduceSingleTileKernelINS2_10policy_hubIfyN4cuda3__47minimumIfEEE10Policy1000EPfSB_iS8_ffNS5_3std3__410__identityEEEvT0_T1_T2_T3_T4_T6_)
        .other          _ZN3cub18CUB_300001_SM_10006detail6reduce28DeviceReduceSingleTileKernelINS2_10policy_hubIfyN4cuda3__47minimumIfEEE10Policy1000EPfSB_iS8_ffNS5_3std3__410__identityEEEvT0_T1_T2_T3_T4_T6_,@"STO_CUDA_ENTRY STV_DEFAULT"
_ZN3cub18CUB_300001_SM_10006detail6reduce28DeviceReduceSingleTileKernelINS2_10policy_hubIfyN4cuda3__47minimumIfEEE10Policy1000EPfSB_iS8_ffNS5_3std3__410__identityEEEvT0_T1_T2_T3_T4_T6_:
.text._ZN3cub18CUB_300001_SM_10006detail6reduce28DeviceReduceSingleTileKernelINS2_10policy_hubIfyN4cuda3__47minimumIfEEE10Policy1000EPfSB_iS8_ffNS5_3std3__410__identityEEEvT0_T1_T2_T3_T4_T6_:
        /* <DEDUP_REMOVED lines=13> */
.L_x_1300:
        /* <DEDUP_REMOVED lines=16> */
.L_x_1305:
[----:B------:R-:W-:Y:S05]  /*01d0*/  BSYNC.RECONVERGENT B1 ;  /* 0x0000000000017941 */ /* 0x000fea0003800200 */
.L_x_1304:
        /* <DEDUP_REMOVED lines=16> */
.L_x_1310:
        /* <DEDUP_REMOVED lines=10> */
.L_x_1309:
[----:B------:R-:W-:Y:S05]  /*0380*/  BSYNC.RECONVERGENT B2 ;  /* 0x0000000000027941 */ /* 0x000fea0003800200 */
.L_x_1308:
        /* <DEDUP_REMOVED lines=8> */
.L_x_1313:
        /* <DEDUP_REMOVED lines=59> */
.L_x_1312:
[----:B------:R-:W-:Y:S05]  /*07c0*/  BSYNC.RECONVERGENT B2 ;  /* 0x0000000000027941 */ /* 0x000fea0003800200 */
.L_x_1311:
        /* <DEDUP_REMOVED lines=34> */
.L_x_1315:
[----:B------:R-:W-:Y:S05]  /*09f0*/  BSYNC.RECONVERGENT B2 ;  /* 0x0000000000027941 */ /* 0x000fea0003800200 */
.L_x_1314:
        /* <DEDUP_REMOVED lines=16> */
.L_x_1307:
[----:B------:R-:W-:Y:S05]  /*0b00*/  BSYNC.RECONVERGENT B1 ;  /* 0x0000000000017941 */ /* 0x000fea0003800200 */
.L_x_1306:
[----:B------:R-:W-:Y:S01]  /*0b10*/  ISETP.GE.AND P0, PT, R20, 0x100, PT ;  /* 0x000001001400780c */ /* 0x000fe20003f06270 */
[----:B-----5:R-:W-:-:S12]  /*0b20*/  IMAD.MOV.U32 R9, RZ, RZ, R0 ;  /* 0x000000ffff097224 */ /* 0x020fd800078e0000 */
[----:B------:R-:W-:Y:S05]  /*0b30*/  @!P0 BRA `(.L_x_1316) ;  /* 0x0000000000dc8947 */ /* 0x000fea0003800000 */
[----:B0-----:R-:W0:Y:S01]  /*0b40*/  S2R R2, SR_LANEID ;  /* 0x0000000000027919 */ /* 0x001e220000000000 */
[----:B------:R-:W1:Y:S02]  /*0b50*/  SHFL.DOWN PT, R0, R9, 0x1, 0x1f ;  /* 0x08201f0009007f89 */ /* 0x000e6400000e0000 */
[CC--:B-1----:R-:W-:Y:S02]  /*0b60*/  FSETP.GEU.AND P1, PT, R9.reuse, R0.reuse, PT ;  /* 0x000000000900720b */ /* 0x0c2fe40003f2e000 */
[----:B0-----:R-:W-:Y:S02]  /*0b70*/  ISETP.GT.AND P0, PT, R2, 0x1e, PT ;  /* 0x0000001e0200780c */ /* 0x001fe40003f04270 */
[----:B------:R-:W-:-:S04]  /*0b80*/  FSEL R0, R9, R0, !P1 ;  /* 0x0000000009007208 */ /* 0x000fc80004800000 */
[----:B------:R-:W-:Y:S02]  /*0b90*/  FSEL R0, R9, R0, P0 ;  /* 0x0000000009007208 */ /* 0x000fe40000000000 */
[----:B------:R-:W-:-:S03]  /*0ba0*/  ISETP.GT.AND P0, PT, R2, 0x1d, PT ;  /* 0x0000001d0200780c */ /* 0x000fc60003f04270 */
[----:B------:R-:W0:Y:S02]  /*0bb0*/  SHFL.DOWN PT, R3, R0, 0x2, 0x1f ;  /* 0x08401f0000037f89 */ /* 0x000e2400000e0000 */
[----:B0-----:R-:W-:-:S08]  /*0bc0*/  FSETP.GEU.AND P1, PT, R0, R3, PT ;  /* 0x000000030000720b */ /* 0x001fd00003f2e000 */
[----:B------:R-:W-:Y:S02]  /*0bd0*/  @!P0 FSEL R0, R0, R3, !P1 ;  /* 0x0000000300008208 */ /* 0x000fe40004800000 */
[----:B------:R-:W-:-:S03]  /*0be0*/  ISETP.GT.AND P0, PT, R2, 0x1b, PT ;  /* 0x0000001b0200780c */ /* 0x000fc60003f04270 */
[----:B------:R-:W0:Y:S02]  /*0bf0*/  SHFL.DOWN PT, R3, R0, 0x4, 0x1f ;  /* 0x08801f0000037f89 */ /* 0x000e2400000e0000 */
[----:B0-----:R-:W-:-:S08]  /*0c00*/  FSETP.GEU.AND P1, PT, R0, R3, PT ;  /* 0x000000030000720b */ /* 0x001fd00003f2e000 */
[----:B------:R-:W-:Y:S02]  /*0c10*/  @!P0 FSEL R0, R0, R3, !P1 ;  /* 0x0000000300008208 */ /* 0x000fe40004800000 */
[C---:B------:R-:W-:Y:S02]  /*0c20*/  ISETP.NE.AND P0, PT, R2.reuse, RZ, PT ;  /* 0x000000ff0200720c */ /* 0x040fe40003f05270 */
[----:B------:R-:W-:Y:S01]  /*0c30*/  ISETP.GT.AND P1, PT, R2, 0x17, PT ;  /* 0x000000170200780c */ /* 0x000fe20003f24270 */
[----:B------:R-:W0:Y:S10]  /*0c40*/  SHFL.DOWN PT, R3, R0, 0x8, 0x1f ;  /* 0x09001f0000037f89 */ /* 0x000e3400000e0000 */
[----:B------:R-:W1:Y:S01]  /*0c50*/  @!P0 S2R R5, SR_CgaCtaId ;  /* 0x0000000000058919 */ /* 0x000e620000008800 */
[----:B------:R-:W-:-:S02]  /*0c60*/  @!P0 MOV R4, 0x400 ;  /* 0x0000040000048802 */ /* 0x000fc40000000f00 */
[----:B0-----:R-:W-:-:S04]  /*0c70*/  FSETP.GEU.AND P2, PT, R0, R3, PT ;  /* 0x000000030000720b */ /* 0x001fc80003f4e000 */
[----:B------:R-:W-:Y:S02]  /*0c80*/  @!P1 FSEL R0, R0, R3, !P2 ;  /* 0x0000000300009208 */ /* 0x000fe40005000000 */
[----:B------:R-:W-:Y:S02]  /*0c90*/  ISETP.GT.AND P1, PT, R2, 0xf, PT ;  /* 0x0000000f0200780c */ /* 0x000fe40003f24270 */
[----:B------:R-:W-:Y:S01]  /*0ca0*/  @!P0 SHF.R.U32.HI R2, RZ, 0x3, R7 ;  /* 0x00000003ff028819 */ /* 0x000fe20000011607 */
[----:B------:R-:W0:Y:S03]  /*0cb0*/  SHFL.DOWN PT, R3, R0, 0x10, 0x1f ;  /* 0x0a001f0000037f89 */ /* 0x000e2600000e0000 */
        /* <DEDUP_REMOVED lines=31> */
.L_x_1316:
        /* <DEDUP_REMOVED lines=22> */
[----:B------:R-:W-:Y:S02]  /*1010*/  ISETP.NE.AND P0, PT, R4, RZ, PT ;  /* 0x000000ff0400720c */ /* 0x000fe40003f05270 */
[----:B------:R-:W-:Y:S01]  /*1020*/  ISETP.GT.AND P1, PT, R2, R5, PT ;  /* 0x000000050200720c */ /* 0x000fe20003f24270 */
[----:B------:R-:W0:Y:S01]  /*1030*/  SHFL.DOWN PT, R0, R9, 0x8, R5 ;  /* 0x0900000009007989 */ /* 0x000e2200000e0005 */
[----:B------:R-:W-:-:S09]  /*1040*/  VIADD R2, R4, 0x10 ;  /* 0x0000001004027836 */ /* 0x000fd20000000000 */
        /* <DEDUP_REMOVED lines=45> */
.L_x_1303:
        /* <DEDUP_REMOVED lines=44> */
.L_x_1320:
        /* <DEDUP_REMOVED lines=44> */
.L_x_1318:
        /* <DEDUP_REMOVED lines=20> */
.L_x_1324:
        /* <DEDUP_REMOVED lines=9> */
.L_x_1323:
[----:B------:R-:W-:Y:S05]  /*1a70*/  BSYNC.RECONVERGENT B2 ;  /* 0x0000000000027941 */ /* 0x000fea0003800200 */
.L_x_1322:
        /* <DEDUP_REMOVED lines=16> */
.L_x_1327:
        /* <DEDUP_REMOVED lines=62> */
.L_x_1326:
[----:B------:R-:W-:Y:S05]  /*1f60*/  BSYNC.RECONVERGENT B2 ;  /* 0x0000000000027941 */ /* 0x000fea0003800200 */
.L_x_1325:
        /* <DEDUP_REMOVED lines=34> */
[CC--:B------:R-:W-:Y:S02]  /*2190*/  FSETP.GEU.AND P1, PT, R4.reuse, R25.reuse, PT ;  /* 0x000000190400720b */ /* 0x0c0fe40003f2e000 */
[----:B------:R-:W-:Y:S02]  /*21a0*/  PLOP3.LUT P0, PT, PT, PT, PT, 0x8, 0x80 ;  /* 0x000000000080781c */ /* 0x000fe40003f0e170 */
[----:B------:R-:W-:-:S11]  /*21b0*/  FSEL R21, R4, R25, !P1 ;  /* 0x0000001904157208 */ /* 0x000fd60004800000 */
.L_x_1329:
[----:B------:R-:W-:Y:S05]  /*21c0*/  BSYNC.RECONVERGENT B2 ;  /* 0x0000000000027941 */ /* 0x000fea0003800200 */
.L_x_1328:
        /* <DEDUP_REMOVED lines=16> */
.L_x_1321:
[----:B------:R-:W-:Y:S05]  /*22d0*/  BSYNC.RECONVERGENT B1 ;  /* 0x0000000000017941 */ /* 0x000fea0003800200 */
.L_x_1319:
[----:B------:R-:W0:Y:S01]  /*22e0*/  S2R R3, SR_LANEID ;  /* 0x0000000000037919 */ /* 0x000e220000000000 */
[----:B------:R-:W1:Y:S02]  /*22f0*/  SHFL.DOWN PT, R2, R21, 0x1, 0x1f ;  /* 0x08201f0015027f89 */ /* 0x000e6400000e0000 */
[----:B-1----:R-:W-:Y:S02]  /*2300*/  FSETP.GEU.AND P0, PT, R21, R2, PT ;  /* 0x000000021500720b */ /* 0x002fe40003f0e000 */
[C---:B0-----:R-:W-:Y:S02]  /*2310*/  ISETP.GT.AND P1, PT, R3.reuse, 0x1e, PT ;  /* 0x0000001e0300780c */ /* 0x041fe40003f24270 */
[----:B------:R-:W-:-:S11]  /*2320*/  ISETP.GT.AND P2, PT, R3, 0x17, PT ;  /* 0x000000170300780c */ /* 0x000fd60003f44270 */
[----:B------:R-:W-:Y:S02]  /*2330*/  @!P1 FSEL R21, R21, R2, !P0 ;  /* 0x0000000215159208 */ /* 0x000fe40004000000 */
        /* <DEDUP_REMOVED lines=8> */
[----:B------:R-:W-:-:S03]  /*23c0*/  ISETP.NE.AND P0, PT, R3, RZ, PT ;  /* 0x000000ff0300720c */ /* 0x000fc60003f05270 */
        /* <DEDUP_REMOVED lines=39> */
.L_x_1302:
        /* <DEDUP_REMOVED lines=12> */
.L_x_1332:
[----:B------:R-:W-:Y:S05]  /*2700*/  BSYNC.RECONVERGENT B1 ;  /* 0x0000000000017941 */ /* 0x000fea0003800200 */
.L_x_1331:
        /* <DEDUP_REMOVED lines=16> */
.L_x_1337:
        /* <DEDUP_REMOVED lines=10> */
.L_x_1336:
[----:B------:R-:W-:Y:S05]  /*28b0*/  BSYNC.RECONVERGENT B2 ;  /* 0x0000000000027941 */ /* 0x000fea0003800200 */
.L_x_1335:
        /* <DEDUP_REMOVED lines=8> */
.L_x_1340:
        /* <DEDUP_REMOVED lines=59> */
.L_x_1339:
[----:B------:R-:W-:Y:S05]  /*2cf0*/  BSYNC.RECONVERGENT B2 ;  /* 0x0000000000027941 */ /* 0x000fea0003800200 */
.L_x_1338:
        /* <DEDUP_REMOVED lines=34> */
.L_x_1342:
[----:B------:R-:W-:Y:S05]  /*2f20*/  BSYNC.RECONVERGENT B2 ;  /* 0x0000000000027941 */ /* 0x000fea0003800200 */
.L_x_1341:
        /* <DEDUP_REMOVED lines=16> */
.L_x_1334:
[----:B------:R-:W-:Y:S05]  /*3030*/  BSYNC.RECONVERGENT B1 ;  /* 0x0000000000017941 */ /* 0x000fea0003800200 */
.L_x_1333:
[----:B------:R-:W-:Y:S01]  /*3040*/  ISETP.GE.AND P0, PT, R20, 0x100, PT ;  /* 0x000001001400780c */ /* 0x000fe20003f06270 */
[----:B-----5:R-:W-:-:S12]  /*3050*/  IMAD.MOV.U32 R5, RZ, RZ, R0 ;  /* 0x000000ffff057224 */ /* 0x020fd800078e0000 */
[----:B------:R-:W-:Y:S05]  /*3060*/  @!P0 BRA `(.L_x_1343) ;  /* 0x0000000000dc8947 */ /* 0x000fea0003800000 */
[----:B0-----:R-:W0:Y:S01]  /*3070*/  S2R R2, SR_LANEID ;  /* 0x0000000000027919 */ /* 0x001e220000000000 */
[----:B------:R-:W1:Y:S02]  /*3080*/  SHFL.DOWN PT, R0, R5, 0x1, 0x1f ;  /* 0x08201f0005007f89 */ /* 0x000e6400000e0000 */
[CC--:B-1----:R-:W-:Y:S02]  /*3090*/  FSETP.GEU.AND P0, PT, R5.reuse, R0.reuse, PT ;  /* 0x000000000500720b */ /* 0x0c2fe40003f0e000 */
[C---:B0-----:R-:W-:Y:S02]  /*30a0*/  ISETP.GT.AND P1, PT, R2.reuse, 0x1e, PT ;  /* 0x0000001e0200780c */ /* 0x041fe40003f24270 */
[C---:B------:R-:W-:Y:S02]  /*30b0*/  FSEL R0, R5.reuse, R0, !P0 ;  /* 0x0000000005007208 */ /* 0x040fe40004000000 */
[----:B------:R-:W-:Y:S02]  /*30c0*/  ISETP.GT.AND P2, PT, R2, 0x17, PT ;  /* 0x000000170200780c */ /* 0x000fe40003f44270 */
[----:B------:R-:W-:-:S02]  /*30d0*/  FSEL R0, R5, R0, P1 ;  /* 0x0000000005007208 */ /* 0x000fc40000800000 */
        /* <DEDUP_REMOVED lines=48> */
.L_x_1343:
        /* <DEDUP_REMOVED lines=71> */
.L_x_1330:
        /* <DEDUP_REMOVED lines=29> */
[CC--:B------:R-:W-:Y:S02]  /*3a20*/  FSETP.GEU.AND P0, PT, R4.reuse, R5.reuse, PT ;  /* 0x000000050400720b */ /* 0x0c0fe40003f0e000 */
[CC--:B------:R-:W-:Y:S02]  /*3a30*/  FSETP.GEU.AND P1, PT, R13.reuse, R14.reuse, PT ;  /* 0x0000000e0d00720b */ /* 0x0c0fe40003f2e000 */
        /* <DEDUP_REMOVED lines=10> */
[CC--:B------:R-:W-:Y:S02]  /*3ae0*/  FSETP.GEU.AND P0, PT, R4.reuse, R7.reuse, PT ;  /* 0x000000070400720b */ /* 0x0c0fe40003f0e000 */
[CC--:B------:R-:W-:Y:S02]  /*3af0*/  FSETP.GEU.AND P3, PT, R15.reuse, R18.reuse, PT ;  /* 0x000000120f00720b */ /* 0x0c0fe40003f6e000 */
        /* <DEDUP_REMOVED lines=12> */
.L_x_1346:
        /* <DEDUP_REMOVED lines=36> */
[-C--:B------:R-:W-:Y:S01]  /*3e00*/  FSETP.GEU.AND P2, PT, R24, R15.reuse, PT ;  /* 0x0000000f1800720b */ /* 0x080fe20003f4e000 */
[----:B-1----:R-:W-:Y:S01]  /*3e10*/  IMAD.IADD R4, R20, 0x1, -R11 ;  /* 0x0000000114047824 */ /* 0x002fe200078e0a0b */
        /* <DEDUP_REMOVED lines=18> */
.L_x_1344:
        /* <DEDUP_REMOVED lines=20> */
.L_x_1350:
        /* <DEDUP_REMOVED lines=9> */
.L_x_1349:
[----:B------:R-:W-:Y:S05]  /*4110*/  BSYNC.RECONVERGENT B2 ;  /* 0x0000000000027941 */ /* 0x000fea0003800200 */
.L_x_1348:
        /* <DEDUP_REMOVED lines=16> */
.L_x_1353:
        /* <DEDUP_REMOVED lines=62> */
.L_x_1352:
[----:B------:R-:W-:Y:S05]  /*4600*/  BSYNC.RECONVERGENT B2 ;  /* 0x0000000000027941 */ /* 0x000fea0003800200 */
.L_x_1351:
        /* <DEDUP_REMOVED lines=10> */
[----:B------:R-:W5:Y:S04]  /*46b0*/  LDG.E.CONSTANT R20, desc[UR6][R2.64+0x1000] ;  /* 0x0010000602147981 */ /* 0x000f68000c1e9900 */
[----:B------:R1:W5:Y:S01]  /*46c0*/  LDG.E.CONSTANT R22, desc[UR6][R2.64+0x1400] ;  /* 0x0014000602167981 */ /* 0x000362000c1e9900 */
[----:B0-----:R-:W-:-:S06]  /*46d0*/  IMAD.WIDE.U32 R4, R11, 0x4, R6 ;  /* 0x000000040b047825 */ /* 0x001fcc00078e0006 */
[----:B------:R-:W2:Y:S01]  /*46e0*/  LDG.E.CONSTANT R5, desc[UR6][R4.64] ;  /* 0x0000000604057981 */ /* 0x000ea2000c1e9900 */
[----:B------:R-:W-:-:S06]  /*46f0*/  IMAD.WIDE.U32 R6, R13, 0x4, R6 ;  /* 0x000000040d067825 */ /* 0x000fcc00078e0006 */
[----:B------:R-:W5:Y:S01]  /*4700*/  LDG.E.CONSTANT R6, desc[UR6][R6.64] ;  /* 0x0000000606067981 */ /* 0x000f62000c1e9900 */
[----:B-1----:R-:W-:Y:S01]  /*4710*/  IADD3 R2, P2, PT, R2, 0x2000, RZ ;  /* 0x0000200002027810 */ /* 0x002fe20007f5e0ff */
[----:B------:R-:W-:Y:S02]  /*4720*/  VIADD R10, R10, 0x800 ;  /* 0x000008000a0a7836 */ /* 0x000fe40000000000 */
[----:B------:R-:W-:Y:S02]  /*4730*/  VIADD R11, R11, 0x800 ;  /* 0x000008000b0b7836 */ /* 0x000fe40000000000 */
        /* <DEDUP_REMOVED lines=18> */
.L_x_1355:
[----:B------:R-:W-:Y:S05]  /*4860*/  BSYNC.RECONVERGENT B2 ;  /* 0x0000000000027941 */ /* 0x000fea0003800200 */
.L_x_1354:
        /* <DEDUP_REMOVED lines=16> */
.L_x_1347:
[----:B------:R-:W-:Y:S05]  /*4970*/  BSYNC.RECONVERGENT B1 ;  /* 0x0000000000017941 */ /* 0x000fea0003800200 */
.L_x_1345:
[----:B------:R-:W0:Y:S01]  /*4980*/  S2R R4, SR_LANEID ;  /* 0x0000000000047919 */ /* 0x000e220000000000 */
[----:B------:R-:W-:-:S05]  /*4990*/  IMAD.MOV.U32 R3, RZ, RZ, R8 ;  /* 0x000000ffff037224 */ /* 0x000fca00078e0008 */
        /* <DEDUP_REMOVED lines=52> */
.L_x_1317:
[----:B------:R-:W-:Y:S05]  /*4ce0*/  BSYNC.RECONVERGENT B0 ;  /* 0x0000000000007941 */ /* 0x000fea0003800200 */
.L_x_1301:
[----:B------:R-:W-:Y:S05]  /*4cf0*/  @P0 EXIT ;  /* 0x000000000000094d */ /* 0x000fea0003800000 */
[----:B------:R-:W0:Y:S01]  /*4d00*/  LDCU UR4, c[0x0][0x398] ;  /* 0x00007300ff0477ac */ /* 0x000e220008000800 */
[----:B------:R-:W1:Y:S01]  /*4d10*/  LDC.64 R4, c[0x0][0x388] ;  /* 0x0000e200ff047b82 */ /* 0x000e620000000a00 */
[----:B0-----:R-:W-:-:S04]  /*4d20*/  FSETP.GT.AND P0, PT, R2, UR4, PT ;  /* 0x0000000402007c0b */ /* 0x001fc8000bf04000 */
[----:B------:R-:W-:-:S05]  /*4d30*/  FSEL R3, R2, UR4, !P0 ;  /* 0x0000000402037c08 */ /* 0x000fca000c000000 */
[----:B-1----:R-:W-:Y:S01]  /*4d40*/  STG.E desc[UR6][R4.64], R3 ;  /* 0x0000000304007986 */ /* 0x002fe2000c101906 */
[----:B------:R-:W-:Y:S05]  /*4d50*/  EXIT ;  /* 0x000000000000794d */ /* 0x000fea0003800000 */
.L_x_1356:
        /* <DEDUP_REMOVED lines=10> */
.L_x_2412:


//--------------------- .text._ZN3cub18CUB_300001_SM_10006detail6reduce18DeviceReduceKernelINS2_10policy_hubIfyN4cuda3__47minimumIfEEE10Policy1000EPfyS8_fNS5_3std3__410__identityEEEvT0_PT3_T1_NS0_13GridEvenShareISI_EET2_T4_ --------------------------
	.section	.text._ZN3cub18CUB_300001_SM_10006detail6reduce18DeviceReduceKernelINS2_10policy_hubIfyN4cuda3__47minimumIfEEE10Policy1000EPfyS8_fNS5_3std3__410__identityEEEvT0_PT3_T1_NS0_13GridEvenShareISI_EET2_T4_,"ax",@progbits
	.align	128
        .global         _ZN3cub18CUB_300001_SM_10006detail6reduce18DeviceReduceKernelINS2_10policy_hubIfyN4cuda3__47minimumIfEEE10Policy1000EPfyS8_fNS5_3std3__410__identityEEEvT0_PT3_T1_NS0_13GridEvenShareISI_EET2_T4_
        .type           _ZN3cub18CUB_300001_SM_10006detail6reduce18DeviceReduceKernelINS2_10policy_hubIfyN4cuda3__47minimumIfEEE10Policy1000EPfyS8_fNS5_3std3__410__identityEEEvT0_PT3_T1_NS0_13GridEvenShareISI_EET2_T4_,@function
        .size           _ZN3cub18CUB_300001_SM_10006detail6reduce18DeviceReduceKernelINS2_10policy_hubIfyN4cuda3__47minimumIfEEE10Policy1000EPfyS8_fNS5_3std3__410__identityEEEvT0_PT3_T1_NS0_13GridEvenShareISI_EET2_T4_,(.L_x_2413 - _ZN3cub18CUB_300001_SM_10006detail6reduce18DeviceReduceKernelINS2_10policy_hubIfyN4cuda3__47minimumIfEEE10Policy1000EPfyS8_fNS5_3std3__410__identityEEEvT0_PT3_T1_NS0_13GridEvenShareISI_EET2_T4_)
        .other          _ZN3cub18CUB_300001_SM_10006detail6reduce18DeviceReduceKernelINS2_10policy_hubIfyN4cuda3__47minimumIfEEE10Policy1000EPfyS8_fNS5_3std3__410__identityEEEvT0_PT3_T1_NS0_13GridEvenShareISI_EET2_T4_,@"STO_CUDA_ENTRY STV_DEFAULT"
_ZN3cub18CUB_300001_SM_10006detail6reduce18DeviceReduceKernelINS2_10policy_hubIfyN4cuda3__47minimumIfEEE10Policy1000EPfyS8_fNS5_3std3__410__identityEEEvT0_PT3_T1_NS0_13GridEvenShareISI_EET2_T4_:
.text._ZN3cub18CUB_300001_SM_10006detail6reduce18DeviceReduceKernelINS2_10policy_hubIfyN4cuda3__47minimumIfEEE10Policy1000EPfyS8_fNS5_3std3__410__identityEEEvT0_PT3_T1_NS0_13GridEvenShareISI_EET2_T4_:
        /* <DEDUP_REMOVED lines=32> */
.L_x_1361:
[----:B------:R-:W-:Y:S05]  /*0200*/  BSYNC.RECONVERGENT B1 ;  /* 0x0000000000017941 */ /* 0x000fea0003800200 */
.L_x_1360:
        /* <DEDUP_REMOVED lines=19> */
.L_x_1366:
        /* <DEDUP_REMOVED lines=11> */
.L_x_1365:
[----:B------:R-:W-:Y:S05]  /*03f0*/  BSYNC.RECONVERGENT B2 ;  /* 0x0000000000027941 */ /* 0x000fea0003800200 */
.L_x_1364:
        /* <DEDUP_REMOVED lines=8> */
.L_x_1369:
        /* <DEDUP_REMOVED lines=70> */
.L_x_1368:
[----:B------:R-:W-:Y:S05]  /*08e0*/  BSYNC.RECONVERGENT B2 ;  /* 0x0000000000027941 */ /* 0x000fea0003800200 */
.L_x_1367:
        /* <DEDUP_REMOVED lines=40> */
.L_x_1371:
[----:B------:R-:W-:Y:S05]  /*0b70*/  BSYNC.RECONVERGENT B2 ;  /* 0x0000000000027941 */ /* 0x000fea0003800200 */
.L_x_1370:
        /* <DEDUP_REMOVED lines=19> */
.L_x_1363:
[----:B------:R-:W-:Y:S05]  /*0cb0*/  BSYNC.RECONVERGENT B1 ;  /* 0x0000000000017941 */ /* 0x000fea0003800200 */
.L_x_1362:
[----:B------:R-:W-:-:S13]  /*0cc0*/  ISETP.GE.AND P0, PT, R7, 0x100, PT ;  /* 0x000001000700780c */ /* 0x000fda0003f06270 */
[----:B------:R-:W-:Y:S05]  /*0cd0*/  @!P0 BRA `(.L_x_1372) ;  /* 0x0000000000dc8947 */ /* 0x000fea0003800000 */
[----:B0-----:R-:W0:Y:S01]  /*0ce0*/  S2R R2, SR_LANEID ;  /* 0x0000000000027919 */ /* 0x001e220000000000 */
[----:B-----5:R-:W1:Y:S02]  /*0cf0*/  SHFL.DOWN PT, R0, R9, 0x1, 0x1f ;  /* 0x08201f0009007f89 */ /* 0x020e6400000e0000 */
        /* <DEDUP_REMOVED lines=53> */
.L_x_1372:
        /* <DEDUP_REMOVED lines=71> */
.L_x_1359:
        /* <DEDUP_REMOVED lines=61> */
.L_x_1376:
        /* <DEDUP_REMOVED lines=47> */
[-C--:B------:R-:W-:Y:S02]  /*1b80*/  FSETP.GEU.AND P2, PT, R8, R5.reuse, PT ;  /* 0x000000050800720b */ /* 0x080fe40003f4e000 */
[----:B------:R-:W-:Y:S02]  /*1b90*/  ISETP.GE.U32.AND.EX P0, PT, R4, UR12, PT, P0 ;  /* 0x0000000c04007c0c */ /* 0x000fe4000bf06100 */
[----:B------:R-:W-:-:S02]  /*1ba0*/  FSEL R5, R8, R5, !P2 ;  /* 0x0000000508057208 */ /* 0x000fc40005000000 */
[----:B------:R-:W-:Y:S02]  /*1bb0*/  LEA R20, P1, R9, R20, 0x2 ;  /* 0x0000001409147211 */ /* 0x000fe400078210ff */
[-C--:B------:R-:W-:Y:S02]  /*1bc0*/  FSETP.GEU.AND P2, PT, R5, R7.reuse, PT ;  /* 0x000000070500720b */ /* 0x080fe40003f4e000 */
        /* <DEDUP_REMOVED lines=10> */
.L_x_1375:
        /* <DEDUP_REMOVED lines=27> */
.L_x_1380:
        /* <DEDUP_REMOVED lines=11> */
.L_x_1379:
[----:B------:R-:W-:Y:S05]  /*1ed0*/  BSYNC.RECONVERGENT B2 ;  /* 0x0000000000027941 */ /* 0x000fea0003800200 */
.L_x_1378:
        /* <DEDUP_REMOVED lines=12> */
.L_x_1383:
        /* <DEDUP_REMOVED lines=53> */
.L_x_1382:
[----:B------:R-:W-:Y:S05]  /*22f0*/  BSYNC.RECONVERGENT B2 ;  /* 0x0000000000027941 */ /* 0x000fea0003800200 */
.L_x_1381:
        /* <DEDUP_REMOVED lines=32> */
.L_x_1385:
[----:B------:R-:W-:Y:S05]  /*2500*/  BSYNC.RECONVERGENT B2 ;  /* 0x0000000000027941 */ /* 0x000fea0003800200 */
.L_x_1384:
        /* <DEDUP_REMOVED lines=14> */
.L_x_1377:
[----:B------:R-:W-:Y:S05]  /*25f0*/  BSYNC.RECONVERGENT B1 ;  /* 0x0000000000017941 */ /* 0x000fea0003800200 */
.L_x_1374:
[----:B------:R-:W0:Y:S01]  /*2600*/  S2R R2, SR_LANEID ;  /* 0x0000000000027919 */ /* 0x000e220000000000 */
[----:B------:R-:W1:Y:S01]  /*2610*/  SHFL.DOWN PT, R0, R21, 0x1, 0x1f ;  /* 0x08201f0015007f89 */ /* 0x000e6200000e0000 */
[----:B------:R-:W2:Y:S01]  /*2620*/  S2R R5, SR_TID.X ;  /* 0x0000000000057919 */ /* 0x000ea20000002100 */
        /* <DEDUP_REMOVED lines=19> */
[----:B--2---:R-:W-:Y:S01]  /*2760*/  @!P0 SHF.R.U32.HI R2, RZ, 0x3, R5 ;  /* 0x00000003ff028819 */ /* 0x004fe20000011605 */
        /* <DEDUP_REMOVED lines=32> */
.L_x_1358:
        /* <DEDUP_REMOVED lines=20> */
.L_x_1388:
[----:B------:R-:W-:Y:S05]  /*2ab0*/  BSYNC.RECONVERGENT B1 ;  /* 0x0000000000017941 */ /* 0x000fea0003800200 */
.L_x_1387:
        /* <DEDUP_REMOVED lines=19> */
.L_x_1393:
        /* <DEDUP_REMOVED lines=11> */
.L_x_1392:
[----:B------:R-:W-:Y:S05]  /*2ca0*/  BSYNC.RECONVERGENT B2 ;  /* 0x0000000000027941 */ /* 0x000fea0003800200 */
.L_x_1391:
        /* <DEDUP_REMOVED lines=9> */
.L_x_1396:
        /* <DEDUP_REMOVED lines=70> */
.L_x_1395:
[----:B------:R-:W-:Y:S05]  /*31a0*/  BSYNC.RECONVERGENT B2 ;  /* 0x0000000000027941 */ /* 0x000fea0003800200 */
.L_x_1394:
        /* <DEDUP_REMOVED lines=40> */
.L_x_1398:
[----:B------:R-:W-:Y:S05]  /*3430*/  BSYNC.RECONVERGENT B2 ;  /* 0x0000000000027941 */ /* 0x000fea0003800200 */
.L_x_1397:
        /* <DEDUP_REMOVED lines=19> */
.L_x_1390:
[----:B------:R-:W-:Y:S05]  /*3570*/  BSYNC.RECONVERGENT B1 ;  /* 0x0000000000017941 */ /* 0x000fea0003800200 */
.L_x_1389:
[----:B------:R-:W-:Y:S01]  /*3580*/  UISETP.GE.AND UP0, UPT, UR7, 0x100, UPT ;  /* 0x000001000700788c */ /* 0x000fe2000bf06270 */
[----:B-----5:R-:W-:-:S08]  /*3590*/  IMAD.MOV.U32 R5, RZ, RZ, R6 ;  /* 0x000000ffff057224 */ /* 0x020fd000078e0006 */
[----:B------:R-:W-:Y:S05]  /*35a0*/  BRA.U !UP0, `(.L_x_1399) ;  /* 0x0000000108d87547 */ /* 0x000fea000b800000 */
[----:B------:R-:W1:Y:S01]  /*35b0*/  S2R R4, SR_LANEID ;  /* 0x0000000000047919 */ /* 0x000e620000000000 */
[----:B0-----:R-:W0:Y:S02]  /*35c0*/  SHFL.DOWN PT, R2, R5, 0x1, 0x1f ;  /* 0x08201f0005027f89 */ /* 0x001e2400000e0000 */
[CC--:B0-----:R-:W-:Y:S02]  /*35d0*/  FSETP.GEU.AND P0, PT, R5.reuse, R2.reuse, PT ;  /* 0x000000020500720b */ /* 0x0c1fe40003f0e000 */
[C---:B-1----:R-:W-:Y:S02]  /*35e0*/  ISETP.GT.AND P1, PT, R4.reuse, 0x1e, PT ;  /* 0x0000001e0400780c */ /* 0x042fe40003f24270 */
        /* <DEDUP_REMOVED lines=50> */
.L_x_1399:
        /* <DEDUP_REMOVED lines=78> */
.L_x_1386:
        /* <DEDUP_REMOVED lines=72> */
.L_x_1402:
        /* <DEDUP_REMOVED lines=62> */
[CC--:B------:R-:W-:Y:S02]  /*4650*/  FSETP.GEU.AND P0, PT, R21.reuse, R6.reuse, PT ;  /* 0x000000061500720b */ /* 0x0c0fe40003f0e000 */
        /* <DEDUP_REMOVED lines=9> */
.L_x_1401:
        /* <DEDUP_REMOVED lines=26> */
.L_x_1406:
        /* <DEDUP_REMOVED lines=11> */
.L_x_1405:
[----:B------:R-:W-:Y:S05]  /*4940*/  BSYNC.RECONVERGENT B2 ;  /* 0x0000000000027941 */ /* 0x000fea0003800200 */
.L_x_1404:
        /* <DEDUP_REMOVED lines=13> */
.L_x_1409:
        /* <DEDUP_REMOVED lines=53> */
.L_x_1408:
[----:B------:R-:W-:Y:S05]  /*4d70*/  BSYNC.RECONVERGENT B2 ;  /* 0x0000000000027941 */ /* 0x000fea0003800200 */
.L_x_1407:
        /* <DEDUP_REMOVED lines=32> */
.L_x_1411:
[----:B------:R-:W-:Y:S05]  /*4f80*/  BSYNC.RECONVERGENT B2 ;  /* 0x0000000000027941 */ /* 0x000fea0003800200 */
.L_x_1410:
        /* <DEDUP_REMOVED lines=14> */
.L_x_1403:
[----:B------:R-:W-:Y:S05]  /*5070*/  BSYNC.RECONVERGENT B1 ;  /* 0x0000000000017941 */ /* 0x000fea0003800200 */
.L_x_1400:
[----:B------:R-:W0:Y:S01]  /*5080*/  S2R R4, SR_LANEID ;  /* 0x0000000000047919 */ /* 0x000e220000000000 */
[----:B------:R-:W-:Y:S01]  /*5090*/  IMAD.MOV.U32 R3, RZ, RZ, R2 ;  /* 0x000000ffff037224 */ /* 0x000fe200078e0002 */
[----:B------:R-:W1:Y:S04]  /*50a0*/  S2R R6, SR_TID.X ;  /* 0x0000000000067919 */ /* 0x000e680000002100 */
[----:B------:R-:W2:Y:S01]  /*50b0*/  SHFL.DOWN PT, R0, R3, 0x1, 0x1f ;  /* 0x08201f0003007f89 */ /* 0x000ea200000e0000 */
[C---:B0-----:R-:W-:Y:S02]  /*50c0*/  ISETP.GT.AND P1, PT, R4.reuse, 0x1e, PT ;  /* 0x0000001e0400780c */ /* 0x041fe40003f24270 */
[----:B--2---:R-:W-:Y:S02]  /*50d0*/  FSETP.GEU.AND P0, PT, R3, R0, PT ;  /* 0x000000000300720b */ /* 0x004fe40003f0e000 */
[----:B------:R-:W-:-:S09]  /*50e0*/  ISETP.GT.AND P2, PT, R4, 0x17, PT ;  /* 0x000000170400780c */ /* 0x000fd20003f44270 */
        /* <DEDUP_REMOVED lines=11> */
[----:B------:R-:W2:Y:S01]  /*51a0*/  @!P0 S2R R5, SR_CgaCtaId ;  /* 0x0000000000058919 */ /* 0x000ea20000008800 */
[----:B-1----:R-:W-:-:S04]  /*51b0*/  @!P0 SHF.R.U32.HI R2, RZ, 0x3, R6 ;  /* 0x00000003ff028819 */ /* 0x002fc80000011606 */
[----:B------:R-:W-:Y:S02]  /*51c0*/  @!P0 LOP3.LUT R2, R2, 0x7c, RZ, 0xc0, !PT ;  /* 0x0000007c02028812 */ /* 0x000fe400078ec0ff */
[----:B0-----:R-:W-:-:S04]  /*51d0*/  FSETP.GEU.AND P1, PT, R3, R0, PT ;  /* 0x000000000300720b */ /* 0x001fc80003f2e000 */
[----:B------:R-:W-:Y:S02]  /*51e0*/  @!P2 FSEL R3, R3, R0, !P1 ;  /* 0x000000000303a208 */ /* 0x000fe40004800000 */
[----:B------:R-:W-:Y:S02]  /*51f0*/  ISETP.GT.AND P2, PT, R4, 0xf, PT ;  /* 0x0000000f0400780c */ /* 0x000fe40003f44270 */
[----:B------:R-:W-:Y:S01]  /*5200*/  @!P0 MOV R4, 0x400 ;  /* 0x0000040000048802 */ /* 0x000fe20000000f00 */
[----:B------:R-:W0:Y:S03]  /*5210*/  SHFL.DOWN PT, R0, R3, 0x10, 0x1f ;  /* 0x0a001f0003007f89 */ /* 0x000e2600000e0000 */
[----:B--2---:R-:W-:-:S05]  /*5220*/  @!P0 LEA R5, R5, R4, 0x18 ;  /* 0x0000000405058211 */ /* 0x004fca00078ec0ff */
        /* <DEDUP_REMOVED lines=28> */
.L_x_1373:
[----:B------:R-:W-:Y:S05]  /*53f0*/  BSYNC.RECONVERGENT B0 ;  /* 0x0000000000007941 */ /* 0x000fea0003800200 */
.L_x_1357:
[----:B------:R-:W-:Y:S05]  /*5400*/  @P0 EXIT ;  /* 0x000000000000094d */ /* 0x000fea0003800000 */
[----:B------:R-:W0:Y:S02]  /*5410*/  LDCU.64 UR4, c[0x0][0x388] ;  /* 0x00007100ff0477ac */ /* 0x000e240008000a00 */
[----:B0-----:R-:W-:-:S06]  /*5420*/  UIMAD.WIDE.U32 UR4, UR17, 0x4, UR4 ;  /* 0x00000004110478a5 */ /* 0x001fcc000f8e0004 */
[----:B------:R-:W-:Y:S02]  /*5430*/  IMAD.U32 R4, RZ, RZ, UR4 ;  /* 0x00000004ff047e24 */ /* 0x000fe4000f8e00ff */
[----:B------:R-:W-:-:S05]  /*5440*/  IMAD.U32 R5, RZ, RZ, UR5 ;  /* 0x00000005ff057e24 */ /* 0x000fca000f8e00ff */
[----:B------:R-:W-:Y:S01]  /*5450*/  STG.E desc[UR14][R4.64], R2 ;  /* 0x0000000204007986 */ /* 0x000fe2000c10190e */
[----:B------:R-:W-:Y:S05]  /*5460*/  EXIT ;  /* 0x000000000000794d */ /* 0x000fea0003800000 */
.L_x_1412:
        /* <DEDUP_REMOVED lines=9> */
.L_x_2413:


//--------------------- .text._ZN3cub18CUB_300001_SM_10006detail6reduce28DeviceReduceSingleTileKernelINS2_10policy_hubIfyN4cuda3__47minimumIfEEE10Policy1000EPfSB_yS8_ffNS5_3std3__410__identityEEEvT0_T1_T2_T3_T4_T6_ --------------------------
	.section	.text._ZN3cub18CUB_300001_SM_10006detail6reduce28DeviceReduceSingleTileKernelINS2_10policy_hubIfyN4cuda3__47minimumIfEEE10Policy1000EPfSB_yS8_ffNS5_3std3__410__identityEEEvT0_T1_T2_T3_T4_T6_,"ax",@progbits
	.align	128
        .global         _ZN3cub18CUB_300001_SM_10006detail6reduce28DeviceReduceSingleTileKernelINS2_10policy_hubIfyN4cuda3__47minimumIfEEE10Policy1000EPfSB_yS8_ffNS5_3std3__410__identityEEEvT0_T1_T2_T3_T4_T6_
        .type           _ZN3cub18CUB_300001_SM_10006detail6reduce28DeviceReduceSingleTileKernelINS2_10policy_hubIfyN4cuda3__47minimumIfEEE10Policy1000EPfSB_yS8_ffNS5_3std3__410__identityEEEvT0_T1_T2_T3_T4_T6_,@function
        .size           _ZN3cub18CUB_300001_SM_10006detail6reduce28DeviceReduceSingleTileKernelINS2_10policy_hubIfyN4cuda3__47minimumIfEEE10Policy1000EPfSB_yS8_ffNS5_3std3__410__identityEEEvT0_T1_T2_T3_T4_T6_,(.L_x_2414 - _ZN3cub18CUB_300001_SM_10006detail6reduce28DeviceReduceSingleTileKernelINS2_10policy_hubIfyN4cuda3__47minimumIfEEE10Policy1000EPfSB_yS8_ffNS5_3std3__410__identityEEEvT0_T1_T2_T3_T4_T6_)
        .other          _ZN3cub18CUB_300001_SM_10006detail6reduce28DeviceReduceSingleTileKernelINS2_10policy_hubIfyN4cuda3__47minimumIfEEE10Policy1000EPfSB_yS8_ffNS5_3std3__410__identityEEEvT0_T1_T2_T3_T4_T6_,@"STO_CUDA_ENTRY STV_DEFAULT"
_ZN3cub18CUB_300001_SM_10006detail6reduce28DeviceReduceSingleTileKernelINS2_10policy_hubIfyN4cuda3__47minimumIfEEE10Policy1000EPfSB_yS8_ffNS5_3std3__410__identityEEEvT0_T1_T2_T3_T4_T6_:
.text._ZN3cub18CUB_300001_SM_10006detail6reduce28DeviceReduceSingleTileKernelINS2_10policy_hubIfyN4cuda3__47minimumIfEEE10Policy1000EPfSB_yS8_ffNS5_3std3__410__identityEEEvT0_T1_T2_T3_T4_T6_:
        /* <DEDUP_REMOVED lines=15> */
.L_x_1413:
        /* <DEDUP_REMOVED lines=14> */
[----:B0-----:R-:W-:-:S06]  /*01d0*/  IMAD.WIDE.U32 R16, R9, 0x4, R16 ;  /* 0x0000000409107825 */ /* 0x001fcc00078e0010 */
[----:B------:R0:W5:Y:S01]  /*01e0*/  LDG.E.CONSTANT R16, desc[UR6][R16.64] ;  /* 0x0000000610107981 */ /* 0x000162000c1e9900 */
[----:B------:R-:W-:-:S07]  /*01f0*/  VIADD R11, R9, 0x100 ;  /* 0x00000100090b7836 */ /* 0x000fce0000000000 */
.L_x_1418:
[----:B------:R-:W-:Y:S05]  /*0200*/  BSYNC.RECONVERGENT B1 ;  /* 0x0000000000017941 */ /* 0x000fea0003800200 */
.L_x_1417:
[----:B------:R-:W-:Y:S01]  /*0210*/  ISETP.GE.U32.AND P0, PT, R11, R20, PT ;  /* 0x000000140b00720c */ /* 0x000fe20003f06070 */
[----:B------:R-:W-:-:S12]  /*0220*/  BSSY.RECONVERGENT B1, `(.L_x_1419) ;  /* 0x0000091000017945 */ /* 0x000fd80003800200 */
[----:B------:R-:W-:Y:S05]  /*0230*/  @P0 BRA `(.L_x_1420) ;  /* 0x00000008003c0947 */ /* 0x000fea0003800000 */
[----:B------:R-:W-:Y:S01]  /*0240*/  LOP3.LUT R3, RZ, R11, RZ, 0x33, !PT ;  /* 0x0000000bff037212 */ /* 0x000fe200078e33ff */
[----:B------:R-:W-:Y:S04]  /*0250*/  BSSY.RECONVERGENT B2, `(.L_x_1421) ;  /* 0x0000016000027945 */ /* 0x000fe80003800200 */
[----:B------:R-:W-:-:S05]  /*0260*/  IMAD.IADD R0, R3, 0x1, R20 ;  /* 0x0000000103007824 */ /* 0x000fca00078e0214 */
[C---:B------:R-:W-:Y:S02]  /*0270*/  LOP3.LUT R2, R0.reuse, 0x300, RZ, 0xc0, !PT ;  /* 0x0000030000027812 */ /* 0x040fe400078ec0ff */
[----:B------:R-:W-:Y:S02]  /*0280*/  ISETP.GE.U32.AND P2, PT, R0, 0x300, PT ;  /* 0x000003000000780c */ /* 0x000fe40003f46070 */
[----:B------:R-:W-:-:S13]  /*0290*/  ISETP.NE.AND P0, PT, R2, 0x300, PT ;  /* 0x000003000200780c */ /* 0x000fda0003f05270 */
[----:B------:R-:W-:Y:S05]  /*02a0*/  @!P0 BRA `(.L_x_1422) ;  /* 0x0000000000408947 */ /* 0x000fea0003800000 */
[----:B------:R-:W1:Y:S01]  /*02b0*/  LDC.64 R2, c[0x0][0x380] ;  /* 0x0000e000ff027b82 */ /* 0x000e620000000a00 */
[----:B------:R-:W-:-:S04]  /*02c0*/  LEA.HI R0, R0, 0x1, RZ, 0x18 ;  /* 0x0000000100007811 */ /* 0x000fc800078fc0ff */
[----:B------:R-:W-:-:S05]  /*02d0*/  LOP3.LUT R0, R0, 0x3, RZ, 0xc0, !PT ;  /* 0x0000000300007812 */ /* 0x000fca00078ec0ff */
[----:B------:R-:W-:Y:S02]  /*02e0*/  IMAD.MOV R0, RZ, RZ, -R0 ;  /* 0x000000ffff007224 */ /* 0x000fe400078e0a00 */
[----:B-1----:R-:W-:-:S04]  /*02f0*/  IMAD.WIDE.U32 R2, R11, 0x4, R2 ;  /* 0x000000040b027825 */ /* 0x002fc800078e0002 */
[----:B------:R-:W-:-:S07]  /*0300*/  IMAD.MOV.U32 R5, RZ, RZ, R3 ;  /* 0x000000ffff057224 */ /* 0x000fce00078e0003 */
.L_x_1423:
[----:B------:R-:W-:-:S06]  /*0310*/  IMAD.MOV.U32 R3, RZ, RZ, R5 ;  /* 0x000000ffff037224 */ /* 0x000fcc00078e0005 */
[----:B------:R1:W2:Y:S01]  /*0320*/  LDG.E.CONSTANT R3, desc[UR6][R2.64] ;  /* 0x0000000602037981 */ /* 0x0002a2000c1e9900 */
[----:B------:R-:W-:Y:S02]  /*0330*/  VIADD R0, R0, 0x1 ;  /* 0x0000000100007836 */ /* 0x000fe40000000000 */
[----:B------:R-:W-:-:S03]  /*0340*/  VIADD R11, R11, 0x100 ;  /* 0x000001000b0b7836 */ /* 0x000fc60000000000 */
[----:B------:R-:W-:Y:S02]  /*0350*/  ISETP.NE.AND P1, PT, R0, RZ, PT ;  /* 0x000000ff0000720c */ /* 0x000fe40003f25270 */
[----:B-1----:R-:W-:-:S05]  /*0360*/  IADD3 R2, P3, PT, R2, 0x400, RZ ;  /* 0x0000040002027810 */ /* 0x002fca0007f7e0ff */
[----:B------:R-:W-:Y:S01]  /*0370*/  IMAD.X R5, RZ, RZ, R5, P3 ;  /* 0x000000ffff057224 */ /* 0x000fe200018e0605 */
[----:B--2--5:R-:W-:-:S04]  /*0380*/  FSETP.GEU.AND P0, PT, R16, R3, PT ;  /* 0x000000031000720b */ /* 0x024fc80003f0e000 */
[----:B------:R-:W-:Y:S01]  /*0390*/  FSEL R16, R16, R3, !P0 ;  /* 0x0000000310107208 */ /* 0x000fe20004000000 */
[----:B------:R-:W-:Y:S08]  /*03a0*/  @P1 BRA `(.L_x_1423) ;  /* 0xfffffffc00d81947 */ /* 0x000ff0000383ffff */
.L_x_1422:
[----:B------:R-:W-:Y:S05]  /*03b0*/  BSYNC.RECONVERGENT B2 ;  /* 0x0000000000027941 */ /* 0x000fea0003800200 */
.L_x_1421:
        /* <DEDUP_REMOVED lines=8> */
.L_x_1426:
[----:B------:R-:W1:Y:S02]  /*0440*/  LDC.64 R2, c[0x0][0x380] ;  /* 0x0000e000ff027b82 */ /* 0x000e640000000a00 */
[----:B-1----:R-:W-:-:S05]  /*0450*/  IMAD.WIDE R24, R11, 0x4, R2 ;  /* 0x000000040b187825 */ /* 0x002fca00078e0202 */
[----:B0-----:R-:W2:Y:S04]  /*0460*/  LDG.E.CONSTANT R17, desc[UR6][R24.64] ;  /* 0x0000000618117981 */ /* 0x001ea8000c1e9900 */
        /* <DEDUP_REMOVED lines=56> */
.L_x_1425:
[----:B------:R-:W-:Y:S05]  /*07f0*/  BSYNC.RECONVERGENT B2 ;  /* 0x0000000000027941 */ /* 0x000fea0003800200 */
.L_x_1424:
[----:B------:R-:W-:Y:S01]  /*0800*/  IMAD.IADD R0, R20, 0x1, -R11 ;  /* 0x0000000114007824 */ /* 0x000fe200078e0a0b */
[----:B------:R-:W-:Y:S04]  /*0810*/  BSSY.RECONVERGENT B2, `(.L_x_1427) ;  /* 0x0000021000027945 */ /* 0x000fe80003800200 */
[----:B------:R-:W-:-:S13]  /*0820*/  ISETP.GT.AND P1, PT, R0, 0x400, PT ;  /* 0x000004000000780c */ /* 0x000fda0003f24270 */
[----:B------:R-:W-:Y:S05]  /*0830*/  @!P1 BRA `(.L_x_1428) ;  /* 0x0000000000789947 */ /* 0x000fea0003800000 */
[----:B------:R-:W1:Y:S02]  /*0840*/  LDC.64 R4, c[0x0][0x380] ;  /* 0x0000e000ff047b82 */ /* 0x000e640000000a00 */
[----:B-1----:R-:W-:-:S05]  /*0850*/  IMAD.WIDE R2, R11, 0x4, R4 ;  /* 0x000000040b027825 */ /* 0x002fca00078e0204 */
[----:B------:R-:W2:Y:S04]  /*0860*/  LDG.E.CONSTANT R7, desc[UR6][R2.64] ;  /* 0x0000000602077981 */ /* 0x000ea8000c1e9900 */
[----:B------:R-:W3:Y:S04]  /*0870*/  LDG.E.CONSTANT R0, desc[UR6][R2.64+0x400] ;  /* 0x0004000602007981 */ /* 0x000ee8000c1e9900 */
        /* <DEDUP_REMOVED lines=26> */
.L_x_1428:
[----:B------:R-:W-:Y:S05]  /*0a20*/  BSYNC.RECONVERGENT B2 ;  /* 0x0000000000027941 */ /* 0x000fea0003800200 */
.L_x_1427:
[----:B------:R-:W-:-:S13]  /*0a30*/  ISETP.LT.OR P0, PT, R11, R20, P0 ;  /* 0x000000140b00720c */ /* 0x000fda0000701670 */
[----:B------:R-:W-:Y:S05]  /*0a40*/  @!P0 BRA `(.L_x_1420) ;  /* 0x0000000000388947 */ /* 0x000fea0003800000 */
[----:B------:R-:W1:Y:S02]  /*0a50*/  LDC.64 R2, c[0x0][0x380] ;  /* 0x0000e000ff027b82 */ /* 0x000e640000000a00 */
[----:B-1----:R-:W-:-:S05]  /*0a60*/  IMAD.WIDE R2, R11, 0x4, R2 ;  /* 0x000000040b027825 */ /* 0x002fca00078e0202 */
        /* <DEDUP_REMOVED lines=12> */
.L_x_1420:
[----:B------:R-:W-:Y:S05]  /*0b30*/  BSYNC.RECONVERGENT B1 ;  /* 0x0000000000017941 */ /* 0x000fea0003800200 */
.L_x_1419:
[----:B------:R-:W-:Y:S01]  /*0b40*/  ISETP.GE.U32.AND P0, PT, R20, 0x100, PT ;  /* 0x000001001400780c */ /* 0x000fe20003f06070 */
[----:B-----5:R-:W-:-:S03]  /*0b50*/  IMAD.MOV.U32 R7, RZ, RZ, R16 ;  /* 0x000000ffff077224 */ /* 0x020fc600078e0010 */
[----:B------:R-:W-:-:S13]  /*0b60*/  ISETP.GE.U32.AND.EX P0, PT, R21, RZ, PT, P0 ;  /* 0x000000ff1500720c */ /* 0x000fda0003f06100 */
[----:B------:R-:W-:Y:S05]  /*0b70*/  @!P0 BRA `(.L_x_1429) ;  /* 0x0000000000dc8947 */ /* 0x000fea0003800000 */
[----:B------:R-:W1:Y:S01]  /*0b80*/  S2R R2, SR_LANEID ;  /* 0x0000000000027919 */ /* 0x000e620000000000 */
[----:B------:R-:W2:Y:S02]  /*0b90*/  SHFL.DOWN PT, R0, R7, 0x1, 0x1f ;  /* 0x08201f0007007f89 */ /* 0x000ea400000e0000 */
[CC--:B--2---:R-:W-:Y:S02]  /*0ba0*/  FSETP.GEU.AND P1, PT, R7.reuse, R0.reuse, PT ;  /* 0x000000000700720b */ /* 0x0c4fe40003f2e000 */
[C---:B-1----:R-:W-:Y:S02]  /*0bb0*/  ISETP.GT.AND P0, PT, R2.reuse, 0x1e, PT ;  /* 0x0000001e0200780c */ /* 0x042fe40003f04270 */
[C---:B------:R-:W-:Y:S02]  /*0bc0*/  FSEL R0, R7.reuse, R0, !P1 ;  /* 0x0000000007007208 */ /* 0x040fe40004800000 */
[----:B------:R-:W-:Y:S02]  /*0bd0*/  ISETP.NE.AND P2, PT, R2, RZ, PT ;  /* 0x000000ff0200720c */ /* 0x000fe40003f45270 */
[----:B------:R-:W-:-:S02]  /*0be0*/  FSEL R0, R7, R0, P0 ;  /* 0x0000000007007208 */ /* 0x000fc40000000000 */
[----:B------:R-:W-:-:S03]  /*0bf0*/  ISETP.GT.AND P0, PT, R2, 0x1d, PT ;  /* 0x0000001d0200780c */ /* 0x000fc60003f04270 */
[----:B------:R-:W1:Y:S06]  /*0c00*/  SHFL.DOWN PT, R3, R0, 0x2, 0x1f ;  /* 0x08401f0000037f89 */ /* 0x000e6c00000e0000 */
[----:B------:R-:W2:Y:S01]  /*0c10*/  @!P2 S2R R5, SR_CgaCtaId ;  /* 0x000000000005a919 */ /* 0x000ea20000008800 */
[----:B------:R-:W-:Y:S02]  /*0c20*/  @!P2 MOV R4, 0x400 ;  /* 0x000004000004a802 */ /* 0x000fe40000000f00 */
[----:B-1----:R-:W-:-:S04]  /*0c30*/  FSETP.GEU.AND P1, PT, R0, R3, PT ;  /* 0x000000030000720b */ /* 0x002fc80003f2e000 */
[----:B------:R-:W-:Y:S02]  /*0c40*/  @!P0 FSEL R0, R0, R3, !P1 ;  /* 0x0000000300008208 */ /* 0x000fe40004800000 */
[----:B------:R-:W-:-:S03]  /*0c50*/  ISETP.GT.AND P0, PT, R2, 0x1b, PT ;  /* 0x0000001b0200780c */ /* 0x000fc60003f04270 */
[----:B------:R-:W1:Y:S01]  /*0c60*/  SHFL.DOWN PT, R3, R0, 0x4, 0x1f ;  /* 0x08801f0000037f89 */ /* 0x000e6200000e0000 */
[----:B--2---:R-:W-:Y:S02]  /*0c70*/  @!P2 LEA R5, R5, R4, 0x18 ;  /* 0x000000040505a211 */ /* 0x004fe400078ec0ff */
[----:B-1----:R-:W-:-:S07]  /*0c80*/  FSETP.GEU.AND P1, PT, R0, R3, PT ;  /* 0x000000030000720b */ /* 0x002fce0003f2e000 */
[----:B------:R-:W-:Y:S02]  /*0c90*/  @!P0 FSEL R0, R0, R3, !P1 ;  /* 0x0000000300008208 */ /* 0x000fe40004800000 */
[----:B------:R-:W-:-:S03]  /*0ca0*/  ISETP.GT.AND P0, PT, R2, 0x17, PT ;  /* 0x000000170200780c */ /* 0x000fc60003f04270 */
[----:B------:R-:W1:Y:S02]  /*0cb0*/  SHFL.DOWN PT, R3, R0, 0x8, 0x1f ;  /* 0x09001f0000037f89 */ /* 0x000e6400000e0000 */
[----:B-1----:R-:W-:-:S08]  /*0cc0*/  FSETP.GEU.AND P1, PT, R0, R3, PT ;  /* 0x000000030000720b */ /* 0x002fd00003f2e000 */
[----:B------:R-:W-:Y:S02]  /*0cd0*/  @!P0 FSEL R0, R0, R3, !P1 ;  /* 0x0000000300008208 */ /* 0x000fe40004800000 */
[----:B------:R-:W-:Y:S02]  /*0ce0*/  ISETP.GT.AND P0, PT, R2, 0xf, PT ;  /* 0x0000000f0200780c */ /* 0x000fe40003f04270 */
[----:B------:R-:W-:Y:S01]  /*0cf0*/  @!P2 SHF.R.U32.HI R2, RZ, 0x3, R9 ;  /* 0x00000003ff02a819 */ /* 0x000fe20000011609 */
[----:B------:R-:W1:Y:S03]  /*0d00*/  SHFL.DOWN PT, R3, R0, 0x10, 0x1f ;  /* 0x0a001f0000037f89 */ /* 0x000e6600000e0000 */
[----:B------:R-:W-:-:S05]  /*0d10*/  @!P2 LOP3.LUT R2, R2, 0x7c, RZ, 0xc0, !PT ;  /* 0x0000007c0202a812 */ /* 0x000fca00078ec0ff */
[----:B------:R-:W-:Y:S01]  /*0d20*/  @!P2 IMAD.IADD R5, R2, 0x1, R5 ;  /* 0x000000010205a824 */ /* 0x000fe200078e0205 */
[----:B-1----:R-:W-:-:S04]  /*0d30*/  FSETP.GEU.AND P1, PT, R0, R3, PT ;  /* 0x000000030000720b */ /* 0x002fc80003f2e000 */
[----:B------:R-:W-:-:S05]  /*0d40*/  @!P0 FSEL R0, R0, R3, !P1 ;  /* 0x0000000300008208 */ /* 0x000fca0004800000 */
[----:B------:R-:W-:-:S05]  /*0d50*/  IMAD.MOV.U32 R2, RZ, RZ, R0 ;  /* 0x000000ffff027224 */ /* 0x000fca00078e0000 */
[----:B------:R1:W-:Y:S01]  /*0d60*/  @!P2 STS [R5+0x8], R2 ;  /* 0x000008020500a388 */ /* 0x0003e20000000800 */
[----:B------:R-:W-:Y:S01]  /*0d70*/  BAR.SYNC.DEFER_BLOCKING 0x0 ;  /* 0x0000000000007b1d */ /* 0x000fe20000010000 */
[----:B------:R-:W-:-:S13]  /*0d80*/  ISETP.NE.AND P2, PT, R9, RZ, PT ;  /* 0x000000ff0900720c */ /* 0x000fda0003f45270 */
[----:B-1----:R-:W-:Y:S05]  /*0d90*/  @P2 BRA `(.L_x_1430) ;  /* 0x0000003c00f42947 */ /* 0x002fea0003800000 */
[----:B------:R-:W1:Y:S01]  /*0da0*/  S2UR UR5, SR_CgaCtaId ;  /* 0x00000000000579c3 */ /* 0x000e620000008800 */
[----:B------:R-:W-:Y:S02]  /*0db0*/  UMOV UR4, 0x400 ;  /* 0x0000040000047882 */ /* 0x000fe40000000000 */
[----:B-1----:R-:W-:-:S09]  /*0dc0*/  ULEA UR4, UR5, UR4, 0x18 ;  /* 0x0000000405047291 */ /* 0x002fd2000f8ec0ff */
[----:B------:R-:W1:Y:S04]  /*0dd0*/  LDS R3, [UR4+0xc] ;  /* 0x00000c04ff037984 */ /* 0x000e680008000800 */
[----:B------:R-:W2:Y:S04]  /*0de0*/  LDS.128 R4, [UR4+0x10] ;  /* 0x00001004ff047984 */ /* 0x000ea80008000c00 */
[----:B------:R-:W3:Y:S01]  /*0df0*/  LDS.64 R8, [UR4+0x20] ;  /* 0x00002004ff087984 */ /* 0x000ee20008000a00 */
[----:B-1----:R-:W-:-:S04]  /*0e00*/  FSETP.GEU.AND P0, PT, R2, R3, PT ;  /* 0x000000030200720b */ /* 0x002fc80003f0e000 */
[----:B------:R-:W-:-:S04]  /*0e10*/  FSEL R3, R2, R3, !P0 ;  /* 0x0000000302037208 */ /* 0x000fc80004000000 */
[----:B--2---:R-:W-:-:S04]  /*0e20*/  FSETP.GEU.AND P0, PT, R3, R4, PT ;  /* 0x000000040300720b */ /* 0x004fc80003f0e000 */
[----:B------:R-:W-:-:S04]  /*0e30*/  FSEL R4, R3, R4, !P0 ;  /* 0x0000000403047208 */ /* 0x000fc80004000000 */
[----:B------:R-:W-:-:S04]  /*0e40*/  FSETP.GEU.AND P0, PT, R4, R5, PT ;  /* 0x000000050400720b */ /* 0x000fc80003f0e000 */
[----:B------:R-:W-:-:S04]  /*0e50*/  FSEL R5, R4, R5, !P0 ;  /* 0x0000000504057208 */ /* 0x000fc80004000000 */
[----:B------:R-:W-:-:S04]  /*0e60*/  FSETP.GEU.AND P0, PT, R5, R6, PT ;  /* 0x000000060500720b */ /* 0x000fc80003f0e000 */
[----:B------:R-:W-:-:S04]  /*0e70*/  FSEL R6, R5, R6, !P0 ;  /* 0x0000000605067208 */ /* 0x000fc80004000000 */
[----:B------:R-:W-:-:S04]  /*0e80*/  FSETP.GEU.AND P0, PT, R6, R7, PT ;  /* 0x000000070600720b */ /* 0x000fc80003f0e000 */
[----:B------:R-:W-:-:S04]  /*0e90*/  FSEL R7, R6, R7, !P0 ;  /* 0x0000000706077208 */ /* 0x000fc80004000000 */
[----:B---3--:R-:W-:-:S04]  /*0ea0*/  FSETP.GEU.AND P0, PT, R7, R8, PT ;  /* 0x000000080700720b */ /* 0x008fc80003f0e000 */
[----:B------:R-:W-:-:S04]  /*0eb0*/  FSEL R2, R7, R8, !P0 ;  /* 0x0000000807027208 */ /* 0x000fc80004000000 */
[----:B------:R-:W-:-:S04]  /*0ec0*/  FSETP.GEU.AND P0, PT, R2, R9, PT ;  /* 0x000000090200720b */ /* 0x000fc80003f0e000 */
[----:B------:R-:W-:Y:S01]  /*0ed0*/  FSEL R2, R2, R9, !P0 ;  /* 0x0000000902027208 */ /* 0x000fe20004000000 */
[----:B------:R-:W-:Y:S08]  /*0ee0*/  BRA `(.L_x_1430) ;  /* 0x0000003c00a07947 */ /* 0x000ff00003800000 */
.L_x_1429:
[----:B------:R-:W-:Y:S01]  /*0ef0*/  LOP3.LUT R0, R9, 0x3e0, RZ, 0xc0, !PT ;  /* 0x000003e009007812 */ /* 0x000fe200078ec0ff */
[----:B------:R-:W1:Y:S03]  /*0f00*/  S2R R4, SR_LANEID ;  /* 0x0000000000047919 */ /* 0x000e660000000000 */
[----:B------:R-:W-:Y:S01]  /*0f10*/  LOP3.LUT R5, RZ, R0, RZ, 0x33, !PT ;  /* 0x00000000ff057212 */ /* 0x000fe200078e33ff */
[----:B------:R-:W-:-:S04]  /*0f20*/  VIADD R3, R0, 0x20 ;  /* 0x0000002000037836 */ /* 0x000fc80000000000 */
[----:B------:R-:W-:Y:S01]  /*0f30*/  IMAD.IADD R5, R5, 0x1, R20 ;  /* 0x0000000105057824 */ /* 0x000fe200078e0214 */
[----:B------:R-:W-:-:S04]  /*0f40*/  ISETP.GT.U32.AND P0, PT, R3, R20, PT ;  /* 0x000000140300720c */ /* 0x000fc80003f04070 */
[----:B------:R-:W-:-:S05]  /*0f50*/  SEL R5, R5, 0x1f, P0 ;  /* 0x0000001f05057807 */ /* 0x000fca0000000000 */
[----:B------:R-:W2:Y:S01]  /*0f60*/  SHFL.DOWN PT, R0, R7, 0x1, R5 ;  /* 0x0820000007007989 */ /* 0x000ea200000e0005 */
[C---:B-1----:R-:W-:Y:S01]  /*0f70*/  ISETP.GE.AND P0, PT, R4.reuse, R5, PT ;  /* 0x000000050400720c */ /* 0x042fe20003f06270 */
[C---:B------:R-:W-:Y:S01]  /*0f80*/  VIADD R2, R4.reuse, 0x2 ;  /* 0x0000000204027836 */ /* 0x040fe20000000000 */
[----:B------:R-:W-:Y:S02]  /*0f90*/  ISETP.NE.AND P2, PT, R4, RZ, PT ;  /* 0x000000ff0400720c */ /* 0x000fe40003f45270 */
[----:B--2---:R-:W-:-:S09]  /*0fa0*/  FSETP.GEU.AND P1, PT, R7, R0, PT ;  /* 0x000000000700720b */ /* 0x004fd20003f2e000 */
[----:B------:R-:W-:Y:S02]  /*0fb0*/  @!P0 FSEL R7, R7, R0, !P1 ;  /* 0x0000000007078208 */ /* 0x000fe40004800000 */
[----:B------:R-:W1:Y:S01]  /*0fc0*/  @!P2 S2R R6, SR_CgaCtaId ;  /* 0x000000000006a919 */ /* 0x000e620000008800 */
[----:B------:R-:W-:Y:S01]  /*0fd0*/  ISETP.GT.AND P0, PT, R2, R5, PT ;  /* 0x000000050200720c */ /* 0x000fe20003f04270 */
[----:B------:R-:W-:Y:S01]  /*0fe0*/  VIADD R2, R4, 0x4 ;  /* 0x0000000404027836 */ /* 0x000fe20000000000 */
[----:B------:R-:W-:Y:S01]  /*0ff0*/  @!P2 MOV R3, 0x400 ;  /* 0x000004000003a802 */ /* 0x000fe20000000f00 */
[----:B------:R-:W2:Y:S02]  /*1000*/  SHFL.DOWN PT, R0, R7, 0x2, R5 ;  /* 0x0840000007007989 */ /* 0x000ea400000e0005 */
[----:B--2---:R-:W-:-:S08]  /*1010*/  FSETP.GEU.AND P1, PT, R7, R0, PT ;  /* 0x000000000700720b */ /* 0x004fd00003f2e000 */
[----:B------:R-:W-:Y:S02]  /*1020*/  @!P0 FSEL R7, R7, R0, !P1 ;  /* 0x0000000007078208 */ /* 0x000fe40004800000 */
[----:B------:R-:W-:Y:S01]  /*1030*/  ISETP.GT.AND P0, PT, R2, R5, PT ;  /* 0x000000050200720c */ /* 0x000fe20003f04270 */
[----:B------:R-:W-:Y:S01]  /*1040*/  VIADD R2, R4, 0x8 ;  /* 0x0000000804027836 */ /* 0x000fe20000000000 */
[----:B-1----:R-:W-:Y:S01]  /*1050*/  @!P2 LEA R3, R6, R3, 0x18 ;  /* 0x000000030603a211 */ /* 0x002fe200078ec0ff */
[----:B------:R-:W1:Y:S02]  /*1060*/  SHFL.DOWN PT, R0, R7, 0x4, R5 ;  /* 0x0880000007007989 */ /* 0x000e6400000e0005 */
[----:B-1----:R-:W-:-:S08]  /*1070*/  FSETP.GEU.AND P1, PT, R7, R0, PT ;  /* 0x000000000700720b */ /* 0x002fd00003f2e000 */
[----:B------:R-:W-:Y:S02]  /*1080*/  @!P0 FSEL R7, R7, R0, !P1 ;  /* 0x0000000007078208 */ /* 0x000fe40004800000 */
[----:B------:R-:W-:Y:S01]  /*1090*/  ISETP.GT.AND P0, PT, R2, R5, PT ;  /* 0x000000050200720c */ /* 0x000fe20003f04270 */
[----:B------:R-:W-:Y:S02]  /*10a0*/  VIADD R2, R4, 0x10 ;  /* 0x0000001004027836 */ /* 0x000fe40000000000 */
[----:B------:R-:W1:Y:S02]  /*10b0*/  SHFL.DOWN PT, R0, R7, 0x8, R5 ;  /* 0x0900000007007989 */ /* 0x000e6400000e0005 */
[----:B-1----:R-:W-:-:S08]  /*10c0*/  FSETP.GEU.AND P1, PT, R7, R0, PT ;  /* 0x000000000700720b */ /* 0x002fd00003f2e000 */
[----:B------:R-:W-:Y:S02]  /*10d0*/  @!P0 FSEL R7, R7, R0, !P1 ;  /* 0x0000000007078208 */ /* 0x000fe40004800000 */
[----:B------:R-:W-:Y:S02]  /*10e0*/  ISETP.GT.AND P0, PT, R2, R5, PT ;  /* 0x000000050200720c */ /* 0x000fe40003f04270 */
[----:B------:R-:W-:Y:S01]  /*10f0*/  @!P2 SHF.R.U32.HI R2, RZ, 0x3, R9 ;  /* 0x00000003ff02a819 */ /* 0x000fe20000011609 */
[----:B------:R-:W1:Y:S03]  /*1100*/  SHFL.DOWN PT, R0, R7, 0x10, R5 ;  /* 0x0a00000007007989 */ /* 0x000e6600000e0005 */
        /* <DEDUP_REMOVED lines=10> */
[----:B------:R-:W-:Y:S01]  /*11b0*/  UMOV UR4, 0x400 ;  /* 0x0000040000047882 */ /* 0x000fe20000000000 */
[C---:B------:R-:W-:Y:S02]  /*11c0*/  ISETP.GT.U32.AND P1, PT, R20.reuse, 0x20, PT ;  /* 0x000000201400780c */ /* 0x040fe40003f24070 */
[C---:B------:R-:W-:Y:S02]  /*11d0*/  ISETP.GT.U32.AND P0, PT, R20.reuse, 0x40, PT ;  /* 0x000000401400780c */ /* 0x040fe40003f04070 */
[C---:B------:R-:W-:Y:S02]  /*11e0*/  ISETP.GT.U32.AND.EX P1, PT, R21.reuse, RZ, PT, P1 ;  /* 0x000000ff1500720c */ /* 0x040fe40003f24110 */
[----:B------:R-:W-:Y:S02]  /*11f0*/  ISETP.GT.U32.AND.EX P0, PT, R21, RZ, PT, P0 ;  /* 0x000000ff1500720c */ /* 0x000fe40003f04100 */
[----:B------:R-:W-:Y:S01]  /*1200*/  ISETP.GT.U32.AND P3, PT, R20, 0x60, PT ;  /* 0x000000601400780c */ /* 0x000fe20003f64070 */
[----:B-1----:R-:W-:-:S09]  /*1210*/  ULEA UR4, UR5, UR4, 0x18 ;  /* 0x0000000405047291 */ /* 0x002fd2000f8ec0ff */
[----:B------:R-:W1:Y:S04]  /*1220*/  LDS R3, [UR4+0xc] ;  /* 0x00000c04ff037984 */ /* 0x000e680008000800 */
[----:B------:R-:W2:Y:S04]  /*1230*/  LDS.128 R4, [UR4+0x10] ;  /* 0x00001004ff047984 */ /* 0x000ea80008000c00 */
[----:B------:R-:W3:Y:S01]  /*1240*/  LDS.64 R8, [UR4+0x20] ;  /* 0x00002004ff087984 */ /* 0x000ee20008000a00 */
[----:B-1----:R-:W-:-:S04]  /*1250*/  FSETP.GEU.AND P4, PT, R2, R3, PT ;  /* 0x000000030200720b */ /* 0x002fc80003f8e000 */
[----:B------:R-:W-:Y:S02]  /*1260*/  @P1 FSEL R2, R2, R3, !P4 ;  /* 0x0000000302021208 */ /* 0x000fe40006000000 */
[C---:B------:R-:W-:Y:S02]  /*1270*/  ISETP.GT.U32.AND.EX P1, PT, R21.reuse, RZ, PT, P3 ;  /* 0x000000ff1500720c */ /* 0x040fe40003f24130 */
[-C--:B--2---:R-:W-:Y:S02]  /*1280*/  FSETP.GEU.AND P4, PT, R2, R4.reuse, PT ;  /* 0x000000040200720b */ /* 0x084fe40003f8e000 */
[----:B------:R-:W-:Y:S02]  /*1290*/  ISETP.GT.U32.AND P3, PT, R20, 0x80, PT ;  /* 0x000000801400780c */ /* 0x000fe40003f64070 */
[----:B------:R-:W-:Y:S02]  /*12a0*/  @P0 FSEL R2, R2, R4, !P4 ;  /* 0x0000000402020208 */ /* 0x000fe40006000000 */
[----:B------:R-:W-:-:S02]  /*12b0*/  ISETP.GT.U32.AND.EX P0, PT, R21, RZ, PT, P3 ;  /* 0x000000ff1500720c */ /* 0x000fc40003f04130 */
[-C--:B------:R-:W-:Y:S02]  /*12c0*/  FSETP.GEU.AND P4, PT, R2, R5.reuse, PT ;  /* 0x000000050200720b */ /* 0x080fe40003f8e000 */
        /* <DEDUP_REMOVED lines=10> */
[CC--:B---3--:R-:W-:Y:S02]  /*1370*/  FSETP.GEU.AND P3, PT, R2.reuse, R8.reuse, PT ;  /* 0x000000080200720b */ /* 0x0c8fe40003f6e000 */
[----:B------:R-:W-:Y:S02]  /*1380*/  ISETP.GT.U32.AND.EX P1, PT, R21, RZ, PT, P1 ;  /* 0x000000ff1500720c */ /* 0x000fe40003f24110 */
[----:B------:R-:W-:-:S04]  /*1390*/  @P0 FSEL R2, R2, R8, !P3 ;  /* 0x0000000802020208 */ /* 0x000fc80005800000 */
[----:B------:R-:W-:-:S07]  /*13a0*/  FSETP.GEU.AND P0, PT, R2, R9, PT ;  /* 0x000000090200720b */ /* 0x000fce0003f0e000 */
[----:B------:R-:W-:Y:S01]  /*13b0*/  @P1 FSEL R2, R2, R9, !P0 ;  /* 0x0000000902021208 */ /* 0x000fe20004000000 */
[----:B------:R-:W-:Y:S06]  /*13c0*/  BRA `(.L_x_1430) ;  /* 0x0000003800687947 */ /* 0x000fec0003800000 */
.L_x_1416:
        /* <DEDUP_REMOVED lines=48> */
.L_x_1433:
        /* <DEDUP_REMOVED lines=48> */
.L_x_1431:
        /* <DEDUP_REMOVED lines=24> */
.L_x_1437:
        /* <DEDUP_REMOVED lines=11> */
.L_x_1436:
[----:B------:R-:W-:Y:S05]  /*1c00*/  BSYNC.RECONVERGENT B2 ;  /* 0x0000000000027941 */ /* 0x000fea0003800200 */
.L_x_1435:
        /* <DEDUP_REMOVED lines=13> */
.L_x_1440:
        /* <DEDUP_REMOVED lines=53> */
.L_x_1439:
[----:B------:R-:W-:Y:S05]  /*2030*/  BSYNC.RECONVERGENT B2 ;  /* 0x0000000000027941 */ /* 0x000fea0003800200 */
.L_x_1438:
        /* <DEDUP_REMOVED lines=32> */
.L_x_1442:
[----:B------:R-:W-:Y:S05]  /*2240*/  BSYNC.RECONVERGENT B2 ;  /* 0x0000000000027941 */ /* 0x000fea0003800200 */
.L_x_1441:
        /* <DEDUP_REMOVED lines=14> */
.L_x_1434:
[----:B------:R-:W-:Y:S05]  /*2330*/  BSYNC.RECONVERGENT B1 ;  /* 0x0000000000017941 */ /* 0x000fea0003800200 */
.L_x_1432:
        /* <DEDUP_REMOVED lines=8> */
[----:B------:R-:W-:Y:S01]  /*23c0*/  @!P2 MOV R4, 0x400 ;  /* 0x000004000004a802 */ /* 0x000fe20000000f00 */
[----:B------:R-:W1:Y:S02]  /*23d0*/  SHFL.DOWN PT, R2, R29, 0x2, 0x1f ;  /* 0x08401f001d027f89 */ /* 0x000e6400000e0000 */
[----:B-1----:R-:W-:-:S08]  /*23e0*/  FSETP.GEU.AND P0, PT, R29, R2, PT ;  /* 0x000000021d00720b */ /* 0x002fd00003f0e000 */
[----:B------:R-:W-:Y:S02]  /*23f0*/  @!P1 FSEL R29, R29, R2, !P0 ;  /* 0x000000021d1d9208 */ /* 0x000fe40004000000 */
[----:B------:R-:W-:Y:S02]  /*2400*/  ISETP.GT.AND P1, PT, R3, 0x1b, PT ;  /* 0x0000001b0300780c */ /* 0x000fe40003f24270 */
[----:B0-----:R-:W-:Y:S01]  /*2410*/  @!P2 LEA R4, R5, R4, 0x18 ;  /* 0x000000040504a211 */ /* 0x001fe200078ec0ff */
[----:B------:R-:W0:Y:S02]  /*2420*/  SHFL.DOWN PT, R2, R29, 0x4, 0x1f ;  /* 0x08801f001d027f89 */ /* 0x000e2400000e0000 */
[----:B0-----:R-:W-:-:S08]  /*2430*/  FSETP.GEU.AND P0, PT, R29, R2, PT ;  /* 0x000000021d00720b */ /* 0x001fd00003f0e000 */
[----:B------:R-:W-:Y:S02]  /*2440*/  @!P1 FSEL R29, R29, R2, !P0 ;  /* 0x000000021d1d9208 */ /* 0x000fe40004000000 */
[----:B------:R-:W-:-:S03]  /*2450*/  ISETP.GT.AND P1, PT, R3, 0x17, PT ;  /* 0x000000170300780c */ /* 0x000fc60003f24270 */
[----:B------:R-:W0:Y:S02]  /*2460*/  SHFL.DOWN PT, R2, R29, 0x8, 0x1f ;  /* 0x09001f001d027f89 */ /* 0x000e2400000e0000 */
[----:B0-----:R-:W-:-:S08]  /*2470*/  FSETP.GEU.AND P0, PT, R29, R2, PT ;  /* 0x000000021d00720b */ /* 0x001fd00003f0e000 */
[----:B------:R-:W-:Y:S02]  /*2480*/  @!P1 FSEL R29, R29, R2, !P0 ;  /* 0x000000021d1d9208 */ /* 0x000fe40004000000 */
[----:B------:R-:W-:Y:S02]  /*2490*/  ISETP.GT.AND P1, PT, R3, 0xf, PT ;  /* 0x0000000f0300780c */ /* 0x000fe40003f24270 */
[----:B------:R-:W-:Y:S01]  /*24a0*/  @!P2 SHF.R.U32.HI R3, RZ, 0x3, R0 ;  /* 0x00000003ff03a819 */ /* 0x000fe20000011600 */
[----:B------:R-:W0:Y:S03]  /*24b0*/  SHFL.DOWN PT, R2, R29, 0x10, 0x1f ;  /* 0x0a001f001d027f89 */ /* 0x000e2600000e0000 */
        /* <DEDUP_REMOVED lines=30> */
.L_x_1415:
        /* <DEDUP_REMOVED lines=13> */
.L_x_1445:
[----:B------:R-:W-:Y:S05]  /*2770*/  BSYNC.RECONVERGENT B1 ;  /* 0x0000000000017941 */ /* 0x000fea0003800200 */
.L_x_1444:
        /* <DEDUP_REMOVED lines=16> */
.L_x_1450:
        /* <DEDUP_REMOVED lines=10> */
.L_x_1449:
[----:B------:R-:W-:Y:S05]  /*2920*/  BSYNC.RECONVERGENT B2 ;  /* 0x0000000000027941 */ /* 0x000fea0003800200 */
.L_x_1448:
        /* <DEDUP_REMOVED lines=8> */
.L_x_1453:
        /* <DEDUP_REMOVED lines=59> */
.L_x_1452:
[----:B------:R-:W-:Y:S05]  /*2d60*/  BSYNC.RECONVERGENT B2 ;  /* 0x0000000000027941 */ /* 0x000fea0003800200 */
.L_x_1451:
        /* <DEDUP_REMOVED lines=34> */
.L_x_1455:
[----:B------:R-:W-:Y:S05]  /*2f90*/  BSYNC.RECONVERGENT B2 ;  /* 0x0000000000027941 */ /* 0x000fea0003800200 */
.L_x_1454:
        /* <DEDUP_REMOVED lines=16> */
.L_x_1447:
[----:B------:R-:W-:Y:S05]  /*30a0*/  BSYNC.RECONVERGENT B1 ;  /* 0x0000000000017941 */ /* 0x000fea0003800200 */
.L_x_1446:
[----:B------:R-:W-:Y:S01]  /*30b0*/  ISETP.GE.U32.AND P0, PT, R20, 0x100, PT ;  /* 0x000001001400780c */ /* 0x000fe20003f06070 */
[----:B-----5:R-:W-:-:S03]  /*30c0*/  IMAD.MOV.U32 R5, RZ, RZ, R16 ;  /* 0x000000ffff057224 */ /* 0x020fc600078e0010 */
[----:B------:R-:W-:-:S13]  /*30d0*/  ISETP.GE.U32.AND.EX P0, PT, R21, RZ, PT, P0 ;  /* 0x000000ff1500720c */ /* 0x000fda0003f06100 */
[----:B------:R-:W-:Y:S05]  /*30e0*/  @!P0 BRA `(.L_x_1456) ;  /* 0x0000000000dc8947 */ /* 0x000fea0003800000 */
[----:B0-----:R-:W0:Y:S01]  /*30f0*/  S2R R2, SR_LANEID ;  /* 0x0000000000027919 */ /* 0x001e220000000000 */
[----:B------:R-:W1:Y:S02]  /*3100*/  SHFL.DOWN PT, R0, R5, 0x1, 0x1f ;  /* 0x08201f0005007f89 */ /* 0x000e6400000e0000 */
[CC--:B-1----:R-:W-:Y:S02]  /*3110*/  FSETP.GEU.AND P0, PT, R5.reuse, R0.reuse, PT ;  /* 0x000000000500720b */ /* 0x0c2fe40003f0e000 */
[C---:B0-----:R-:W-:Y:S02]  /*3120*/  ISETP.GT.AND P1, PT, R2.reuse, 0x1e, PT ;  /* 0x0000001e0200780c */ /* 0x041fe40003f24270 */
[C---:B------:R-:W-:Y:S02]  /*3130*/  FSEL R0, R5.reuse, R0, !P0 ;  /* 0x0000000005007208 */ /* 0x040fe40004000000 */
[----:B------:R-:W-:Y:S02]  /*3140*/  ISETP.NE.AND P2, PT, R2, RZ, PT ;  /* 0x000000ff0200720c */ /* 0x000fe40003f45270 */
[----:B------:R-:W-:-:S02]  /*3150*/  FSEL R0, R5, R0, P1 ;  /* 0x0000000005007208 */ /* 0x000fc40000800000 */
[----:B------:R-:W-:-:S03]  /*3160*/  ISETP.GT.AND P1, PT, R2, 0x1d, PT ;  /* 0x0000001d0200780c */ /* 0x000fc60003f24270 */
[----:B------:R-:W0:Y:S06]  /*3170*/  SHFL.DOWN PT, R3, R0, 0x2, 0x1f ;  /* 0x08401f0000037f89 */ /* 0x000e2c00000e0000 */
[----:B------:R-:W1:Y:S01]  /*3180*/  @!P2 S2R R5, SR_CgaCtaId ;  /* 0x000000000005a919 */ /* 0x000e620000008800 */
[----:B------:R-:W-:Y:S02]  /*3190*/  @!P2 MOV R4, 0x400 ;  /* 0x000004000004a802 */ /* 0x000fe40000000f00 */
[----:B0-----:R-:W-:-:S04]  /*31a0*/  FSETP.GEU.AND P0, PT, R0, R3, PT ;  /* 0x000000030000720b */ /* 0x001fc80003f0e000 */
[----:B------:R-:W-:Y:S02]  /*31b0*/  @!P1 FSEL R0, R0, R3, !P0 ;  /* 0x0000000300009208 */ /* 0x000fe40004000000 */
[----:B------:R-:W-:-:S03]  /*31c0*/  ISETP.GT.AND P1, PT, R2, 0x1b, PT ;  /* 0x0000001b0200780c */ /* 0x000fc60003f24270 */
[----:B------:R-:W0:Y:S01]  /*31d0*/  SHFL.DOWN PT, R3, R0, 0x4, 0x1f ;  /* 0x08801f0000037f89 */ /* 0x000e2200000e0000 */
[----:B-1----:R-:W-:Y:S02]  /*31e0*/  @!P2 LEA R5, R5, R4, 0x18 ;  /* 0x000000040505a211 */ /* 0x002fe400078ec0ff */
[----:B0-----:R-:W-:-:S07]  /*31f0*/  FSETP.GEU.AND P0, PT, R0, R3, PT ;  /* 0x000000030000720b */ /* 0x001fce0003f0e000 */
        /* <DEDUP_REMOVED lines=38> */
.L_x_1456:
[----:B------:R-:W-:Y:S01]  /*3460*/  LOP3.LUT R0, R9, 0x3e0, RZ, 0xc0, !PT ;  /* 0x000003e009007812 */ /* 0x000fe200078ec0ff */
[----:B0-----:R-:W0:Y:S03]  /*3470*/  S2R R2, SR_LANEID ;  /* 0x0000000000027919 */ /* 0x001e260000000000 */
[----:B------:R-:W-:Y:S01]  /*3480*/  LOP3.LUT R7, RZ, R0, RZ, 0x33, !PT ;  /* 0x00000000ff077212 */ /* 0x000fe200078e33ff */
[----:B------:R-:W-:-:S04]  /*3490*/  VIADD R3, R0, 0x20 ;  /* 0x0000002000037836 */ /* 0x000fc80000000000 */
[----:B------:R-:W-:Y:S01]  /*34a0*/  IMAD.IADD R7, R7, 0x1, R20 ;  /* 0x0000000107077824 */ /* 0x000fe200078e0214 */
[----:B------:R-:W-:-:S04]  /*34b0*/  ISETP.GT.U32.AND P0, PT, R3, R20, PT ;  /* 0x000000140300720c */ /* 0x000fc80003f04070 */
[----:B------:R-:W-:-:S05]  /*34c0*/  SEL R4, R7, 0x1f, P0 ;  /* 0x0000001f07047807 */ /* 0x000fca0000000000 */
[----:B------:R-:W1:Y:S01]  /*34d0*/  SHFL.DOWN PT, R0, R5, 0x1, R4 ;  /* 0x0820000005007989 */ /* 0x000e6200000e0004 */
        /* <DEDUP_REMOVED lines=49> */
[-C--:B-1----:R-:W-:Y:S02]  /*37f0*/  FSETP.GEU.AND P4, PT, R2, R4.reuse, PT ;  /* 0x000000040200720b */ /* 0x082fe40003f8e000 */
        /* <DEDUP_REMOVED lines=14> */
[CC--:B--2---:R-:W-:Y:S02]  /*38e0*/  FSETP.GEU.AND P3, PT, R2.reuse, R8.reuse, PT ;  /* 0x000000080200720b */ /* 0x0c4fe40003f6e000 */
[----:B------:R-:W-:Y:S02]  /*38f0*/  ISETP.GT.U32.AND.EX P1, PT, R21, RZ, PT, P1 ;  /* 0x000000ff1500720c */ /* 0x000fe40003f24110 */
[----:B------:R-:W-:-:S04]  /*3900*/  @P0 FSEL R2, R2, R8, !P3 ;  /* 0x0000000802020208 */ /* 0x000fc80005800000 */
[----:B------:R-:W-:-:S07]  /*3910*/  FSETP.GEU.AND P0, PT, R2, R9, PT ;  /* 0x000000090200720b */ /* 0x000fce0003f0e000 */
[----:B------:R-:W-:Y:S01]  /*3920*/  @P1 FSEL R2, R2, R9, !P0 ;  /* 0x0000000902021208 */ /* 0x000fe20004000000 */
[----:B------:R-:W-:Y:S06]  /*3930*/  BRA `(.L_x_1430) ;  /* 0x00000014000c7947 */ /* 0x000fec0003800000 */
.L_x_1443:
        /* <DEDUP_REMOVED lines=51> */
[CC--:B------:R-:W-:Y:S01]  /*3c70*/  FSETP.GEU.AND P1, PT, R7.reuse, R14.reuse, PT ;  /* 0x0000000e0700720b */ /* 0x0c0fe20003f2e000 */
[----:B------:R-:W-:Y:S02]  /*3c80*/  IMAD.MOV.U32 R9, RZ, RZ, 0x1000 ;  /* 0x00001000ff097424 */ /* 0x000fe400078e00ff */
[----:B------:R-:W-:Y:S01]  /*3c90*/  IMAD.MOV.U32 R6, RZ, RZ, RZ ;  /* 0x000000ffff067224 */ /* 0x000fe200078e00ff */
[----:B------:R-:W-:Y:S01]  /*3ca0*/  FSEL R7, R7, R14, !P1 ;  /* 0x0000000e07077208 */ /* 0x000fe20004800000 */
[----:B------:R-:W-:Y:S08]  /*3cb0*/  @!P0 BRA `(.L_x_1457) ;  /* 0x0000000000fc8947 */ /* 0x000ff00003800000 */
[----:B------:R-:W0:Y:S01]  /*3cc0*/  LDC.64 R20, c[0x0][0x390] ;  /* 0x0000e400ff147b82 */ /* 0x000e220000000a00 */
[----:B------:R-:W-:Y:S02]  /*3cd0*/  IMAD.MOV.U32 R9, RZ, RZ, 0x1000 ;  /* 0x00001000ff097424 */ /* 0x000fe400078e00ff */
[----:B------:R-:W-:-:S07]  /*3ce0*/  IMAD.MOV.U32 R6, RZ, RZ, RZ ;  /* 0x000000ffff067224 */ /* 0x000fce00078e00ff */
.L_x_1459:
        /* <DEDUP_REMOVED lines=41> */
[CC--:B------:R-:W-:Y:S02]  /*3f80*/  FSETP.GEU.AND P3, PT, R18.reuse, R25.reuse, PT ;  /* 0x000000191200720b */ /* 0x0c0fe40003f6e000 */
        /* <DEDUP_REMOVED lines=18> */
.L_x_1457:
        /* <DEDUP_REMOVED lines=24> */
.L_x_1463:
        /* <DEDUP_REMOVED lines=11> */
.L_x_1462:
[----:B------:R-:W-:Y:S05]  /*42e0*/  BSYNC.RECONVERGENT B2 ;  /* 0x0000000000027941 */ /* 0x000fea0003800200 */
.L_x_1461:
        /* <DEDUP_REMOVED lines=13> */
.L_x_1466:
        /* <DEDUP_REMOVED lines=53> */
.L_x_1465:
[----:B------:R-:W-:Y:S05]  /*4710*/  BSYNC.RECONVERGENT B2 ;  /* 0x0000000000027941 */ /* 0x000fea0003800200 */
.L_x_1464:
        /* <DEDUP_REMOVED lines=32> */
.L_x_1468:
[----:B------:R-:W-:Y:S05]  /*4920*/  BSYNC.RECONVERGENT B2 ;  /* 0x0000000000027941 */ /* 0x000fea0003800200 */
.L_x_1467:
        /* <DEDUP_REMOVED lines=14> */
.L_x_1460:
[----:B------:R-:W-:Y:S05]  /*4a10*/  BSYNC.RECONVERGENT B1 ;  /* 0x0000000000017941 */ /* 0x000fea0003800200 */
.L_x_1458:
        /* <DEDUP_REMOVED lines=53> */
.L_x_1430:
[----:B------:R-:W-:Y:S05]  /*4d70*/  BSYNC.RECONVERGENT B0 ;  /* 0x0000000000007941 */ /* 0x000fea0003800200 */
.L_x_1414:
[----:B------:R-:W-:Y:S05]  /*4d80*/  @P2 EXIT ;  /* 0x000000000000294d */ /* 0x000fea0003800000 */
[----:B------:R-:W1:Y:S01]  /*4d90*/  LDCU UR4, c[0x0][0x39c] ;  /* 0x00007380ff0477ac */ /* 0x000e620008000800 */
[----:B------:R-:W2:Y:S01]  /*4da0*/  LDC.64 R4, c[0x0][0x388] ;  /* 0x0000e200ff047b82 */ /* 0x000ea20000000a00 */
[----:B-1----:R-:W-:-:S04]  /*4db0*/  FSETP.GT.AND P0, PT, R2, UR4, PT ;  /* 0x0000000402007c0b */ /* 0x002fc8000bf04000 */
[----:B------:R-:W-:-:S05]  /*4dc0*/  FSEL R3, R2, UR4, !P0 ;  /* 0x0000000402037c08 */ /* 0x000fca000c000000 */
[----:B--2---:R-:W-:Y:S01]  /*4dd0*/  STG.E desc[UR6][R4.64], R3 ;  /* 0x0000000304007986 */ /* 0x004fe2000c101906 */
[----:B------:R-:W-:Y:S05]  /*4de0*/  EXIT ;  /* 0x000000000000794d */ /* 0x000fea0003800000 */
.L_x_1469:
        /* <DEDUP_REMOVED lines=9> */
.L_x_2414:


//--------------------- .text._ZN3cub18CUB_300001_SM_10006detail6reduce28DeviceReduceSingleTileKernelINS2_10policy_hubIfjN4cuda3__47minimumIfEEE10Policy1000EPfSB_iS8_ffNS5_3std3__410__identityEEEvT0_T1_T2_T3_T4_T6_ --------------------------
	.section	.text._ZN3cub18CUB_300001_SM_10006detail6reduce28DeviceReduceSingleTileKernelINS2_10policy_hubIfjN4cuda3__47minimumIfEEE10Policy1000EPfSB_iS8_ffNS5_3std3__410__identityEEEvT0_T1_T2_T3_T4_T6_,"ax",@progbits
	.align	128
        .global         _ZN3cub18CUB_300001_SM_10006detail6reduce28DeviceReduceSingleTileKernelINS2_10policy_hubIfjN4cuda3__47minimumIfEEE10Policy1000EPfSB_iS8_ffNS5_3std3__410__identityEEEvT0_T1_T2_T3_T4_T6_
        .type           _ZN3cub18CUB_300001_SM_10006detail6reduce28DeviceReduceSingleTileKernelINS2_10policy_hubIfjN4cuda3__47minimumIfEEE10Policy1000EPfSB_iS8_ffNS5_3std3__410__identityEEEvT0_T1_T2_T3_T4_T6_,@function
        .size           _ZN3cub18CUB_300001_SM_10006detail6reduce28DeviceReduceSingleTileKernelINS2_10policy_hubIfjN4cuda3__47minimumIfEEE10Policy1000EPfSB_iS8_ffNS5_3std3__410__identityEEEvT0_T1_T2_T3_T4_T6_,(.L_x_2415 - _ZN3cub18CUB_300001_SM_10006detail6reduce28DeviceReduceSingleTileKernelINS2_10policy_hubIfjN4cuda3__47minimumIfEEE10Policy1000EPfSB_iS8_ffNS5_3std3__410__identityEEEvT0_T1_T2_T3_T4_T6_)
        .other          _ZN3cub18CUB_300001_SM_10006detail6reduce28DeviceReduceSingleTileKernelINS2_10policy_hubIfjN4cuda3__47minimumIfEEE10Policy1000EPfSB_iS8_ffNS5_3std3__410__identityEEEvT0_T1_T2_T3_T4_T6_,@"STO_CUDA_ENTRY STV_DEFAULT"
_ZN3cub18CUB_300001_SM_10006detail6reduce28DeviceReduceSingleTileKernelINS2_10policy_hubIfjN4cuda3__47minimumIfEEE10Policy1000EPfSB_iS8_ffNS5_3std3__410__identityEEEvT0_T1_T2_T3_T4_T6_:
.text._ZN3cub18CUB_300001_SM_10006detail6reduce28DeviceReduceSingleTileKernelINS2_10policy_hubIfjN4cuda3__47minimumIfEEE10Policy1000EPfSB_iS8_ffNS5_3std3__410__identityEEEvT0_T1_T2_T3_T4_T6_:
        /* <DEDUP_REMOVED lines=13> */
.L_x_1470:
        /* <DEDUP_REMOVED lines=16> */
.L_x_1475:
[----:B------:R-:W-:Y:S05]  /*01d0*/  BSYNC.RECONVERGENT B1 ;  /* 0x0000000000017941 */ /* 0x000fea0003800200 */
.L_x_1474:
        /* <DEDUP_REMOVED lines=16> */
.L_x_1480:
        /* <DEDUP_REMOVED lines=10> */
.L_x_1479:
[----:B------:R-:W-:Y:S05]  /*0380*/  BSYNC.RECONVERGENT B2 ;  /* 0x0000000000027941 */ /* 0x000fea0003800200 */
.L_x_1478:
        /* <DEDUP_REMOVED lines=8> */
.L_x_1483:
        /* <DEDUP_REMOVED lines=59> */
.L_x_1482:
[----:B------:R-:W-:Y:S05]  /*07c0*/  BSYNC.RECONVERGENT B2 ;  /* 0x0000000000027941 */ /* 0x000fea0003800200 */
.L_x_1481:
        /* <DEDUP_REMOVED lines=34> */
.L_x_1485:
[----:B------:R-:W-:Y:S05]  /*09f0*/  BSYNC.RECONVERGENT B2 ;  /* 0x0000000000027941 */ /* 0x000fea0003800200 */
.L_x_1484:
        /* <DEDUP_REMOVED lines=16> */
.L_x_1477:
[----:B------:R-:W-:Y:S05]  /*0b00*/  BSYNC.RECONVERGENT B1 ;  /* 0x0000000000017941 */ /* 0x000fea0003800200 */
.L_x_1476:
        /* <DEDUP_REMOVED lines=58> */
.L_x_1486:
        /* <DEDUP_REMOVED lines=71> */
.L_x_1473:
        /* <DEDUP_REMOVED lines=44> */
.L_x_1490:
        /* <DEDUP_REMOVED lines=44> */
.L_x_1488:
        /* <DEDUP_REMOVED lines=20> */
.L_x_1494:
        /* <DEDUP_REMOVED lines=9> */
.L_x_1493:
[----:B------:R-:W-:Y:S05]  /*1a70*/  BSYNC.RECONVERGENT B2 ;  /* 0x0000000000027941 */ /* 0x000fea0003800200 */
.L_x_1492:
        /* <DEDUP_REMOVED lines=16> */
.L_x_1497:
        /* <DEDUP_REMOVED lines=62> */
.L_x_1496:
[----:B------:R-:W-:Y:S05]  /*1f60*/  BSYNC.RECONVERGENT B2 ;  /* 0x0000000000027941 */ /* 0x000fea0003800200 */
.L_x_1495:
        /* <DEDUP_REMOVED lines=37> */
.L_x_1499:
[----:B------:R-:W-:Y:S05]  /*21c0*/  BSYNC.RECONVERGENT B2 ;  /* 0x0000000000027941 */ /* 0x000fea0003800200 */
.L_x_1498:
        /* <DEDUP_REMOVED lines=16> */
.L_x_1491:
[----:B------:R-:W-:Y:S05]  /*22d0*/  BSYNC.RECONVERGENT B1 ;  /* 0x0000000000017941 */ /* 0x000fea0003800200 */
.L_x_1489:
        /* <DEDUP_REMOVED lines=54> */
.L_x_1472:
        /* <DEDUP_REMOVED lines=12> */
.L_x_1502:
[----:B------:R-:W-:Y:S05]  /*2700*/  BSYNC.RECONVERGENT B1 ;  /* 0x0000000000017941 */ /* 0x000fea0003800200 */
.L_x_1501:
        /* <DEDUP_REMOVED lines=16> */
.L_x_1507:
        /* <DEDUP_REMOVED lines=10> */
.L_x_1506:
[----:B------:R-:W-:Y:S05]  /*28b0*/  BSYNC.RECONVERGENT B2 ;  /* 0x0000000000027941 */ /* 0x000fea0003800200 */
.L_x_1505:
        /* <DEDUP_REMOVED lines=8> */
.L_x_1510:
        /* <DEDUP_REMOVED lines=59> */
.L_x_1509:
[----:B------:R-:W-:Y:S05]  /*2cf0*/  BSYNC.RECONVERGENT B2 ;  /* 0x0000000000027941 */ /* 0x000fea0003800200 */
.L_x_1508:
        /* <DEDUP_REMOVED lines=34> */
.L_x_1512:
[----:B------:R-:W-:Y:S05]  /*2f20*/  BSYNC.RECONVERGENT B2 ;  /* 0x0000000000027941 */ /* 0x000fea0003800200 */
.L_x_1511:
        /* <DEDUP_REMOVED lines=16> */
.L_x_1504:
[----:B------:R-:W-:Y:S05]  /*3030*/  BSYNC.RECONVERGENT B1 ;  /* 0x0000000000017941 */ /* 0x000fea0003800200 */
.L_x_1503:
        /* <DEDUP_REMOVED lines=58> */
.L_x_1513:
        /* <DEDUP_REMOVED lines=71> */
.L_x_1500:
        /* <DEDUP_REMOVED lines=55> */
.L_x_1516:
        /* <DEDUP_REMOVED lines=56> */
.L_x_1514:
        /* <DEDUP_REMOVED lines=20> */
.L_x_1520:
        /* <DEDUP_REMOVED lines=9> */
.L_x_1519:
[----:B------:R-:W-:Y:S05]  /*4110*/  BSYNC.RECONVERGENT B2 ;  /* 0x0000000000027941 */ /* 0x000fea0003800200 */
.L_x_1518:
        /* <DEDUP_REMOVED lines=16> */
.L_x_1523:
        /* <DEDUP_REMOVED lines=62> */
.L_x_1522:
[----:B------:R-:W-:Y:S05]  /*4600*/  BSYNC.RECONVERGENT B2 ;  /* 0x0000000000027941 */ /* 0x000fea0003800200 */
.L_x_1521:
        /* <DEDUP_REMOVED lines=37> */
.L_x_1525:
[----:B------:R-:W-:Y:S05]  /*4860*/  BSYNC.RECONVERGENT B2 ;  /* 0x0000000000027941 */ /* 0x000fea0003800200 */
.L_x_1524:
        /* <DEDUP_REMOVED lines=16> */
.L_x_1517:
[----:B------:R-:W-:Y:S05]  /*4970*/  BSYNC.RECONVERGENT B1 ;  /* 0x0000000000017941 */ /* 0x000fea0003800200 */
.L_x_1515:
        /* <DEDUP_REMOVED lines=54> */
.L_x_1487:
[----:B------:R-:W-:Y:S05]  /*4ce0*/  BSYNC.RECONVERGENT B0 ;  /* 0x0000000000007941 */ /* 0x000fea0003800200 */
.L_x_1471:
[----:B------:R-:W-:Y:S05]  /*4cf0*/  @P0 EXIT ;  /* 0x000000000000094d */ /* 0x000fea0003800000 */
[----:B------:R-:W0:Y:S01]  /*4d00*/  LDCU UR4, c[0x0][0x398] ;  /* 0x00007300ff0477ac */ /* 0x000e220008000800 */
[----:B------:R-:W1:Y:S01]  /*4d10*/  LDC.64 R4, c[0x0][0x388] ;  /* 0x0000e200ff047b82 */ /* 0x000e620000000a00 */
[----:B0-----:R-:W-:-:S04]  /*4d20*/  FSETP.GT.AND P0, PT, R2, UR4, PT ;  /* 0x0000000402007c0b */ /* 0x001fc8000bf04000 */
[----:B------:R-:W-:-:S05]  /*4d30*/  FSEL R3, R2, UR4, !P0 ;  /* 0x0000000402037c08 */ /* 0x000fca000c000000 */
[----:B-1----:R-:W-:Y:S01]  /*4d40*/  STG.E desc[UR6][R4.64], R3 ;  /* 0x0000000304007986 */ /* 0x002fe2000c101906 */
[----:B------:R-:W-:Y:S05]  /*4d50*/  EXIT ;  /* 0x000000000000794d */ /* 0x000fea0003800000 */
.L_x_1526:
        /* <DEDUP_REMOVED lines=10> */
.L_x_2415:


//--------------------- .text._ZN3cub18CUB_300001_SM_10006detail6reduce18DeviceReduceKernelINS2_10policy_hubIfjN4cuda3__47minimumIfEEE10Policy1000EPfjS8_fNS5_3std3__410__identityEEEvT0_PT3_T1_NS0_13GridEvenShareISI_EET2_T4_ --------------------------
	.section	.text._ZN3cub18CUB_300001_SM_10006detail6reduce18DeviceReduceKernelINS2_10policy_hubIfjN4cuda3__47minimumIfEEE10Policy1000EPfjS8_fNS5_3std3__410__identityEEEvT0_PT3_T1_NS0_13GridEvenShareISI_EET2_T4_,"ax",@progbits
	.align	128
        .global         _ZN3cub18CUB_300001_SM_10006detail6reduce18DeviceReduceKernelINS2_10policy_hubIfjN4cuda3__47minimumIfEEE10Policy1000EPfjS8_fNS5_3std3__410__identityEEEvT0_PT3_T1_NS0_13GridEvenShareISI_EET2_T4_
        .type           _ZN3cub18CUB_300001_SM_10006detail6reduce18DeviceReduceKernelINS2_10policy_hubIfjN4cuda3__47minimumIfEEE10Policy1000EPfjS8_fNS5_3std3__410__identityEEEvT0_PT3_T1_NS0_13GridEvenShareISI_EET2_T4_,@function
        .size           _ZN3cub18CUB_300001_SM_10006detail6reduce18DeviceReduceKernelINS2_10policy_hubIfjN4cuda3__47minimumIfEEE10Policy1000EPfjS8_fNS5_3std3__410__identityEEEvT0_PT3_T1_NS0_13GridEvenShareISI_EET2_T4_,(.L_x_2416 - _ZN3cub18CUB_300001_SM_10006detail6reduce18DeviceReduceKernelINS2_10policy_hubIfjN4cuda3__47minimumIfEEE10Policy1000EPfjS8_fNS5_3std3__410__identityEEEvT0_PT3_T1_NS0_13GridEvenShareISI_EET2_T4_)
        .other          _ZN3cub18CUB_300001_SM_10006detail6reduce18DeviceReduceKernelINS2_10policy_hubIfjN4cuda3__47minimumIfEEE10Policy1000EPfjS8_fNS5_3std3__410__identityEEEvT0_PT3_T1_NS0_13GridEvenShareISI_EET2_T4_,@"STO_CUDA_ENTRY STV_DEFAULT"
_ZN3cub18CUB_300001_SM_10006detail6reduce18DeviceReduceKernelINS2_10policy_hubIfjN4cuda3__47minimumIfEEE10Policy1000EPfjS8_fNS5_3std3__410__identityEEEvT0_PT3_T1_NS0_13GridEvenShareISI_EET2_T4_:
.text._ZN3cub18CUB_300001_SM_10006detail6reduce18DeviceReduceKernelINS2_10policy_hubIfjN4cuda3__47minimumIfEEE10Policy1000EPfjS8_fNS5_3std3__410__identityEEEvT0_PT3_T1_NS0_13GridEvenShareISI_EET2_T4_:
        /* <DEDUP_REMOVED lines=25> */
.L_x_1531:
[----:B------:R-:W-:Y:S05]  /*0190*/  BSYNC.RECONVERGENT B1 ;  /* 0x0000000000017941 */ /* 0x000fea0003800200 */
.L_x_1530:
[----:B------:R-:W-:Y:S01]  /*01a0*/  ISETP.GE.U32.AND P0, PT, R9, R22, PT ;  /* 0x000000160900720c */ /* 0x000fe20003f06070 */
[----:B------:R-:W-:-:S12]  /*01b0*/  BSSY.RECONVERGENT B1, `(.L_x_1532) ;  /* 0x0000035000017945 */ /* 0x000fd80003800200 */
[----:B------:R-:W-:Y:S05]  /*01c0*/  @P0 BRA `(.L_x_1533) ;  /* 0x0000000000cc0947 */ /* 0x000fea0003800000 */
[----:B0-----:R-:W-:Y:S01]  /*01d0*/  LOP3.LUT R5, RZ, R9, RZ, 0x33, !PT ;  /* 0x00000009ff057212 */ /* 0x001fe200078e33ff */
[----:B------:R-:W-:Y:S04]  /*01e0*/  BSSY.RECONVERGENT B2, `(.L_x_1534) ;  /* 0x0000015000027945 */ /* 0x000fe80003800200 */
[----:B------:R-:W-:-:S04]  /*01f0*/  IMAD.IADD R5, R5, 0x1, R24 ;  /* 0x0000000105057824 */ /* 0x000fc800078e0218 */
[----:B------:R-:W-:Y:S01]  /*0200*/  IMAD R6, R0, -0x1000, R5 ;  /* 0xfffff00000067824 */ /* 0x000fe200078e0205 */
        /* <DEDUP_REMOVED lines=9> */
.L_x_1536:
        /* <DEDUP_REMOVED lines=9> */
.L_x_1535:
[----:B------:R-:W-:Y:S05]  /*0330*/  BSYNC.RECONVERGENT B2 ;  /* 0x0000000000027941 */ /* 0x000fea0003800200 */
.L_x_1534:
[----:B------:R-:W-:Y:S05]  /*0340*/  @!P2 BRA `(.L_x_1533) ;  /* 0x00000000006ca947 */ /* 0x000fea0003800000 */
[----:B------:R-:W0:Y:S01]  /*0350*/  LDC.64 R4, c[0x0][0x380] ;  /* 0x0000e000ff047b82 */ /* 0x000e220000000a00 */
[----:B------:R-:W-:Y:S02]  /*0360*/  VIADD R14, R9, 0x200 ;  /* 0x00000200090e7836 */ /* 0x000fe40000000000 */
[----:B------:R-:W-:-:S07]  /*0370*/  IMAD R15, R0, 0x1000, R9 ;  /* 0x00001000000f7824 */ /* 0x000fce00078e0209 */
.L_x_1537:
[----:B0-----:R-:W-:-:S04]  /*0380*/  IMAD.WIDE.U32 R6, R15, 0x4, R4 ;  /* 0x000000040f067825 */ /* 0x001fc800078e0004 */
        /* <DEDUP_REMOVED lines=10> */
[----:B------:R-:W-:Y:S01]  /*0430*/  VIADD R15, R15, 0x400 ;  /* 0x000004000f0f7836 */ /* 0x000fe20000000000 */
[----:B--2--5:R-:W-:-:S04]  /*0440*/  FSETP.GEU.AND P0, PT, R2, R7, PT ;  /* 0x000000070200720b */ /* 0x024fc80003f0e000 */
[----:B------:R-:W-:Y:S01]  /*0450*/  FSEL R2, R2, R7, !P0 ;  /* 0x0000000702027208 */ /* 0x000fe20004000000 */
[C---:B------:R-:W-:Y:S02]  /*0460*/  VIADD R7, R14.reuse, 0x200 ;  /* 0x000002000e077836 */ /* 0x040fe40000000000 */
[----:B------:R-:W-:Y:S01]  /*0470*/  VIADD R14, R14, 0x400 ;  /* 0x000004000e0e7836 */ /* 0x000fe20000000000 */
[CC--:B---3--:R-:W-:Y:S02]  /*0480*/  FSETP.GEU.AND P0, PT, R2.reuse, R9.reuse, PT ;  /* 0x000000090200720b */ /* 0x0c8fe40003f0e000 */
[----:B------:R-:W-:Y:S02]  /*0490*/  ISETP.GE.AND P1, PT, R7, R22, PT ;  /* 0x000000160700720c */ /* 0x000fe40003f26270 */
[----:B------:R-:W-:-:S04]  /*04a0*/  FSEL R2, R2, R9, !P0 ;  /* 0x0000000902027208 */ /* 0x000fc80004000000 */
[----:B----4-:R-:W-:-:S04]  /*04b0*/  FSETP.GEU.AND P0, PT, R2, R11, PT ;  /* 0x0000000b0200720b */ /* 0x010fc80003f0e000 */
[----:B------:R-:W-:-:S04]  /*04c0*/  FSEL R2, R2, R11, !P0 ;  /* 0x0000000b02027208 */ /* 0x000fc80004000000 */
[----:B------:R-:W-:-:S04]  /*04d0*/  FSETP.GEU.AND P0, PT, R2, R13, PT ;  /* 0x0000000d0200720b */ /* 0x000fc80003f0e000 */
[----:B------:R-:W-:Y:S01]  /*04e0*/  FSEL R2, R2, R13, !P0 ;  /* 0x0000000d02027208 */ /* 0x000fe20004000000 */
[----:B------:R-:W-:Y:S08]  /*04f0*/  @!P1 BRA `(.L_x_1537) ;  /* 0xfffffffc00a09947 */ /* 0x000ff0000383ffff */
.L_x_1533:
[----:B------:R-:W-:Y:S05]  /*0500*/  BSYNC.RECONVERGENT B1 ;  /* 0x0000000000017941 */ /* 0x000fea0003800200 */
.L_x_1532:
[----:B------:R-:W-:Y:S01]  /*0510*/  ISETP.GE.U32.AND P0, PT, R22, 0x100, PT ;  /* 0x000001001600780c */ /* 0x000fe20003f06070 */
        /* <DEDUP_REMOVED lines=57> */
.L_x_1538:
[----:B------:R-:W-:Y:S01]  /*08b0*/  LOP3.LUT R2, R3, 0x3e0, RZ, 0xc0, !PT ;  /* 0x000003e003027812 */ /* 0x000fe200078ec0ff */
[----:B------:R-:W1:Y:S03]  /*08c0*/  S2R R6, SR_LANEID ;  /* 0x0000000000067919 */ /* 0x000e660000000000 */
[----:B------:R-:W-:Y:S01]  /*08d0*/  LOP3.LUT R7, RZ, R2, RZ, 0x33, !PT ;  /* 0x00000002ff077212 */ /* 0x000fe200078e33ff */
[----:B0-----:R-:W-:-:S04]  /*08e0*/  VIADD R5, R2, 0x20 ;  /* 0x0000002002057836 */ /* 0x001fc80000000000 */
[----:B------:R-:W-:Y:S01]  /*08f0*/  IMAD.IADD R7, R22, 0x1, R7 ;  /* 0x0000000116077824 */ /* 0x000fe200078e0207 */
[----:B------:R-:W-:-:S04]  /*0900*/  ISETP.GT.U32.AND P0, PT, R5, R22, PT ;  /* 0x000000160500720c */ /* 0x000fc80003f04070 */
        /* <DEDUP_REMOVED lines=65> */
.L_x_1529:
        /* <DEDUP_REMOVED lines=51> */
.L_x_1542:
        /* <DEDUP_REMOVED lines=10> */
[----:B------:R-:W-:Y:S01]  /*10f0*/  FSEL R4, R5, R6, !P1 ;  /* 0x0000000605047208 */ /* 0x000fe20004800000 */
[----:B0-----:R-:W-:Y:S01]  /*1100*/  IMAD.IADD R5, R24, 0x1, -R3 ;  /* 0x0000000118057824 */ /* 0x001fe200078e0a03 */
        /* <DEDUP_REMOVED lines=35> */
.L_x_1541:
        /* <DEDUP_REMOVED lines=14> */
[----:B------:R-:W-:Y:S01]  /*1420*/  IMAD.MOV.U32 R6, RZ, RZ, R2 ;  /* 0x000000ffff067224 */ /* 0x000fe200078e0002 */
[----:B0-----:R-:W-:-:S06]  /*1430*/  USHF.L.U32 UR5, UR5, 0xc, URZ ;  /* 0x0000000c05057899 */ /* 0x001fcc00080006ff */
[----:B------:R-:W-:Y:S02]  /*1440*/  VIADD R4, R4, UR5 ;  /* 0x0000000504047c36 */ /* 0x000fe40008000000 */
[----:B-1----:R-:W-:Y:S02]  /*1450*/  IMAD R7, R7, UR4, RZ ;  /* 0x0000000407077c24 */ /* 0x002fe4000f8e02ff */
[C---:B------:R-:W-:Y:S01]  /*1460*/  IMAD.IADD R4, R5.reuse, 0x1, -R4 ;  /* 0x0000000105047824 */ /* 0x040fe200078e0a04 */
[----:B------:R-:W-:-:S03]  /*1470*/  LEA.HI R5, R5, 0x1, RZ, 0x18 ;  /* 0x0000000105057811 */ /* 0x000fc600078fc0ff */
[----:B------:R-:W-:-:S05]  /*1480*/  IMAD R4, R7, -0x1000, R4 ;  /* 0xfffff00007047824 */ /* 0x000fca00078e0204 */
[----:B------:R-:W-:Y:S01]  /*1490*/  ISETP.GE.U32.AND P2, PT, R4, 0x300, PT ;  /* 0x000003000400780c */ /* 0x000fe20003f46070 */
[----:B------:R-:W-:-:S12]  /*14a0*/  @!P0 BRA `(.L_x_1545) ;  /* 0x0000000000308947 */ /* 0x000fd80003800000 */
[----:B------:R-:W-:Y:S01]  /*14b0*/  LOP3.LUT R5, R5, 0x3, RZ, 0xc0, !PT ;  /* 0x0000000305057812 */ /* 0x000fe200078ec0ff */
[----:B------:R-:W-:-:S04]  /*14c0*/  IMAD.MOV.U32 R6, RZ, RZ, R2 ;  /* 0x000000ffff067224 */ /* 0x000fc800078e0002 */
[----:B------:R-:W-:-:S07]  /*14d0*/  IMAD.MOV R7, RZ, RZ, -R5 ;  /* 0x000000ffff077224 */ /* 0x000fce00078e0a05 */
.L_x_1546:
        /* <DEDUP_REMOVED lines=9> */
.L_x_1545:
[----:B------:R-:W-:Y:S05]  /*1570*/  BSYNC.RECONVERGENT B2 ;  /* 0x0000000000027941 */ /* 0x000fea0003800200 */
.L_x_1544:
[----:B------:R-:W-:Y:S05]  /*1580*/  @!P2 BRA `(.L_x_1543) ;  /* 0x000000000068a947 */ /* 0x000fea0003800000 */
[C---:B------:R-:W-:Y:S02]  /*1590*/  IMAD.IADD R23, R6.reuse, 0x1, R23 ;  /* 0x0000000106177824 */ /* 0x040fe400078e0217 */
[----:B------:R-:W-:-:S07]  /*15a0*/  VIADD R12, R6, 0x200 ;  /* 0x00000200060c7836 */ /* 0x000fce0000000000 */
.L_x_1547:
        /* <DEDUP_REMOVED lines=21> */
[----:B-----5:R-:W-:-:S04]  /*1700*/  FSETP.GEU.AND P0, PT, R27, R10, PT ;  /* 0x0000000a1b00720b */ /* 0x020fc80003f0e000 */
[----:B------:R-:W-:Y:S01]  /*1710*/  FSEL R27, R27, R10, !P0 ;  /* 0x0000000a1b1b7208 */ /* 0x000fe20004000000 */
[----:B------:R-:W-:Y:S08]  /*1720*/  @!P1 BRA `(.L_x_1547) ;  /* 0xfffffffc00a09947 */ /* 0x000ff0000383ffff */
.L_x_1543:
[----:B------:R-:W-:Y:S05]  /*1730*/  BSYNC.RECONVERGENT B1 ;  /* 0x0000000000017941 */ /* 0x000fea0003800200 */
.L_x_1540:
        /* <DEDUP_REMOVED lines=54> */
.L_x_1528:
        /* <DEDUP_REMOVED lines=15> */
.L_x_1550:
[----:B------:R-:W-:Y:S05]  /*1b90*/  BSYNC.RECONVERGENT B1 ;  /* 0x0000000000017941 */ /* 0x000fea0003800200 */
.L_x_1549:
[----:B------:R-:W-:Y:S01]  /*1ba0*/  ISETP.GE.U32.AND P0, PT, R10, R2, PT ;  /* 0x000000020a00720c */ /* 0x000fe20003f06070 */
[----:B------:R-:W-:-:S12]  /*1bb0*/  BSSY.RECONVERGENT B1, `(.L_x_1551) ;  /* 0x0000035000017945 */ /* 0x000fd80003800200 */
[----:B------:R-:W-:Y:S05]  /*1bc0*/  @P0 BRA `(.L_x_1552) ;  /* 0x0000000000cc0947 */ /* 0x000fea0003800000 */
[----:B0-----:R-:W-:Y:S01]  /*1bd0*/  LOP3.LUT R6, RZ, R10, RZ, 0x33, !PT ;  /* 0x0000000aff067212 */ /* 0x001fe200078e33ff */
[----:B------:R-:W-:Y:S04]  /*1be0*/  BSSY.RECONVERGENT B2, `(.L_x_1553) ;  /* 0x0000015000027945 */ /* 0x000fe80003800200 */
[----:B------:R-:W-:-:S04]  /*1bf0*/  VIADD R6, R6, UR6 ;  /* 0x0000000606067c36 */ /* 0x000fc80008000000 */
        /* <DEDUP_REMOVED lines=10> */
.L_x_1555:
        /* <DEDUP_REMOVED lines=9> */
.L_x_1554:
[----:B------:R-:W-:Y:S05]  /*1d30*/  BSYNC.RECONVERGENT B2 ;  /* 0x0000000000027941 */ /* 0x000fea0003800200 */
.L_x_1553:
[----:B------:R-:W-:Y:S05]  /*1d40*/  @!P2 BRA `(.L_x_1552) ;  /* 0x00000000006ca947 */ /* 0x000fea0003800000 */
[----:B------:R-:W0:Y:S01]  /*1d50*/  LDC.64 R6, c[0x0][0x380] ;  /* 0x0000e000ff067b82 */ /* 0x000e220000000a00 */
[----:B------:R-:W-:Y:S02]  /*1d60*/  IMAD.IADD R17, R3, 0x1, R10 ;  /* 0x0000000103117824 */ /* 0x000fe400078e020a */
[----:B------:R-:W-:-:S07]  /*1d70*/  VIADD R3, R10, 0x200 ;  /* 0x000002000a037836 */ /* 0x000fce0000000000 */
.L_x_1556:
        /* <DEDUP_REMOVED lines=24> */
.L_x_1552:
[----:B------:R-:W-:Y:S05]  /*1f00*/  BSYNC.RECONVERGENT B1 ;  /* 0x0000000000017941 */ /* 0x000fea0003800200 */
.L_x_1551:
[----:B------:R-:W-:Y:S01]  /*1f10*/  ISETP.GE.U32.AND P0, PT, R2, 0x100, PT ;  /* 0x000001000200780c */ /* 0x000fe20003f06070 */
[----:B0----5:R-:W-:-:S12]  /*1f20*/  IMAD.MOV.U32 R7, RZ, RZ, R4 ;  /* 0x000000ffff077224 */ /* 0x021fd800078e0004 */
[----:B------:R-:W-:Y:S05]  /*1f30*/  @!P0 BRA `(.L_x_1557) ;  /* 0x0000000000dc8947 */ /* 0x000fea0003800000 */
[----:B------:R-:W0:Y:S01]  /*1f40*/  S2R R4, SR_LANEID ;  /* 0x0000000000047919 */ /* 0x000e220000000000 */
        /* <DEDUP_REMOVED lines=54> */
.L_x_1557:
        /* <DEDUP_REMOVED lines=23> */
[C---:B------:R-:W-:Y:S01]  /*2420*/  ISETP.NE.AND P0, PT, R6.reuse, RZ, PT ;  /* 0x000000ff0600720c */ /* 0x040fe20003f05270 */
[----:B------:R-:W0:Y:S01]  /*2430*/  SHFL.DOWN PT, R4, R7, 0x8, R3 ;  /* 0x0900000007047989 */ /* 0x000e2200000e0003 */
[----:B------:R-:W-:-:S11]  /*2440*/  VIADD R6, R6, 0x10 ;  /* 0x0000001006067836 */ /* 0x000fd60000000000 */
        /* <DEDUP_REMOVED lines=45> */
.L_x_1548:
        /* <DEDUP_REMOVED lines=37> */
[CC--:B------:R-:W-:Y:S02]  /*2970*/  FSETP.GEU.AND P2, PT, R10.reuse, R11.reuse, PT ;  /* 0x0000000b0a00720b */ /* 0x0c0fe40003f4e000 */
        /* <DEDUP_REMOVED lines=26> */
.L_x_1560:
        /* <DEDUP_REMOVED lines=32> */
[CC--:B------:R-:W-:Y:S02]  /*2d20*/  FSETP.GEU.AND P0, PT, R13.reuse, R18.reuse, PT ;  /* 0x000000120d00720b */ /* 0x0c0fe40003f0e000 */
[CC--:B------:R-:W-:Y:S02]  /*2d30*/  FSETP.GEU.AND P1, PT, R20.reuse, R27.reuse, PT ;  /* 0x0000001b1400720b */ /* 0x0c0fe40003f2e000 */
[----:B------:R-:W-:Y:S02]  /*2d40*/  FSEL R13, R13, R18, !P0 ;  /* 0x000000120d0d7208 */ /* 0x000fe40004000000 */
[----:B------:R-:W-:Y:S02]  /*2d50*/  FSEL R20, R20, R27, !P1 ;  /* 0x0000001b14147208 */ /* 0x000fe40004800000 */
[----:B-1----:R-:W-:-:S02]  /*2d60*/  IADD3 R2, PT, PT, -R11, UR6, RZ ;  /* 0x000000060b027c10 */ /* 0x002fc4000fffe1ff */
[----:B------:R-:W-:-:S04]  /*2d70*/  FSETP.GEU.AND P0, PT, R13, R20, PT ;  /* 0x000000140d00720b */ /* 0x000fc80003f0e000 */
[----:B------:R-:W-:Y:S02]  /*2d80*/  FSEL R13, R13, R20, !P0 ;  /* 0x000000140d0d7208 */ /* 0x000fe40004000000 */
[----:B--2---:R-:W-:-:S04]  /*2d90*/  FSETP.GEU.AND P2, PT, R17, R8, PT ;  /* 0x000000081100720b */ /* 0x004fc80003f4e000 */
        /* <DEDUP_REMOVED lines=19> */
.L_x_1559:
        /* <DEDUP_REMOVED lines=26> */
.L_x_1564:
        /* <DEDUP_REMOVED lines=9> */
.L_x_1563:
[----:B------:R-:W-:Y:S05]  /*3100*/  BSYNC.RECONVERGENT B2 ;  /* 0x0000000000027941 */ /* 0x000fea0003800200 */
.L_x_1562:
[----:B------:R-:W-:Y:S05]  /*3110*/  @!P2 BRA `(.L_x_1561) ;  /* 0x000000000068a947 */ /* 0x000fea0003800000 */
[C---:B------:R-:W-:Y:S02]  /*3120*/  IMAD.IADD R19, R8.reuse, 0x1, R7 ;  /* 0x0000000108137824 */ /* 0x040fe400078e0207 */
[----:B------:R-:W-:-:S07]  /*3130*/  VIADD R7, R8, 0x200 ;  /* 0x0000020008077836 */ /* 0x000fce0000000000 */
.L_x_1565:
        /* <DEDUP_REMOVED lines=24> */
.L_x_1561:
[----:B------:R-:W-:Y:S05]  /*32c0*/  BSYNC.RECONVERGENT B1 ;  /* 0x0000000000017941 */ /* 0x000fea0003800200 */
.L_x_1558:
        /* <DEDUP_REMOVED lines=53> */
.L_x_1539:
[----:B------:R-:W-:Y:S05]  /*3620*/  BSYNC.RECONVERGENT B0 ;  /* 0x0000000000007941 */ /* 0x000fea0003800200 */
.L_x_1527:
[----:B------:R-:W-:Y:S05]  /*3630*/  @P0 EXIT ;  /* 0x000000000000094d */ /* 0x000fea0003800000 */
[----:B------:R-:W0:Y:S02]  /*3640*/  LDC.64 R2, c[0x0][0x388] ;  /* 0x0000e200ff027b82 */ /* 0x000e240000000a00 */
[----:B0-----:R-:W-:-:S05]  /*3650*/  IMAD.WIDE.U32 R2, R0, 0x4, R2 ;  /* 0x0000000400027825 */ /* 0x001fca00078e0002 */
[----:B------:R-:W-:Y:S01]  /*3660*/  STG.E desc[UR8][R2.64], R4 ;  /* 0x0000000402007986 */ /* 0x000fe2000c101908 */
[----:B------:R-:W-:Y:S05]  /*3670*/  EXIT ;  /* 0x000000000000794d */ /* 0x000fea0003800000 */
.L_x_1566:
        /* <DEDUP_REMOVED lines=16> */
.L_x_2416:


//--------------------- .text._ZN3cub18CUB_300001_SM_10006detail6reduce28DeviceReduceSingleTileKernelINS2_10policy_hubIfjN4cuda3__47minimumIfEEE10Policy1000EPfSB_jS8_ffNS5_3std3__410__identityEEEvT0_T1_T2_T3_T4_T6_ --------------------------
	.section	.text._ZN3cub18CUB_300001_SM_10006detail6reduce28DeviceReduceSingleTileKernelINS2_10policy_hubIfjN4cuda3__47minimumIfEEE10Policy1000EPfSB_jS8_ffNS5_3std3__410__identityEEEvT0_T1_T2_T3_T4_T6_,"ax",@progbits
	.align	128
        .global         _ZN3cub18CUB_300001_SM_10006detail6reduce28DeviceReduceSingleTileKernelINS2_10policy_hubIfjN4cuda3__47minimumIfEEE10Policy1000EPfSB_jS8_ffNS5_3std3__410__identityEEEvT0_T1_T2_T3_T4_T6_
        .type           _ZN3cub18CUB_300001_SM_10006detail6reduce28DeviceReduceSingleTileKernelINS2_10policy_hubIfjN4cuda3__47minimumIfEEE10Policy1000EPfSB_jS8_ffNS5_3std3__410__identityEEEvT0_T1_T2_T3_T4_T6_,@function
        .size           _ZN3cub18CUB_300001_SM_10006detail6reduce28DeviceReduceSingleTileKernelINS2_10policy_hubIfjN4cuda3__47minimumIfEEE10Policy1000EPfSB_jS8_ffNS5_3std3__410__identityEEEvT0_T1_T2_T3_T4_T6_,(.L_x_2417 - _ZN3cub18CUB_300001_SM_10006detail6reduce28DeviceReduceSingleTileKernelINS2_10policy_hubIfjN4cuda3__47minimumIfEEE10Policy1000EPfSB_jS8_ffNS5_3std3__410__identityEEEvT0_T1_T2_T3_T4_T6_)
        .other          _ZN3cub18CUB_300001_SM_10006detail6reduce28DeviceReduceSingleTileKernelINS2_10policy_hubIfjN4cuda3__47minimumIfEEE10Policy1000EPfSB_jS8_ffNS5_3std3__410__identityEEEvT0_T1_T2_T3_T4_T6_,@"STO_CUDA_ENTRY STV_DEFAULT"
_ZN3cub18CUB_300001_SM_10006detail6reduce28DeviceReduceSingleTileKernelINS2_10policy_hubIfjN4cuda3__47minimumIfEEE10Policy1000EPfSB_jS8_ffNS5_3std3__410__identityEEEvT0_T1_T2_T3_T4_T6_:
.text._ZN3cub18CUB_300001_SM_10006detail6reduce28DeviceReduceSingleTileKernelINS2_10policy_hubIfjN4cuda3__47minimumIfEEE10Policy1000EPfSB_jS8_ffNS5_3std3__410__identityEEEvT0_T1_T2_T3_T4_T6_:
        /* <DEDUP_REMOVED lines=13> */
.L_x_1567:
        /* <DEDUP_REMOVED lines=16> */
.L_x_1572:
[----:B------:R-:W-:Y:S05]  /*01d0*/  BSYNC.RECONVERGENT B1 ;  /* 0x0000000000017941 */ /* 0x000fea0003800200 */
.L_x_1571:
        /* <DEDUP_REMOVED lines=16> */
.L_x_1577:
        /* <DEDUP_REMOVED lines=10> */
.L_x_1576:
[----:B------:R-:W-:Y:S05]  /*0380*/  BSYNC.RECONVERGENT B2 ;  /* 0x0000000000027941 */ /* 0x000fea0003800200 */
.L_x_1575:
        /* <DEDUP_REMOVED lines=10> */
.L_x_1580:
        /* <DEDUP_REMOVED lines=53> */
.L_x_1579:
[----:B------:R-:W-:Y:S05]  /*0780*/  BSYNC.RECONVERGENT B2 ;  /* 0x0000000000027941 */ /* 0x000fea0003800200 */
.L_x_1578:
        /* <DEDUP_REMOVED lines=32> */
.L_x_1582:
[----:B------:R-:W-:Y:S05]  /*0990*/  BSYNC.RECONVERGENT B2 ;  /* 0x0000000000027941 */ /* 0x000fea0003800200 */
.L_x_1581:
        /* <DEDUP_REMOVED lines=14> */
.L_x_1574:
[----:B------:R-:W-:Y:S05]  /*0a80*/  BSYNC.RECONVERGENT B1 ;  /* 0x0000000000017941 */ /* 0x000fea0003800200 */
.L_x_1573:
        /* <DEDUP_REMOVED lines=57> */
.L_x_1583:
        /* <DEDUP_REMOVED lines=71> */
.L_x_1570:
        /* <DEDUP_REMOVED lines=47> */
.L_x_1587:
        /* <DEDUP_REMOVED lines=44> */
.L_x_1585:
        /* <DEDUP_REMOVED lines=19> */
.L_x_1591:
        /* <DEDUP_REMOVED lines=9> */
.L_x_1590:
[----:B------:R-:W-:Y:S05]  /*1a00*/  BSYNC.RECONVERGENT B2 ;  /* 0x0000000000027941 */ /* 0x000fea0003800200 */
.L_x_1589:
[----:B------:R-:W-:Y:S05]  /*1a10*/  @!P2 BRA `(.L_x_1588) ;  /* 0x000000000068a947 */ /* 0x000fea0003800000 */
[C---:B------:R-:W-:Y:S02]  /*1a20*/  VIADD R12, R4.reuse, 0x200 ;  /* 0x00000200040c7836 */ /* 0x040fe40000000000 */
[----:B------:R-:W-:-:S07]  /*1a30*/  VIADD R13, R4, UR4 ;  /* 0x00000004040d7c36 */ /* 0x000fce0008000000 */
.L_x_1592:
        /* <DEDUP_REMOVED lines=24> */
.L_x_1588:
[----:B------:R-:W-:Y:S05]  /*1bc0*/  BSYNC.RECONVERGENT B1 ;  /* 0x0000000000017941 */ /* 0x000fea0003800200 */
.L_x_1586:
        /* <DEDUP_REMOVED lines=54> */
.L_x_1569:
        /* <DEDUP_REMOVED lines=12> */
.L_x_1595:
[----:B------:R-:W-:Y:S05]  /*1ff0*/  BSYNC.RECONVERGENT B1 ;  /* 0x0000000000017941 */ /* 0x000fea0003800200 */
.L_x_1594:
        /* <DEDUP_REMOVED lines=16> */
.L_x_1600:
        /* <DEDUP_REMOVED lines=10> */
.L_x_1599:
[----:B------:R-:W-:Y:S05]  /*21a0*/  BSYNC.RECONVERGENT B2 ;  /* 0x0000000000027941 */ /* 0x000fea0003800200 */
.L_x_1598:
        /* <DEDUP_REMOVED lines=10> */
.L_x_1603:
        /* <DEDUP_REMOVED lines=53> */
.L_x_1602:
[----:B------:R-:W-:Y:S05]  /*25a0*/  BSYNC.RECONVERGENT B2 ;  /* 0x0000000000027941 */ /* 0x000fea0003800200 */
.L_x_1601:
        /* <DEDUP_REMOVED lines=32> */
.L_x_1605:
[----:B------:R-:W-:Y:S05]  /*27b0*/  BSYNC.RECONVERGENT B2 ;  /* 0x0000000000027941 */ /* 0x000fea0003800200 */
.L_x_1604:
        /* <DEDUP_REMOVED lines=14> */
.L_x_1597:
[----:B------:R-:W-:Y:S05]  /*28a0*/  BSYNC.RECONVERGENT B1 ;  /* 0x0000000000017941 */ /* 0x000fea0003800200 */
.L_x_1596:
        /* <DEDUP_REMOVED lines=57> */
.L_x_1606:
        /* <DEDUP_REMOVED lines=71> */
.L_x_1593:
        /* <DEDUP_REMOVED lines=29> */
[----:B------:R-:W-:Y:S01]  /*3280*/  VIADD R10, R3, 0xfffff000 ;  /* 0xfffff000030a7836 */ /* 0x000fe20000000000 */
        /* <DEDUP_REMOVED lines=26> */
[----:B------:R-:W-:-:S07]  /*3430*/  IMAD.MOV.U32 R12, RZ, RZ, 0x1000 ;  /* 0x00001000ff0c7424 */ /* 0x000fce00078e00ff */
[----:B------:R-:W1:Y:S02]  /*3440*/  LDC.64 R6, c[0x0][0x380] ;  /* 0x0000e000ff067b82 */ /* 0x000e640000000a00 */
.L_x_1609:
        /* <DEDUP_REMOVED lines=38> */
[CC--:B------:R-:W-:Y:S02]  /*36b0*/  FSETP.GEU.AND P0, PT, R0.reuse, R9.reuse, PT ;  /* 0x000000090000720b */ /* 0x0c0fe40003f0e000 */
[----:B------:R-:W-:Y:S02]  /*36c0*/  FSEL R18, R21, R18, !P3 ;  /* 0x0000001215127208 */ /* 0x000fe40005800000 */
[----:B------:R-:W-:Y:S02]  /*36d0*/  FSEL R0, R0, R9, !P0 ;  /* 0x0000000900007208 */ /* 0x000fe40004000000 */
[----:B------:R-:W-:-:S02]  /*36e0*/  FSETP.GEU.AND P3, PT, R15, R18, PT ;  /* 0x000000120f00720b */ /* 0x000fc40003f6e000 */
[CC--:B------:R-:W-:Y:S02]  /*36f0*/  FSETP.GEU.AND P0, PT, R0.reuse, R13.reuse, PT ;  /* 0x0000000d0000720b */ /* 0x0c0fe40003f0e000 */
[----:B------:R-:W-:Y:S02]  /*3700*/  FSEL R18, R15, R18, !P3 ;  /* 0x000000120f127208 */ /* 0x000fe40005800000 */
[----:B------:R-:W-:Y:S02]  /*3710*/  FSEL R0, R0, R13, !P0 ;  /* 0x0000000d00007208 */ /* 0x000fe40004000000 */
[CC--:B------:R-:W-:Y:S02]  /*3720*/  FSETP.GEU.AND P1, PT, R17.reuse, R18.reuse, PT ;  /* 0x000000121100720b */ /* 0x0c0fe40003f2e000 */
        /* <DEDUP_REMOVED lines=12> */
.L_x_1607:
        /* <DEDUP_REMOVED lines=19> */
.L_x_1613:
        /* <DEDUP_REMOVED lines=9> */
.L_x_1612:
[----:B------:R-:W-:Y:S05]  /*39b0*/  BSYNC.RECONVERGENT B2 ;  /* 0x0000000000027941 */ /* 0x000fea0003800200 */
.L_x_1611:
[----:B------:R-:W-:Y:S05]  /*39c0*/  @!P2 BRA `(.L_x_1610) ;  /* 0x000000000068a947 */ /* 0x000fea0003800000 */
[C---:B------:R-:W-:Y:S02]  /*39d0*/  IMAD.IADD R17, R3.reuse, 0x1, R12 ;  /* 0x0000000103117824 */ /* 0x040fe400078e020c */
[----:B------:R-:W-:-:S07]  /*39e0*/  VIADD R3, R3, 0x200 ;  /* 0x0000020003037836 */ /* 0x000fce0000000000 */
.L_x_1614:
        /* <DEDUP_REMOVED lines=24> */
.L_x_1610:
[----:B------:R-:W-:Y:S05]  /*3b70*/  BSYNC.RECONVERGENT B1 ;  /* 0x0000000000017941 */ /* 0x000fea0003800200 */
.L_x_1608:
        /* <DEDUP_REMOVED lines=54> */
.L_x_1584:
[----:B------:R-:W-:Y:S05]  /*3ee0*/  BSYNC.RECONVERGENT B0 ;  /* 0x0000000000007941 */ /* 0x000fea0003800200 */
.L_x_1568:
[----:B------:R-:W-:Y:S05]  /*3ef0*/  @P0 EXIT ;  /* 0x000000000000094d */ /* 0x000fea0003800000 */
[----:B------:R-:W0:Y:S01]  /*3f00*/  LDCU UR4, c[0x0][0x398] ;  /* 0x00007300ff0477ac */ /* 0x000e220008000800 */
[----:B------:R-:W1:Y:S01]  /*3f10*/  LDC.64 R4, c[0x0][0x388] ;  /* 0x0000e200ff047b82 */ /* 0x000e620000000a00 */
[----:B0-----:R-:W-:-:S04]  /*3f20*/  FSETP.GT.AND P0, PT, R2, UR4, PT ;  /* 0x0000000402007c0b */ /* 0x001fc8000bf04000 */
[----:B------:R-:W-:-:S05]  /*3f30*/  FSEL R3, R2, UR4, !P0 ;  /* 0x0000000402037c08 */ /* 0x000fca000c000000 */
[----:B-1----:R-:W-:Y:S01]  /*3f40*/  STG.E desc[UR6][R4.64], R3 ;  /* 0x0000000304007986 */ /* 0x002fe2000c101906 */
[----:B------:R-:W-:Y:S05]  /*3f50*/  EXIT ;  /* 0x000000000000794d */ /* 0x000fea0003800000 */
.L_x_1615:
        /* <DEDUP_REMOVED lines=10> */
.L_x_2417:


//--------------------- .text._ZN3cub18CUB_300001_SM_10006detail13unique_by_key28DeviceUniqueByKeySweepKernelINS2_10policy_hubIxiE10Policy1000EPxPiS7_S8_PmNS0_13ScanTileStateIyLb1EEEN4cuda3std3__48equal_toIxEEyNS2_11VSMemHelperEEEvT0_T1_T2_T3_T4_T5_T6_T7_iNS1_7vsmem_tE --------------------------
	.section	.text._ZN3cub18CUB_300001_SM_10006detail13unique_by_key28DeviceUniqueByKeySweepKernelINS2_10policy_hubIxiE10Policy1000EPxPiS7_S8_PmNS0_13ScanTileStateIyLb1EEEN4cuda3std3__48equal_toIxEEyNS2_11VSMemHelperEEEvT0_T1_T2_T3_T4_T5_T6_T7_iNS1_7vsmem_tE,"ax",@progbits
	.align	128
        .global         _ZN3cub18CUB_300001_SM_10006detail13unique_by_key28DeviceUniqueByKeySweepKernelINS2_10policy_hubIxiE10Policy1000EPxPiS7_S8_PmNS0_13ScanTileStateIyLb1EEEN4cuda3std3__48equal_toIxEEyNS2_11VSMemHelperEEEvT0_T1_T2_T3_T4_T5_T6_T7_iNS1_7vsmem_tE
        .type           _ZN3cub18CUB_300001_SM_10006detail13unique_by_key28DeviceUniqueByKeySweepKernelINS2_10policy_hubIxiE10Policy1000EPxPiS7_S8_PmNS0_13ScanTileStateIyLb1EEEN4cuda3std3__48equal_toIxEEyNS2_11VSMemHelperEEEvT0_T1_T2_T3_T4_T5_T6_T7_iNS1_7vsmem_tE,@function
        .size           _ZN3cub18CUB_300001_SM_10006detail13unique_by_key28DeviceUniqueByKeySweepKernelINS2_10policy_hubIxiE10Policy1000EPxPiS7_S8_PmNS0_13ScanTileStateIyLb1EEEN4cuda3std3__48equal_toIxEEyNS2_11VSMemHelperEEEvT0_T1_T2_T3_T4_T5_T6_T7_iNS1_7vsmem_tE,(.L_x_2418 - _ZN3cub18CUB_300001_SM_10006detail13unique_by_key28DeviceUniqueByKeySweepKernelINS2_10policy_hubIxiE10Policy1000EPxPiS7_S8_PmNS0_13ScanTileStateIyLb1EEEN4cuda3std3__48equal_toIxEEyNS2_11VSMemHelperEEEvT0_T1_T2_T3_T4_T5_T6_T7_iNS1_7vsmem_tE)
        .other          _ZN3cub18CUB_300001_SM_10006detail13unique_by_key28DeviceUniqueByKeySweepKernelINS2_10policy_hubIxiE10Policy1000EPxPiS7_S8_PmNS0_13ScanTileStateIyLb1EEEN4cuda3std3__48equal_toIxEEyNS2_11VSMemHelperEEEvT0_T1_T2_T3_T4_T5_T6_T7_iNS1_7vsmem_tE,@"STO_CUDA_ENTRY STV_DEFAULT"
_ZN3cub18CUB_300001_SM_10006detail13unique_by_key28DeviceUniqueByKeySweepKernelINS2_10policy_hubIxiE10Policy1000EPxPiS7_S8_PmNS0_13ScanTileStateIyLb1EEEN4cuda3std3__48equal_toIxEEyNS2_11VSMemHelperEEEvT0_T1_T2_T3_T4_T5_T6_T7_iNS1_7vsmem_tE:
.text._ZN3cub18CUB_300001_SM_10006detail13unique_by_key28DeviceUniqueByKeySweepKernelINS2_10policy_hubIxiE10Policy1000EPxPiS7_S8_PmNS0_13ScanTileStateIyLb1EEEN4cuda3std3__48equal_toIxEEyNS2_11VSMemHelperEEEvT0_T1_T2_T3_T4_T5_T6_T7_iNS1_7vsmem_tE:
[----:B------:R-:W-:Y:S01]  /*0000*/  LDC R1, c[0x0][0x37c] ;  /* 0x0000df00ff017b82 */ /* 0x000fe20000000800 */
[----:B------:R-:W0:Y:S07]  /*0010*/  S2R R0, SR_CTAID.Y ;  /* 0x0000000000007919 */ /* 0x000e2e0000002600 */
[----:B------:R-:W0:Y:S01]  /*0020*/  S2UR UR5, SR_CTAID.X ;  /* 0x00000000000579c3 */ /* 0x000e220000002500 */
[----:B------:R-:W1:Y:S01]  /*0030*/  LDCU UR4, c[0x0][0x3c0] ;  /* 0x00007800ff0477ac */ /* 0x000e620008000800 */
[----:B------:R-:W2:Y:S06]  /*0040*/  LDCU.64 UR8, c[0x0][0x358] ;  /* 0x00006b00ff0877ac */ /* 0x000eac0008000a00 */
[----:B------:R-:W0:Y:S01]  /*0050*/  LDC R7, c[0x0][0x374] ;  /* 0x0000dd00ff077b82 */ /* 0x000e220000000800 */
[----:B-1----:R-:W-:Y:S01]  /*0060*/  UIADD3 UR4, UPT, UPT, UR4, -0x1, URZ ;  /* 0xffffffff04047890 */ /* 0x002fe2000fffe0ff */
[----:B0-----:R-:W-:-:S04]  /*0070*/  IMAD R7, R7, UR5, R0 ;  /* 0x0000000507077c24 */ /* 0x001fc8000f8e0200 */
[----:B------:R-:W-:Y:S01]  /*0080*/  IMAD.MOV.U32 R48, RZ, RZ, R7 ;  /* 0x000000ffff307224 */ /* 0x000fe200078e0007 */
[C---:B------:R-:W-:Y:S01]  /*0090*/  ISETP.GE.AND P0, PT, R7.reuse, UR4, PT ;  /* 0x0000000407007c0c */ /* 0x040fe2000bf06270 */
[----:B------:R-:W-:-:S12]  /*00a0*/  IMAD.WIDE R2, R7, 0xf00, RZ ;  /* 0x00000f0007027825 */ /* 0x000fd800078e02ff */
[----:B--2---:R-:W-:Y:S05]  /*00b0*/  @P0 BRA `(.L_x_1616) ;  /* 0x0000003400640947 */ /* 0x004fea0003800000 */
[----:B------:R-:W-:-:S13]  /*00c0*/  ISETP.NE.AND P0, PT, R48, RZ, PT ;  /* 0x000000ff3000720c */ /* 0x000fda0003f05270 */
[----:B------:R-:W-:Y:S05]  /*00d0*/  @P0 BRA `(.L_x_1617) ;  /* 0x0000001000cc0947 */ /* 0x000fea0003800000 */
[----:B------:R-:W0:Y:S01]  /*00e0*/  S2R R59, SR_TID.X ;  /* 0x00000000003b7919 */ /* 0x000e220000002100 */
[----:B------:R-:W1:Y:S01]  /*00f0*/  LDCU.64 UR4, c[0x0][0x380] ;  /* 0x00007000ff0477ac */ /* 0x000e620008000a00 */
[----:B------:R-:W2:Y:S01]  /*0100*/  LDCU.64 UR6, c[0x0][0x388] ;  /* 0x00007100ff0677ac */ /* 0x000ea20008000a00 */
[----:B0-----:R-:W-:-:S05]  /*0110*/  IMAD R5, R59, 0xa, RZ ;  /* 0x0000000a3b057824 */ /* 0x001fca00078e02ff */
[----:B------:R-:W-:-:S05]  /*0120*/  IADD3 R0, P0, PT, R5, R2, RZ ;  /* 0x0000000205007210 */ /* 0x000fca0007f1e0ff */
[----:B------:R-:W-:Y:S01]  /*0130*/  IMAD.X R7, RZ, RZ, R3, P0 ;  /* 0x000000ffff077224 */ /* 0x000fe200000e0603 */
[----:B-1----:R-:W-:-:S04]  /*0140*/  LEA R4, P0, R0, UR4, 0x3 ;  /* 0x0000000400047c11 */ /* 0x002fc8000f8018ff */
[----:B------:R-:W-:-:S05]  /*0150*/  LEA.HI.X R5, R0, UR5, R7, 0x3, P0 ;  /* 0x0000000500057c11 */ /* 0x000fca00080f1c07 */
[----:B------:R-:W3:Y:S04]  /*0160*/  LDG.E.64 R36, desc[UR8][R4.64+0x48] ;  /* 0x0000480804247981 */ /* 0x000ee8000c1e1b00 */
[----:B------:R-:W4:Y:S04]  /*0170*/  LDG.E.64 R2, desc[UR8][R4.64] ;  /* 0x0000000804027981 */ /* 0x000f28000c1e1b00 */
[----:B------:R-:W4:Y:S04]  /*0180*/  LDG.E.64 R30, desc[UR8][R4.64+0x8] ;  /* 0x00000808041e7981 */ /* 0x000f28000c1e1b00 */
[----:B------:R-:W4:Y:S04]  /*0190*/  LDG.E.64 R34, desc[UR8][R4.64+0x10] ;  /* 0x0000100804227981 */ /* 0x000f28000c1e1b00 */
[----:B------:R-:W4:Y:S04]  /*01a0*/  LDG.E.64 R24, desc[UR8][R4.64+0x18] ;  /* 0x0000180804187981 */ /* 0x000f28000c1e1b00 */
[----:B------:R-:W4:Y:S04]  /*01b0*/  LDG.E.64 R26, desc[UR8][R4.64+0x20] ;  /* 0x00002008041a7981 */ /* 0x000f28000c1e1b00 */
[----:B------:R-:W4:Y:S04]  /*01c0*/  LDG.E.64 R38, desc[UR8][R4.64+0x28] ;  /* 0x0000280804267981 */ /* 0x000f28000c1e1b00 */
[----:B------:R-:W4:Y:S04]  /*01d0*/  LDG.E.64 R32, desc[UR8][R4.64+0x30] ;  /* 0x0000300804207981 */ /* 0x000f28000c1e1b00 */
[----:B------:R-:W4:Y:S04]  /*01e0*/  LDG.E.64 R28, desc[UR8][R4.64+0x38] ;  /* 0x00003808041c7981 */ /* 0x000f28000c1e1b00 */
[----:B------:R0:W4:Y:S01]  /*01f0*/  LDG.E.64 R22, desc[UR8][R4.64+0x40] ;  /* 0x0000400804167981 */ /* 0x000122000c1e1b00 */
[----:B------:R-:W1:Y:S01]  /*0200*/  S2UR UR5, SR_CgaCtaId ;  /* 0x00000000000579c3 */ /* 0x000e620000008800 */
[----:B--2---:R-:W-:Y:S01]  /*0210*/  LEA R6, P0, R0, UR6, 0x2 ;  /* 0x0000000600067c11 */ /* 0x004fe2000f8010ff */
[----:B------:R-:W-:Y:S01]  /*0220*/  UMOV UR4, 0x400 ;  /* 0x0000040000047882 */ /* 0x000fe20000000000 */
[----:B------:R-:W-:-:S02]  /*0230*/  ISETP.NE.AND P3, PT, R59, RZ, PT ;  /* 0x000000ff3b00720c */ /* 0x000fc40003f65270 */
[----:B------:R-:W-:-:S03]  /*0240*/  LEA.HI.X R7, R0, UR7, R7, 0x2, P0 ;  /* 0x0000000700077c11 */ /* 0x000fc600080f1407 */
[----:B------:R-:W-:Y:S01]  /*0250*/  BAR.SYNC.DEFER_BLOCKING 0x0 ;  /* 0x0000000000007b1d */ /* 0x000fe20000010000 */
[----:B-1----:R-:W-:-:S05]  /*0260*/  ULEA UR5, UR5, UR4, 0x18 ;  /* 0x0000000405057291 */ /* 0x002fca000f8ec0ff */
[----:B------:R-:W5:Y:S01]  /*0270*/  LDG.E R49, desc[UR8][R6.64] ;  /* 0x0000000806317981 */ /* 0x000f62000c1e1900 */
[----:B------:R-:W-:-:S03]  /*0280*/  LEA R9, R59, UR5, 0x3 ;  /* 0x000000053b097c11 */ /* 0x000fc6000f8e18ff */
[----:B------:R-:W5:Y:S04]  /*0290*/  LDG.E R48, desc[UR8][R6.64+0x4] ;  /* 0x0000040806307981 */ /* 0x000f68000c1e1900 */
[----:B------:R-:W5:Y:S04]  /*02a0*/  LDG.E R47, desc[UR8][R6.64+0x8] ;  /* 0x00000808062f7981 */ /* 0x000f68000c1e1900 */
[----:B------:R-:W5:Y:S04]  /*02b0*/  LDG.E R46, desc[UR8][R6.64+0xc] ;  /* 0x00000c08062e7981 */ /* 0x000f68000c1e1900 */
[----:B------:R-:W5:Y:S04]  /*02c0*/  LDG.E R45, desc[UR8][R6.64+0x10] ;  /* 0x00001008062d7981 */ /* 0x000f68000c1e1900 */
[----:B------:R-:W5:Y:S04]  /*02d0*/  LDG.E R44, desc[UR8][R6.64+0x14] ;  /* 0x00001408062c7981 */ /* 0x000f68000c1e1900 */
[----:B------:R-:W5:Y:S04]  /*02e0*/  LDG.E R43, desc[UR8][R6.64+0x18] ;  /* 0x00001808062b7981 */ /* 0x000f68000c1e1900 */
[----:B------:R-:W5:Y:S04]  /*02f0*/  LDG.E R42, desc[UR8][R6.64+0x1c] ;  /* 0x00001c08062a7981 */ /* 0x000f68000c1e1900 */
[----:B------:R-:W5:Y:S04]  /*0300*/  LDG.E R21, desc[UR8][R6.64+0x20] ;  /* 0x0000200806157981 */ /* 0x000f68000c1e1900 */
[----:B------:R1:W5:Y:S01]  /*0310*/  LDG.E R0, desc[UR8][R6.64+0x24] ;  /* 0x0000240806007981 */ /* 0x000362000c1e1900 */
[----:B------:R-:W-:Y:S01]  /*0320*/  BAR.SYNC.DEFER_BLOCKING 0x0 ;  /* 0x0000000000007b1d */ /* 0x000fe20000010000 */
[----:B------:R-:W-:-:S05]  /*0330*/  IMAD.MOV.U32 R50, RZ, RZ, 0x1 ;  /* 0x00000001ff327424 */ /* 0x000fca00078e00ff */
[----:B------:R-:W-:Y:S01]  /*0340*/  UMOV UR4, URZ ;  /* 0x000000ff00047c82 */ /* 0x000fe20008000000 */
[----:B---3--:R-:W-:Y:S01]  /*0350*/  STS.64 [R9+0xca0], R36 ;  /* 0x000ca02409007388 */ /* 0x008fe20000000a00 */
[----:B------:R-:W-:Y:S06]  /*0360*/  BAR.SYNC.DEFER_BLOCKING 0x0 ;  /* 0x0000000000007b1d */ /* 0x000fec0000010000 */
[----:B0-----:R-:W0:Y:S01]  /*0370*/  @P3 LDS.64 R4, [R9+0xc98] ;  /* 0x000c980009043984 */ /* 0x001e220000000a00 */
[----:B----4-:R-:W-:Y:S02]  /*0380*/  ISETP.NE.U32.AND P1, PT, R2, R30, PT ;  /* 0x0000001e0200720c */ /* 0x010fe40003f25070 */
[----:B------:R-:W-:-:S02]  /*0390*/  ISETP.NE.U32.AND P2, PT, R30, R34, PT ;  /* 0x000000221e00720c */ /* 0x000fc40003f45070 */
[----:B------:R-:W-:Y:S02]  /*03a0*/  ISETP.NE.AND.EX P1, PT, R3, R31, PT, P1 ;  /* 0x0000001f0300720c */ /* 0x000fe40003f25310 */
[----:B------:R-:W-:Y:S01]  /*03b0*/  ISETP.NE.U32.AND P4, PT, R34, R24, PT ;  /* 0x000000182200720c */ /* 0x000fe20003f85070 */
[----:B------:R-:W-:Y:S01]  /*03c0*/  BAR.SYNC.DEFER_BLOCKING 0x0 ;  /* 0x0000000000007b1d */ /* 0x000fe20000010000 */
[----:B------:R-:W-:Y:S02]  /*03d0*/  ISETP.NE.AND.EX P2, PT, R31, R35, PT, P2 ;  /* 0x000000231f00720c */ /* 0x000fe40003f45320 */
[----:B------:R-:W-:Y:S02]  /*03e0*/  SEL R51, RZ, 0x1, !P1 ;  /* 0x00000001ff337807 */ /* 0x000fe40004800000 */
[----:B------:R-:W-:Y:S02]  /*03f0*/  ISETP.NE.U32.AND P1, PT, R24, R26, PT ;  /* 0x0000001a1800720c */ /* 0x000fe40003f25070 */
[----:B------:R-:W-:-:S02]  /*0400*/  SEL R52, RZ, 0x1, !P2 ;  /* 0x00000001ff347807 */ /* 0x000fc40005000000 */
[----:B------:R-:W-:Y:S02]  /*0410*/  ISETP.NE.AND.EX P2, PT, R25, R27, PT, P1 ;  /* 0x0000001b1900720c */ /* 0x000fe40003f45310 */
[----:B------:R-:W-:Y:S02]  /*0420*/  ISETP.NE.U32.AND P1, PT, R38, R32, PT ;  /* 0x000000202600720c */ /* 0x000fe40003f25070 */
[----:B0-----:R-:W-:-:S04]  /*0430*/  @P3 ISETP.NE.U32.AND P0, PT, R4, R2, PT ;  /* 0x000000020400320c */ /* 0x001fc80003f05070 */
[----:B------:R-:W-:-:S04]  /*0440*/  @P3 ISETP.NE.AND.EX P0, PT, R5, R3, PT, P0 ;  /* 0x000000030500320c */ /* 0x000fc80003f05300 */
[----:B------:R-:W-:Y:S02]  /*0450*/  @P3 SEL R50, RZ, 0x1, !P0 ;  /* 0x00000001ff323807 */ /* 0x000fe40004000000 */
[----:B------:R-:W-:Y:S02]  /*0460*/  ISETP.NE.AND.EX P0, PT, R35, R25, PT, P4 ;  /* 0x000000192300720c */ /* 0x000fe40003f05340 */
[----:B------:R-:W-:Y:S02]  /*0470*/  IADD3 R51, P6, PT, R50, R51, RZ ;  /* 0x0000003332337210 */ /* 0x000fe40007fde0ff */
[----:B------:R-:W-:Y:S02]  /*0480*/  ISETP.NE.U32.AND P3, PT, R26, R38, PT ;  /* 0x000000261a00720c */ /* 0x000fe40003f65070 */
[----:B------:R-:W-:Y:S02]  /*0490*/  SEL R53, RZ, 0x1, !P0 ;  /* 0x00000001ff357807 */ /* 0x000fe40004000000 */
[----:B------:R-:W-:-:S02]  /*04a0*/  IADD3 R52, P5, PT, R51, R52, RZ ;  /* 0x0000003433347210 */ /* 0x000fc40007fbe0ff */
[----:B------:R-:W-:Y:S02]  /*04b0*/  ISETP.NE.AND.EX P0, PT, R27, R39, PT, P3 ;  /* 0x000000271b00720c */ /* 0x000fe40003f05330 */
[----:B------:R-:W-:Y:S02]  /*04c0*/  SEL R54, RZ, 0x1, !P2 ;  /* 0x00000001ff367807 */ /* 0x000fe40005000000 */
[----:B------:R-:W-:Y:S02]  /*04d0*/  IADD3 R53, P3, PT, R52, R53, RZ ;  /* 0x0000003534357210 */ /* 0x000fe40007f7e0ff */
[----:B------:R-:W-:Y:S02]  /*04e0*/  ISETP.NE.U32.AND P2, PT, R32, R28, PT ;  /* 0x0000001c2000720c */ /* 0x000fe40003f45070 */
[----:B------:R-:W-:Y:S02]  /*04f0*/  ISETP.NE.AND.EX P1, PT, R39, R33, PT, P1 ;  /* 0x000000212700720c */ /* 0x000fe40003f25310 */
[----:B------:R-:W-:-:S02]  /*0500*/  SEL R55, RZ, 0x1, !P0 ;  /* 0x00000001ff377807 */ /* 0x000fc40004000000 */
[----:B------:R-:W-:Y:S02]  /*0510*/  IADD3 R54, P4, PT, R53, R54, RZ ;  /* 0x0000003635367210 */ /* 0x000fe40007f9e0ff */
[----:B------:R-:W-:Y:S02]  /*0520*/  ISETP.NE.U32.AND P0, PT, R28, R22, PT ;  /* 0x000000161c00720c */ /* 0x000fe40003f05070 */
[----:B------:R-:W-:Y:S02]  /*0530*/  ISETP.NE.AND.EX P2, PT, R33, R29, PT, P2 ;  /* 0x0000001d2100720c */ /* 0x000fe40003f45320 */
[----:B------:R-:W-:Y:S02]  /*0540*/  SEL R56, RZ, 0x1, !P1 ;  /* 0x00000001ff387807 */ /* 0x000fe40004800000 */
[----:B------:R-:W-:Y:S02]  /*0550*/  IADD3 R55, P1, PT, R54, R55, RZ ;  /* 0x0000003736377210 */ /* 0x000fe40007f3e0ff */
[----:B------:R-:W-:-:S02]  /*0560*/  ISETP.NE.AND.EX P0, PT, R29, R23, PT, P0 ;  /* 0x000000171d00720c */ /* 0x000fc40003f05300 */
[----:B------:R-:W-:Y:S02]  /*0570*/  SEL R57, RZ, 0x1, !P2 ;  /* 0x00000001ff397807 */ /* 0x000fe40005000000 */
[----:B-1----:R-:W-:Y:S02]  /*0580*/  IADD3.X R6, PT, PT, RZ, UR4, RZ, P5, P6 ;  /* 0x00000004ff067c10 */ /* 0x002fe4000afec4ff */
[----:B------:R-:W-:Y:S02]  /*0590*/  IADD3 R56, P5, PT, R55, R56, RZ ;  /* 0x0000003837387210 */ /* 0x000fe40007fbe0ff */
[----:B------:R-:W-:Y:S02]  /*05a0*/  ISETP.NE.U32.AND P2, PT, R22, R36, PT ;  /* 0x000000241600720c */ /* 0x000fe40003f45070 */
[----:B------:R-:W-:Y:S02]  /*05b0*/  SEL R58, RZ, 0x1, !P0 ;  /* 0x00000001ff3a7807 */ /* 0x000fe40004000000 */
[----:B------:R-:W-:-:S02]  /*05c0*/  IADD3.X R6, PT, PT, RZ, RZ, R6, P4, P3 ;  /* 0x000000ffff067210 */ /* 0x000fc400027e6406 */
[----:B------:R-:W-:Y:S02]  /*05d0*/  IADD3 R57, P3, PT, R56, R57, RZ ;  /* 0x0000003938397210 */ /* 0x000fe40007f7e0ff */
[----:B------:R-:W-:Y:S02]  /*05e0*/  ISETP.NE.AND.EX P0, PT, R23, R37, PT, P2 ;  /* 0x000000251700720c */ /* 0x000fe40003f05320 */
[----:B------:R-:W-:Y:S02]  /*05f0*/  IADD3.X R6, PT, PT, RZ, RZ, R6, P5, P1 ;  /* 0x000000ffff067210 */ /* 0x000fe40002fe2406 */
[----:B------:R-:W-:Y:S02]  /*0600*/  IADD3 R58, P1, PT, R57, R58, RZ ;  /* 0x0000003a393a7210 */ /* 0x000fe40007f3e0ff */
[----:B------:R-:W-:Y:S02]  /*0610*/  SEL R61, RZ, 0x1, !P0 ;  /* 0x00000001ff3d7807 */ /* 0x000fe40004000000 */
[----:B------:R-:W-:-:S02]  /*0620*/  IADD3.X R6, PT, PT, RZ, RZ, R6, P1, P3 ;  /* 0x000000ffff067210 */ /* 0x000fc40000fe6406 */
[----:B------:R-:W-:-:S05]  /*0630*/  IADD3 R61, P0, PT, R58, R61, RZ ;  /* 0x0000003d3a3d7210 */ /* 0x000fca0007f1e0ff */
[----:B------:R-:W-:Y:S01]  /*0640*/  IMAD.X R6, RZ, RZ, R6, P0 ;  /* 0x000000ffff067224 */ /* 0x000fe200000e0606 */
[----:B------:R-:W0:Y:S06]  /*0650*/  SHFL.UP PT, R4, R61, 0x1, RZ ;  /* 0x042000003d047989 */ /* 0x000e2c00000e00ff */
[----:B------:R-:W1:Y:S01]  /*0660*/  SHFL.UP P0, R5, R6, 0x1, RZ ;  /* 0x0420000006057989 */ /* 0x000e6200000000ff */
[----:B0-----:R-:W-:-:S04]  /*0670*/  IADD3 R7, P1, PT, R4, R61, RZ ;  /* 0x0000003d04077210 */ /* 0x001fc80007f3e0ff */
[----:B-1----:R-:W-:Y:S01]  /*0680*/  SEL R7, R7, R4, P0 ;  /* 0x0000000407077207 */ /* 0x002fe20000000000 */
[----:B------:R-:W-:-:S04]  /*0690*/  IMAD.X R10, R5, 0x1, R6, P1 ;  /* 0x00000001050a7824 */ /* 0x000fc800008e0606 */
[----:B------:R-:W0:Y:S01]  /*06a0*/  SHFL.UP PT, R4, R7, 0x2, RZ ;  /* 0x0440000007047989 */ /* 0x000e2200000e00ff */
[----:B------:R-:W-:-:S05]  /*06b0*/  SEL R10, R10, R5, P0 ;  /* 0x000000050a0a7207 */ /* 0x000fca0000000000 */
        /* <DEDUP_REMOVED lines=13> */
[----:B------:R-:W2:Y:S01]  /*0790*/  S2R R62, SR_LANEID ;  /* 0x00000000003e7919 */ /* 0x000ea20000000000 */
[----:B0-----:R-:W-:-:S04]  /*07a0*/  IADD3 R7, P1, PT, R4, R11, RZ ;  /* 0x0000000b04077210 */ /* 0x001fc80007f3e0ff */
[----:B-1----:R-:W-:Y:S01]  /*07b0*/  SEL R7, R7, R4, P0 ;  /* 0x0000000407077207 */ /* 0x002fe20000000000 */
[----:B------:R-:W-:-:S04]  /*07c0*/  IMAD.X R4, R5, 0x1, R6, P1 ;  /* 0x0000000105047824 */ /* 0x000fc800008e0606 */
[----:B------:R-:W0:Y:S01]  /*07d0*/  SHFL.UP PT, R40, R7, 0x10, RZ ;  /* 0x0600000007287989 */ /* 0x000e2200000e00ff */
[----:B------:R-:W-:-:S05]  /*07e0*/  SEL R9, R4, R5, P0 ;  /* 0x0000000504097207 */ /* 0x000fca0000000000 */
[----:B------:R-:W1:Y:S01]  /*07f0*/  SHFL.UP P0, R4, R9, 0x10, RZ ;  /* 0x0600000009047989 */ /* 0x000e6200000000ff */
[----:B--2---:R-:W-:Y:S02]  /*0800*/  ISETP.NE.AND P1, PT, R62, 0x1f, PT ;  /* 0x0000001f3e00780c */ /* 0x004fe40003f25270 */
[----:B------:R-:W-:Y:S02]  /*0810*/  SHF.R.U32.HI R60, RZ, 0x5, R59 ;  /* 0x00000005ff3c7819 */ /* 0x000fe4000001163b */
[----:B0-----:R-:W-:-:S05]  /*0820*/  IADD3 R41, P2, PT, R40, R7, RZ ;  /* 0x0000000728297210 */ /* 0x001fca0007f5e0ff */
[----:B-1----:R-:W-:Y:S01]  /*0830*/  IMAD.X R5, R4, 0x1, R9, P2 ;  /* 0x0000000104057824 */ /* 0x002fe200010e0609 */
[----:B------:R-:W-:-:S03]  /*0840*/  SEL R40, R41, R40, P0 ;  /* 0x0000002829287207 */ /* 0x000fc60000000000 */
[----:B------:R-:W-:Y:S02]  /*0850*/  @!P1 LEA R63, R60, UR5, 0x3 ;  /* 0x000000053c3f9c11 */ /* 0x000fe4000f8e18ff */
[----:B------:R-:W-:-:S05]  /*0860*/  SEL R41, R5, R4, P0 ;  /* 0x0000000405297207 */ /* 0x000fca0000000000 */
[----:B------:R-:W-:Y:S01]  /*0870*/  @!P1 STS.64 [R63], R40 ;  /* 0x000000283f009388 */ /* 0x000fe20000000a00 */
[----:B------:R-:W-:Y:S06]  /*0880*/  BAR.SYNC.DEFER_BLOCKING 0x0 ;  /* 0x0000000000007b1d */ /* 0x000fec0000010000 */
[----:B------:R-:W0:Y:S04]  /*0890*/  LDS.128 R16, [UR5] ;  /* 0x00000005ff107984 */ /* 0x000e280008000c00 */
[----:B------:R-:W1:Y:S04]  /*08a0*/  LDS.128 R12, [UR5+0x10] ;  /* 0x00001005ff0c7984 */ /* 0x000e680008000c00 */
[----:B------:R-:W2:Y:S04]  /*08b0*/  LDS.128 R4, [UR5+0x20] ;  /* 0x00002005ff047984 */ /* 0x000ea80008000c00 */
[----:B------:R-:W3:Y:S01]  /*08c0*/  LDS.128 R8, [UR5+0x30] ;  /* 0x00003005ff087984 */ /* 0x000ee20008000c00 */
[----:B0-----:R-:W-:-:S04]  /*08d0*/  IADD3 R71, P0, PT, R16, R18, RZ ;  /* 0x0000001210477210 */ /* 0x001fc80007f1e0ff */
[----:B-1----:R-:W-:-:S04]  /*08e0*/  IADD3 R69, P1, PT, R12, R71, RZ ;  /* 0x000000470c457210 */ /* 0x002fc80007f3e0ff */
[----:B------:R-:W-:Y:S02]  /*08f0*/  IADD3.X R13, PT, PT, R13, R17, R19, P1, P0 ;  /* 0x000000110d0d7210 */ /* 0x000fe40000fe0413 */
[----:B------:R-:W-:-:S04]  /*0900*/  IADD3 R67, P0, PT, R14, R69, RZ ;  /* 0x000000450e437210 */ /* 0x000fc80007f1e0ff */
[----:B--2---:R-:W-:-:S04]  /*0910*/  IADD3 R65, P1, PT, R4, R67, RZ ;  /* 0x0000004304417210 */ /* 0x004fc80007f3e0ff */
[----:B------:R-:W-:Y:S02]  /*0920*/  IADD3.X R41, PT, PT, R5, R15, R13, P1, P0 ;  /* 0x0000000f05297210 */ /* 0x000fe40000fe040d */
[----:B------:R-:W0:Y:S01]  /*0930*/  LDS.128 R12, [UR5+0x40] ;  /* 0x00004005ff0c7984 */ /* 0x000e220008000c00 */
[----:B------:R-:W-:-:S04]  /*0940*/  ISETP.NE.AND P0, PT, R60, 0x2, PT ;  /* 0x000000023c00780c */ /* 0x000fc80003f05270 */
[----:B------:R-:W-:Y:S02]  /*0950*/  SEL R4, R71, R16, !P0 ;  /* 0x0000001047047207 */ /* 0x000fe40004000000 */
[----:B------:R-:W1:Y:S01]  /*0960*/  LDS.128 R16, [UR5+0x50] ;  /* 0x00005005ff107984 */ /* 0x000e620008000c00 */
[----:B------:R-:W-:-:S04]  /*0970*/  ISETP.NE.AND P0, PT, R60, 0x3, PT ;  /* 0x000000033c00780c */ /* 0x000fc80003f05270 */
[----:B------:R-:W-:Y:S02]  /*0980*/  SEL R4, R69, R4, !P0 ;  /* 0x0000000445047207 */ /* 0x000fe40004000000 */
[----:B------:R-:W-:-:S04]  /*0990*/  ISETP.NE.AND P0, PT, R60, 0x4, PT ;  /* 0x000000043c00780c */ /* 0x000fc80003f05270 */
[----:B------:R-:W-:Y:S02]  /*09a0*/  SEL R4, R67, R4, !P0 ;  /* 0x0000000443047207 */ /* 0x000fe40004000000 */
[C---:B------:R-:W-:Y:S02]  /*09b0*/  ISETP.NE.AND P0, PT, R60.reuse, 0x5, PT ;  /* 0x000000053c00780c */ /* 0x040fe40003f05270 */
[----:B------:R-:W-:Y:S02]  /*09c0*/  ISETP.NE.AND P1, PT, R60, 0x6, PT ;  /* 0x000000063c00780c */ /* 0x000fe40003f25270 */
[----:B------:R-:W-:Y:S02]  /*09d0*/  SEL R4, R65, R4, !P0 ;  /* 0x0000000441047207 */ /* 0x000fe40004000000 */
[----:B------:R-:W-:Y:S02]  /*09e0*/  IADD3 R5, P2, PT, R6, R65, RZ ;  /* 0x0000004106057210 */ /* 0x000fe40007f5e0ff */
[----:B------:R-:W-:-:S02]  /*09f0*/  ISETP.NE.AND P0, PT, R60, 0x7, PT ;  /* 0x000000073c00780c */ /* 0x000fc40003f05270 */
[----:B------:R-:W-:Y:S02]  /*0a00*/  SEL R6, R5, R4, !P1 ;  /* 0x0000000405067207 */ /* 0x000fe40004800000 */
[----:B---3--:R-:W-:Y:S02]  /*0a10*/  IADD3 R5, P4, PT, R8, R5, RZ ;  /* 0x0000000508057210 */ /* 0x008fe40007f9e0ff */
[----:B------:R-:W-:Y:S02]  /*0a20*/  ISETP.NE.AND P3, PT, R59, RZ, PT ;  /* 0x000000ff3b00720c */ /* 0x000fe40003f65270 */
[----:B------:R-:W-:Y:S02]  /*0a30*/  SEL R6, R5, R6, !P0 ;  /* 0x0000000605067207 */ /* 0x000fe40004000000 */
[----:B------:R-:W-:Y:S02]  /*0a40*/  IADD3 R5, P0, PT, R10, R5, RZ ;  /* 0x000000050a057210 */ /* 0x000fe40007f1e0ff */
[----:B------:R-:W-:-:S02]  /*0a50*/  ISETP.NE.AND P1, PT, R60, 0x8, PT ;  /* 0x000000083c00780c */ /* 0x000fc40003f25270 */
[----:B------:R-:W-:Y:S02]  /*0a60*/  IADD3.X R9, PT, PT, R9, R7, R41, P4, P2 ;  /* 0x0000000709097210 */ /* 0x000fe400027e4429 */
[----:B0-----:R-:W-:Y:S02]  /*0a70*/  IADD3 R7, P2, PT, R12, R5, RZ ;  /* 0x000000050c077210 */ /* 0x001fe40007f5e0ff */
[----:B------:R-:W-:Y:S02]  /*0a80*/  SEL R6, R5, R6, !P1 ;  /* 0x0000000605067207 */ /* 0x000fe40004800000 */
[----:B------:R-:W-:Y:S02]  /*0a90*/  ISETP.NE.AND P1, PT, R60, 0x9, PT ;  /* 0x000000093c00780c */ /* 0x000fe40003f25270 */
[----:B------:R-:W-:Y:S02]  /*0aa0*/  IADD3.X R11, PT, PT, R13, R11, R9, P2, P0 ;  /* 0x0000000b0d0b7210 */ /* 0x000fe400017e0409 */
[----:B------:R-:W0:Y:S01]  /*0ab0*/  @!P3 LDC.64 R8, c[0x0][0x3a8] ;  /* 0x0000ea00ff08bb82 */ /* 0x000e220000000a00 */
[----:B------:R-:W-:-:S02]  /*0ac0*/  IADD3 R5, P2, PT, R14, R7, RZ ;  /* 0x000000070e057210 */ /* 0x000fc40007f5e0ff */
[----:B------:R-:W-:Y:S02]  /*0ad0*/  SEL R6, R7, R6, !P1 ;  /* 0x0000000607067207 */ /* 0x000fe40004800000 */
[----:B------:R-:W-:Y:S02]  /*0ae0*/  ISETP.NE.AND P0, PT, R60, 0xa, PT ;  /* 0x0000000a3c00780c */ /* 0x000fe40003f05270 */
[----:B-1----:R-:W-:Y:S02]  /*0af0*/  IADD3 R7, P1, PT, R16, R5, RZ ;  /* 0x0000000510077210 */ /* 0x002fe40007f3e0ff */
[----:B------:R-:W-:Y:S02]  /*0b00*/  ISETP.NE.AND P5, PT, R60, 0xb, PT ;  /* 0x0000000b3c00780c */ /* 0x000fe40003fa5270 */
[----:B------:R-:W-:Y:S01]  /*0b10*/  SEL R6, R5, R6, !P0 ;  /* 0x0000000605067207 */ /* 0x000fe20004000000 */
[----:B------:R-:W-:Y:S01]  /*0b20*/  IMAD.IADD R4, R40, 0x1, -R61 ;  /* 0x0000000128047824 */ /* 0x000fe200078e0a3d */
[----:B------:R-:W-:-:S02]  /*0b30*/  ISETP.NE.AND P6, PT, R62, RZ, PT ;  /* 0x000000ff3e00720c */ /* 0x000fc40003fc5270 */
[----:B------:R-:W-:Y:S02]  /*0b40*/  ISETP.GE.U32.AND P4, PT, R59, 0x20, PT ;  /* 0x000000203b00780c */ /* 0x000fe40003f86070 */
[----:B------:R-:W-:Y:S02]  /*0b50*/  SEL R5, R7, R6, !P5 ;  /* 0x0000000607057207 */ /* 0x000fe40006800000 */
[----:B------:R-:W-:Y:S02]  /*0b60*/  SEL R4, R4, RZ, P6 ;  /* 0x000000ff04047207 */ /* 0x000fe40003000000 */
[----:B------:R-:W-:Y:S02]  /*0b70*/  SEL R5, R5, RZ, P4 ;  /* 0x000000ff05057207 */ /* 0x000fe40002000000 */
[----:B------:R-:W-:Y:S02]  /*0b80*/  IADD3.X R15, PT, PT, R17, R15, R11, P1, P2 ;  /* 0x0000000f110f7210 */ /* 0x000fe40000fe440b */
[----:B------:R-:W-:Y:S01]  /*0b90*/  IADD3 R6, P5, PT, R18, R7, RZ ;  /* 0x0000000712067210 */ /* 0x000fe20007fbe0ff */
[----:B------:R-:W-:-:S02]  /*0ba0*/  IMAD.IADD R17, R4, 0x1, R5 ;  /* 0x0000000104117824 */ /* 0x000fc400078e0205 */
[----:B------:R-:W-:Y:S02]  /*0bb0*/  @!P3 IMAD.MOV.U32 R4, RZ, RZ, 0x65 ;  /* 0x00000065ff04b424 */ /* 0x000fe400078e00ff */
[----:B------:R-:W-:Y:S02]  /*0bc0*/  IMAD.X R7, R19, 0x1, R15, P5 ;  /* 0x0000000113077824 */ /* 0x000fe400028e060f */
[----:B------:R-:W-:Y:S01]  /*0bd0*/  @!P3 IMAD.MOV.U32 R5, RZ, RZ, 0x0 ;  /* 0x00000000ff05b424 */ /* 0x000fe200078e00ff */
[----:B------:R-:W-:-:S04]  /*0be0*/  ISETP.NE.U32.AND P0, PT, R50, RZ, PT ;  /* 0x000000ff3200720c */ /* 0x000fc80003f05070 */
[----:B0-----:R0:W-:Y:S01]  /*0bf0*/  @!P3 ST.E.128.STRONG.GPU desc[UR8][R8.64+0x200], R4 ;  /* 0x000200040800b985 */ /* 0x0011e2000c10fd08 */
[----:B------:R-:W-:Y:S02]  /*0c00*/  ISETP.NE.AND.EX P0, PT, RZ, UR4, PT, P0 ;  /* 0x00000004ff007c0c */ /* 0x000fe4000bf05300 */
[----:B------:R-:W-:-:S04]  /*0c10*/  ISETP.NE.U32.AND P1, PT, R2, R30, PT ;  /* 0x0000001e0200720c */ /* 0x000fc80003f25070 */
[----:B------:R-:W-:Y:S02]  /*0c20*/  ISETP.NE.AND.EX P1, PT, R3, R31, PT, P1 ;  /* 0x0000001f0300720c */ /* 0x000fe40003f25310 */
[----:B------:R-:W-:Y:S02]  /*0c30*/  ISETP.NE.U32.AND P2, PT, R30, R34, PT ;  /* 0x000000221e00720c */ /* 0x000fe40003f45070 */
[----:B------:R-:W-:-:S03]  /*0c40*/  ISETP.NE.U32.AND P6, PT, R34, R24, PT ;  /* 0x000000182200720c */ /* 0x000fc60003fc5070 */
[----:B------:R-:W-:Y:S01]  /*0c50*/  @P0 LEA R11, R17, UR5, 0x3 ;  /* 0x00000005110b0c11 */ /* 0x000fe2000f8e18ff */
[----:B------:R-:W-:Y:S01]  /*0c60*/  BAR.SYNC.DEFER_BLOCKING 0x0 ;  /* 0x0000000000007b1d */ /* 0x000fe20000010000 */
[----:B------:R-:W-:Y:S01]  /*0c70*/  ISETP.NE.AND.EX P2, PT, R31, R35, PT, P2 ;  /* 0x000000231f00720c */ /* 0x000fe20003f45320 */
[----:B------:R-:W-:Y:S01]  /*0c80*/  IMAD.IADD R50, R50, 0x1, R17 ;  /* 0x0000000132327824 */ /* 0x000fe200078e0211 */
[----:B0-----:R-:W-:Y:S01]  /*0c90*/  P2R R8, PR, RZ, 0x1 ;  /* 0x00000001ff087803 */ /* 0x001fe20000000000 */
[----:B------:R-:W-:Y:S01]  /*0ca0*/  IMAD.IADD R51, R17, 0x1, R51 ;  /* 0x0000000111337824 */ /* 0x000fe200078e0233 */
[----:B------:R-:W-:Y:S02]  /*0cb0*/  ISETP.NE.U32.AND P5, PT, R24, R26, PT ;  /* 0x0000001a1800720c */ /* 0x000fe40003fa5070 */
[----:B------:R-:W-:Y:S02]  /*0cc0*/  @P1 LEA R13, R50, UR5, 0x3 ;  /* 0x00000005320d1c11 */ /* 0x000fe4000f8e18ff */
[----:B------:R-:W-:-:S02]  /*0cd0*/  P2R R4, PR, RZ, 0x2 ;  /* 0x00000002ff047803 */ /* 0x000fc40000000000 */
[----:B------:R-:W-:Y:S01]  /*0ce0*/  LOP3.LUT R20, R20, 0xfffffff7, RZ, 0xc0, !PT ;  /* 0xfffffff714147812 */ /* 0x000fe200078ec0ff */
[----:B------:R0:W-:Y:S01]  /*0cf0*/  @P0 STS.64 [R11], R2 ;  /* 0x000000020b000388 */ /* 0x0001e20000000a00 */
[----:B------:R-:W-:-:S03]  /*0d00*/  ISETP.NE.AND.EX P0, PT, R35, R25, PT, P6 ;  /* 0x000000192300720c */ /* 0x000fc60003f05360 */
[----:B------:R-:W-:Y:S01]  /*0d10*/  @P1 STS.64 [R13], R30 ;  /* 0x0000001e0d001388 */ /* 0x000fe20000000a00 */
[----:B------:R-:W-:Y:S02]  /*0d20*/  ISETP.NE.AND.EX P1, PT, R25, R27, PT, P5 ;  /* 0x0000001b1900720c */ /* 0x000fe40003f25350 */
[----:B------:R-:W-:Y:S02]  /*0d30*/  @P2 LEA R15, R51, UR5, 0x3 ;  /* 0x00000005330f2c11 */ /* 0x000fe4000f8e18ff */
[----:B------:R-:W-:Y:S02]  /*0d40*/  ISETP.NE.U32.AND P4, PT, R26, R38, PT ;  /* 0x000000261a00720c */ /* 0x000fe40003f85070 */
[----:B------:R-:W-:-:S03]  /*0d50*/  ISETP.NE.U32.AND P3, PT, R38, R32, PT ;  /* 0x000000202600720c */ /* 0x000fc60003f65070 */
[----:B------:R-:W-:Y:S01]  /*0d60*/  @P0 LOP3.LUT R20, R20, 0x8, RZ, 0xfc, !PT ;  /* 0x0000000814140812 */ /* 0x000fe200078efcff */
[----:B------:R-:W-:Y:S01]  /*0d70*/  @P2 STS.64 [R15], R34 ;  /* 0x000000220f002388 */ /* 0x000fe20000000a00 */
[----:B0-----:R-:W-:Y:S02]  /*0d80*/  P2R R2, PR, RZ, 0x4 ;  /* 0x00000004ff027803 */ /* 0x001fe40000000000 */
[C---:B------:R-:W-:Y:S02]  /*0d90*/  LOP3.LUT P2, RZ, R20.reuse, 0x8, RZ, 0xc0, !PT ;  /* 0x0000000814ff7812 */ /* 0x040fe4000784c0ff */
[----:B------:R-:W-:Y:S02]  /*0da0*/  ISETP.NE.AND.EX P0, PT, R27, R39, PT, P4 ;  /* 0x000000271b00720c */ /* 0x000fe40003f05340 */
[----:B------:R-:W-:Y:S02]  /*0db0*/  LOP3.LUT R20, R20, 0xfffffffb, RZ, 0xc0, !PT ;  /* 0xfffffffb14147812 */ /* 0x000fe400078ec0ff */
[----:B------:R-:W-:-:S02]  /*0dc0*/  ISETP.NE.AND.EX P6, PT, R39, R33, PT, P3 ;  /* 0x000000212700720c */ /* 0x000fc40003fc5330 */
[----:B------:R-:W-:Y:S01]  /*0dd0*/  @P1 LOP3.LUT R20, R20, 0x4, RZ, 0xfc, !PT ;  /* 0x0000000414141812 */ /* 0x000fe200078efcff */
[C---:B------:R-:W-:Y:S01]  /*0de0*/  IMAD.IADD R52, R17.reuse, 0x1, R52 ;  /* 0x0000000111347824 */ /* 0x040fe200078e0234 */
[----:B------:R-:W-:Y:S01]  /*0df0*/  ISETP.NE.U32.AND P3, PT, R32, R28, PT ;  /* 0x0000001c2000720c */ /* 0x000fe20003f65070 */
[C---:B------:R-:W-:Y:S01]  /*0e00*/  IMAD.IADD R53, R17.reuse, 0x1, R53 ;  /* 0x0000000111357824 */ /* 0x040fe200078e0235 */
[----:B------:R-:W-:Y:S01]  /*0e10*/  LOP3.LUT R20, R20, 0xfffffffd, RZ, 0xc0, !PT ;  /* 0xfffffffd14147812 */ /* 0x000fe200078ec0ff */
[C---:B------:R-:W-:Y:S01]  /*0e20*/  IMAD.IADD R54, R17.reuse, 0x1, R54 ;  /* 0x0000000111367824 */ /* 0x040fe200078e0236 */
[----:B------:R-:W-:Y:S01]  /*0e30*/  ISETP.NE.U32.AND P4, PT, R28, R22, PT ;  /* 0x000000161c00720c */ /* 0x000fe20003f85070 */
[----:B------:R-:W-:Y:S01]  /*0e40*/  IMAD.IADD R55, R17, 0x1, R55 ;  /* 0x0000000111377824 */ /* 0x000fe200078e0237 */
[----:B------:R-:W-:Y:S02]  /*0e50*/  ISETP.NE.U32.AND P5, PT, R22, R36, PT ;  /* 0x000000241600720c */ /* 0x000fe40003fa5070 */
[----:B------:R-:W-:-:S02]  /*0e60*/  ISETP.NE.AND.EX P3, PT, R33, R29, PT, P3 ;  /* 0x0000001d2100720c */ /* 0x000fc40003f65330 */
[----:B------:R-:W-:Y:S02]  /*0e70*/  @P0 LOP3.LUT R20, R20, 0x2, RZ, 0xfc, !PT ;  /* 0x0000000214140812 */ /* 0x000fe400078efcff */
[----:B------:R-:W-:Y:S02]  /*0e80*/  @P2 LEA R3, R52, UR5, 0x3 ;  /* 0x0000000534032c11 */ /* 0x000fe4000f8e18ff */
[----:B------:R-:W-:Y:S02]  /*0e90*/  ISETP.NE.AND.EX P4, PT, R29, R23, PT, P4 ;  /* 0x000000171d00720c */ /* 0x000fe40003f85340 */
[----:B------:R-:W-:Y:S02]  /*0ea0*/  @P1 LEA R5, R53, UR5, 0x3 ;  /* 0x0000000535051c11 */ /* 0x000fe4000f8e18ff */
[----:B------:R-:W-:Y:S02]  /*0eb0*/  ISETP.NE.AND.EX P5, PT, R23, R37, PT, P5 ;  /* 0x000000251700720c */ /* 0x000fe40003fa5350 */
[----:B------:R-:W-:-:S02]  /*0ec0*/  @P0 LEA R7, R54, UR5, 0x3 ;  /* 0x0000000536070c11 */ /* 0x000fc4000f8e18ff */
[----:B------:R-:W-:Y:S01]  /*0ed0*/  @P6 LEA R9, R55, UR5, 0x3 ;  /* 0x0000000537096c11 */ /* 0x000fe2000f8e18ff */
[----:B------:R0:W-:Y:S01]  /*0ee0*/  @P2 STS.64 [R3], R24 ;  /* 0x0000001803002388 */ /* 0x0001e20000000a00 */
[----:B------:R-:W-:Y:S01]  /*0ef0*/  LOP3.LUT R20, R20, 0xfffffffe, RZ, 0xc0, !PT ;  /* 0xfffffffe14147812 */ /* 0x000fe200078ec0ff */
[C---:B------:R-:W-:Y:S02]  /*0f00*/  IMAD.IADD R56, R17.reuse, 0x1, R56 ;  /* 0x0000000111387824 */ /* 0x040fe400078e0238 */
[----:B------:R1:W-:Y:S01]  /*0f10*/  @P1 STS.64 [R5], R26 ;  /* 0x0000001a05001388 */ /* 0x0003e20000000a00 */
[----:B------:R-:W-:Y:S01]  /*0f20*/  @P6 LOP3.LUT R20, R20, 0x1, RZ, 0xfc, !PT ;  /* 0x0000000114146812 */ /* 0x000fe200078efcff */
[C---:B------:R-:W-:Y:S02]  /*0f30*/  IMAD.IADD R57, R17.reuse, 0x1, R57 ;  /* 0x0000000111397824 */ /* 0x040fe400078e0239 */
[----:B------:R1:W-:Y:S01]  /*0f40*/  @P0 STS.64 [R7], R38 ;  /* 0x0000002607000388 */ /* 0x0003e20000000a00 */
[----:B------:R-:W-:-:S03]  /*0f50*/  IMAD.IADD R58, R17, 0x1, R58 ;  /* 0x00000001113a7824 */ /* 0x000fc600078e023a */
[----:B------:R1:W-:Y:S01]  /*0f60*/  @P6 STS.64 [R9], R32 ;  /* 0x0000002009006388 */ /* 0x0003e20000000a00 */
[----:B------:R-:W-:Y:S02]  /*0f70*/  ISETP.GE.AND P6, PT, R59, R6, PT ;  /* 0x000000063b00720c */ /* 0x000fe40003fc6270 */
[----:B------:R-:W-:Y:S02]  /*0f80*/  ISETP.NE.AND P0, PT, R8, RZ, PT ;  /* 0x000000ff0800720c */ /* 0x000fe40003f05270 */
[----:B------:R-:W-:Y:S02]  /*0f90*/  @P3 LEA R11, R56, UR5, 0x3 ;  /* 0x00000005380b3c11 */ /* 0x000fe4000f8e18ff */
[----:B0-----:R-:W-:Y:S02]  /*0fa0*/  @P4 LEA R3, R57, UR5, 0x3 ;  /* 0x0000000539034c11 */ /* 0x001fe4000f8e18ff */
[----:B------:R-:W-:Y:S01]  /*0fb0*/  @P5 LEA R13, R58, UR5, 0x3 ;  /* 0x000000053a0d5c11 */ /* 0x000fe2000f8e18ff */
[----:B------:R1:W-:Y:S01]  /*0fc0*/  @P3 STS.64 [R11], R28 ;  /* 0x0000001c0b003388 */ /* 0x0003e20000000a00 */
[----:B------:R-:W-:Y:S03]  /*0fd0*/  BSSY.RECONVERGENT B0, `(.L_x_1618) ;  /* 0x0000018000007945 */ /* 0x000fe60003800200 */
[----:B------:R1:W-:Y:S04]  /*0fe0*/  @P4 STS.64 [R3], R22 ;  /* 0x0000001603004388 */ /* 0x0003e80000000a00 */
[----:B------:R1:W-:Y:S01]  /*0ff0*/  @P5 STS.64 [R13], R36 ;  /* 0x000000240d005388 */ /* 0x0003e20000000a00 */
[----:B------:R-:W-:Y:S01]  /*1000*/  BAR.SYNC.DEFER_BLOCKING 0x0 ;  /* 0x0000000000007b1d */ /* 0x000fe20000010000 */
[----:B------:R-:W-:-:S02]  /*1010*/  ISETP.NE.AND P2, PT, R2, RZ, PT ;  /* 0x000000ff0200720c */ /* 0x000fc40003f45270 */
[----:B------:R-:W-:Y:S02]  /*1020*/  ISETP.NE.AND P1, PT, R4, RZ, PT ;  /* 0x000000ff0400720c */ /* 0x000fe40003f25270 */
[----:B------:R-:W-:Y:S01]  /*1030*/  @P0 LEA R8, R17, UR5, 0x2 ;  /* 0x0000000511080c11 */ /* 0x000fe2000f8e10ff */
[----:B------:R-:W-:Y:S10]  /*1040*/  @P6 BRA `(.L_x_1619) ;  /* 0x0000000000406947 */ /* 0x000ff40003800000 */
[----:B-1----:R-:W0:Y:S01]  /*1050*/  LDC.64 R2, c[0x0][0x390] ;  /* 0x0000e400ff027b82 */ /* 0x002e220000000a00 */
[C---:B------:R-:W-:Y:S01]  /*1060*/  LEA R7, R59.reuse, UR5, 0x3 ;  /* 0x000000053b077c11 */ /* 0x040fe2000f8e18ff */
[----:B------:R-:W-:Y:S02]  /*1070*/  IMAD.MOV.U32 R9, RZ, RZ, R59 ;  /* 0x000000ffff097224 */ /* 0x000fe400078e003b */
[----:B0-----:R-:W-:-:S04]  /*1080*/  IMAD.WIDE.U32 R2, R59, 0x8, R2 ;  /* 0x000000083b027825 */ /* 0x001fc800078e0002 */
[----:B------:R-:W-:Y:S02]  /*1090*/  IMAD.MOV.U32 R10, RZ, RZ, R2 ;  /* 0x000000ffff0a7224 */ /* 0x000fe400078e0002 */
[----:B------:R-:W-:-:S07]  /*10a0*/  IMAD.MOV.U32 R11, RZ, RZ, R3 ;  /* 0x000000ffff0b7224 */ /* 0x000fce00078e0003 */
.L_x_1620:
[----:B0-----:R0:W1:Y:S01]  /*10b0*/  LDS.64 R2, [R7] ;  /* 0x0000000007027984 */ /* 0x0010620000000a00 */
[----:B------:R-:W-:Y:S01]  /*10c0*/  IMAD.MOV.U32 R4, RZ, RZ, R10 ;  /* 0x000000ffff047224 */ /* 0x000fe200078e000a */
[----:B------:R-:W-:Y:S01]  /*10d0*/  IADD3 R10, P6, PT, R10, 0xc00, RZ ;  /* 0x00000c000a0a7810 */ /* 0x000fe20007fde0ff */
[--C-:B------:R-:W-:Y:S02]  /*10e0*/  IMAD.MOV.U32 R5, RZ, RZ, R11.reuse ;  /* 0x000000ffff057224 */ /* 0x100fe400078e000b */
[----:B------:R-:W-:Y:S02]  /*10f0*/  VIADD R9, R9, 0x180 ;  /* 0x0000018009097836 */ /* 0x000fe40000000000 */
[----:B------:R-:W-:Y:S02]  /*1100*/  IMAD.X R11, RZ, RZ, R11, P6 ;  /* 0x000000ffff0b7224 */ /* 0x000fe400030e060b */
[----:B0-----:R-:W-:Y:S01]  /*1110*/  VIADD R7, R7, 0xc00 ;  /* 0x00000c0007077836 */ /* 0x001fe20000000000 */
[----:B------:R-:W-:Y:S01]  /*1120*/  ISETP.GE.AND P6, PT, R9, R6, PT ;  /* 0x000000060900720c */ /* 0x000fe20003fc6270 */
[----:B-1----:R0:W-:-:S12]  /*1130*/  STG.E.64 desc[UR8][R4.64], R2 ;  /* 0x0000000204007986 */ /* 0x0021d8000c101b08 */
[----:B------:R-:W-:Y:S05]  /*1140*/  @!P6 BRA `(.L_x_1620) ;  /* 0xfffffffc00d8e947 */ /* 0x000fea000383ffff */
.L_x_1619:
[----:B------:R-:W-:Y:S05]  /*1150*/  BSYNC.RECONVERGENT B0 ;  /* 0x0000000000007941 */ /* 0x000fea0003800200 */
.L_x_1618:
[----:B------:R-:W-:Y:S01]  /*1160*/  BAR.SYNC.DEFER_BLOCKING 0x0 ;  /* 0x0000000000007b1d */ /* 0x000fe20000010000 */
[----:B01----:R-:W-:Y:S02]  /*1170*/  @P1 LEA R3, R50, UR5, 0x2 ;  /* 0x0000000532031c11 */ /* 0x003fe4000f8e10ff */
[----:B------:R-:W-:-:S05]  /*1180*/  @P2 LEA R2, R51, UR5, 0x2 ;  /* 0x0000000533022c11 */ /* 0x000fca000f8e10ff */
[----:B------:R-:W-:Y:S01]  /*1190*/  BAR.SYNC.DEFER_BLOCKING 0x0 ;  /* 0x0000000000007b1d */ /* 0x000fe20000010000 */
[----:B------:R-:W-:Y:S02]  /*11a0*/  LOP3.LUT P6, RZ, R20, 0x1, RZ, 0xc0, !PT ;  /* 0x0000000114ff7812 */ /* 0x000fe400078cc0ff */
[----:B------:R-:W-:Y:S02]  /*11b0*/  @P3 LEA R9, R56, UR5, 0x2 ;  /* 0x0000000538093c11 */ /* 0x000fe4000f8e10ff */
[----:B------:R-:W-:Y:S01]  /*11c0*/  @P4 LEA R10, R57, UR5, 0x2 ;  /* 0x00000005390a4c11 */ /* 0x000fe2000f8e10ff */
[----:B------:R-:W-:Y:S01]  /*11d0*/  BSSY.RECONVERGENT B0, `(.L_x_1621) ;  /* 0x0000021000007945 */ /* 0x000fe20003800200 */
[----:B-----5:R0:W-:Y:S01]  /*11e0*/  @P0 STS [R8], R49 ;  /* 0x0000003108000388 */ /* 0x0201e20000000800 */
[----:B------:R-:W-:-:S03]  /*11f0*/  LOP3.LUT P0, RZ, R20, 0x8, RZ, 0xc0, !PT ;  /* 0x0000000814ff7812 */ /* 0x000fc6000780c0ff */
[----:B------:R1:W-:Y:S01]  /*1200*/  @P1 STS [R3], R48 ;  /* 0x0000003003001388 */ /* 0x0003e20000000800 */
[----:B------:R-:W-:-:S03]  /*1210*/  LOP3.LUT P1, RZ, R20, 0x2, RZ, 0xc0, !PT ;  /* 0x0000000214ff7812 */ /* 0x000fc6000782c0ff */
[----:B------:R2:W-:Y:S01]  /*1220*/  @P2 STS [R2], R47 ;  /* 0x0000002f02002388 */ /* 0x0005e20000000800 */
[----:B------:R-:W-:Y:S02]  /*1230*/  LOP3.LUT P2, RZ, R20, 0x4, RZ, 0xc0, !PT ;  /* 0x0000000414ff7812 */ /* 0x000fe4000784c0ff */
[----:B0-----:R-:W-:-:S03]  /*1240*/  @P6 LEA R8, R55, UR5, 0x2 ;  /* 0x0000000537086c11 */ /* 0x001fc6000f8e10ff */
[----:B------:R-:W-:Y:S02]  /*1250*/  @P0 LEA R5, R52, UR5, 0x2 ;  /* 0x0000000534050c11 */ /* 0x000fe4000f8e10ff */
[----:B-1----:R-:W-:Y:S02]  /*1260*/  @P5 LEA R3, R58, UR5, 0x2 ;  /* 0x000000053a035c11 */ /* 0x002fe4000f8e10ff */
[----:B------:R-:W-:Y:S01]  /*1270*/  @P1 LEA R7, R54, UR5, 0x2 ;  /* 0x0000000536071c11 */ /* 0x000fe2000f8e10ff */
[----:B------:R2:W-:Y:S01]  /*1280*/  @P0 STS [R5], R46 ;  /* 0x0000002e05000388 */ /* 0x0005e20000000800 */
[----:B------:R-:W-:Y:S02]  /*1290*/  ISETP.GE.AND P0, PT, R59, R6, PT ;  /* 0x000000063b00720c */ /* 0x000fe40003f06270 */
[----:B------:R-:W-:-:S05]  /*12a0*/  @P2 LEA R4, R53, UR5, 0x2 ;  /* 0x0000000535042c11 */ /* 0x000fca000f8e10ff */
[----:B------:R2:W-:Y:S04]  /*12b0*/  @P2 STS [R4], R45 ;  /* 0x0000002d04002388 */ /* 0x0005e80000000800 */
[----:B------:R2:W-:Y:S04]  /*12c0*/  @P1 STS [R7], R44 ;  /* 0x0000002c07001388 */ /* 0x0005e80000000800 */
[----:B------:R2:W-:Y:S04]  /*12d0*/  @P6 STS [R8], R43 ;  /* 0x0000002b08006388 */ /* 0x0005e80000000800 */
[----:B------:R2:W-:Y:S04]  /*12e0*/  @P3 STS [R9], R42 ;  /* 0x0000002a09003388 */ /* 0x0005e80000000800 */
[----:B------:R2:W-:Y:S04]  /*12f0*/  @P4 STS [R10], R21 ;  /* 0x000000150a004388 */ /* 0x0005e80000000800 */
[----:B------:R2:W-:Y:S01]  /*1300*/  @P5 STS [R3], R0 ;  /* 0x0000000003005388 */ /* 0x0005e20000000800 */
[----:B------:R-:W-:Y:S06]  /*1310*/  BAR.SYNC.DEFER_BLOCKING 0x0 ;  /* 0x0000000000007b1d */ /* 0x000fec0000010000 */
[----:B------:R-:W-:Y:S05]  /*1320*/  @P0 BRA `(.L_x_1622) ;  /* 0x00000000002c0947 */ /* 0x000fea0003800000 */
[----:B--2---:R-:W0:Y:S01]  /*1330*/  LDC.64 R2, c[0x0][0x398] ;  /* 0x0000e600ff027b82 */ /* 0x004e220000000a00 */
[C---:B------:R-:W-:Y:S01]  /*1340*/  LEA R0, R59.reuse, UR5, 0x2 ;  /* 0x000000053b007c11 */ /* 0x040fe2000f8e10ff */
[----:B0-----:R-:W-:-:S07]  /*1350*/  IMAD.WIDE.U32 R2, R59, 0x4, R2 ;  /* 0x000000043b027825 */ /* 0x001fce00078e0002 */
.L_x_1623:
[----:B------:R0:W1:Y:S01]  /*1360*/  LDS R5, [R0] ;  /* 0x0000000000057984 */ /* 0x0000620000000800 */
[----:B------:R-:W-:-:S05]  /*1370*/  VIADD R59, R59, 0x180 ;  /* 0x000001803b3b7836 */ /* 0x000fca0000000000 */
[----:B------:R-:W-:Y:S01]  /*1380*/  ISETP.GE.AND P0, PT, R59, R6, PT ;  /* 0x000000063b00720c */ /* 0x000fe20003f06270 */
[----:B0-----:R-:W-:Y:S01]  /*1390*/  VIADD R0, R0, 0x600 ;  /* 0x0000060000007836 */ /* 0x001fe20000000000 */
[----:B-1----:R0:W-:Y:S02]  /*13a0*/  STG.E desc[UR8][R2.64], R5 ;  /* 0x0000000502007986 */ /* 0x0021e4000c101908 */
[----:B0-----:R-:W-:-:S05]  /*13b0*/  IADD3 R2, P1, PT, R2, 0x600, RZ ;  /* 0x0000060002027810 */ /* 0x001fca0007f3e0ff */
[----:B------:R-:W-:-:S04]  /*13c0*/  IMAD.X R3, RZ, RZ, R3, P1 ;  /* 0x000000ffff037224 */ /* 0x000fc800008e0603 */
[----:B------:R-:W-:Y:S05]  /*13d0*/  @!P0 BRA `(.L_x_1623) ;  /* 0xfffffffc00e08947 */ /* 0x000fea000383ffff */
.L_x_1622:
[----:B------:R-:W-:Y:S05]  /*13e0*/  BSYNC.RECONVERGENT B0 ;  /* 0x0000000000007941 */ /* 0x000fea0003800200 */
.L_x_1621:
[----:B------:R-:W-:Y:S06]  /*13f0*/  BAR.SYNC.DEFER_BLOCKING 0x0 ;  /* 0x0000000000007b1d */ /* 0x000fec0000010000 */
[----:B------:R-:W-:Y:S05]  /*1400*/  EXIT ;  /* 0x000000000000794d */ /* 0x000fea0003800000 */
.L_x_1617:
[----:B------:R-:W0:Y:S01]  /*1410*/  S2R R45, SR_TID.X ;  /* 0x00000000002d7919 */ /* 0x000e220000002100 */
[----:B------:R-:W1:Y:S01]  /*1420*/  LDCU.64 UR4, c[0x0][0x380] ;  /* 0x00007000ff0477ac */ /* 0x000e620008000a00 */
[----:B------:R-:W2:Y:S01]  /*1430*/  LDC.64 R12, c[0x0][0x380] ;  /* 0x0000e000ff0c7b82 */ /* 0x000ea20000000a00 */
[----:B------:R-:W3:Y:S01]  /*1440*/  LDCU.64 UR6, c[0x0][0x388] ;  /* 0x00007100ff0677ac */ /* 0x000ee20008000a00 */
[----:B--2---:R-:W-:-:S04]  /*1450*/  IMAD.WIDE R12, R7, 0x7800, R12 ;  /* 0x00007800070c7825 */ /* 0x004fc800078e020c */
[----:B0-----:R-:W-:-:S05]  /*1460*/  IMAD R5, R45, 0xa, RZ ;  /* 0x0000000a2d057824 */ /* 0x001fca00078e02ff */
[----:B------:R-:W-:-:S04]  /*1470*/  IADD3 R0, P0, PT, R5, R2, RZ ;  /* 0x0000000205007210 */ /* 0x000fc80007f1e0ff */
[C---:B---3--:R-:W-:Y:S01]  /*1480*/  LEA R20, P1, R0.reuse, UR6, 0x2 ;  /* 0x0000000600147c11 */ /* 0x048fe2000f8210ff */
[----:B------:R-:W-:Y:S01]  /*1490*/  IMAD.X R3, RZ, RZ, R3, P0 ;  /* 0x000000ffff037224 */ /* 0x000fe200000e0603 */
[----:B-1----:R-:W-:-:S04]  /*14a0*/  LEA R10, P0, R0, UR4, 0x3 ;  /* 0x00000004000a7c11 */ /* 0x002fc8000f8018ff */
[C-C-:B------:R-:W-:Y:S02]  /*14b0*/  LEA.HI.X R11, R0.reuse, UR5, R3.reuse, 0x3, P0 ;  /* 0x00000005000b7c11 */ /* 0x140fe400080f1c03 */
[----:B------:R-:W-:-:S03]  /*14c0*/  LEA.HI.X R21, R0, UR7, R3, 0x2, P1 ;  /* 0x0000000700157c11 */ /* 0x000fc600088f1403 */
[----:B------:R-:W2:Y:S04]  /*14d0*/  LDG.E.64 R58, desc[UR8][R10.64] ;  /* 0x000000080a3a7981 */ /* 0x000ea8000c1e1b00 */
[----:B------:R-:W2:Y:S04]  /*14e0*/  LDG.E.64 R56, desc[UR8][R10.64+0x8] ;  /* 0x000008080a387981 */ /* 0x000ea8000c1e1b00 */
[----:B------:R-:W3:Y:S04]  /*14f0*/  LDG.E.64 R54, desc[UR8][R10.64+0x10] ;  /* 0x000010080a367981 */ /* 0x000ee8000c1e1b00 */
[----:B------:R-:W4:Y:S04]  /*1500*/  LDG.E.64 R52, desc[UR8][R10.64+0x18] ;  /* 0x000018080a347981 */ /* 0x000f28000c1e1b00 */
[----:B------:R-:W4:Y:S04]  /*1510*/  LDG.E.64 R50, desc[UR8][R10.64+0x20] ;  /* 0x000020080a327981 */ /* 0x000f28000c1e1b00 */
[----:B------:R-:W4:Y:S04]  /*1520*/  LDG.E.64 R46, desc[UR8][R10.64+0x28] ;  /* 0x000028080a2e7981 */ /* 0x000f28000c1e1b00 */
[----:B------:R-:W4:Y:S04]  /*1530*/  LDG.E.64 R14, desc[UR8][R10.64+0x30] ;  /* 0x000030080a0e7981 */ /* 0x000f28000c1e1b00 */
[----:B------:R-:W4:Y:S04]  /*1540*/  LDG.E.64 R16, desc[UR8][R10.64+0x38] ;  /* 0x000038080a107981 */ /* 0x000f28000c1e1b00 */
[----:B------:R-:W4:Y:S04]  /*1550*/  LDG.E.64 R18, desc[UR8][R10.64+0x40] ;  /* 0x000040080a127981 */ /* 0x000f28000c1e1b00 */
[----:B------:R0:W4:Y:S01]  /*1560*/  LDG.E.64 R36, desc[UR8][R10.64+0x48] ;  /* 0x000048080a247981 */ /* 0x000122000c1e1b00 */
[----:B------:R-:W-:Y:S06]  /*1570*/  BAR.SYNC.DEFER_BLOCKING 0x0 ;  /* 0x0000000000007b1d */ /* 0x000fec0000010000 */
        /* <DEDUP_REMOVED lines=9> */
[----:B------:R-:W5:Y:S01]  /*1610*/  LDG.E R10, desc[UR8][R20.64+0x24] ;  /* 0x00002408140a7981 */ /* 0x000f62000c1e1900 */
[----:B------:R-:W-:Y:S06]  /*1620*/  BAR.SYNC.DEFER_BLOCKING 0x0 ;  /* 0x0000000000007b1d */ /* 0x000fec0000010000 */
[----:B------:R1:W4:Y:S02]  /*1630*/  LDG.E.64 R38, desc[UR8][R12.64+-0x8] ;  /* 0xfffff8080c267981 */ /* 0x000324000c1e1b00 */
[----:B------:R-:W0:Y:S01]  /*1640*/  S2UR UR5, SR_CgaCtaId ;  /* 0x00000000000579c3 */ /* 0x000e220000008800 */
[----:B------:R-:W-:Y:S01]  /*1650*/  UMOV UR4, 0x400 ;  /* 0x0000040000047882 */ /* 0x000fe20000000000 */
[----:B------:R-:W-:Y:S01]  /*1660*/  ISETP.NE.AND P0, PT, R45, RZ, PT ;  /* 0x000000ff2d00720c */ /* 0x000fe20003f05270 */
[----:B------:R-:W1:Y:S01]  /*1670*/  S2R R49, SR_LANEID ;  /* 0x0000000000317919 */ /* 0x000e620000000000 */
[----:B------:R-:W-:Y:S01]  /*1680*/  SHF.R.U32.HI R62, RZ, 0x5, R45 ;  /* 0x00000005ff3e7819 */ /* 0x000fe2000001162d */
[----:B0-----:R-:W-:-:S06]  /*1690*/  ULEA UR4, UR5, UR4, 0x18 ;  /* 0x0000000405047291 */ /* 0x001fcc000f8ec0ff */
[----:B------:R-:W-:Y:S02]  /*16a0*/  LEA R23, R45, UR4, 0x3 ;  /* 0x000000042d177c11 */ /* 0x000fe4000f8e18ff */
[----:B--2---:R-:W-:-:S04]  /*16b0*/  ISETP.NE.U32.AND P1, PT, R58, R56, PT ;  /* 0x000000383a00720c */ /* 0x004fc80003f25070 */
[----:B------:R-:W-:Y:S02]  /*16c0*/  ISETP.NE.AND.EX P1, PT, R59, R57, PT, P1 ;  /* 0x000000393b00720c */ /* 0x000fe40003f25310 */
[----:B---3--:R-:W-:Y:S02]  /*16d0*/  ISETP.NE.U32.AND P2, PT, R56, R54, PT ;  /* 0x000000363800720c */ /* 0x008fe40003f45070 */
[----:B------:R-:W-:Y:S02]  /*16e0*/  SEL R11, RZ, 0x1, !P1 ;  /* 0x00000001ff0b7807 */ /* 0x000fe40004800000 */
[----:B----4-:R-:W-:-:S04]  /*16f0*/  ISETP.NE.U32.AND P1, PT, R54, R52, PT ;  /* 0x000000343600720c */ /* 0x010fc80003f25070 */
[----:B------:R-:W-:-:S04]  /*1700*/  ISETP.NE.AND.EX P1, PT, R55, R53, PT, P1 ;  /* 0x000000353700720c */ /* 0x000fc80003f25310 */
[----:B-1----:R-:W-:Y:S02]  /*1710*/  SEL R13, RZ, 0x1, !P1 ;  /* 0x00000001ff0d7807 */ /* 0x002fe40004800000 */
[----:B------:R-:W-:-:S04]  /*1720*/  ISETP.NE.U32.AND P1, PT, R46, R14, PT ;  /* 0x0000000e2e00720c */ /* 0x000fc80003f25070 */
[----:B------:R-:W-:-:S04]  /*1730*/  ISETP.NE.AND.EX P1, PT, R47, R15, PT, P1 ;  /* 0x0000000f2f00720c */ /* 0x000fc80003f25310 */
[----:B------:R-:W-:Y:S01]  /*1740*/  SEL R42, RZ, 0x1, !P1 ;  /* 0x00000001ff2a7807 */ /* 0x000fe20004800000 */
[----:B------:R-:W-:Y:S01]  /*1750*/  STS.64 [R23+0xca0], R36 ;  /* 0x000ca02417007388 */ /* 0x000fe20000000a00 */
[----:B------:R-:W-:Y:S06]  /*1760*/  BAR.SYNC.DEFER_BLOCKING 0x0 ;  /* 0x0000000000007b1d */ /* 0x000fec0000010000 */
[----:B------:R-:W0:Y:S02]  /*1770*/  @P0 LDS.64 R38, [R23+0xc98] ;  /* 0x000c980017260984 */ /* 0x000e240000000a00 */
[----:B------:R-:W-:Y:S01]  /*1780*/  BAR.SYNC.DEFER_BLOCKING 0x0 ;  /* 0x0000000000007b1d */ /* 0x000fe20000010000 */
[----:B0-----:R-:W-:-:S04]  /*1790*/  ISETP.NE.U32.AND P0, PT, R38, R58, PT ;  /* 0x0000003a2600720c */ /* 0x001fc80003f05070 */
[----:B------:R-:W-:-:S04]  /*17a0*/  ISETP.NE.AND.EX P0, PT, R39, R59, PT, P0 ;  /* 0x0000003b2700720c */ /* 0x000fc80003f05300 */
[----:B------:R-:W-:Y:S02]  /*17b0*/  SEL R12, RZ, 0x1, !P0 ;  /* 0x00000001ff0c7807 */ /* 0x000fe40004000000 */
[----:B------:R-:W-:Y:S02]  /*17c0*/  ISETP.NE.AND.EX P0, PT, R57, R55, PT, P2 ;  /* 0x000000373900720c */ /* 0x000fe40003f05320 */
[----:B------:R-:W-:Y:S02]  /*17d0*/  IADD3 R11, P6, PT, R11, R12, RZ ;  /* 0x0000000c0b0b7210 */ /* 0x000fe40007fde0ff */
[----:B------:R-:W-:Y:S02]  /*17e0*/  ISETP.NE.U32.AND P2, PT, R52, R50, PT ;  /* 0x000000323400720c */ /* 0x000fe40003f45070 */
[----:B------:R-:W-:Y:S02]  /*17f0*/  SEL R12, RZ, 0x1, !P0 ;  /* 0x00000001ff0c7807 */ /* 0x000fe40004000000 */
[----:B------:R-:W-:-:S02]  /*1800*/  ISETP.NE.U32.AND P0, PT, R50, R46, PT ;  /* 0x0000002e3200720c */ /* 0x000fc40003f05070 */
[----:B------:R-:W-:Y:S02]  /*1810*/  ISETP.NE.AND.EX P2, PT, R53, R51, PT, P2 ;  /* 0x000000333500720c */ /* 0x000fe40003f45320 */
[----:B------:R-:W-:Y:S02]  /*1820*/  IADD3 R12, P5, PT, R11, R12, RZ ;  /* 0x0000000c0b0c7210 */ /* 0x000fe40007fbe0ff */
[----:B------:R-:W-:Y:S02]  /*1830*/  ISETP.NE.AND.EX P0, PT, R51, R47, PT, P0 ;  /* 0x0000002f3300720c */ /* 0x000fe40003f05300 */
[----:B------:R-:W-:Y:S02]  /*1840*/  SEL R40, RZ, 0x1, !P2 ;  /* 0x00000001ff287807 */ /* 0x000fe40005000000 */
[----:B------:R-:W-:Y:S02]  /*1850*/  IADD3 R13, P3, PT, R12, R13, RZ ;  /* 0x0000000d0c0d7210 */ /* 0x000fe40007f7e0ff */
[----:B------:R-:W-:-:S02]  /*1860*/  ISETP.NE.U32.AND P2, PT, R14, R16, PT ;  /* 0x000000100e00720c */ /* 0x000fc40003f45070 */
[----:B------:R-:W-:Y:S02]  /*1870*/  SEL R41, RZ, 0x1, !P0 ;  /* 0x00000001ff297807 */ /* 0x000fe40004000000 */
[----:B------:R-:W-:Y:S02]  /*1880*/  IADD3 R40, P4, PT, R13, R40, RZ ;  /* 0x000000280d287210 */ /* 0x000fe40007f9e0ff */
[----:B------:R-:W-:Y:S02]  /*1890*/  ISETP.NE.U32.AND P0, PT, R16, R18, PT ;  /* 0x000000121000720c */ /* 0x000fe40003f05070 */
[----:B------:R-:W-:Y:S02]  /*18a0*/  ISETP.NE.AND.EX P2, PT, R15, R17, PT, P2 ;  /* 0x000000110f00720c */ /* 0x000fe40003f45320 */
[----:B------:R-:W-:Y:S02]  /*18b0*/  IADD3 R41, P1, PT, R40, R41, RZ ;  /* 0x0000002928297210 */ /* 0x000fe40007f3e0ff */
[----:B------:R-:W-:-:S02]  /*18c0*/  ISETP.NE.AND.EX P0, PT, R17, R19, PT, P0 ;  /* 0x000000131100720c */ /* 0x000fc40003f05300 */
[----:B------:R-:W-:Y:S02]  /*18d0*/  SEL R43, RZ, 0x1, !P2 ;  /* 0x00000001ff2b7807 */ /* 0x000fe40005000000 */
[----:B------:R-:W-:Y:S02]  /*18e0*/  IADD3.X R22, PT, PT, RZ, RZ, RZ, P5, P6 ;  /* 0x000000ffff167210 */ /* 0x000fe40002fec4ff */
        /* <DEDUP_REMOVED lines=10> */
[----:B------:R-:W-:Y:S02]  /*1990*/  IADD3 R63, P0, PT, R44, R63, RZ ;  /* 0x0000003f2c3f7210 */ /* 0x000fe40007f1e0ff */
[C---:B------:R-:W-:Y:S02]  /*19a0*/  ISETP.NE.AND P2, PT, R49.reuse, 0x1f, PT ;  /* 0x0000001f3100780c */ /* 0x040fe40003f45270 */
[C---:B------:R-:W-:Y:S01]  /*19b0*/  ISETP.NE.AND P5, PT, R62.reuse, 0xa, PT ;  /* 0x0000000a3e00780c */ /* 0x040fe20003fa5270 */
[----:B------:R-:W-:Y:S01]  /*19c0*/  IMAD.X R22, RZ, RZ, R22, P0 ;  /* 0x000000ffff167224 */ /* 0x000fe200000e0616 */
[----:B------:R-:W0:Y:S01]  /*19d0*/  SHFL.UP PT, R20, R63, 0x1, RZ ;  /* 0x042000003f147989 */ /* 0x000e2200000e00ff */
[----:B------:R-:W-:Y:S02]  /*19e0*/  ISETP.NE.AND P3, PT, R62, 0xb, PT ;  /* 0x0000000b3e00780c */ /* 0x000fe40003f65270 */
[----:B------:R-:W-:-:S03]  /*19f0*/  ISETP.NE.AND P4, PT, R49, RZ, PT ;  /* 0x000000ff3100720c */ /* 0x000fc60003f85270 */
[----:B------:R-:W1:Y:S03]  /*1a00*/  SHFL.UP P0, R21, R22, 0x1, RZ ;  /* 0x0420000016157989 */ /* 0x000e6600000000ff */
[----:B------:R-:W-:Y:S02]  /*1a10*/  @!P2 LEA R69, R62, UR4, 0x3 ;  /* 0x000000043e45ac11 */ /* 0x000fe4000f8e18ff */
        /* <DEDUP_REMOVED lines=27> */
[----:B------:R-:W-:-:S05]  /*1bd0*/  SEL R61, R21, R20, P0 ;  /* 0x00000014153d7207 */ /* 0x000fca0000000000 */
[----:B------:R-:W-:Y:S01]  /*1be0*/  @!P2 STS.64 [R69], R60 ;  /* 0x0000003c4500a388 */ /* 0x000fe20000000a00 */
[----:B------:R-:W-:Y:S01]  /*1bf0*/  BAR.SYNC.DEFER_BLOCKING 0x0 ;  /* 0x0000000000007b1d */ /* 0x000fe20000010000 */
[----:B------:R-:W-:-:S05]  /*1c00*/  ISETP.NE.AND P2, PT, R62, 0x9, PT ;  /* 0x000000093e00780c */ /* 0x000fca0003f45270 */
        /* <DEDUP_REMOVED lines=10> */
[----:B------:R-:W-:-:S04]  /*1cb0*/  IADD3 R61, P0, PT, R30, R65, RZ ;  /* 0x000000411e3d7210 */ /* 0x000fc80007f1e0ff */
[----:B---3--:R-:W-:-:S04]  /*1cc0*/  IADD3 R29, P1, PT, R32, R61, RZ ;  /* 0x0000003d201d7210 */ /* 0x008fc80007f3e0ff */
[----:B------:R-:W-:Y:S02]  /*1cd0*/  IADD3.X R31, PT, PT, R33, R31, R27, P1, P0 ;  /* 0x0000001f211f7210 */ /* 0x000fe40000fe041b */
[----:B------:R-:W0:Y:S01]  /*1ce0*/  LDS.128 R24, [UR4+0x40] ;  /* 0x00004004ff187984 */ /* 0x000e220008000c00 */
[C---:B------:R-:W-:Y:S02]  /*1cf0*/  ISETP.NE.AND P0, PT, R62.reuse, 0x2, PT ;  /* 0x000000023e00780c */ /* 0x040fe40003f05270 */
[C---:B------:R-:W-:Y:S02]  /*1d00*/  ISETP.NE.AND P1, PT, R62.reuse, 0x8, PT ;  /* 0x000000083e00780c */ /* 0x040fe40003f25270 */
[----:B------:R-:W-:Y:S02]  /*1d10*/  SEL R28, R73, R20, !P0 ;  /* 0x00000014491c7207 */ /* 0x000fe40004000000 */
[----:B------:R-:W-:Y:S01]  /*1d20*/  ISETP.NE.AND P0, PT, R62, 0x3, PT ;  /* 0x000000033e00780c */ /* 0x000fe20003f05270 */
[----:B------:R-:W1:Y:S03]  /*1d30*/  LDS.128 R20, [UR4+0x50] ;  /* 0x00005004ff147984 */ /* 0x000e660008000c00 */
[----:B------:R-:W-:-:S02]  /*1d40*/  SEL R28, R71, R28, !P0 ;  /* 0x0000001c471c7207 */ /* 0x000fc40004000000 */
[----:B------:R-:W-:-:S04]  /*1d50*/  ISETP.NE.AND P0, PT, R62, 0x4, PT ;  /* 0x000000043e00780c */ /* 0x000fc80003f05270 */
[----:B------:R-:W-:Y:S02]  /*1d60*/  SEL R28, R67, R28, !P0 ;  /* 0x0000001c431c7207 */ /* 0x000fe40004000000 */
[----:B------:R-:W-:-:S04]  /*1d70*/  ISETP.NE.AND P0, PT, R62, 0x5, PT ;  /* 0x000000053e00780c */ /* 0x000fc80003f05270 */
[----:B------:R-:W-:Y:S02]  /*1d80*/  SEL R28, R65, R28, !P0 ;  /* 0x0000001c411c7207 */ /* 0x000fe40004000000 */
[----:B------:R-:W-:-:S04]  /*1d90*/  ISETP.NE.AND P0, PT, R62, 0x6, PT ;  /* 0x000000063e00780c */ /* 0x000fc80003f05270 */
[----:B------:R-:W-:Y:S01]  /*1da0*/  SEL R28, R61, R28, !P0 ;  /* 0x0000001c3d1c7207 */ /* 0x000fe20004000000 */
[----:B------:R-:W-:Y:S01]  /*1db0*/  IMAD.IADD R61, R60, 0x1, -R63 ;  /* 0x000000013c3d7824 */ /* 0x000fe200078e0a3f */
[----:B------:R-:W-:-:S04]  /*1dc0*/  ISETP.NE.AND P0, PT, R62, 0x7, PT ;  /* 0x000000073e00780c */ /* 0x000fc80003f05270 */
[----:B------:R-:W-:Y:S02]  /*1dd0*/  SEL R28, R29, R28, !P0 ;  /* 0x0000001c1d1c7207 */ /* 0x000fe40004000000 */
[----:B------:R-:W-:-:S04]  /*1de0*/  IADD3 R29, P0, PT, R34, R29, RZ ;  /* 0x0000001d221d7210 */ /* 0x000fc80007f1e0ff */
[----:B------:R-:W-:Y:S02]  /*1df0*/  SEL R28, R29, R28, !P1 ;  /* 0x0000001c1d1c7207 */ /* 0x000fe40004800000 */
[----:B0-----:R-:W-:-:S04]  /*1e00*/  IADD3 R29, P1, PT, R24, R29, RZ ;  /* 0x0000001d181d7210 */ /* 0x001fc80007f3e0ff */
[----:B------:R-:W-:Y:S02]  /*1e10*/  SEL R24, R29, R28, !P2 ;  /* 0x0000001c1d187207 */ /* 0x000fe40005000000 */
[----:B------:R-:W-:Y:S02]  /*1e20*/  IADD3 R29, P2, PT, R26, R29, RZ ;  /* 0x0000001d1a1d7210 */ /* 0x000fe40007f5e0ff */
[----:B------:R-:W-:Y:S02]  /*1e30*/  IADD3.X R31, PT, PT, R25, R35, R31, P1, P0 ;  /* 0x00000023191f7210 */ /* 0x000fe40000fe041f */
[----:B------:R-:W-:Y:S02]  /*1e40*/  SEL R24, R29, R24, !P5 ;  /* 0x000000181d187207 */ /* 0x000fe40006800000 */
[----:B------:R-:W-:Y:S02]  /*1e50*/  ISETP.GT.U32.AND P1, PT, R45, 0x1f, PT ;  /* 0x0000001f2d00780c */ /* 0x000fe40003f24070 */
[----:B-1----:R-:W-:-:S02]  /*1e60*/  IADD3 R29, P5, PT, R20, R29, RZ ;  /* 0x0000001d141d7210 */ /* 0x002fc40007fbe0ff */
[----:B------:R-:W-:Y:S02]  /*1e70*/  SEL R20, R61, RZ, P4 ;  /* 0x000000ff3d147207 */ /* 0x000fe40002000000 */
[----:B------:R-:W-:Y:S02]  /*1e80*/  SEL R25, R29, R24, !P3 ;  /* 0x000000181d197207 */ /* 0x000fe40005800000 */
[----:B------:R-:W-:Y:S02]  /*1e90*/  IADD3 R29, P3, PT, R22, R29, RZ ;  /* 0x0000001d161d7210 */ /* 0x000fe40007f7e0ff */
[----:B------:R-:W-:Y:S01]  /*1ea0*/  IADD3.X R21, PT, PT, R21, R27, R31, P5, P2 ;  /* 0x0000001b15157210 */ /* 0x000fe20002fe441f */
[----:B------:R-:W-:Y:S01]  /*1eb0*/  IMAD.IADD R20, R20, 0x1, R25 ;  /* 0x0000000114147824 */ /* 0x000fe200078e0219 */
[----:B------:R-:W-:-:S03]  /*1ec0*/  ISETP.GE.U32.AND P0, PT, R45, 0x20, PT ;  /* 0x000000202d00780c */ /* 0x000fc60003f06070 */
[----:B------:R-:W-:Y:S01]  /*1ed0*/  IMAD.X R32, R23, 0x1, R21, P3 ;  /* 0x0000000117207824 */ /* 0x000fe200018e0615 */
[----:B------:R-:W-:Y:S01]  /*1ee0*/  SEL R30, R61, R20, !P0 ;  /* 0x000000143d1e7207 */ /* 0x000fe20004000000 */
[----:B------:R-:W-:Y:S08]  /*1ef0*/  @P1 BRA `(.L_x_1624) ;  /* 0x0000000c00701947 */ /* 0x000ff00003800000 */
[----:B------:R-:W0:Y:S01]  /*1f00*/  LDC.64 R60, c[0x0][0x3a8] ;  /* 0x0000ea00ff3c7b82 */ /* 0x000e220000000a00 */
[----:B------:R-:W-:Y:S02]  /*1f10*/  ISETP.NE.AND P1, PT, R45, RZ, PT ;  /* 0x000000ff2d00720c */ /* 0x000fe40003f25270 */
[----:B------:R-:W-:-:S05]  /*1f20*/  LOP3.LUT R31, RZ, R45, RZ, 0x33, !PT ;  /* 0x0000002dff1f7212 */ /* 0x000fca00078e33ff */
[----:B------:R-:W-:-:S06]  /*1f30*/  IMAD.IADD R31, R48, 0x1, R31 ;  /* 0x00000001301f7824 */ /* 0x000fcc00078e021f */
[----:B------:R-:W-:Y:S02]  /*1f40*/  @!P1 IMAD.MOV.U32 R26, RZ, RZ, R29 ;  /* 0x000000ffff1a9224 */ /* 0x000fe400078e001d */
[----:B------:R-:W-:Y:S02]  /*1f50*/  @!P1 IMAD.MOV.U32 R27, RZ, RZ, R32 ;  /* 0x000000ffff1b9224 */ /* 0x000fe400078e0020 */
[----:B------:R-:W-:Y:S02]  /*1f60*/  @!P1 IMAD.MOV.U32 R24, RZ, RZ, 0x64 ;  /* 0x00000064ff189424 */ /* 0x000fe400078e00ff */
[----:B------:R-:W-:Y:S01]  /*1f70*/  @!P1 IMAD.MOV.U32 R25, RZ, RZ, 0x0 ;  /* 0x00000000ff199424 */ /* 0x000fe200078e00ff */
[----:B------:R1:W-:Y:S01]  /*1f80*/  @!P1 STS.64 [UR4+0x98], R26 ;  /* 0x0000981aff009988 */ /* 0x0003e20008000a04 */
[----:B0-----:R-:W-:-:S04]  /*1f90*/  IMAD.WIDE R34, R48, 0x10, R60 ;  /* 0x0000001030227825 */ /* 0x001fc800078e023c */
[----:B------:R-:W-:Y:S01]  /*1fa0*/  IMAD.WIDE R60, R31, 0x10, R60 ;  /* 0x000000101f3c7825 */ /* 0x000fe200078e023c */
[----:B------:R1:W-:Y:S01]  /*1fb0*/  @!P1 ST.E.128.STRONG.GPU desc[UR8][R34.64+0x200], R24 ;  /* 0x0002001822009985 */ /* 0x0003e2000c10fd08 */
[----:B------:R-:W-:Y:S05]  /*1fc0*/  NANOSLEEP 0x299 ;  /* 0x000002990000795d */ /* 0x000fea0003800000 */
[----:B------:R-:W2:Y:S01]  /*1fd0*/  LD.E.128.STRONG.GPU R20, desc[UR8][R60.64+0x200] ;  /* 0x000200083c147980 */ /* 0x000ea2000c10fd00 */
[----:B------:R-:W-:Y:S01]  /*1fe0*/  UMOV UR5, 0xffffffff ;  /* 0xffffffff00057882 */ /* 0x000fe20000000000 */
[----:B--2---:R-:W-:-:S04]  /*1ff0*/  ISETP.NE.U32.AND P0, PT, R20, 0x63, PT ;  /* 0x000000631400780c */ /* 0x004fc80003f05070 */
[----:B------:R-:W-:Y:S01]  /*2000*/  ISETP.NE.AND.EX P0, PT, R21, RZ, PT, P0 ;  /* 0x000000ff1500720c */ /* 0x000fe20003f05300 */
[----:B-1----:R-:W-:-:S12]  /*2010*/  BRA.DIV UR5, `(.L_x_1625) ;  /* 0x0000005605bc7947 */ /* 0x002fd8000b800000 */
[----:B------:R-:W-:-:S13]  /*2020*/  VOTE.ANY P0, !P0 ;  /* 0x0000000000ff7806 */ /* 0x000fda0004000100 */
.L_x_1676:
[----:B------:R-:W-:Y:S05]  /*2030*/  @!P0 BRA `(.L_x_1626) ;  /* 0x0000000000808947 */ /* 0x000fea0003800000 */
[----:B------:R-:W-:-:S07]  /*2040*/  IMAD.MOV.U32 R25, RZ, RZ, 0x182 ;  /* 0x00000182ff197424 */ /* 0x000fce00078e00ff */
.L_x_1628:
[----:B------:R-:W-:Y:S01]  /*2050*/  SHF.R.U32.HI R24, RZ, 0x1, R25 ;  /* 0x00000001ff187819 */ /* 0x000fe20000011619 */
[----:B------:R-:W-:-:S03]  /*2060*/  IMAD R48, R48, 0x41a7, RZ ;  /* 0x000041a730307824 */ /* 0x000fc600078e02ff */
[----:B------:R-:W-:Y:S02]  /*2070*/  IADD3 R23, PT, PT, R25, 0x1, -R24 ;  /* 0x0000000119177810 */ /* 0x000fe40007ffe818 */
[----:B------:R-:W-:Y:S02]  /*2080*/  LOP3.LUT R48, R48, 0x7fffffff, RZ, 0xc0, !PT ;  /* 0x7fffffff30307812 */ /* 0x000fe400078ec0ff */
[----:B------:R-:W0:Y:S01]  /*2090*/  I2F.U32.RP R22, R23 ;  /* 0x0000001700167306 */ /* 0x000e220000209000 */
[----:B------:R-:W-:Y:S01]  /*20a0*/  IMAD.MOV R25, RZ, RZ, -R23 ;  /* 0x000000ffff197224 */ /* 0x000fe200078e0a17 */
[----:B------:R-:W-:-:S06]  /*20b0*/  ISETP.NE.U32.AND P2, PT, R23, RZ, PT ;  /* 0x000000ff1700720c */ /* 0x000fcc0003f45070 */
[----:B0-----:R-:W0:Y:S02]  /*20c0*/  MUFU.RCP R22, R22 ;  /* 0x0000001600167308 */ /* 0x001e240000001000 */
[----:B0-----:R-:W-:-:S06]  /*20d0*/  VIADD R20, R22, 0xffffffe ;  /* 0x0ffffffe16147836 */ /* 0x001fcc0000000000 */
[----:B------:R0:W1:Y:S02]  /*20e0*/  F2I.FTZ.U32.TRUNC.NTZ R21, R20 ;  /* 0x0000001400157305 */ /* 0x000064000021f000 */
[----:B0-----:R-:W-:Y:S02]  /*20f0*/  IMAD.MOV.U32 R20, RZ, RZ, RZ ;  /* 0x000000ffff147224 */ /* 0x001fe400078e00ff */
[----:B-1----:R-:W-:-:S04]  /*2100*/  IMAD R25, R25, R21, RZ ;  /* 0x0000001519197224 */ /* 0x002fc800078e02ff */
[----:B------:R-:W-:-:S06]  /*2110*/  IMAD.HI.U32 R21, R21, R25, R20 ;  /* 0x0000001915157227 */ /* 0x000fcc00078e0014 */
[----:B------:R-:W-:-:S04]  /*2120*/  IMAD.HI.U32 R21, R21, R48, RZ ;  /* 0x0000003015157227 */ /* 0x000fc800078e00ff */
[----:B------:R-:W-:-:S04]  /*2130*/  IMAD.MOV R21, RZ, RZ, -R21 ;  /* 0x000000ffff157224 */ /* 0x000fc800078e0a15 */
[----:B------:R-:W-:-:S05]  /*2140*/  IMAD R22, R23, R21, R48 ;  /* 0x0000001517167224 */ /* 0x000fca00078e0230 */
[----:B------:R-:W-:-:S13]  /*2150*/  ISETP.GE.U32.AND P0, PT, R22, R23, PT ;  /* 0x000000171600720c */ /* 0x000fda0003f06070 */
[----:B------:R-:W-:-:S05]  /*2160*/  @P0 IMAD.IADD R22, R22, 0x1, -R23 ;  /* 0x0000000116160824 */ /* 0x000fca00078e0a17 */
[----:B------:R-:W-:-:S13]  /*2170*/  ISETP.GE.U32.AND P0, PT, R22, R23, PT ;  /* 0x000000171600720c */ /* 0x000fda0003f06070 */
[----:B------:R-:W-:Y:S01]  /*2180*/  @P0 IMAD.IADD R22, R22, 0x1, -R23 ;  /* 0x0000000116160824 */ /* 0x000fe200078e0a17 */
[----:B------:R-:W-:-:S05]  /*2190*/  @!P2 LOP3.LUT R22, RZ, R23, RZ, 0x33, !PT ;  /* 0x00000017ff16a212 */ /* 0x000fca00078e33ff */
[----:B------:R-:W-:-:S04]  /*21a0*/  IMAD.IADD R22, R24, 0x1, R22 ;  /* 0x0000000118167824 */ /* 0x000fc800078e0216 */
[----:B------:R-:W-:Y:S05]  /*21b0*/  NANOSLEEP R22 ;  /* 0x000000160000735d */ /* 0x000fea0003800000 */
[----:B------:R-:W2:Y:S01]  /*21c0*/  LD.E.128.STRONG.GPU R20, desc[UR8][R60.64+0x200] ;  /* 0x000200083c147980 */ /* 0x000ea2000c10fd00 */
[----:B------:R-:W-:Y:S01]  /*21d0*/  UMOV UR5, 0xffffffff ;  /* 0xffffffff00057882 */ /* 0x000fe20000000000 */
[----:B------:R-:W-:Y:S01]  /*21e0*/  IMAD.MOV.U32 R25, RZ, RZ, R24 ;  /* 0x000000ffff197224 */ /* 0x000fe200078e0018 */
[----:B--2---:R-:W-:-:S04]  /*21f0*/  ISETP.NE.U32.AND P0, PT, R20, 0x63, PT ;  /* 0x000000631400780c */ /* 0x004fc80003f05070 */
[----:B------:R-:W-:Y:S01]  /*2200*/  ISETP.NE.AND.EX P0, PT, R21, RZ, PT, P0 ;  /* 0x000000ff1500720c */ /* 0x000fe20003f05300 */
[----:B------:R-:W-:-:S12]  /*2210*/  BRA.DIV UR5, `(.L_x_1627) ;  /* 0x00000056055c7947 */ /* 0x000fd8000b800000 */
[----:B------:R-:W-:-:S13]  /*2220*/  VOTE.ANY P0, !P0 ;  /* 0x0000000000ff7806 */ /* 0x000fda0004000100 */
.L_x_1679:
[----:B------:R-:W-:Y:S05]  /*2230*/  @P0 BRA `(.L_x_1628) ;  /* 0xfffffffc00840947 */ /* 0x000fea000383ffff */
.L_x_1626:
[----:B------:R-:W-:Y:S01]  /*2240*/  UMOV UR5, 0xffffffff ;  /* 0xffffffff00057882 */ /* 0x000fe20000000000 */
[----:B------:R-:W-:-:S04]  /*2250*/  ISETP.NE.U32.AND P0, PT, R20, 0x65, PT ;  /* 0x000000651400780c */ /* 0x000fc80003f05070 */
[----:B------:R-:W-:Y:S01]  /*2260*/  ISETP.NE.AND.EX P0, PT, R21, RZ, PT, P0 ;  /* 0x000000ff1500720c */ /* 0x000fe20003f05300 */
[----:B------:R-:W-:-:S12]  /*2270*/  BRA.DIV UR5, `(.L_x_1629) ;  /* 0x0000005605647947 */ /* 0x000fd8000b800000 */
[----:B------:R-:W0:Y:S01]  /*2280*/  S2R R33, SR_GEMASK ;  /* 0x0000000000217919 */ /* 0x000e220000003c00 */
[----:B------:R-:W-:Y:S01]  /*2290*/  VOTE.ANY R24, PT, !P0 ;  /* 0x0000000000187806 */ /* 0x000fe200040e0100 */
[----:B------:R-:W-:-:S03]  /*22a0*/  VIADD R62, R49, 0x2 ;  /* 0x00000002313e7836 */ /* 0x000fc60000000000 */
[----:B0-----:R-:W-:-:S05]  /*22b0*/  LOP3.LUT R24, R24, 0x80000000, R33, 0xec, !PT ;  /* 0x8000000018187812 */ /* 0x001fca00078eec21 */
[----:B------:R-:W-:-:S05]  /*22c0*/  VIADD R25, R24, 0xffffffff ;  /* 0xffffffff18197836 */ /* 0x000fca0000000000 */
[----:B------:R-:W-:-:S06]  /*22d0*/  LOP3.LUT R25, R24, R25, RZ, 0xc, !PT ;  /* 0x0000001918197212 */ /* 0x000fcc00078e0cff */
[----:B------:R-:W0:Y:S02]  /*22e0*/  POPC R25, R25 ;  /* 0x0000001900197309 */ /* 0x000e240000000000 */
[----:B0-----:R-:W0:Y:S01]  /*22f0*/  SHFL.DOWN PT, R60, R22, 0x1, R25 ;  /* 0x08200000163c7989 */ /* 0x001e2200000e0019 */
[----:B------:R-:W-:-:S03]  /*2300*/  ISETP.GE.AND P0, PT, R49, R25, PT ;  /* 0x000000193100720c */ /* 0x000fc60003f06270 */
[----:B------:R-:W1:Y:S01]  /*2310*/  SHFL.DOWN PT, R28, R23, 0x1, R25 ;  /* 0x08200000171c7989 */ /* 0x000e6200000e0019 */
[----:B0-----:R-:W-:-:S04]  /*2320*/  SEL R61, R60, RZ, !P0 ;  /* 0x000000ff3c3d7207 */ /* 0x001fc80004000000 */
[----:B------:R-:W-:Y:S02]  /*2330*/  IADD3 R61, P2, PT, R22, R61, RZ ;  /* 0x0000003d163d7210 */ /* 0x000fe40007f5e0ff */
[----:B-1----:R-:W-:Y:S02]  /*2340*/  SEL R63, R28, RZ, !P0 ;  /* 0x000000ff1c3f7207 */ /* 0x002fe40004000000 */
[----:B------:R-:W-:Y:S01]  /*2350*/  ISETP.GT.AND P0, PT, R62, R25, PT ;  /* 0x000000193e00720c */ /* 0x000fe20003f04270 */
[----:B------:R-:W0:Y:S02]  /*2360*/  SHFL.DOWN PT, R60, R61, 0x2, R25 ;  /* 0x084000003d3c7989 */ /* 0x000e2400000e0019 */
[----:B------:R-:W-:-:S05]  /*2370*/  IMAD.X R63, R23, 0x1, R63, P2 ;  /* 0x00000001173f7824 */ /* 0x000fca00010e063f */
[----:B------:R-:W1:Y:S01]  /*2380*/  SHFL.DOWN PT, R28, R63, 0x2, R25 ;  /* 0x084000003f1c7989 */ /* 0x000e6200000e0019 */
[----:B0-----:R-:W-:-:S04]  /*2390*/  SEL R60, R60, RZ, !P0 ;  /* 0x000000ff3c3c7207 */ /* 0x001fc80004000000 */
[----:B------:R-:W-:Y:S01]  /*23a0*/  IADD3 R23, P2, PT, R60, R61, RZ ;  /* 0x0000003d3c177210 */ /* 0x000fe20007f5e0ff */
[C---:B------:R-:W-:Y:S01]  /*23b0*/  VIADD R61, R49.reuse, 0x4 ;  /* 0x00000004313d7836 */ /* 0x040fe20000000000 */
[----:B-1----:R-:W-:Y:S01]  /*23c0*/  SEL R28, R28, RZ, !P0 ;  /* 0x000000ff1c1c7207 */ /* 0x002fe20004000000 */
[----:B------:R-:W-:Y:S02]  /*23d0*/  VIADD R60, R49, 0x8 ;  /* 0x00000008313c7836 */ /* 0x000fe40000000000 */
[----:B------:R-:W0:Y:S01]  /*23e0*/  SHFL.DOWN PT, R22, R23, 0x4, R25 ;  /* 0x0880000017167989 */ /* 0x000e2200000e0019 */
[----:B------:R-:W-:Y:S01]  /*23f0*/  ISETP.GT.AND P0, PT, R61, R25, PT ;  /* 0x000000193d00720c */ /* 0x000fe20003f04270 */
[----:B------:R-:W-:-:S05]  /*2400*/  IMAD.X R64, R28, 0x1, R63, P2 ;  /* 0x000000011c407824 */ /* 0x000fca00010e063f */
[----:B------:R-:W1:Y:S01]  /*2410*/  SHFL.DOWN PT, R28, R64, 0x4, R25 ;  /* 0x08800000401c7989 */ /* 0x000e6200000e0019 */
[----:B0-----:R-:W-:-:S04]  /*2420*/  SEL R22, R22, RZ, !P0 ;  /* 0x000000ff16167207 */ /* 0x001fc80004000000 */
[----:B------:R-:W-:Y:S02]  /*2430*/  IADD3 R63, P2, PT, R22, R23, RZ ;  /* 0x00000017163f7210 */ /* 0x000fe40007f5e0ff */
[----:B-1----:R-:W-:-:S03]  /*2440*/  SEL R28, R28, RZ, !P0 ;  /* 0x000000ff1c1c7207 */ /* 0x002fc60004000000 */
[----:B------:R-:W0:Y:S01]  /*2450*/  SHFL.DOWN PT, R22, R63, 0x8, R25 ;  /* 0x090000003f167989 */ /* 0x000e2200000e0019 */
[----:B------:R-:W-:Y:S01]  /*2460*/  ISETP.GT.AND P0, PT, R60, R25, PT ;  /* 0x000000193c00720c */ /* 0x000fe20003f04270 */
[----:B------:R-:W-:-:S05]  /*2470*/  IMAD.X R66, R28, 0x1, R64, P2 ;  /* 0x000000011c427824 */ /* 0x000fca00010e0640 */
[----:B------:R-:W1:Y:S01]  /*2480*/  SHFL.DOWN PT, R28, R66, 0x8, R25 ;  /* 0x09000000421c7989 */ /* 0x000e6200000e0019 */
[----:B0-----:R-:W-:-:S04]  /*2490*/  SEL R22, R22, RZ, !P0 ;  /* 0x000000ff16167207 */ /* 0x001fc80004000000 */
[----:B------:R-:W-:Y:S01]  /*24a0*/  IADD3 R65, P2, PT, R22, R63, RZ ;  /* 0x0000003f16417210 */ /* 0x000fe20007f5e0ff */
[----:B------:R-:W-:Y:S01]  /*24b0*/  VIADD R63, R49, 0x10 ;  /* 0x00000010313f7836 */ /* 0x000fe20000000000 */
[----:B------:R-:W0:Y:S01]  /*24c0*/  LDC.64 R22, c[0x0][0x3a8] ;  /* 0x0000ea00ff167b82 */ /* 0x000e220000000a00 */
[----:B-1----:R-:W-:Y:S02]  /*24d0*/  SEL R28, R28, RZ, !P0 ;  /* 0x000000ff1c1c7207 */ /* 0x002fe40004000000 */
[----:B------:R-:W1:Y:S01]  /*24e0*/  SHFL.DOWN PT, R64, R65, 0x10, R25 ;  /* 0x0a00000041407989 */ /* 0x000e6200000e0019 */
[----:B------:R-:W-:Y:S02]  /*24f0*/  ISETP.GT.AND P3, PT, R63, R25, PT ;  /* 0x000000193f00720c */ /* 0x000fe40003f64270 */
[----:B------:R-:W-:Y:S01]  /*2500*/  IMAD.X R68, R28, 0x1, R66, P2 ;  /* 0x000000011c447824 */ /* 0x000fe200010e0642 */
[----:B------:R-:W-:-:S04]  /*2510*/  ISETP.NE.U32.AND P2, PT, R20, 0x65, PT ;  /* 0x000000651400780c */ /* 0x000fc80003f45070 */
[----:B------:R-:W2:Y:S01]  /*2520*/  SHFL.DOWN PT, R28, R68, 0x10, R25 ;  /* 0x0a000000441c7989 */ /* 0x000ea200000e0019 */
[----:B------:R-:W-:Y:S02]  /*2530*/  ISETP.NE.AND.EX P2, PT, R21, RZ, PT, P2 ;  /* 0x000000ff1500720c */ /* 0x000fe40003f45320 */
[----:B0-----:R-:W-:-:S11]  /*2540*/  IADD3 R66, P5, PT, R22, 0x200, RZ ;  /* 0x0000020016427810 */ /* 0x001fd60007fbe0ff */
[----:B------:R-:W-:Y:S02]  /*2550*/  VOTE.ALL P0, P2 ;  /* 0x0000000000ff7806 */ /* 0x000fe40001000000 */
[----:B-1----:R-:W-:Y:S01]  /*2560*/  SEL R64, R64, RZ, !P3 ;  /* 0x000000ff40407207 */ /* 0x002fe20005800000 */
[----:B------:R-:W-:-:S03]  /*2570*/  IMAD.X R67, RZ, RZ, R23, P5 ;  /* 0x000000ffff437224 */ /* 0x000fc600028e0617 */
[----:B------:R-:W-:Y:S02]  /*2580*/  IADD3 R64, P4, PT, R64, R65, RZ ;  /* 0x0000004140407210 */ /* 0x000fe40007f9e0ff */
[----:B--2---:R-:W-:-:S05]  /*2590*/  SEL R28, R28, RZ, !P3 ;  /* 0x000000ff1c1c7207 */ /* 0x004fca0005800000 */
[----:B------:R-:W-:-:S07]  /*25a0*/  IMAD.X R65, R28, 0x1, R68, P4 ;  /* 0x000000011c417824 */ /* 0x000fce00020e0644 */
.L_x_1693:
[----:B------:R-:W-:Y:S05]  /*25b0*/  @!P0 BRA `(.L_x_1630) ;  /* 0x0000000400708947 */ /* 0x000fea0003800000 */
[----:B------:R-:W-:-:S07]  /*25c0*/  IMAD.MOV.U32 R68, RZ, RZ, 0x182 ;  /* 0x00000182ff447424 */ /* 0x000fce00078e00ff */
.L_x_1636:
[----:B------:R-:W-:-:S05]  /*25d0*/  IMAD.WIDE R26, R31, 0x10, R66 ;  /* 0x000000101f1a7825 */ /* 0x000fca00078e0242 */
[----:B------:R-:W2:Y:S01]  /*25e0*/  LD.E.128.STRONG.GPU R20, desc[UR8][R26.64+-0x200] ;  /* 0xfffe00081a147980 */ /* 0x000ea2000c10fd00 */
[----:B------:R-:W-:Y:S05]  /*25f0*/  YIELD ;  /* 0x0000000000007946 */ /* 0x000fea0003800000 */
[----:B------:R-:W-:Y:S01]  /*2600*/  UMOV UR5, 0xffffffff ;  /* 0xffffffff00057882 */ /* 0x000fe20000000000 */
[----:B------:R-:W-:Y:S02]  /*2610*/  SHF.R.U32.HI R68, RZ, 0x1, R68 ;  /* 0x00000001ff447819 */ /* 0x000fe40000011644 */
[----:B--2---:R-:W-:-:S04]  /*2620*/  ISETP.NE.U32.AND P0, PT, R20, 0x63, PT ;  /* 0x000000631400780c */ /* 0x004fc80003f05070 */
[----:B------:R-:W-:Y:S01]  /*2630*/  ISETP.NE.AND.EX P0, PT, R21, RZ, PT, P0 ;  /* 0x000000ff1500720c */ /* 0x000fe20003f05300 */
[----:B------:R-:W-:-:S12]  /*2640*/  BRA.DIV UR5, `(.L_x_1631) ;  /* 0x0000005a05087947 */ /* 0x000fd8000b800000 */
[----:B------:R-:W-:-:S13]  /*2650*/  VOTE.ANY P0, !P0 ;  /* 0x0000000000ff7806 */ /* 0x000fda0004000100 */
.L_x_1696:
[----:B------:R-:W-:Y:S05]  /*2660*/  @!P0 BRA `(.L_x_1632) ;  /* 0x0000000000808947 */ /* 0x000fea0003800000 */
[----:B------:R-:W-:-:S07]  /*2670*/  IMAD.MOV.U32 R25, RZ, RZ, R68 ;  /* 0x000000ffff197224 */ /* 0x000fce00078e0044 */
.L_x_1634:
        /* <DEDUP_REMOVED lines=30> */
.L_x_1699:
[----:B------:R-:W-:Y:S05]  /*2860*/  @P0 BRA `(.L_x_1634) ;  /* 0xfffffffc00840947 */ /* 0x000fea000383ffff */
.L_x_1632:
[----:B------:R-:W-:Y:S01]  /*2870*/  UMOV UR5, 0xffffffff ;  /* 0xffffffff00057882 */ /* 0x000fe20000000000 */
[----:B------:R-:W-:-:S04]  /*2880*/  ISETP.NE.U32.AND P0, PT, R20, 0x65, PT ;  /* 0x000000651400780c */ /* 0x000fc80003f05070 */
[----:B------:R-:W-:Y:S01]  /*2890*/  ISETP.NE.AND.EX P0, PT, R21, RZ, PT, P0 ;  /* 0x000000ff1500720c */ /* 0x000fe20003f05300 */
[----:B------:R-:W-:-:S12]  /*28a0*/  BRA.DIV UR5, `(.L_x_1635) ;  /* 0x0000005605b07947 */ /* 0x000fd8000b800000 */
[----:B------:R-:W-:Y:S01]  /*28b0*/  VOTE.ANY R24, PT, !P0 ;  /* 0x0000000000187806 */ /* 0x000fe200040e0100 */
[----:B------:R-:W-:Y:S01]  /*28c0*/  VIADD R31, R31, 0xffffffe0 ;  /* 0xffffffe01f1f7836 */ /* 0x000fe20000000000 */
[----:B------:R-:W-:Y:S02]  /*28d0*/  ISETP.NE.U32.AND P0, PT, R20, 0x65, PT ;  /* 0x000000651400780c */ /* 0x000fe40003f05070 */
[----:B------:R-:W-:Y:S02]  /*28e0*/  LOP3.LUT R24, R24, 0x80000000, R33, 0xec, !PT ;  /* 0x8000000018187812 */ /* 0x000fe400078eec21 */
[----:B------:R-:W-:-:S03]  /*28f0*/  ISETP.NE.AND.EX P0, PT, R21, RZ, PT, P0 ;  /* 0x000000ff1500720c */ /* 0x000fc60003f05300 */
[----:B------:R-:W-:-:S05]  /*2900*/  VIADD R25, R24, 0xffffffff ;  /* 0xffffffff18197836 */ /* 0x000fca0000000000 */
[----:B------:R-:W-:-:S05]  /*2910*/  LOP3.LUT R25, R24, R25, RZ, 0xc, !PT ;  /* 0x0000001918197212 */ /* 0x000fca00078e0cff */
[----:B------:R-:W-:Y:S01]  /*2920*/  VOTE.ALL P0, P0 ;  /* 0x0000000000ff7806 */ /* 0x000fe20000000000 */
[----:B------:R-:W0:Y:S02]  /*2930*/  POPC R25, R25 ;  /* 0x0000001900197309 */ /* 0x000e240000000000 */
[----:B0-----:R-:W0:Y:S01]  /*2940*/  SHFL.DOWN PT, R69, R22, 0x1, R25 ;  /* 0x0820000016457989 */ /* 0x001e2200000e0019 */
[----:B------:R-:W-:-:S03]  /*2950*/  ISETP.GE.AND P2, PT, R49, R25, PT ;  /* 0x000000193100720c */ /* 0x000fc60003f46270 */
[----:B------:R-:W1:Y:S01]  /*2960*/  SHFL.DOWN PT, R28, R23, 0x1, R25 ;  /* 0x08200000171c7989 */ /* 0x000e6200000e0019 */
[----:B0-----:R-:W-:Y:S02]  /*2970*/  SEL R69, R69, RZ, !P2 ;  /* 0x000000ff45457207 */ /* 0x001fe40005000000 */
[----:B-1----:R-:W-:Y:S02]  /*2980*/  SEL R21, R28, RZ, !P2 ;  /* 0x000000ff1c157207 */ /* 0x002fe40005000000 */
[----:B------:R-:W-:-:S05]  /*2990*/  IADD3 R72, P2, PT, R22, R69, RZ ;  /* 0x0000004516487210 */ /* 0x000fca0007f5e0ff */
[----:B------:R-:W-:Y:S01]  /*29a0*/  IMAD.X R74, R23, 0x1, R21, P2 ;  /* 0x00000001174a7824 */ /* 0x000fe200010e0615 */
[----:B------:R-:W0:Y:S01]  /*29b0*/  SHFL.DOWN PT, R28, R72, 0x2, R25 ;  /* 0x08400000481c7989 */ /* 0x000e2200000e0019 */
[----:B------:R-:W-:-:S03]  /*29c0*/  ISETP.GT.AND P2, PT, R62, R25, PT ;  /* 0x000000193e00720c */ /* 0x000fc60003f44270 */
        /* <DEDUP_REMOVED lines=16> */
[----:B------:R-:W-:Y:S02]  /*2ad0*/  IADD3 R23, P3, PT, R23, R72, RZ ;  /* 0x0000004817177210 */ /* 0x000fe40007f7e0ff */
[----:B-1----:R-:W-:Y:S02]  /*2ae0*/  SEL R22, R22, RZ, !P2 ;  /* 0x000000ff16167207 */ /* 0x002fe40005000000 */
[----:B------:R-:W-:-:S03]  /*2af0*/  ISETP.GT.AND P2, PT, R63, R25, PT ;  /* 0x000000193f00720c */ /* 0x000fc60003f44270 */
[----:B------:R-:W-:Y:S02]  /*2b00*/  IMAD.X R70, R22, 0x1, R69, P3 ;  /* 0x0000000116467824 */ /* 0x000fe400018e0645 */
[----:B------:R-:W0:Y:S04]  /*2b10*/  SHFL.DOWN PT, R22, R23, 0x10, R25 ;  /* 0x0a00000017167989 */ /* 0x000e2800000e0019 */
[----:B------:R-:W1:Y:S01]  /*2b20*/  SHFL.DOWN PT, R28, R70, 0x10, R25 ;  /* 0x0a000000461c7989 */ /* 0x000e6200000e0019 */
[----:B0-----:R-:W-:-:S04]  /*2b30*/  SEL R21, R22, RZ, !P2 ;  /* 0x000000ff16157207 */ /* 0x001fc80005000000 */
[----:B------:R-:W-:Y:S02]  /*2b40*/  IADD3 R64, P3, P4, R21, R23, R64 ;  /* 0x0000001715407210 */ /* 0x000fe40007c7e040 */
[----:B-1----:R-:W-:-:S04]  /*2b50*/  SEL R28, R28, RZ, !P2 ;  /* 0x000000ff1c1c7207 */ /* 0x002fc80005000000 */
[----:B------:R-:W-:-:S07]  /*2b60*/  IADD3.X R65, PT, PT, R28, R70, R65, P3, P4 ;  /* 0x000000461c417210 */ /* 0x000fce0001fe8441 */
.L_x_1713:
[----:B------:R-:W-:Y:S05]  /*2b70*/  @P0 BRA `(.L_x_1636) ;  /* 0xfffffff800940947 */ /* 0x000fea000383ffff */
.L_x_1630:
[----:B------:R-:W-:Y:S01]  /*2b80*/  ISETP.NE.AND P0, PT, R49, RZ, PT ;  /* 0x000000ff3100720c */ /* 0x000fe20003f05270 */
[----:B------:R-:W-:-:S12]  /*2b90*/  BSSY.RECONVERGENT B0, `(.L_x_1637) ;  /* 0x000000f000007945 */ /* 0x000fd80003800200 */
[----:B------:R-:W0:Y:S01]  /*2ba0*/  @!P0 S2R R21, SR_CgaCtaId ;  /* 0x0000000000158919 */ /* 0x000e220000008800 */
[----:B------:R-:W-:-:S04]  /*2bb0*/  @!P0 MOV R20, 0x400 ;  /* 0x0000040000148802 */ /* 0x000fc80000000f00 */
[----:B0-----:R-:W-:Y:S01]  /*2bc0*/  @!P0 LEA R25, R21, R20, 0x18 ;  /* 0x0000001415198211 */ /* 0x001fe200078ec0ff */
[----:B------:R-:W-:Y:S06]  /*2bd0*/  @P1 BRA `(.L_x_1638) ;  /* 0x0000000000281947 */ /* 0x000fec0003800000 */
[----:B------:R-:W0:Y:S01]  /*2be0*/  S2UR UR6, SR_CgaCtaId ;  /* 0x00000000000679c3 */ /* 0x000e220000008800 */
[----:B------:R-:W-:Y:S01]  /*2bf0*/  IADD3 R22, P1, PT, R64, R29, RZ ;  /* 0x0000001d40167210 */ /* 0x000fe20007f3e0ff */
[----:B------:R-:W-:Y:S01]  /*2c00*/  UMOV UR5, 0x400 ;  /* 0x0000040000057882 */ /* 0x000fe20000000000 */
[----:B------:R-:W-:Y:S02]  /*2c10*/  IMAD.MOV.U32 R20, RZ, RZ, 0x65 ;  /* 0x00000065ff147424 */ /* 0x000fe400078e00ff */
[----:B------:R-:W-:Y:S02]  /*2c20*/  IMAD.MOV.U32 R21, RZ, RZ, 0x0 ;  /* 0x00000000ff157424 */ /* 0x000fe400078e00ff */
[----:B------:R-:W-:-:S05]  /*2c30*/  IMAD.X R23, R65, 0x1, R32, P1 ;  /* 0x0000000141177824 */ /* 0x000fca00008e0620 */
[----:B------:R1:W-:Y:S01]  /*2c40*/  ST.E.128.STRONG.GPU desc[UR8][R34.64+0x200], R20 ;  /* 0x0002001422007985 */ /* 0x0003e2000c10fd08 */
[----:B0-----:R-:W-:-:S09]  /*2c50*/  ULEA UR5, UR6, UR5, 0x18 ;  /* 0x0000000506057291 */ /* 0x001fd2000f8ec0ff */
[----:B------:R1:W-:Y:S04]  /*2c60*/  STS.64 [UR5+0x90], R22 ;  /* 0x00009016ff007988 */ /* 0x0003e80008000a05 */
[----:B------:R1:W-:Y:S02]  /*2c70*/  STS.64 [UR5+0x88], R64 ;  /* 0x00008840ff007988 */ /* 0x0003e40008000a05 */
.L_x_1638:
[----:B------:R-:W-:Y:S05]  /*2c80*/  BSYNC.RECONVERGENT B0 ;  /* 0x0000000000007941 */ /* 0x000fea0003800200 */
.L_x_1637:
[----:B------:R0:W-:Y:S01]  /*2c90*/  @!P0 STS.64 [R25+0x70], R64 ;  /* 0x0000704019008388 */ /* 0x0001e20000000a00 */
[----:B-1----:R-:W-:Y:S02]  /*2ca0*/  IMAD.MOV.U32 R20, RZ, RZ, R30 ;  /* 0x000000ffff147224 */ /* 0x002fe400078e001e */
[----:B------:R-:W-:-:S07]  /*2cb0*/  @!P0 IMAD.MOV.U32 R20, RZ, RZ, R64 ;  /* 0x000000ffff148224 */ /* 0x000fce00078e0040 */
.L_x_1624:
[CC--:B------:R-:W-:Y:S01]  /*2cc0*/  ISETP.NE.U32.AND P0, PT, R38.reuse, R58.reuse, PT ;  /* 0x0000003a2600720c */ /* 0x0c0fe20003f05070 */
[----:B------:R-:W-:Y:S05]  /*2cd0*/  WARPSYNC.ALL ;  /* 0x0000000000007948 */ /* 0x000fea0003800000 */
[----:B------:R-:W-:Y:S02]  /*2ce0*/  ISETP.NE.U32.AND P3, PT, R38, R58, PT ;  /* 0x0000003a2600720c */ /* 0x000fe40003f65070 */
[----:B------:R-:W-:Y:S02]  /*2cf0*/  ISETP.NE.AND P1, PT, R45, RZ, PT ;  /* 0x000000ff2d00720c */ /* 0x000fe40003f25270 */
[----:B------:R-:W-:-:S02]  /*2d00*/  ISETP.NE.AND.EX P0, PT, R39, R59, PT, P0 ;  /* 0x0000003b2700720c */ /* 0x000fc40003f05300 */
[----:B------:R-:W-:Y:S01]  /*2d10*/  ISETP.NE.AND.EX P3, PT, R39, R59, PT, P3 ;  /* 0x0000003b2700720c */ /* 0x000fe20003f65330 */
[----:B------:R-:W1:Y:S08]  /*2d20*/  S2UR UR5, SR_CgaCtaId ;  /* 0x00000000000579c3 */ /* 0x000e700000008800 */
[----:B------:R-:W-:Y:S01]  /*2d30*/  BAR.SYNC.DEFER_BLOCKING 0x0 ;  /* 0x0000000000007b1d */ /* 0x000fe20000010000 */
[----:B------:R-:W-:-:S02]  /*2d40*/  ISETP.NE.U32.AND P6, PT, R54, R52, PT ;  /* 0x000000343600720c */ /* 0x000fc40003fc5070 */
[----:B------:R-:W-:Y:S02]  /*2d50*/  ISETP.NE.U32.AND P5, PT, R52, R50, PT ;  /* 0x000000323400720c */ /* 0x000fe40003fa5070 */
[----:B------:R-:W-:Y:S01]  /*2d60*/  ISETP.NE.AND.EX P6, PT, R55, R53, PT, P6 ;  /* 0x000000353700720c */ /* 0x000fe20003fc5360 */
[----:B------:R-:W-:Y:S01]  /*2d70*/  UMOV UR4, 0x400 ;  /* 0x0000040000047882 */ /* 0x000fe20000000000 */
[----:B------:R-:W-:Y:S01]  /*2d80*/  ISETP.NE.AND.EX P5, PT, R53, R51, PT, P5 ;  /* 0x000000333500720c */ /* 0x000fe20003fa5350 */
[----:B------:R-:W-:Y:S01]  /*2d90*/  BSSY.RECONVERGENT B0, `(.L_x_1639) ;  /* 0x000005b000007945 */ /* 0x000fe20003800200 */
[----:B------:R-:W-:Y:S02]  /*2da0*/  ISETP.NE.U32.AND P4, PT, R50, R46, PT ;  /* 0x0000002e3200720c */ /* 0x000fe40003f85070 */
[----:B------:R-:W-:Y:S02]  /*2db0*/  ISETP.NE.U32.AND P2, PT, R56, R54, PT ;  /* 0x000000363800720c */ /* 0x000fe40003f45070 */
[----:B------:R-:W-:-:S02]  /*2dc0*/  ISETP.NE.AND.EX P4, PT, R51, R47, PT, P4 ;  /* 0x0000002f3300720c */ /* 0x000fc40003f85340 */
[----:B------:R-:W-:Y:S01]  /*2dd0*/  ISETP.NE.AND.EX P2, PT, R57, R55, PT, P2 ;  /* 0x000000373900720c */ /* 0x000fe20003f45320 */
[----:B-1----:R-:W-:-:S09]  /*2de0*/  ULEA UR4, UR5, UR4, 0x18 ;  /* 0x0000000405047291 */ /* 0x002fd2000f8ec0ff */
[----:B------:R-:W1:Y:S04]  /*2df0*/  LDS R21, [UR4+0x70] ;  /* 0x00007004ff157984 */ /* 0x000e680008000800 */
[----:B------:R-:W2:Y:S04]  /*2e00*/  LDS.64 R22, [UR4+0x88] ;  /* 0x00008804ff167984 */ /* 0x000ea80008000a00 */
[----:B------:R-:W3:Y:S01]  /*2e10*/  LDS R24, [UR4+0x98] ;  /* 0x00009804ff187984 */ /* 0x000ee20008000800 */
[----:B-1----:R-:W-:Y:S01]  /*2e20*/  SEL R21, R21, RZ, P1 ;  /* 0x000000ff15157207 */ /* 0x002fe20000800000 */
[----:B------:R-:W-:Y:S01]  /*2e30*/  BAR.SYNC.DEFER_BLOCKING 0x0 ;  /* 0x0000000000007b1d */ /* 0x000fe20000010000 */
[----:B------:R-:W-:-:S03]  /*2e40*/  ISETP.NE.U32.AND P1, PT, R58, R56, PT ;  /* 0x000000383a00720c */ /* 0x000fc60003f25070 */
[C---:B0-----:R-:W-:Y:S01]  /*2e50*/  IMAD.IADD R25, R20.reuse, 0x1, R21 ;  /* 0x0000000114197824 */ /* 0x041fe200078e0215 */
[----:B------:R-:W-:Y:S02]  /*2e60*/  LOP3.LUT R20, R20, 0xfffffff7, RZ, 0xc0, !PT ;  /* 0xfffffff714147812 */ /* 0x000fe400078ec0ff */
[----:B------:R-:W-:Y:S01]  /*2e70*/  SEL R21, RZ, 0x1, !P3 ;  /* 0x00000001ff157807 */ /* 0x000fe20005800000 */
[----:B--2---:R-:W-:Y:S01]  /*2e80*/  IMAD.IADD R26, R25, 0x1, -R22 ;  /* 0x00000001191a7824 */ /* 0x004fe200078e0a16 */
[----:B------:R-:W-:Y:S02]  /*2e90*/  @P6 LOP3.LUT R20, R20, 0x8, RZ, 0xfc, !PT ;  /* 0x0000000814146812 */ /* 0x000fe400078efcff */
[----:B------:R-:W-:Y:S02]  /*2ea0*/  ISETP.NE.U32.AND P3, PT, R46, R14, PT ;  /* 0x0000000e2e00720c */ /* 0x000fe40003f65070 */
[----:B------:R-:W-:Y:S02]  /*2eb0*/  LOP3.LUT R20, R20, 0xfffffffb, RZ, 0xc0, !PT ;  /* 0xfffffffb14147812 */ /* 0x000fe400078ec0ff */
[----:B------:R-:W-:-:S02]  /*2ec0*/  ISETP.NE.AND.EX P6, PT, R47, R15, PT, P3 ;  /* 0x0000000f2f00720c */ /* 0x000fc40003fc5330 */
[----:B------:R-:W-:Y:S02]  /*2ed0*/  @P5 LOP3.LUT R20, R20, 0x4, RZ, 0xfc, !PT ;  /* 0x0000000414145812 */ /* 0x000fe400078efcff */
[----:B------:R-:W-:Y:S02]  /*2ee0*/  ISETP.NE.U32.AND P3, PT, R14, R16, PT ;  /* 0x000000100e00720c */ /* 0x000fe40003f65070 */
[----:B------:R-:W-:Y:S02]  /*2ef0*/  LOP3.LUT R20, R20, 0xfffffffd, RZ, 0xc0, !PT ;  /* 0xfffffffd14147812 */ /* 0x000fe400078ec0ff */
[----:B------:R-:W-:Y:S02]  /*2f00*/  ISETP.NE.AND.EX P3, PT, R15, R17, PT, P3 ;  /* 0x000000110f00720c */ /* 0x000fe40003f65330 */
[----:B------:R-:W-:Y:S02]  /*2f10*/  @P4 LOP3.LUT R20, R20, 0x2, RZ, 0xfc, !PT ;  /* 0x0000000214144812 */ /* 0x000fe400078efcff */
[----:B------:R-:W-:-:S02]  /*2f20*/  P2R R30, PR, RZ, 0x8 ;  /* 0x00000008ff1e7803 */ /* 0x000fc40000000000 */
[C---:B------:R-:W-:Y:S02]  /*2f30*/  LOP3.LUT P3, RZ, R20.reuse, 0x4, RZ, 0xc0, !PT ;  /* 0x0000000414ff7812 */ /* 0x040fe4000786c0ff */
[----:B------:R-:W-:Y:S02]  /*2f40*/  LOP3.LUT R20, R20, 0xfffffffe, RZ, 0xc0, !PT ;  /* 0xfffffffe14147812 */ /* 0x000fe400078ec0ff */
[----:B------:R-:W-:Y:S02]  /*2f50*/  ISETP.NE.AND.EX P1, PT, R59, R57, PT, P1 ;  /* 0x000000393b00720c */ /* 0x000fe40003f25310 */
[----:B------:R-:W-:Y:S02]  /*2f60*/  @P6 LOP3.LUT R20, R20, 0x1, RZ, 0xfc, !PT ;  /* 0x0000000114146812 */ /* 0x000fe400078efcff */
[----:B------:R-:W-:Y:S02]  /*2f70*/  P2R R28, PR, RZ, 0x40 ;  /* 0x00000040ff1c7803 */ /* 0x000fe40000000000 */
[----:B------:R-:W-:-:S02]  /*2f80*/  LOP3.LUT P6, RZ, R20, 0x8, RZ, 0xc0, !PT ;  /* 0x0000000814ff7812 */ /* 0x000fc400078cc0ff */
[----:B------:R-:W-:Y:S02]  /*2f90*/  ISETP.NE.U32.AND P4, PT, R16, R18, PT ;  /* 0x000000121000720c */ /* 0x000fe40003f85070 */
[C---:B------:R-:W-:Y:S02]  /*2fa0*/  IADD3 R21, PT, PT, -R22.reuse, R25, R21 ;  /* 0x0000001916157210 */ /* 0x040fe40007ffe115 */
[----:B------:R-:W-:Y:S02]  /*2fb0*/  ISETP.NE.AND.EX P4, PT, R17, R19, PT, P4 ;  /* 0x000000131100720c */ /* 0x000fe40003f85340 */
[C-C-:B------:R-:W-:Y:S02]  /*2fc0*/  IADD3 R11, PT, PT, -R22.reuse, R11, R25.reuse ;  /* 0x0000000b160b7210 */ /* 0x140fe40007ffe119 */
[C-C-:B------:R-:W-:Y:S02]  /*2fd0*/  IADD3 R12, PT, PT, -R22.reuse, R12, R25.reuse ;  /* 0x0000000c160c7210 */ /* 0x140fe40007ffe119 */
[----:B------:R-:W-:-:S02]  /*2fe0*/  IADD3 R13, PT, PT, -R22, R13, R25 ;  /* 0x0000000d160d7210 */ /* 0x000fc40007ffe119 */
[C-C-:B------:R-:W-:Y:S02]  /*2ff0*/  IADD3 R40, PT, PT, -R22.reuse, R40, R25.reuse ;  /* 0x0000002816287210 */ /* 0x140fe40007ffe119 */
[C-C-:B------:R-:W-:Y:S02]  /*3000*/  IADD3 R41, PT, PT, -R22.reuse, R41, R25.reuse ;  /* 0x0000002916297210 */ /* 0x140fe40007ffe119 */
[C-C-:B------:R-:W-:Y:S02]  /*3010*/  IADD3 R42, PT, PT, -R22.reuse, R42, R25.reuse ;  /* 0x0000002a162a7210 */ /* 0x140fe40007ffe119 */
[C-C-:B------:R-:W-:Y:S02]  /*3020*/  IADD3 R43, PT, PT, -R22.reuse, R43, R25.reuse ;  /* 0x0000002b162b7210 */ /* 0x140fe40007ffe119 */
[----:B------:R-:W-:Y:S02]  /*3030*/  IADD3 R44, PT, PT, -R22, R44, R25 ;  /* 0x0000002c162c7210 */ /* 0x000fe40007ffe119 */
[----:B------:R-:W-:-:S02]  /*3040*/  P2R R32, PR, RZ, 0x10 ;  /* 0x00000010ff207803 */ /* 0x000fc40000000000 */
[----:B------:R-:W-:Y:S02]  /*3050*/  @P0 LEA R25, R26, UR4, 0x3 ;  /* 0x000000041a190c11 */ /* 0x000fe4000f8e18ff */
[----:B------:R-:W-:Y:S02]  /*3060*/  LOP3.LUT P4, RZ, R20, 0x2, RZ, 0xc0, !PT ;  /* 0x0000000214ff7812 */ /* 0x000fe4000788c0ff */
[----:B------:R-:W-:Y:S01]  /*3070*/  @P1 LEA R27, R21, UR4, 0x3 ;  /* 0x00000004151b1c11 */ /* 0x000fe2000f8e18ff */
[----:B------:R-:W-:Y:S01]  /*3080*/  @P0 STS.64 [R25], R58 ;  /* 0x0000003a19000388 */ /* 0x000fe20000000a00 */
[----:B------:R-:W-:Y:S02]  /*3090*/  @P2 LEA R29, R11, UR4, 0x3 ;  /* 0x000000040b1d2c11 */ /* 0x000fe4000f8e18ff */
[----:B------:R-:W-:Y:S01]  /*30a0*/  @P6 LEA R31, R12, UR4, 0x3 ;  /* 0x000000040c1f6c11 */ /* 0x000fe2000f8e18ff */
[----:B------:R0:W-:Y:S01]  /*30b0*/  @P1 STS.64 [R27], R56 ;  /* 0x000000381b001388 */ /* 0x0001e20000000a00 */
[----:B------:R-:W-:-:S02]  /*30c0*/  @P3 LEA R33, R13, UR4, 0x3 ;  /* 0x000000040d213c11 */ /* 0x000fc4000f8e18ff */
[----:B------:R-:W-:Y:S01]  /*30d0*/  ISETP.NE.U32.AND P5, PT, R18, R36, PT ;  /* 0x000000241200720c */ /* 0x000fe20003fa5070 */
[----:B------:R1:W-:Y:S02]  /*30e0*/  @P2 STS.64 [R29], R54 ;  /* 0x000000361d002388 */ /* 0x0003e40000000a00 */
[----:B------:R-:W-:Y:S02]  /*30f0*/  @P4 LEA R35, R40, UR4, 0x3 ;  /* 0x0000000428234c11 */ /* 0x000fe4000f8e18ff */
[----:B------:R1:W-:Y:S01]  /*3100*/  @P6 STS.64 [R31], R52 ;  /* 0x000000341f006388 */ /* 0x0003e20000000a00 */
[----:B------:R-:W-:Y:S02]  /*3110*/  ISETP.NE.AND P6, PT, R28, RZ, PT ;  /* 0x000000ff1c00720c */ /* 0x000fe40003fc5270 */
[----:B------:R-:W-:Y:S01]  /*3120*/  ISETP.NE.AND.EX P5, PT, R19, R37, PT, P5 ;  /* 0x000000251300720c */ /* 0x000fe20003fa5350 */
[----:B------:R1:W-:Y:S01]  /*3130*/  @P3 STS.64 [R33], R50 ;  /* 0x0000003221003388 */ /* 0x0003e20000000a00 */
[----:B------:R-:W-:-:S02]  /*3140*/  ISETP.NE.AND P3, PT, R30, RZ, PT ;  /* 0x000000ff1e00720c */ /* 0x000fc40003f65270 */
[----:B0-----:R-:W-:Y:S01]  /*3150*/  @P0 LEA R27, R26, UR4, 0x2 ;  /* 0x000000041a1b0c11 */ /* 0x001fe2000f8e10ff */
[----:B------:R1:W-:Y:S01]  /*3160*/  @P4 STS.64 [R35], R46 ;  /* 0x0000002e23004388 */ /* 0x0003e20000000a00 */
[----:B------:R-:W-:-:S05]  /*3170*/  ISETP.NE.AND P4, PT, R32, RZ, PT ;  /* 0x000000ff2000720c */ /* 0x000fca0003f85270 */
[----:B------:R-:W-:Y:S02]  /*3180*/  @P6 LEA R39, R41, UR4, 0x3 ;  /* 0x0000000429276c11 */ /* 0x000fe4000f8e18ff */
[----:B------:R-:W-:Y:S02]  /*3190*/  @P5 LEA R59, R44, UR4, 0x3 ;  /* 0x000000042c3b5c11 */ /* 0x000fe4000f8e18ff */
[----:B------:R-:W-:Y:S01]  /*31a0*/  @P3 LEA R49, R42, UR4, 0x3 ;  /* 0x000000042a313c11 */ /* 0x000fe2000f8e18ff */
[----:B------:R1:W-:Y:S01]  /*31b0*/  @P6 STS.64 [R39], R14 ;  /* 0x0000000e27006388 */ /* 0x0003e20000000a00 */
[----:B---3--:R-:W-:Y:S02]  /*31c0*/  ISETP.GE.AND P6, PT, R45, R24, PT ;  /* 0x000000182d00720c */ /* 0x008fe40003fc6270 */
[----:B------:R-:W-:Y:S01]  /*31d0*/  @P4 LEA R25, R43, UR4, 0x3 ;  /* 0x000000042b194c11 */ /* 0x000fe2000f8e18ff */
[----:B------:R1:W-:Y:S04]  /*31e0*/  @P3 STS.64 [R49], R16 ;  /* 0x0000001031003388 */ /* 0x0003e80000000a00 */
[----:B------:R1:W-:Y:S04]  /*31f0*/  @P4 STS.64 [R25], R18 ;  /* 0x0000001219004388 */ /* 0x0003e80000000a00 */
[----:B------:R1:W-:Y:S01]  /*3200*/  @P5 STS.64 [R59], R36 ;  /* 0x000000243b005388 */ /* 0x0003e20000000a00 */
[----:B------:R-:W-:Y:S06]  /*3210*/  BAR.SYNC.DEFER_BLOCKING 0x0 ;  /* 0x0000000000007b1d */ /* 0x000fec0000010000 */
[----:B------:R-:W-:Y:S05]  /*3220*/  @P6 BRA `(.L_x_1640) ;  /* 0x0000000000446947 */ /* 0x000fea0003800000 */
[----:B------:R-:W0:Y:S01]  /*3230*/  LDCU.64 UR6, c[0x0][0x390] ;  /* 0x00007200ff0677ac */ /* 0x000e220008000a00 */
[C---:B------:R-:W-:Y:S01]  /*3240*/  IADD3 R26, P6, PT, R45.reuse, R22, RZ ;  /* 0x000000162d1a7210 */ /* 0x040fe20007fde0ff */
[----:B-1----:R-:W-:Y:S01]  /*3250*/  IMAD.MOV.U32 R19, RZ, RZ, R45 ;  /* 0x000000ffff137224 */ /* 0x002fe200078e002d */
[----:B------:R-:W-:-:S03]  /*3260*/  LEA R18, R45, UR4, 0x3 ;  /* 0x000000042d127c11 */ /* 0x000fc6000f8e18ff */
[----:B------:R-:W-:Y:S01]  /*3270*/  IMAD.X R15, RZ, RZ, R23, P6 ;  /* 0x000000ffff0f7224 */ /* 0x000fe200030e0617 */
[----:B0-----:R-:W-:-:S04]  /*3280*/  LEA R25, P6, R26, UR6, 0x3 ;  /* 0x000000061a197c11 */ /* 0x001fc8000f8c18ff */
[----:B------:R-:W-:-:S09]  /*3290*/  LEA.HI.X R26, R26, UR7, R15, 0x3, P6 ;  /* 0x000000071a1a7c11 */ /* 0x000fd2000b0f1c0f */
.L_x_1641:
        /* <DEDUP_REMOVED lines=10> */
.L_x_1640:
[----:B------:R-:W-:Y:S05]  /*3340*/  BSYNC.RECONVERGENT B0 ;  /* 0x0000000000007941 */ /* 0x000fea0003800200 */
.L_x_1639:
[----:B------:R-:W-:Y:S01]  /*3350*/  BAR.SYNC.DEFER_BLOCKING 0x0 ;  /* 0x0000000000007b1d */ /* 0x000fe20000010000 */
[----:B------:R-:W-:Y:S02]  /*3360*/  @P1 LEA R21, R21, UR4, 0x2 ;  /* 0x0000000415151c11 */ /* 0x000fe4000f8e10ff */
[----:B01----:R-:W-:-:S05]  /*3370*/  @P2 LEA R14, R11, UR4, 0x2 ;  /* 0x000000040b0e2c11 */ /* 0x003fca000f8e10ff */
        /* <DEDUP_REMOVED lines=13> */
[----:B-1----:R-:W-:-:S03]  /*3450*/  @P4 LEA R2, R43, UR4, 0x2 ;  /* 0x000000042b024c11 */ /* 0x002fc6000f8e10ff */
[----:B------:R2:W-:Y:S01]  /*3460*/  @P0 STS [R11], R4 ;  /* 0x000000040b000388 */ /* 0x0005e20000000800 */
[----:B------:R-:W-:Y:S02]  /*3470*/  ISETP.GE.AND P0, PT, R45, R24, PT ;  /* 0x000000182d00720c */ /* 0x000fe40003f06270 */
[----:B------:R-:W-:Y:S02]  /*3480*/  @P2 LEA R12, R13, UR4, 0x2 ;  /* 0x000000040d0c2c11 */ /* 0x000fe4000f8e10ff */
[----:B------:R-:W-:-:S03]  /*3490*/  @P1 LEA R13, R40, UR4, 0x2 ;  /* 0x00000004280d1c11 */ /* 0x000fc6000f8e10ff */
        /* <DEDUP_REMOVED lines=8> */
[----:B------:R-:W0:Y:S01]  /*3520*/  LDCU.64 UR6, c[0x0][0x398] ;  /* 0x00007300ff0677ac */ /* 0x000e220008000a00 */
[C---:B--2---:R-:W-:Y:S02]  /*3530*/  IADD3 R7, P1, PT, R45.reuse, R22, RZ ;  /* 0x000000162d077210 */ /* 0x044fe40007f3e0ff */
[----:B------:R-:W-:-:S03]  /*3540*/  LEA R0, R45, UR4, 0x2 ;  /* 0x000000042d007c11 */ /* 0x000fc6000f8e10ff */
[----:B------:R-:W-:Y:S01]  /*3550*/  IMAD.X R22, RZ, RZ, R23, P1 ;  /* 0x000000ffff167224 */ /* 0x000fe200008e0617 */
[----:B0-----:R-:W-:-:S04]  /*3560*/  LEA R4, P0, R7, UR6, 0x2 ;  /* 0x0000000607047c11 */ /* 0x001fc8000f8010ff */
[----:B------:R-:W-:-:S09]  /*3570*/  LEA.HI.X R7, R7, UR7, R22, 0x2, P0 ;  /* 0x0000000707077c11 */ /* 0x000fd200080f1416 */
.L_x_1644:
[----:B0-----:R0:W1:Y:S01]  /*3580*/  LDS R5, [R0] ;  /* 0x0000000000057984 */ /* 0x0010620000000800 */
[----:B------:R-:W-:Y:S01]  /*3590*/  IMAD.MOV.U32 R2, RZ, RZ, R4 ;  /* 0x000000ffff027224 */ /* 0x000fe200078e0004 */
[----:B------:R-:W-:Y:S01]  /*35a0*/  IADD3 R4, P1, PT, R4, 0x600, RZ ;  /* 0x0000060004047810 */ /* 0x000fe20007f3e0ff */
[--C-:B------:R-:W-:Y:S02]  /*35b0*/  IMAD.MOV.U32 R3, RZ, RZ, R7.reuse ;  /* 0x000000ffff037224 */ /* 0x100fe400078e0007 */
[----:B------:R-:W-:Y:S02]  /*35c0*/  VIADD R45, R45, 0x180 ;  /* 0x000001802d2d7836 */ /* 0x000fe40000000000 */
[----:B------:R-:W-:Y:S02]  /*35d0*/  IMAD.X R7, RZ, RZ, R7, P1 ;  /* 0x000000ffff077224 */ /* 0x000fe400008e0607 */
[----:B0-----:R-:W-:Y:S01]  /*35e0*/  VIADD R0, R0, 0x600 ;  /* 0x0000060000007836 */ /* 0x001fe20000000000 */
[----:B------:R-:W-:Y:S01]  /*35f0*/  ISETP.GE.AND P0, PT, R45, R24, PT ;  /* 0x000000182d00720c */ /* 0x000fe20003f06270 */
[----:B-1----:R0:W-:-:S12]  /*3600*/  STG.E desc[UR8][R2.64], R5 ;  /* 0x0000000502007986 */ /* 0x0021d8000c101908 */
[----:B------:R-:W-:Y:S05]  /*3610*/  @!P0 BRA `(.L_x_1644) ;  /* 0xfffffffc00d88947 */ /* 0x000fea000383ffff */
.L_x_1643:
[----:B------:R-:W-:Y:S05]  /*3620*/  BSYNC.RECONVERGENT B0 ;  /* 0x0000000000007941 */ /* 0x000fea0003800200 */
.L_x_1642:
[----:B------:R-:W-:Y:S06]  /*3630*/  BAR.SYNC.DEFER_BLOCKING 0x0 ;  /* 0x0000000000007b1d */ /* 0x000fec0000010000 */
[----:B------:R-:W-:Y:S05]  /*3640*/  EXIT ;  /* 0x000000000000794d */ /* 0x000fea0003800000 */
.L_x_1616:
[----:B------:R-:W0:Y:S01]  /*3650*/  LDCU UR5, c[0x0][0x3b8] ;  /* 0x00007700ff0577ac */ /* 0x000e220008000800 */
[----:B------:R-:W-:Y:S02]  /*3660*/  ISETP.NE.AND P0, PT, R48, RZ, PT ;  /* 0x000000ff3000720c */ /* 0x000fe40003f05270 */
[----:B0-----:R-:W-:-:S11]  /*3670*/  IADD3 R33, PT, PT, -R2, UR5, RZ ;  /* 0x0000000502217c10 */ /* 0x001fd6000fffe1ff */
[----:B------:R-:W-:Y:S05]  /*3680*/  @P0 BRA `(.L_x_1645) ;  /* 0x0000001800100947 */ /* 0x000fea0003800000 */
[----:B------:R-:W0:Y:S01]  /*3690*/  LDC.64 R2, c[0x0][0x380] ;  /* 0x0000e000ff027b82 */ /* 0x000e220000000a00 */
[----:B------:R-:W1:Y:S07]  /*36a0*/  S2R R0, SR_TID.X ;  /* 0x0000000000007919 */ /* 0x000e6e0000002100 */
[----:B------:R-:W2:Y:S01]  /*36b0*/  LDC.64 R10, c[0x0][0x388] ;  /* 0x0000e200ff0a7b82 */ /* 0x000ea20000000a00 */
[----:B0-----:R-:W-:-:S05]  /*36c0*/  IMAD.WIDE R4, R7, 0x7800, R2 ;  /* 0x0000780007047825 */ /* 0x001fca00078e0202 */
[----:B------:R0:W3:Y:S01]  /*36d0*/  LDG.E.64 R2, desc[UR8][R4.64] ;  /* 0x0000000804027981 */ /* 0x0000e2000c1e1b00 */
[----:B------:R-:W-:Y:S01]  /*36e0*/  LOP3.LUT R20, R20, 0xfffffffb, RZ, 0xc0, !PT ;  /* 0xfffffffb14147812 */ /* 0x000fe200078ec0ff */
[----:B--2---:R-:W-:-:S04]  /*36f0*/  IMAD.WIDE R10, R7, 0x3c00, R10 ;  /* 0x00003c00070a7825 */ /* 0x004fc800078e020a */
[C---:B-1----:R-:W-:Y:S02]  /*3700*/  IMAD R48, R0.reuse, 0xa, RZ ;  /* 0x0000000a00307824 */ /* 0x042fe400078e02ff */
[----:B------:R-:W-:Y:S02]  /*3710*/  IMAD R9, R0, 0x50, RZ ;  /* 0x0000005000097824 */ /* 0x000fe400078e02ff */
[C---:B------:R-:W-:Y:S01]  /*3720*/  VIADD R12, R48.reuse, 0x1 ;  /* 0x00000001300c7836 */ /* 0x040fe20000000000 */
[CC--:B------:R-:W-:Y:S01]  /*3730*/  ISETP.GE.AND P6, PT, R48.reuse, R33.reuse, PT ;  /* 0x000000213000720c */ /* 0x0c0fe20003fc6270 */
[----:B------:R-:W-:Y:S01]  /*3740*/  VIADD R14, R48, 0x2 ;  /* 0x00000002300e7836 */ /* 0x000fe20000000000 */
[----:B------:R-:W-:Y:S01]  /*3750*/  IADD3 R8, P0, PT, R9, R4, RZ ;  /* 0x0000000409087210 */ /* 0x000fe20007f1e0ff */
[----:B------:R-:W-:Y:S01]  /*3760*/  IMAD R7, R0, 0x28, RZ ;  /* 0x0000002800077824 */ /* 0x000fe200078e02ff */
[-C--:B------:R-:W-:Y:S01]  /*3770*/  ISETP.GE.AND P5, PT, R12, R33.reuse, PT ;  /* 0x000000210c00720c */ /* 0x080fe20003fa6270 */
[----:B------:R-:W-:Y:S01]  /*3780*/  VIADD R32, R48, 0x3 ;  /* 0x0000000330207836 */ /* 0x000fe20000000000 */
[-C--:B------:R-:W-:Y:S01]  /*3790*/  ISETP.GE.AND P4, PT, R14, R33.reuse, PT ;  /* 0x000000210e00720c */ /* 0x080fe20003f86270 */
[----:B------:R-:W-:Y:S01]  /*37a0*/  IMAD.X R9, RZ, RZ, R5, P0 ;  /* 0x000000ffff097224 */ /* 0x000fe200000e0605 */
[----:B------:R-:W-:Y:S01]  /*37b0*/  IADD3 R6, P3, PT, R7, R10, RZ ;  /* 0x0000000a07067210 */ /* 0x000fe20007f7e0ff */
[----:B------:R-:W-:Y:S01]  /*37c0*/  VIADD R52, R48, 0x4 ;  /* 0x0000000430347836 */ /* 0x000fe20000000000 */
[----:B------:R-:W-:Y:S01]  /*37d0*/  ISETP.GE.AND P0, PT, R32, R33, PT ;  /* 0x000000212000720c */ /* 0x000fe20003f06270 */
[----:B------:R-:W-:-:S02]  /*37e0*/  VIADD R54, R48, 0x5 ;  /* 0x0000000530367836 */ /* 0x000fc40000000000 */
[----:B------:R-:W-:Y:S01]  /*37f0*/  @P6 LOP3.LUT R20, R20, 0x4, RZ, 0xfc, !PT ;  /* 0x0000000414146812 */ /* 0x000fe200078efcff */
[----:B------:R-:W-:Y:S01]  /*3800*/  VIADD R56, R48, 0x6 ;  /* 0x0000000630387836 */ /* 0x000fe20000000000 */
[-C--:B------:R-:W-:Y:S01]  /*3810*/  ISETP.GE.AND P1, PT, R52, R33.reuse, PT ;  /* 0x000000213400720c */ /* 0x080fe20003f26270 */
[----:B------:R-:W-:Y:S01]  /*3820*/  VIADD R58, R48, 0x7 ;  /* 0x00000007303a7836 */ /* 0x000fe20000000000 */
[----:B------:R-:W-:Y:S01]  /*3830*/  LOP3.LUT R20, R20, 0xfffffffd, RZ, 0xc0, !PT ;  /* 0xfffffffd14147812 */ /* 0x000fe200078ec0ff */
[----:B------:R-:W-:Y:S01]  /*3840*/  VIADD R60, R48, 0x8 ;  /* 0x00000008303c7836 */ /* 0x000fe20000000000 */
[-C--:B------:R-:W-:Y:S01]  /*3850*/  ISETP.GE.AND P2, PT, R54, R33.reuse, PT ;  /* 0x000000213600720c */ /* 0x080fe20003f46270 */
[----:B0-----:R-:W-:Y:S01]  /*3860*/  VIADD R4, R48, 0x9 ;  /* 0x0000000930047836 */ /* 0x001fe20000000000 */
[----:B------:R-:W-:Y:S01]  /*3870*/  @P5 LOP3.LUT R20, R20, 0x2, RZ, 0xfc, !PT ;  /* 0x0000000214145812 */ /* 0x000fe200078efcff */
[----:B------:R-:W-:Y:S01]  /*3880*/  IMAD.X R7, RZ, RZ, R11, P3 ;  /* 0x000000ffff077224 */ /* 0x000fe200018e060b */
[----:B------:R-:W-:-:S02]  /*3890*/  ISETP.GE.AND P3, PT, R56, R33, PT ;  /* 0x000000213800720c */ /* 0x000fc40003f66270 */
[----:B------:R-:W-:-:S04]  /*38a0*/  LOP3.LUT R20, R20, 0xfffffffe, RZ, 0xc0, !PT ;  /* 0xfffffffe14147812 */ /* 0x000fc800078ec0ff */
[----:B------:R-:W-:Y:S01]  /*38b0*/  @P4 LOP3.LUT R20, R20, 0x1, RZ, 0xfc, !PT ;  /* 0x0000000114144812 */ /* 0x000fe200078efcff */
[----:B---3--:R-:W-:Y:S02]  /*38c0*/  IMAD.MOV.U32 R16, RZ, RZ, R2 ;  /* 0x000000ffff107224 */ /* 0x008fe400078e0002 */
[----:B------:R-:W-:Y:S02]  /*38d0*/  IMAD.MOV.U32 R17, RZ, RZ, R3 ;  /* 0x000000ffff117224 */ /* 0x000fe400078e0003 */
[--C-:B------:R-:W-:Y:S01]  /*38e0*/  IMAD.MOV.U32 R18, RZ, RZ, R16.reuse ;  /* 0x000000ffff127224 */ /* 0x100fe200078e0010 */
[----:B------:R-:W2:Y:S01]  /*38f0*/  @!P6 LDG.E.64 R2, desc[UR8][R8.64] ;  /* 0x000000080802e981 */ /* 0x000ea2000c1e1b00 */
[--C-:B------:R-:W-:Y:S02]  /*3900*/  IMAD.MOV.U32 R19, RZ, RZ, R17.reuse ;  /* 0x000000ffff137224 */ /* 0x100fe400078e0011 */
[--C-:B------:R-:W-:Y:S02]  /*3910*/  IMAD.MOV.U32 R22, RZ, RZ, R16.reuse ;  /* 0x000000ffff167224 */ /* 0x100fe400078e0010 */
[----:B------:R-:W-:Y:S01]  /*3920*/  IMAD.MOV.U32 R23, RZ, RZ, R17 ;  /* 0x000000ffff177224 */ /* 0x000fe200078e0011 */
[-C--:B------:R-:W-:Y:S01]  /*3930*/  ISETP.GE.AND P6, PT, R4, R33.reuse, PT ;  /* 0x000000210400720c */ /* 0x080fe20003fc6270 */
[----:B------:R-:W2:Y:S01]  /*3940*/  @!P5 LDG.E.64 R18, desc[UR8][R8.64+0x8] ;  /* 0x000008080812d981 */ /* 0x000ea2000c1e1b00 */
[----:B------:R-:W-:Y:S01]  /*3950*/  ISETP.GE.AND P5, PT, R60, R33, PT ;  /* 0x000000213c00720c */ /* 0x000fe20003fa6270 */
[----:B------:R-:W-:-:S02]  /*3960*/  IMAD.MOV.U32 R24, RZ, RZ, R16 ;  /* 0x000000ffff187224 */ /* 0x000fc400078e0010 */
[----:B------:R-:W3:Y:S01]  /*3970*/  @!P4 LDG.E.64 R22, desc[UR8][R8.64+0x10] ;  /* 0x000010080816c981 */ /* 0x000ee2000c1e1b00 */
[----:B------:R-:W-:Y:S01]  /*3980*/  ISETP.GE.AND P4, PT, R58, R33, PT ;  /* 0x000000213a00720c */ /* 0x000fe20003f86270 */
[--C-:B------:R-:W-:Y:S02]  /*3990*/  IMAD.MOV.U32 R25, RZ, RZ, R17.reuse ;  /* 0x000000ffff197224 */ /* 0x100fe400078e0011 */
[--C-:B------:R-:W-:Y:S02]  /*39a0*/  IMAD.MOV.U32 R26, RZ, RZ, R16.reuse ;  /* 0x000000ffff1a7224 */ /* 0x100fe400078e0010 */
[--C-:B------:R-:W-:Y:S02]  /*39b0*/  IMAD.MOV.U32 R27, RZ, RZ, R17.reuse ;  /* 0x000000ffff1b7224 */ /* 0x100fe400078e0011 */
[----:B------:R-:W-:Y:S01]  /*39c0*/  IMAD.MOV.U32 R28, RZ, RZ, R16 ;  /* 0x000000ffff1c7224 */ /* 0x000fe200078e0010 */
[----:B------:R-:W4:Y:S01]  /*39d0*/  @!P0 LDG.E.64 R24, desc[UR8][R8.64+0x18] ;  /* 0x0000180808188981 */ /* 0x000f22000c1e1b00 */
[----:B------:R-:W-:-:S02]  /*39e0*/  IMAD.MOV.U32 R29, RZ, RZ, R17 ;  /* 0x000000ffff1d7224 */ /* 0x000fc400078e0011 */
[--C-:B------:R-:W-:Y:S01]  /*39f0*/  IMAD.MOV.U32 R30, RZ, RZ, R16.reuse ;  /* 0x000000ffff1e7224 */ /* 0x100fe200078e0010 */
[----:B------:R-:W4:Y:S01]  /*3a00*/  @!P1 LDG.E.64 R26, desc[UR8][R8.64+0x20] ;  /* 0x00002008081a9981 */ /* 0x000f22000c1e1b00 */
[--C-:B------:R-:W-:Y:S02]  /*3a10*/  IMAD.MOV.U32 R31, RZ, RZ, R17.reuse ;  /* 0x000000ffff1f7224 */ /* 0x100fe400078e0011 */
[--C-:B------:R-:W-:Y:S01]  /*3a20*/  IMAD.MOV.U32 R34, RZ, RZ, R16.reuse ;  /* 0x000000ffff227224 */ /* 0x100fe200078e0010 */
[----:B------:R-:W4:Y:S01]  /*3a30*/  @!P2 LDG.E.64 R28, desc[UR8][R8.64+0x28] ;  /* 0x00002808081ca981 */ /* 0x000f22000c1e1b00 */
[--C-:B------:R-:W-:Y:S02]  /*3a40*/  IMAD.MOV.U32 R35, RZ, RZ, R17.reuse ;  /* 0x000000ffff237224 */ /* 0x100fe400078e0011 */
[----:B------:R-:W-:Y:S01]  /*3a50*/  IMAD.MOV.U32 R36, RZ, RZ, R16 ;  /* 0x000000ffff247224 */ /* 0x000fe200078e0010 */
[----:B------:R-:W4:Y:S01]  /*3a60*/  @!P3 LDG.E.64 R30, desc[UR8][R8.64+0x30] ;  /* 0x00003008081eb981 */ /* 0x000f22000c1e1b00 */
[----:B------:R-:W-:-:S03]  /*3a70*/  IMAD.MOV.U32 R37, RZ, RZ, R17 ;  /* 0x000000ffff257224 */ /* 0x000fc600078e0011 */
[----:B------:R-:W4:Y:S04]  /*3a80*/  @!P4 LDG.E.64 R34, desc[UR8][R8.64+0x38] ;  /* 0x000038080822c981 */ /* 0x000f28000c1e1b00 */
[----:B------:R0:W4:Y:S04]  /*3a90*/  @!P5 LDG.E.64 R36, desc[UR8][R8.64+0x40] ;  /* 0x000040080824d981 */ /* 0x000128000c1e1b00 */
[----:B------:R-:W2:Y:S01]  /*3aa0*/  @!P6 LDG.E.64 R16, desc[UR8][R8.64+0x48] ;  /* 0x000048080810e981 */ /* 0x000ea2000c1e1b00 */
[----:B------:R-:W-:Y:S06]  /*3ab0*/  BAR.SYNC.DEFER_BLOCKING 0x0 ;  /* 0x0000000000007b1d */ /* 0x000fec0000010000 */
[----:B------:R-:W3:Y:S01]  /*3ac0*/  LDG.E R21, desc[UR8][R10.64] ;  /* 0x000000080a157981 */ /* 0x000ee2000c1e1900 */
[----:B------:R-:W-:-:S02]  /*3ad0*/  P2R R15, PR, RZ, 0x1 ;  /* 0x00000001ff0f7803 */ /* 0x000fc40000000000 */
[----:B------:R-:W-:-:S04]  /*3ae0*/  LOP3.LUT P0, RZ, R20, 0x1, RZ, 0xc0, !PT ;  /* 0x0000000114ff7812 */ /* 0x000fc8000780c0ff */
[----:B------:R-:W-:Y:S02]  /*3af0*/  P2R R13, PR, RZ, 0x1 ;  /* 0x00000001ff0d7803 */ /* 0x000fe40000000000 */
[----:B------:R-:W-:-:S04]  /*3b00*/  LOP3.LUT P0, RZ, R20, 0x2, RZ, 0xc0, !PT ;  /* 0x0000000214ff7812 */ /* 0x000fc8000780c0ff */
[----:B------:R-:W-:Y:S02]  /*3b10*/  P2R R5, PR, RZ, 0x1 ;  /* 0x00000001ff057803 */ /* 0x000fe40000000000 */
[----:B------:R-:W-:Y:S01]  /*3b20*/  LOP3.LUT P0, RZ, R20, 0x4, RZ, 0xc0, !PT ;  /* 0x0000000414ff7812 */ /* 0x000fe2000780c0ff */
[----:B------:R-:W1:Y:S01]  /*3b30*/  S2UR UR6, SR_CgaCtaId ;  /* 0x00000000000679c3 */ /* 0x000e620000008800 */
[----:B------:R-:W-:Y:S02]  /*3b40*/  UMOV UR4, 0x400 ;  /* 0x0000040000047882 */ /* 0x000fe40000000000 */
[----:B-1----:R-:W-:-:S06]  /*3b50*/  ULEA UR6, UR6, UR4, 0x18 ;  /* 0x0000000406067291 */ /* 0x002fcc000f8ec0ff */
[----:B------:R-:W-:Y:S02]  /*3b60*/  LEA R43, R0, UR6, 0x3 ;  /* 0x00000006002b7c11 */ /* 0x000fe4000f8e18ff */
[----:B------:R-:W-:Y:S01]  /*3b70*/  LOP3.LUT R20, R20, 0xfffffff7, RZ, 0xc0, !PT ;  /* 0xfffffff714147812 */ /* 0x000fe200078ec0ff */
[----:B------:R-:W-:Y:S02]  /*3b80*/  IMAD.MOV.U32 R49, RZ, RZ, RZ ;  /* 0x000000ffff317224 */ /* 0x000fe400078e00ff */
[----:B---3--:R-:W-:Y:S02]  /*3b90*/  IMAD.MOV.U32 R38, RZ, RZ, R21 ;  /* 0x000000ffff267224 */ /* 0x008fe400078e0015 */
[----:B------:R-:W5:Y:S01]  /*3ba0*/  @!P0 LDG.E R21, desc[UR8][R6.64] ;  /* 0x0000000806158981 */ /* 0x000f62000c1e1900 */
[----:B------:R-:W-:Y:S01]  /*3bb0*/  ISETP.NE.AND P0, PT, R5, RZ, PT ;  /* 0x000000ff0500720c */ /* 0x000fe20003f05270 */
[--C-:B------:R-:W-:Y:S02]  /*3bc0*/  IMAD.MOV.U32 R39, RZ, RZ, R38.reuse ;  /* 0x000000ffff277224 */ /* 0x100fe400078e0026 */
[----:B------:R-:W-:-:S10]  /*3bd0*/  IMAD.MOV.U32 R40, RZ, RZ, R38 ;  /* 0x000000ffff287224 */ /* 0x000fd400078e0026 */
[----:B------:R-:W5:Y:S01]  /*3be0*/  @!P0 LDG.E R39, desc[UR8][R6.64+0x4] ;  /* 0x0000040806278981 */ /* 0x000f62000c1e1900 */
[----:B------:R-:W-:Y:S01]  /*3bf0*/  ISETP.NE.AND P0, PT, R13, RZ, PT ;  /* 0x000000ff0d00720c */ /* 0x000fe20003f05270 */
[--C-:B------:R-:W-:Y:S02]  /*3c00*/  IMAD.MOV.U32 R41, RZ, RZ, R38.reuse ;  /* 0x000000ffff297224 */ /* 0x100fe400078e0026 */
[--C-:B------:R-:W-:Y:S02]  /*3c10*/  IMAD.MOV.U32 R42, RZ, RZ, R38.reuse ;  /* 0x000000ffff2a7224 */ /* 0x100fe400078e0026 */
[--C-:B------:R-:W-:Y:S02]  /*3c20*/  IMAD.MOV.U32 R44, RZ, RZ, R38.reuse ;  /* 0x000000ffff2c7224 */ /* 0x100fe400078e0026 */
[--C-:B------:R-:W-:Y:S02]  /*3c30*/  IMAD.MOV.U32 R45, RZ, RZ, R38.reuse ;  /* 0x000000ffff2d7224 */ /* 0x100fe400078e0026 */
[--C-:B------:R-:W-:Y:S01]  /*3c40*/  IMAD.MOV.U32 R46, RZ, RZ, R38.reuse ;  /* 0x000000ffff2e7224 */ /* 0x100fe200078e0026 */
[----:B------:R-:W5:Y:S04]  /*3c50*/  @!P1 LDG.E R42, desc[UR8][R6.64+0x10] ;  /* 0x00001008062a9981 */ /* 0x000f68000c1e1900 */
[----:B------:R-:W5:Y:S01]  /*3c60*/  @!P0 LDG.E R40, desc[UR8][R6.64+0x8] ;  /* 0x0000080806288981 */ /* 0x000f62000c1e1900 */
[----:B------:R-:W-:Y:S01]  /*3c70*/  ISETP.NE.AND P0, PT, R15, RZ, PT ;  /* 0x000000ff0f00720c */ /* 0x000fe20003f05270 */
[----:B------:R-:W-:-:S02]  /*3c80*/  IMAD.MOV.U32 R47, RZ, RZ, R38 ;  /* 0x000000ffff2f7224 */ /* 0x000fc400078e0026 */
[----:B------:R-:W5:Y:S04]  /*3c90*/  @!P2 LDG.E R44, desc[UR8][R6.64+0x14] ;  /* 0x00001408062ca981 */ /* 0x000f68000c1e1900 */
[----:B------:R-:W5:Y:S04]  /*3ca0*/  @!P3 LDG.E R45, desc[UR8][R6.64+0x18] ;  /* 0x00001808062db981 */ /* 0x000f68000c1e1900 */
[----:B------:R-:W5:Y:S04]  /*3cb0*/  @!P4 LDG.E R46, desc[UR8][R6.64+0x1c] ;  /* 0x00001c08062ec981 */ /* 0x000f68000c1e1900 */
[----:B------:R-:W5:Y:S04]  /*3cc0*/  @!P0 LDG.E R41, desc[UR8][R6.64+0xc] ;  /* 0x00000c0806298981 */ /* 0x000f68000c1e1900 */
[----:B------:R-:W5:Y:S04]  /*3cd0*/  @!P5 LDG.E R47, desc[UR8][R6.64+0x20] ;  /* 0x00002008062fd981 */ /* 0x000f68000c1e1900 */
[----:B------:R1:W5:Y:S01]  /*3ce0*/  @!P6 LDG.E R38, desc[UR8][R6.64+0x24] ;  /* 0x000024080626e981 */ /* 0x000362000c1e1900 */
[----:B------:R-:W-:Y:S01]  /*3cf0*/  BAR.SYNC.DEFER_BLOCKING 0x0 ;  /* 0x0000000000007b1d */ /* 0x000fe20000010000 */
[----:B------:R-:W-:-:S05]  /*3d00*/  ISETP.NE.AND P0, PT, R0, RZ, PT ;  /* 0x000000ff0000720c */ /* 0x000fca0003f05270 */
[----:B--2---:R-:W-:Y:S02]  /*3d10*/  STS.64 [R43+0xca0], R16 ;  /* 0x000ca0102b007388 */ /* 0x004fe40000000a00 */
[----:B------:R-:W-:Y:S06]  /*3d20*/  BAR.SYNC.DEFER_BLOCKING 0x0 ;  /* 0x0000000000007b1d */ /* 0x000fec0000010000 */
[----:B0-----:R-:W0:Y:S02]  /*3d30*/  @P0 LDS.64 R8, [R43+0xc98] ;  /* 0x000c98002b080984 */ /* 0x001e240000000a00 */
[----:B------:R-:W-:Y:S01]  /*3d40*/  BAR.SYNC.DEFER_BLOCKING 0x0 ;  /* 0x0000000000007b1d */ /* 0x000fe20000010000 */
[----:B------:R-:W-:-:S04]  /*3d50*/  ISETP.NE.U32.AND P3, PT, R2, R18, PT ;  /* 0x000000120200720c */ /* 0x000fc80003f65070 */
[----:B------:R-:W-:Y:S02]  /*3d60*/  ISETP.NE.AND.EX P3, PT, R3, R19, PT, P3 ;  /* 0x000000130300720c */ /* 0x000fe40003f65330 */
[----:B------:R-:W-:Y:S02]  /*3d70*/  ISETP.NE.U32.AND P4, PT, R18, R22, PT ;  /* 0x000000161200720c */ /* 0x000fe40003f85070 */
[----:B------:R-:W-:Y:S02]  /*3d80*/  ISETP.GE.U32.OR P6, PT, R12, R33, P3 ;  /* 0x000000210c00720c */ /* 0x000fe40001fc6470 */
[----:B------:R-:W-:Y:S02]  /*3d90*/  ISETP.NE.AND.EX P4, PT, R19, R23, PT, P4 ;  /* 0x000000171300720c */ /* 0x000fe40003f85340 */
[----:B----4-:R-:W-:Y:S02]  /*3da0*/  ISETP.NE.U32.AND P3, PT, R22, R24, PT ;  /* 0x000000181600720c */ /* 0x010fe40003f65070 */
[----:B------:R-:W-:-:S02]  /*3db0*/  ISETP.GE.U32.OR P5, PT, R14, R33, P4 ;  /* 0x000000210e00720c */ /* 0x000fc400027a6470 */
[----:B------:R-:W-:Y:S02]  /*3dc0*/  ISETP.NE.AND.EX P3, PT, R23, R25, PT, P3 ;  /* 0x000000191700720c */ /* 0x000fe40003f65330 */
[----:B------:R-:W-:Y:S01]  /*3dd0*/  ISETP.GE.U32.AND P2, PT, R48, R33, PT ;  /* 0x000000213000720c */ /* 0x000fe20003f46070 */
[----:B------:R-:W-:Y:S02]  /*3de0*/  IMAD.MOV.U32 R48, RZ, RZ, 0x1 ;  /* 0x00000001ff307424 */ /* 0x000fe400078e00ff */
[----:B------:R-:W-:-:S04]  /*3df0*/  @P6 LOP3.LUT R20, R20, 0x8, RZ, 0xfc, !PT ;  /* 0x0000000814146812 */ /* 0x000fc800078efcff */
[----:B------:R-:W-:Y:S02]  /*3e00*/  LOP3.LUT R20, R20, 0xfffffffd, RZ, 0xc0, !PT ;  /* 0xfffffffd14147812 */ /* 0x000fe400078ec0ff */
[----:B0-----:R-:W-:-:S04]  /*3e10*/  @P0 ISETP.NE.U32.AND P1, PT, R8, R2, PT ;  /* 0x000000020800020c */ /* 0x001fc80003f25070 */
[----:B------:R-:W-:-:S04]  /*3e20*/  @P0 ISETP.NE.AND.EX P1, PT, R9, R3, PT, P1 ;  /* 0x000000030900020c */ /* 0x000fc80003f25310 */
[----:B------:R-:W-:Y:S02]  /*3e30*/  @P0 SEL R48, RZ, 0x1, !P1 ;  /* 0x00000001ff300807 */ /* 0x000fe40004800000 */
[----:B------:R-:W-:Y:S02]  /*3e40*/  ISETP.GE.U32.OR P1, PT, R32, R33, P3 ;  /* 0x000000212000720c */ /* 0x000fe40001f26470 */
[----:B------:R-:W-:Y:S02]  /*3e50*/  ISETP.NE.U32.AND P0, PT, R24, R26, PT ;  /* 0x0000001a1800720c */ /* 0x000fe40003f05070 */
[----:B------:R-:W-:Y:S02]  /*3e60*/  @P5 LOP3.LUT R20, R20, 0x2, RZ, 0xfc, !PT ;  /* 0x0000000214145812 */ /* 0x000fe400078efcff */
[----:B------:R-:W-:Y:S02]  /*3e70*/  SEL R5, RZ, 0x1, !P6 ;  /* 0x00000001ff057807 */ /* 0x000fe40007000000 */
[----:B------:R-:W-:-:S02]  /*3e80*/  SEL R48, R48, 0x1, !P2 ;  /* 0x0000000130307807 */ /* 0x000fc40005000000 */
[----:B------:R-:W-:Y:S02]  /*3e90*/  ISETP.NE.AND.EX P0, PT, R25, R27, PT, P0 ;  /* 0x0000001b1900720c */ /* 0x000fe40003f05300 */
[----:B------:R-:W-:Y:S02]  /*3ea0*/  LOP3.LUT R20, R20, 0xfffffffe, RZ, 0xc0, !PT ;  /* 0xfffffffe14147812 */ /* 0x000fe400078ec0ff */
[----:B------:R-:W-:Y:S02]  /*3eb0*/  SEL R51, RZ, 0x1, !P5 ;  /* 0x00000001ff337807 */ /* 0x000fe40006800000 */
[----:B------:R-:W-:Y:S02]  /*3ec0*/  IADD3 R50, P3, PT, R5, R48, RZ ;  /* 0x0000003005327210 */ /* 0x000fe40007f7e0ff */
[----:B------:R-:W-:Y:S02]  /*3ed0*/  ISETP.GE.U32.OR P0, PT, R52, R33, P0 ;  /* 0x000000213400720c */ /* 0x000fe40000706470 */
[----:B------:R-:W-:-:S02]  /*3ee0*/  @P1 LOP3.LUT R20, R20, 0x1, RZ, 0xfc, !PT ;  /* 0x0000000114141812 */ /* 0x000fc400078efcff */
[----:B------:R-:W-:Y:S02]  /*3ef0*/  SEL R52, RZ, 0x1, !P1 ;  /* 0x00000001ff347807 */ /* 0x000fe40004800000 */
[----:B------:R-:W-:Y:S02]  /*3f00*/  IADD3 R51, P1, PT, R50, R51, RZ ;  /* 0x0000003332337210 */ /* 0x000fe40007f3e0ff */
[----:B------:R-:W-:Y:S02]  /*3f10*/  SEL R49, R49, RZ, !P2 ;  /* 0x000000ff31317207 */ /* 0x000fe40005000000 */
[----:B------:R-:W-:Y:S02]  /*3f20*/  SEL R57, RZ, 0x1, !P0 ;  /* 0x00000001ff397807 */ /* 0x000fe40004000000 */
[----:B------:R-:W-:Y:S02]  /*3f30*/  IADD3 R52, P2, PT, R51, R52, RZ ;  /* 0x0000003433347210 */ /* 0x000fe40007f5e0ff */
[----:B------:R-:W-:-:S02]  /*3f40*/  IADD3.X R8, PT, PT, RZ, RZ, R49, P1, P3 ;  /* 0x000000ffff087210 */ /* 0x000fc40000fe6431 */
[----:B------:R-:W-:Y:S02]  /*3f50*/  IADD3 R57, P3, PT, R52, R57, RZ ;  /* 0x0000003934397210 */ /* 0x000fe40007f7e0ff */
[----:B------:R-:W-:Y:S02]  /*3f60*/  ISETP.NE.U32.AND P1, PT, R26, R28, PT ;  /* 0x0000001c1a00720c */ /* 0x000fe40003f25070 */
[----:B------:R-:W-:Y:S02]  /*3f70*/  IADD3.X R8, PT, PT, RZ, RZ, R8, P3, P2 ;  /* 0x000000ffff087210 */ /* 0x000fe40001fe4408 */
[----:B------:R-:W-:Y:S02]  /*3f80*/  ISETP.NE.U32.AND P2, PT, R28, R30, PT ;  /* 0x0000001e1c00720c */ /* 0x000fe40003f45070 */
[----:B------:R-:W-:Y:S02]  /*3f90*/  ISETP.NE.AND.EX P1, PT, R27, R29, PT, P1 ;  /* 0x0000001d1b00720c */ /* 0x000fe40003f25310 */
[----:B------:R-:W-:-:S02]  /*3fa0*/  ISETP.NE.AND.EX P2, PT, R29, R31, PT, P2 ;  /* 0x0000001f1d00720c */ /* 0x000fc40003f45320 */
[-C--:B------:R-:W-:Y:S02]  /*3fb0*/  ISETP.GE.U32.OR P1, PT, R54, R33.reuse, P1 ;  /* 0x000000213600720c */ /* 0x080fe40000f26470 */
[----:B------:R-:W-:Y:S02]  /*3fc0*/  ISETP.GE.U32.OR P2, PT, R56, R33, P2 ;  /* 0x000000213800720c */ /* 0x000fe40001746470 */
[----:B------:R-:W-:Y:S02]  /*3fd0*/  SEL R56, RZ, 0x1, !P1 ;  /* 0x00000001ff387807 */ /* 0x000fe40004800000 */
[----:B------:R-:W-:Y:S02]  /*3fe0*/  SEL R55, RZ, 0x1, !P2 ;  /* 0x00000001ff377807 */ /* 0x000fe40005000000 */
[----:B------:R-:W-:-:S04]  /*3ff0*/  IADD3 R56, P3, PT, R57, R56, RZ ;  /* 0x0000003839387210 */ /* 0x000fc80007f7e0ff */
[----:B------:R-:W-:-:S04]  /*4000*/  IADD3 R55, P4, PT, R56, R55, RZ ;  /* 0x0000003738377210 */ /* 0x000fc80007f9e0ff */
[----:B------:R-:W-:Y:S02]  /*4010*/  IADD3.X R8, PT, PT, RZ, RZ, R8, P4, P3 ;  /* 0x000000ffff087210 */ /* 0x000fe400027e6408 */
[----:B------:R-:W-:Y:S02]  /*4020*/  ISETP.NE.U32.AND P3, PT, R30, R34, PT ;  /* 0x000000221e00720c */ /* 0x000fe40003f65070 */
[----:B------:R-:W-:Y:S02]  /*4030*/  ISETP.NE.U32.AND P4, PT, R34, R36, PT ;  /* 0x000000242200720c */ /* 0x000fe40003f85070 */
[----:B------:R-:W-:Y:S02]  /*4040*/  ISETP.NE.AND.EX P3, PT, R31, R35, PT, P3 ;  /* 0x000000231f00720c */ /* 0x000fe40003f65330 */
[----:B------:R-:W-:Y:S02]  /*4050*/  ISETP.NE.AND.EX P4, PT, R35, R37, PT, P4 ;  /* 0x000000252300720c */ /* 0x000fe40003f85340 */
[----:B------:R-:W-:-:S02]  /*4060*/  ISETP.GE.U32.OR P3, PT, R58, R33, P3 ;  /* 0x000000213a00720c */ /* 0x000fc40001f66470 */
[----:B------:R-:W-:Y:S02]  /*4070*/  ISETP.GE.U32.OR P4, PT, R60, R33, P4 ;  /* 0x000000213c00720c */ /* 0x000fe40002786470 */
[----:B------:R-:W-:Y:S02]  /*4080*/  SEL R54, RZ, 0x1, !P3 ;  /* 0x00000001ff367807 */ /* 0x000fe40005800000 */
[----:B------:R-:W-:Y:S02]  /*4090*/  SEL R53, RZ, 0x1, !P4 ;  /* 0x00000001ff357807 */ /* 0x000fe40006000000 */
[----:B------:R-:W-:-:S04]  /*40a0*/  IADD3 R54, P5, PT, R55, R54, RZ ;  /* 0x0000003637367210 */ /* 0x000fc80007fbe0ff */
[----:B------:R-:W-:-:S04]  /*40b0*/  IADD3 R53, P6, PT, R54, R53, RZ ;  /* 0x0000003536357210 */ /* 0x000fc80007fde0ff */
[----:B------:R-:W-:Y:S02]  /*40c0*/  IADD3.X R8, PT, PT, RZ, RZ, R8, P6, P5 ;  /* 0x000000ffff087210 */ /* 0x000fe400037ea408 */
[----:B------:R-:W-:-:S04]  /*40d0*/  ISETP.NE.U32.AND P5, PT, R36, R16, PT ;  /* 0x000000102400720c */ /* 0x000fc80003fa5070 */
[----:B------:R-:W-:Y:S02]  /*40e0*/  ISETP.NE.AND.EX P5, PT, R37, R17, PT, P5 ;  /* 0x000000112500720c */ /* 0x000fe40003fa5350 */
[----:B------:R-:W-:Y:S02]  /*40f0*/  P2R R64, PR, RZ, 0x1 ;  /* 0x00000001ff407803 */ /* 0x000fe40000000000 */
[----:B------:R-:W-:-:S04]  /*4100*/  ISETP.GE.U32.OR P0, PT, R4, R33, P5 ;  /* 0x000000210400720c */ /* 0x000fc80002f06470 */
[----:B------:R-:W-:-:S04]  /*4110*/  SEL R4, RZ, 0x1, !P0 ;  /* 0x00000001ff047807 */ /* 0x000fc80004000000 */
[----:B------:R-:W-:-:S05]  /*4120*/  IADD3 R59, P5, PT, R53, R4, RZ ;  /* 0x00000004353b7210 */ /* 0x000fca0007fbe0ff */
[----:B------:R-:W-:Y:S01]  /*4130*/  IMAD.X R8, RZ, RZ, R8, P5 ;  /* 0x000000ffff087224 */ /* 0x000fe200028e0608 */
[----:B------:R-:W1:Y:S06]  /*4140*/  SHFL.UP PT, R4, R59, 0x1, RZ ;  /* 0x042000003b047989 */ /* 0x000e6c00000e00ff */
[----:B------:R-:W0:Y:S01]  /*4150*/  SHFL.UP P5, R5, R8, 0x1, RZ ;  /* 0x0420000008057989 */ /* 0x000e2200000a00ff */
[----:B-1----:R-:W-:-:S05]  /*4160*/  IADD3 R7, P6, PT, R4, R59, RZ ;  /* 0x0000003b04077210 */ /* 0x002fca0007fde0ff */
[----:B0-----:R-:W-:Y:S01]  /*4170*/  IMAD.X R6, R5, 0x1, R8, P6 ;  /* 0x0000000105067824 */ /* 0x001fe200030e0608 */
        /* <DEDUP_REMOVED lines=26> */
[----:B------:R-:W-:Y:S02]  /*4320*/  SEL R33, R5, R4, P5 ;  /* 0x0000000405217207 */ /* 0x000fe40002800000 */
[----:B--2---:R-:W-:Y:S02]  /*4330*/  ISETP.NE.AND P5, PT, R58, 0x1f, PT ;  /* 0x0000001f3a00780c */ /* 0x004fe40003fa5270 */
[----:B------:R-:W-:-:S11]  /*4340*/  SHF.R.U32.HI R60, RZ, 0x5, R0 ;  /* 0x00000005ff3c7819 */ /* 0x000fd60000011600 */
[----:B------:R-:W-:-:S05]  /*4350*/  @!P5 LEA R65, R60, UR6, 0x3 ;  /* 0x000000063c41dc11 */ /* 0x000fca000f8e18ff */
[----:B------:R-:W-:Y:S01]  /*4360*/  @!P5 STS.64 [R65], R32 ;  /* 0x000000204100d388 */ /* 0x000fe20000000a00 */
[----:B------:R-:W-:Y:S06]  /*4370*/  BAR.SYNC.DEFER_BLOCKING 0x0 ;  /* 0x0000000000007b1d */ /* 0x000fec0000010000 */
[----:B------:R-:W0:Y:S04]  /*4380*/  LDS.128 R4, [UR6] ;  /* 0x00000006ff047984 */ /* 0x000e280008000c00 */
[----:B------:R-:W1:Y:S04]  /*4390*/  LDS.128 R12, [UR6+0x10] ;  /* 0x00001006ff0c7984 */ /* 0x000e680008000c00 */
[----:B------:R-:W2:Y:S01]  /*43a0*/  LDS.128 R8, [UR6+0x20] ;  /* 0x00002006ff087984 */ /* 0x000ea20008000c00 */
[----:B0-----:R-:W-:-:S04]  /*43b0*/  IADD3 R61, P5, PT, R4, R6, RZ ;  /* 0x00000006043d7210 */ /* 0x001fc80007fbe0ff */
[----:B-1----:R-:W-:-:S04]  /*43c0*/  IADD3 R63, P6, PT, R12, R61, RZ ;  /* 0x0000003d0c3f7210 */ /* 0x002fc80007fde0ff */
[----:B------:R-:W-:Y:S02]  /*43d0*/  IADD3.X R13, PT, PT, R13, R5, R7, P6, P5 ;  /* 0x000000050d0d7210 */ /* 0x000fe400037ea407 */
[----:B------:R-:W-:-:S04]  /*43e0*/  IADD3 R5, P5, PT, R14, R63, RZ ;  /* 0x0000003f0e057210 */ /* 0x000fc80007fbe0ff */
[----:B--2---:R-:W-:-:S04]  /*43f0*/  IADD3 R7, P6, PT, R8, R5, RZ ;  /* 0x0000000508077210 */ /* 0x004fc80007fde0ff */
[----:B------:R-:W-:Y:S02]  /*4400*/  IADD3.X R9, PT, PT, R9, R15, R13, P6, P5 ;  /* 0x0000000f09097210 */ /* 0x000fe400037ea40d */
[----:B------:R-:W0:Y:S01]  /*4410*/  LDS.128 R12, [UR6+0x30] ;  /* 0x00003006ff0c7984 */ /* 0x000e220008000c00 */
[----:B------:R-:W-:-:S04]  /*4420*/  IADD3 R65, P5, PT, R10, R7, RZ ;  /* 0x000000070a417210 */ /* 0x000fc80007fbe0ff */
[----:B0-----:R-:W-:-:S04]  /*4430*/  IADD3 R33, P6, PT, R12, R65, RZ ;  /* 0x000000410c217210 */ /* 0x001fc80007fde0ff */
[----:B------:R-:W-:Y:S02]  /*4440*/  IADD3.X R13, PT, PT, R13, R11, R9, P6, P5 ;  /* 0x0000000b0d0d7210 */ /* 0x000fe400037ea409 */
[----:B------:R-:W0:Y:S01]  /*4450*/  LDS.128 R8, [UR6+0x40] ;  /* 0x00004006ff087984 */ /* 0x000e220008000c00 */
[----:B------:R-:W-:Y:S01]  /*4460*/  IADD3 R69, P5, PT, R14, R33, RZ ;  /* 0x000000210e457210 */ /* 0x000fe20007fbe0ff */
[----:B------:R-:W-:-:S03]  /*4470*/  UMOV UR4, URZ ;  /* 0x000000ff00047c82 */ /* 0x000fc60008000000 */
[----:B0-----:R-:W-:-:S04]  /*4480*/  IADD3 R67, P6, PT, R8, R69, RZ ;  /* 0x0000004508437210 */ /* 0x001fc80007fde0ff */
[----:B------:R-:W-:Y:S02]  /*4490*/  IADD3.X R9, PT, PT, R9, R15, R13, P6, P5 ;  /* 0x0000000f09097210 */ /* 0x000fe400037ea40d */
[----:B------:R-:W0:Y:S01]  /*44a0*/  LDS.128 R12, [UR6+0x50] ;  /* 0x00005006ff0c7984 */ /* 0x000e220008000c00 */
[----:B------:R-:W-:Y:S01]  /*44b0*/  UIADD3 URZ, UP0, UPT, URZ, -UR4, URZ ;  /* 0x80000004ffff7290 */ /* 0x000fe2000ff1e0ff */
[----:B------:R-:W-:Y:S01]  /*44c0*/  BAR.SYNC.DEFER_BLOCKING 0x0 ;  /* 0x0000000000007b1d */ /* 0x000fe20000010000 */
[----:B------:R-:W-:Y:S02]  /*44d0*/  IADD3 R73, P5, PT, R10, R67, RZ ;  /* 0x000000430a497210 */ /* 0x000fe40007fbe0ff */
[----:B------:R-:W-:-:S04]  /*44e0*/  UIADD3.X UR4, UPT, UPT, ~UR5, 0xf00, URZ, UP0, !UPT ;  /* 0x00000f0005047890 */ /* 0x000fc800087fe5ff */
[----:B------:R-:W-:Y:S01]  /*44f0*/  USHF.R.S32.HI UR5, URZ, 0x1f, UR4 ;  /* 0x0000001fff057899 */ /* 0x000fe20008011404 */
[----:B------:R-:W-:Y:S01]  /*4500*/  IMAD.IADD R6, R32, 0x1, -R59 ;  /* 0x0000000120067824 */ /* 0x000fe200078e0a3b */
[----:B0-----:R-:W-:-:S04]  /*4510*/  IADD3 R71, P6, PT, R12, R73, RZ ;  /* 0x000000490c477210 */ /* 0x001fc80007fde0ff */
[----:B------:R-:W-:Y:S02]  /*4520*/  IADD3.X R13, PT, PT, R13, R11, R9, P6, P5 ;  /* 0x0000000b0d0d7210 */ /* 0x000fe400037ea409 */
[----:B------:R-:W-:-:S04]  /*4530*/  IADD3 R9, P5, P6, R71, -UR4, R14 ;  /* 0x8000000447097c10 */ /* 0x000fc8000febe00e */
[----:B------:R-:W-:Y:S02]  /*4540*/  IADD3.X R13, PT, PT, R13, ~UR5, R15, P5, P6 ;  /* 0x800000050d0d7c10 */ /* 0x000fe4000afec40f */
[----:B------:R-:W-:-:S04]  /*4550*/  ISETP.NE.AND P5, PT, R58, RZ, PT ;  /* 0x000000ff3a00720c */ /* 0x000fc80003fa5270 */
[----:B------:R-:W-:Y:S02]  /*4560*/  SEL R6, R6, RZ, P5 ;  /* 0x000000ff06067207 */ /* 0x000fe40002800000 */
[----:B------:R-:W-:-:S04]  /*4570*/  ISETP.NE.AND P5, PT, R60, 0x2, PT ;  /* 0x000000023c00780c */ /* 0x000fc80003fa5270 */
[----:B------:R-:W-:Y:S02]  /*4580*/  SEL R4, R61, R4, !P5 ;  /* 0x000000043d047207 */ /* 0x000fe40006800000 */
        /* <DEDUP_REMOVED lines=18> */
[----:B------:R-:W-:-:S04]  /*46b0*/  ISETP.GE.U32.AND P5, PT, R0, 0x20, PT ;  /* 0x000000200000780c */ /* 0x000fc80003fa6070 */
[----:B------:R-:W-:Y:S02]  /*46c0*/  SEL R5, R5, RZ, P5 ;  /* 0x000000ff05057207 */ /* 0x000fe40002800000 */
[----:B------:R-:W-:Y:S02]  /*46d0*/  ISETP.NE.U32.AND P5, PT, R48, RZ, PT ;  /* 0x000000ff3000720c */ /* 0x000fe40003fa5070 */
[----:B------:R-:W-:Y:S02]  /*46e0*/  LOP3.LUT R20, R20, 0xfffffffb, RZ, 0xc0, !PT ;  /* 0xfffffffb14147812 */ /* 0x000fe400078ec0ff */
[----:B------:R-:W-:Y:S02]  /*46f0*/  ISETP.NE.AND.EX P5, PT, R49, RZ, PT, P5 ;  /* 0x000000ff3100720c */ /* 0x000fe40003fa5350 */
[----:B------:R-:W-:Y:S02]  /*4700*/  @P0 LOP3.LUT R20, R20, 0x4, RZ, 0xfc, !PT ;  /* 0x0000000414140812 */ /* 0x000fe400078efcff */
[----:B------:R-:W-:-:S02]  /*4710*/  P2R R62, PR, RZ, 0x2 ;  /* 0x00000002ff3e7803 */ /* 0x000fc40000000000 */
[----:B------:R-:W-:Y:S01]  /*4720*/  LOP3.LUT P1, RZ, R20, 0x8, RZ, 0xc0, !PT ;  /* 0x0000000814ff7812 */ /* 0x000fe2000782c0ff */
[----:B------:R-:W-:Y:S01]  /*4730*/  IMAD.IADD R5, R6, 0x1, R5 ;  /* 0x0000000106057824 */ /* 0x000fe200078e0205 */
[----:B------:R-:W-:-:S03]  /*4740*/  LOP3.LUT P0, RZ, R20, 0x2, RZ, 0xc0, !PT ;  /* 0x0000000214ff7812 */ /* 0x000fc6000780c0ff */
[C---:B------:R-:W-:Y:S02]  /*4750*/  IMAD.IADD R4, R5.reuse, 0x1, R48 ;  /* 0x0000000105047824 */ /* 0x040fe400078e0230 */
[C---:B------:R-:W-:Y:S01]  /*4760*/  @P5 LEA R7, R5.reuse, UR6, 0x3 ;  /* 0x0000000605075c11 */ /* 0x040fe2000f8e18ff */
[----:B------:R-:W-:-:S04]  /*4770*/  IMAD.IADD R50, R5, 0x1, R50 ;  /* 0x0000000105327824 */ /* 0x000fc800078e0232 */
[----:B------:R0:W-:Y:S01]  /*4780*/  @P5 STS.64 [R7], R2 ;  /* 0x0000000207005388 */ /* 0x0001e20000000a00 */
[----:B------:R-:W-:Y:S02]  /*4790*/  @P1 LEA R11, R4, UR6, 0x3 ;  /* 0x00000006040b1c11 */ /* 0x000fe4000f8e18ff */
[----:B------:R-:W-:Y:S02]  /*47a0*/  LOP3.LUT P5, RZ, R20, 0x1, RZ, 0xc0, !PT ;  /* 0x0000000114ff7812 */ /* 0x000fe400078ac0ff */
[----:B------:R-:W-:Y:S01]  /*47b0*/  @P0 LEA R15, R50, UR6, 0x3 ;  /* 0x00000006320f0c11 */ /* 0x000fe2000f8e18ff */
[----:B0-----:R-:W-:Y:S02]  /*47c0*/  @P1 IMAD.MOV.U32 R2, RZ, RZ, R18 ;  /* 0x000000ffff021224 */ /* 0x001fe400078e0012 */
[----:B------:R-:W-:-:S05]  /*47d0*/  @P1 IMAD.MOV.U32 R3, RZ, RZ, R19 ;  /* 0x000000ffff031224 */ /* 0x000fca00078e0013 */
[----:B------:R0:W-:Y:S01]  /*47e0*/  @P1 STS.64 [R11], R2 ;  /* 0x000000020b001388 */ /* 0x0001e20000000a00 */
[----:B------:R-:W-:Y:S02]  /*47f0*/  IMAD.IADD R51, R5, 0x1, R51 ;  /* 0x0000000105337824 */ /* 0x000fe400078e0233 */
[----:B0-----:R-:W-:Y:S02]  /*4800*/  @P0 IMAD.MOV.U32 R2, RZ, RZ, R22 ;  /* 0x000000ffff020224 */ /* 0x001fe400078e0016 */
[----:B------:R-:W-:-:S05]  /*4810*/  @P0 IMAD.MOV.U32 R3, RZ, RZ, R23 ;  /* 0x000000ffff030224 */ /* 0x000fca00078e0017 */
[----:B------:R0:W-:Y:S01]  /*4820*/  @P0 STS.64 [R15], R2 ;  /* 0x000000020f000388 */ /* 0x0001e20000000a00 */
[----:B------:R-:W-:Y:S02]  /*4830*/  ISETP.NE.AND P0, PT, R64, RZ, PT ;  /* 0x000000ff4000720c */ /* 0x000fe40003f05270 */
[----:B------:R-:W-:Y:S01]  /*4840*/  ISETP.NE.AND P1, PT, R62, RZ, PT ;  /* 0x000000ff3e00720c */ /* 0x000fe20003f25270 */
[----:B------:R-:W-:Y:S01]  /*4850*/  IMAD.IADD R52, R5, 0x1, R52 ;  /* 0x0000000105347824 */ /* 0x000fe200078e0234 */
[----:B------:R-:W-:Y:S01]  /*4860*/  @P5 LEA R19, R51, UR6, 0x3 ;  /* 0x0000000633135c11 */ /* 0x000fe2000f8e18ff */
[----:B0-----:R-:W-:Y:S02]  /*4870*/  @P5 IMAD.MOV.U32 R2, RZ, RZ, R24 ;  /* 0x000000ffff025224 */ /* 0x001fe400078e0018 */
[----:B------:R-:W-:-:S06]  /*4880*/  @P5 IMAD.MOV.U32 R3, RZ, RZ, R25 ;  /* 0x000000ffff035224 */ /* 0x000fcc00078e0019 */
[----:B------:R-:W-:Y:S01]  /*4890*/  @P0 LEA R7, R52, UR6, 0x3 ;  /* 0x0000000634070c11 */ /* 0x000fe2000f8e18ff */
[C---:B------:R-:W-:Y:S01]  /*48a0*/  IMAD.IADD R57, R5.reuse, 0x1, R57 ;  /* 0x0000000105397824 */ /* 0x040fe200078e0239 */
[----:B------:R0:W-:Y:S01]  /*48b0*/  @P5 STS.64 [R19], R2 ;  /* 0x0000000213005388 */ /* 0x0001e20000000a00 */
[----:B------:R-:W-:-:S03]  /*48c0*/  IMAD.IADD R56, R5, 0x1, R56 ;  /* 0x0000000105387824 */ /* 0x000fc600078e0238 */
[----:B------:R-:W-:Y:S01]  /*48d0*/  @P1 LEA R23, R57, UR6, 0x3 ;  /* 0x0000000639171c11 */ /* 0x000fe2000f8e18ff */
[----:B0-----:R-:W-:Y:S02]  /*48e0*/  @P0 IMAD.MOV.U32 R2, RZ, RZ, R26 ;  /* 0x000000ffff020224 */ /* 0x001fe400078e001a */
[----:B------:R-:W-:-:S05]  /*48f0*/  @P0 IMAD.MOV.U32 R3, RZ, RZ, R27 ;  /* 0x000000ffff030224 */ /* 0x000fca00078e001b */
[----:B------:R0:W-:Y:S01]  /*4900*/  @P0 STS.64 [R7], R2 ;  /* 0x0000000207000388 */ /* 0x0001e20000000a00 */
[----:B------:R-:W-:Y:S01]  /*4910*/  LOP3.LUT P6, RZ, R20, 0x4, RZ, 0xc0, !PT ;  /* 0x0000000414ff7812 */ /* 0x000fe200078cc0ff */
[----:B------:R-:W-:Y:S01]  /*4920*/  IMAD.IADD R55, R5, 0x1, R55 ;  /* 0x0000000105377824 */ /* 0x000fe200078e0237 */
[----:B------:R-:W-:Y:S01]  /*4930*/  @P2 LEA R11, R56, UR6, 0x3 ;  /* 0x00000006380b2c11 */ /* 0x000fe2000f8e18ff */
[----:B0-----:R-:W-:Y:S02]  /*4940*/  @P1 IMAD.MOV.U32 R2, RZ, RZ, R28 ;  /* 0x000000ffff021224 */ /* 0x001fe400078e001c */
[----:B------:R-:W-:-:S05]  /*4950*/  @P1 IMAD.MOV.U32 R3, RZ, RZ, R29 ;  /* 0x000000ffff031224 */ /* 0x000fca00078e001d */
[----:B------:R0:W-:Y:S01]  /*4960*/  @P1 STS.64 [R23], R2 ;  /* 0x0000000217001388 */ /* 0x0001e20000000a00 */
[----:B------:R-:W-:Y:S01]  /*4970*/  @P3 LEA R15, R55, UR6, 0x3 ;  /* 0x00000006370f3c11 */ /* 0x000fe2000f8e18ff */
[C---:B------:R-:W-:Y:S01]  /*4980*/  IMAD.IADD R54, R5.reuse, 0x1, R54 ;  /* 0x0000000105367824 */ /* 0x040fe200078e0236 */
[----:B------:R-:W-:Y:S01]  /*4990*/  ISETP.GE.AND P5, PT, R0, R9, PT ;  /* 0x000000090000720c */ /* 0x000fe20003fa6270 */
[----:B------:R-:W-:Y:S02]  /*49a0*/  IMAD.IADD R53, R5, 0x1, R53 ;  /* 0x0000000105357824 */ /* 0x000fe400078e0235 */
[----:B0-----:R-:W-:Y:S02]  /*49b0*/  @P2 IMAD.MOV.U32 R2, RZ, RZ, R30 ;  /* 0x000000ffff022224 */ /* 0x001fe400078e001e */
[----:B------:R-:W-:-:S05]  /*49c0*/  @P2 IMAD.MOV.U32 R3, RZ, RZ, R31 ;  /* 0x000000ffff032224 */ /* 0x000fca00078e001f */
[----:B------:R0:W-:Y:S01]  /*49d0*/  @P2 STS.64 [R11], R2 ;  /* 0x000000020b002388 */ /* 0x0001e20000000a00 */
[----:B------:R-:W-:Y:S02]  /*49e0*/  @P4 LEA R7, R54, UR6, 0x3 ;  /* 0x0000000636074c11 */ /* 0x000fe4000f8e18ff */
[----:B------:R-:W-:Y:S01]  /*49f0*/  @P6 LEA R19, R53, UR6, 0x3 ;  /* 0x0000000635136c11 */ /* 0x000fe2000f8e18ff */
[----:B0-----:R-:W-:Y:S02]  /*4a00*/  @P3 IMAD.MOV.U32 R2, RZ, RZ, R34 ;  /* 0x000000ffff023224 */ /* 0x001fe400078e0022 */
[----:B------:R-:W-:-:S05]  /*4a10*/  @P3 IMAD.MOV.U32 R3, RZ, RZ, R35 ;  /* 0x000000ffff033224 */ /* 0x000fca00078e0023 */
[----:B------:R0:W-:Y:S01]  /*4a20*/  @P3 STS.64 [R15], R2 ;  /* 0x000000020f003388 */ /* 0x0001e20000000a00 */
[----:B------:R-:W-:Y:S01]  /*4a30*/  BSSY.RECONVERGENT B0, `(.L_x_1646) ;  /* 0x0000016000007945 */ /* 0x000fe20003800200 */
[----:B0-----:R-:W-:Y:S02]  /*4a40*/  @P4 IMAD.MOV.U32 R2, RZ, RZ, R36 ;  /* 0x000000ffff024224 */ /* 0x001fe400078e0024 */
[----:B------:R-:W-:-:S05]  /*4a50*/  @P4 IMAD.MOV.U32 R3, RZ, RZ, R37 ;  /* 0x000000ffff034224 */ /* 0x000fca00078e0025 */
[----:B------:R0:W-:Y:S04]  /*4a60*/  @P4 STS.64 [R7], R2 ;  /* 0x0000000207004388 */ /* 0x0001e80000000a00 */
[----:B------:R0:W-:Y:S01]  /*4a70*/  @P6 STS.64 [R19], R16 ;  /* 0x0000001013006388 */ /* 0x0001e20000000a00 */
[----:B------:R-:W-:Y:S06]  /*4a80*/  BAR.SYNC.DEFER_BLOCKING 0x0 ;  /* 0x0000000000007b1d */ /* 0x000fec0000010000 */
[----:B------:R-:W-:Y:S05]  /*4a90*/  @P5 BRA `(.L_x_1647) ;  /* 0x00000000003c5947 */ /* 0x000fea0003800000 */
[----:B0-----:R-:W0:Y:S01]  /*4aa0*/  LDC.64 R2, c[0x0][0x390] ;  /* 0x0000e400ff027b82 */ /* 0x001e220000000a00 */
[----:B------:R-:W-:Y:S02]  /*4ab0*/  IMAD.MOV.U32 R8, RZ, RZ, R0 ;  /* 0x000000ffff087224 */ /* 0x000fe400078e0000 */
[----:B0-----:R-:W-:-:S04]  /*4ac0*/  IMAD.WIDE.U32 R2, R0, 0x8, R2 ;  /* 0x0000000800027825 */ /* 0x001fc800078e0002 */
[----:B------:R-:W-:Y:S02]  /*4ad0*/  IMAD.MOV.U32 R10, RZ, RZ, R2 ;  /* 0x000000ffff0a7224 */ /* 0x000fe400078e0002 */
[----:B------:R-:W-:-:S07]  /*4ae0*/  IMAD.MOV.U32 R11, RZ, RZ, R3 ;  /* 0x000000ffff0b7224 */ /* 0x000fce00078e0003 */
.L_x_1648:
[----:B-1----:R0:W1:Y:S01]  /*4af0*/  LDS.64 R2, [R43] ;  /* 0x000000002b027984 */ /* 0x0020620000000a00 */
        /* <DEDUP_REMOVED lines=9> */
.L_x_1647:
[----:B------:R-:W-:Y:S05]  /*4b90*/  BSYNC.RECONVERGENT B0 ;  /* 0x0000000000007941 */ /* 0x000fea0003800200 */
.L_x_1646:
[----:B------:R-:W-:Y:S08]  /*4ba0*/  BAR.SYNC.DEFER_BLOCKING 0x0 ;  /* 0x0000000000007b1d */ /* 0x000ff00000010000 */
[----:B------:R-:W-:Y:S01]  /*4bb0*/  BAR.SYNC.DEFER_BLOCKING 0x0 ;  /* 0x0000000000007b1d */ /* 0x000fe20000010000 */
[----:B------:R-:W-:Y:S02]  /*4bc0*/  ISETP.NE.U32.AND P5, PT, R48, RZ, PT ;  /* 0x000000ff3000720c */ /* 0x000fe40003fa5070 */
[----:B01----:R-:W-:-:S02]  /*4bd0*/  P2R R3, PR, RZ, 0x8 ;  /* 0x00000008ff037803 */ /* 0x003fc40000000000 */
[----:B------:R-:W-:Y:S01]  /*4be0*/  ISETP.NE.AND.EX P5, PT, R49, RZ, PT, P5 ;  /* 0x000000ff3100720c */ /* 0x000fe20003fa5350 */
[----:B------:R-:W-:Y:S01]  /*4bf0*/  BSSY.RECONVERGENT B0, `(.L_x_1649) ;  /* 0x000002a000007945 */ /* 0x000fe20003800200 */
[C---:B------:R-:W-:Y:S02]  /*4c00*/  LOP3.LUT P3, RZ, R20.reuse, 0x8, RZ, 0xc0, !PT ;  /* 0x0000000814ff7812 */ /* 0x040fe4000786c0ff */
[----:B------:R-:W-:Y:S02]  /*4c10*/  P2R R6, PR, RZ, 0x10 ;  /* 0x00000010ff067803 */ /* 0x000fe40000000000 */
[C---:B------:R-:W-:Y:S02]  /*4c20*/  LOP3.LUT P4, RZ, R20.reuse, 0x2, RZ, 0xc0, !PT ;  /* 0x0000000214ff7812 */ /* 0x040fe4000788c0ff */
[----:B------:R-:W-:Y:S02]  /*4c30*/  LOP3.LUT P6, RZ, R20, 0x4, RZ, 0xc0, !PT ;  /* 0x0000000414ff7812 */ /* 0x000fe400078cc0ff */
[----:B------:R-:W-:-:S03]  /*4c40*/  @P1 LEA R57, R57, UR6, 0x2 ;  /* 0x0000000639391c11 */ /* 0x000fc6000f8e10ff */
[----:B------:R-:W-:Y:S02]  /*4c50*/  @P5 LEA R2, R5, UR6, 0x2 ;  /* 0x0000000605025c11 */ /* 0x000fe4000f8e10ff */
[----:B------:R-:W-:Y:S02]  /*4c60*/  @P3 LEA R4, R4, UR6, 0x2 ;  /* 0x0000000604043c11 */ /* 0x000fe4000f8e10ff */
[----:B------:R-:W-:Y:S01]  /*4c70*/  @P0 LEA R5, R52, UR6, 0x2 ;  /* 0x0000000634050c11 */ /* 0x000fe2000f8e10ff */
[----:B-----5:R0:W-:Y:S01]  /*4c80*/  @P5 STS [R2], R21 ;  /* 0x0000001502005388 */ /* 0x0201e20000000800 */
[----:B------:R-:W-:Y:S02]  /*4c90*/  LOP3.LUT P5, RZ, R20, 0x1, RZ, 0xc0, !PT ;  /* 0x0000000114ff7812 */ /* 0x000fe400078ac0ff */
[----:B------:R-:W-:Y:S01]  /*4ca0*/  @P6 LEA R11, R53, UR6, 0x2 ;  /* 0x00000006350b6c11 */ /* 0x000fe2000f8e10ff */
[----:B------:R1:W-:Y:S01]  /*4cb0*/  @P3 STS [R4], R39 ;  /* 0x0000002704003388 */ /* 0x0003e20000000800 */
[----:B------:R-:W-:-:S02]  /*4cc0*/  ISETP.NE.AND P3, PT, R3, RZ, PT ;  /* 0x000000ff0300720c */ /* 0x000fc40003f65270 */
[----:B------:R-:W-:Y:S02]  /*4cd0*/  @P4 LEA R3, R50, UR6, 0x2 ;  /* 0x0000000632034c11 */ /* 0x000fe4000f8e10ff */
[----:B0-----:R-:W-:-:S03]  /*4ce0*/  @P2 LEA R2, R56, UR6, 0x2 ;  /* 0x0000000638022c11 */ /* 0x001fc6000f8e10ff */
[----:B------:R0:W-:Y:S01]  /*4cf0*/  @P4 STS [R3], R40 ;  /* 0x0000002803004388 */ /* 0x0001e20000000800 */
[----:B------:R-:W-:Y:S02]  /*4d00*/  ISETP.NE.AND P4, PT, R6, RZ, PT ;  /* 0x000000ff0600720c */ /* 0x000fe40003f85270 */
[----:B------:R-:W-:-:S03]  /*4d10*/  @P5 LEA R6, R51, UR6, 0x2 ;  /* 0x0000000633065c11 */ /* 0x000fc6000f8e10ff */
[----:B------:R-:W-:Y:S02]  /*4d20*/  @P3 LEA R7, R55, UR6, 0x2 ;  /* 0x0000000637073c11 */ /* 0x000fe4000f8e10ff */
[----:B------:R0:W-:Y:S01]  /*4d30*/  @P5 STS [R6], R41 ;  /* 0x0000002906005388 */ /* 0x0001e20000000800 */
[----:B------:R-:W-:-:S03]  /*4d40*/  ISETP.GE.AND P5, PT, R0, R9, PT ;  /* 0x000000090000720c */ /* 0x000fc60003fa6270 */
[----:B------:R0:W-:Y:S02]  /*4d50*/  @P0 STS [R5], R42 ;  /* 0x0000002a05000388 */ /* 0x0001e40000000800 */
[----:B-1----:R-:W-:Y:S02]  /*4d60*/  @P4 LEA R4, R54, UR6, 0x2 ;  /* 0x0000000636044c11 */ /* 0x002fe4000f8e10ff */
[----:B------:R0:W-:Y:S04]  /*4d70*/  @P1 STS [R57], R44 ;  /* 0x0000002c39001388 */ /* 0x0001e80000000800 */
[----:B------:R0:W-:Y:S04]  /*4d80*/  @P2 STS [R2], R45 ;  /* 0x0000002d02002388 */ /* 0x0001e80000000800 */
[----:B------:R0:W-:Y:S04]  /*4d90*/  @P3 STS [R7], R46 ;  /* 0x0000002e07003388 */ /* 0x0001e80000000800 */
[----:B------:R0:W-:Y:S04]  /*4da0*/  @P4 STS [R4], R47 ;  /* 0x0000002f04004388 */ /* 0x0001e80000000800 */
[----:B------:R0:W-:Y:S01]  /*4db0*/  @P6 STS [R11], R38 ;  /* 0x000000260b006388 */ /* 0x0001e20000000800 */
[----:B------:R-:W-:Y:S06]  /*4dc0*/  BAR.SYNC.DEFER_BLOCKING 0x0 ;  /* 0x0000000000007b1d */ /* 0x000fec0000010000 */
[----:B------:R-:W-:Y:S05]  /*4dd0*/  @P5 BRA `(.L_x_1650) ;  /* 0x00000000002c5947 */ /* 0x000fea0003800000 */
[----:B0-----:R-:W0:Y:S01]  /*4de0*/  LDC.64 R2, c[0x0][0x398] ;  /* 0x0000e600ff027b82 */ /* 0x001e220000000a00 */
[C---:B------:R-:W-:Y:S01]  /*4df0*/  LEA R4, R0.reuse, UR6, 0x2 ;  /* 0x0000000600047c11 */ /* 0x040fe2000f8e10ff */
[----:B0-----:R-:W-:-:S07]  /*4e00*/  IMAD.WIDE.U32 R2, R0, 0x4, R2 ;  /* 0x0000000400027825 */ /* 0x001fce00078e0002 */
.L_x_1651:
        /* <DEDUP_REMOVED lines=8> */
.L_x_1650:
[----:B------:R-:W-:Y:S05]  /*4e90*/  BSYNC.RECONVERGENT B0 ;  /* 0x0000000000007941 */ /* 0x000fea0003800200 */
.L_x_1649:
[----:B------:R-:W-:Y:S01]  /*4ea0*/  BAR.SYNC.DEFER_BLOCKING 0x0 ;  /* 0x0000000000007b1d */ /* 0x000fe20000010000 */
[----:B------:R-:W-:-:S05]  /*4eb0*/  IMAD.MOV.U32 R12, RZ, RZ, R9 ;  /* 0x000000ffff0c7224 */ /* 0x000fca00078e0009 */
[----:B------:R-:W-:Y:S05]  /*4ec0*/  BRA `(.L_x_1652) ;  /* 0x0000002400f87947 */ /* 0x000fea0003800000 */
.L_x_1645:
[----:B------:R-:W0:Y:S01]  /*4ed0*/  LDC.64 R12, c[0x0][0x380] ;  /* 0x0000e000ff0c7b82 */ /* 0x000e220000000a00 */
[----:B------:R-:W1:Y:S07]  /*4ee0*/  S2R R0, SR_TID.X ;  /* 0x0000000000007919 */ /* 0x000e6e0000002100 */
[----:B------:R-:W2:Y:S01]  /*4ef0*/  LDC.64 R2, c[0x0][0x388] ;  /* 0x0000e200ff027b82 */ /* 0x000ea20000000a00 */
[----:B0-----:R-:W-:-:S05]  /*4f00*/  IMAD.WIDE R12, R7, 0x7800, R12 ;  /* 0x00007800070c7825 */ /* 0x001fca00078e020c */
[----:B------:R-:W3:Y:S01]  /*4f10*/  LDG.E.64 R46, desc[UR8][R12.64] ;  /* 0x000000080c2e7981 */ /* 0x000ee2000c1e1b00 */
        /* <DEDUP_REMOVED lines=16> */
[----:B------:R-:W-:Y:S01]  /*5020*/  VIADD R56, R26, 0x6 ;  /* 0x000000061a387836 */ /* 0x000fe20000000000 */
[-C--:B------:R-:W-:Y:S01]  /*5030*/  ISETP.GE.AND P1, PT, R52, R33.reuse, PT ;  /* 0x000000213400720c */ /* 0x080fe20003f26270 */
[----:B------:R-:W-:Y:S01]  /*5040*/  VIADD R58, R26, 0x7 ;  /* 0x000000071a3a7836 */ /* 0x000fe20000000000 */
[-C--:B------:R-:W-:Y:S01]  /*5050*/  ISETP.GE.AND P2, PT, R54, R33.reuse, PT ;  /* 0x000000213600720c */ /* 0x080fe20003f46270 */
[C---:B------:R-:W-:Y:S02]  /*5060*/  VIADD R60, R26.reuse, 0x8 ;  /* 0x000000081a3c7836 */ /* 0x040fe40000000000 */
[----:B------:R-:W-:Y:S02]  /*5070*/  VIADD R62, R26, 0x9 ;  /* 0x000000091a3e7836 */ /* 0x000fe40000000000 */
[----:B------:R-:W-:Y:S01]  /*5080*/  IMAD.X R15, RZ, RZ, R11, P3 ;  /* 0x000000ffff0f7224 */ /* 0x000fe200018e060b */
[----:B------:R-:W-:Y:S01]  /*5090*/  ISETP.GE.AND P3, PT, R56, R33, PT ;  /* 0x000000213800720c */ /* 0x000fe20003f66270 */
[----:B---3--:R-:W-:-:S02]  /*50a0*/  IMAD.MOV.U32 R50, RZ, RZ, R46 ;  /* 0x000000ffff327224 */ /* 0x008fc400078e002e */
        /* <DEDUP_REMOVED lines=28> */
[----:B------:R-:W4:Y:S04]  /*5270*/  @!P5 LDG.E.64 R16, desc[UR8][R8.64+0x40] ;  /* 0x000040080810d981 */ /* 0x000f28000c1e1b00 */
[----:B------:R0:W2:Y:S01]  /*5280*/  @!P6 LDG.E.64 R50, desc[UR8][R8.64+0x48] ;  /* 0x000048080832e981 */ /* 0x0000a2000c1e1b00 */
[----:B------:R-:W-:Y:S06]  /*5290*/  BAR.SYNC.DEFER_BLOCKING 0x0 ;  /* 0x0000000000007b1d */ /* 0x000fec0000010000 */
[----:B------:R-:W3:Y:S01]  /*52a0*/  LDG.E R2, desc[UR8][R10.64] ;  /* 0x000000080a027981 */ /* 0x000ee2000c1e1900 */
[----:B------:R-:W-:-:S02]  /*52b0*/  P2R R6, PR, RZ, 0x1 ;  /* 0x00000001ff067803 */ /* 0x000fc40000000000 */
[-C--:B------:R-:W-:Y:S02]  /*52c0*/  ISETP.GE.AND P0, PT, R26, R33.reuse, PT ;  /* 0x000000211a00720c */ /* 0x080fe40003f06270 */
[----:B------:R-:W-:Y:S02]  /*52d0*/  P2R R5, PR, RZ, 0x2 ;  /* 0x00000002ff057803 */ /* 0x000fe40000000000 */
[----:B------:R-:W-:Y:S01]  /*52e0*/  ISETP.GE.AND P1, PT, R28, R33, PT ;  /* 0x000000211c00720c */ /* 0x000fe20003f26270 */
[----:B---3--:R-:W-:-:S08]  /*52f0*/  IMAD.MOV.U32 R3, RZ, RZ, R2 ;  /* 0x000000ffff037224 */ /* 0x008fd000078e0002 */
[----:B------:R-:W5:Y:S01]  /*5300*/  @!P0 LDG.E R2, desc[UR8][R14.64] ;  /* 0x000000080e028981 */ /* 0x000f62000c1e1900 */
[----:B------:R-:W-:Y:S01]  /*5310*/  ISETP.GE.AND P0, PT, R30, R33, PT ;  /* 0x000000211e00720c */ /* 0x000fe20003f06270 */
[----:B------:R-:W-:-:S06]  /*5320*/  IMAD.MOV.U32 R4, RZ, RZ, R3 ;  /* 0x000000ffff047224 */ /* 0x000fcc00078e0003 */
[----:B------:R-:W5:Y:S01]  /*5330*/  @!P1 LDG.E R4, desc[UR8][R14.64+0x4] ;  /* 0x000004080e049981 */ /* 0x000f62000c1e1900 */
[----:B------:R-:W-:Y:S01]  /*5340*/  ISETP.NE.AND P1, PT, R5, RZ, PT ;  /* 0x000000ff0500720c */ /* 0x000fe20003f25270 */
[----:B------:R-:W-:-:S06]  /*5350*/  IMAD.MOV.U32 R5, RZ, RZ, R3 ;  /* 0x000000ffff057224 */ /* 0x000fcc00078e0003 */
[----:B------:R-:W5:Y:S01]  /*5360*/  @!P0 LDG.E R5, desc[UR8][R14.64+0x8] ;  /* 0x000008080e058981 */ /* 0x000f62000c1e1900 */
[----:B------:R-:W-:Y:S01]  /*5370*/  ISETP.NE.AND P0, PT, R6, RZ, PT ;  /* 0x000000ff0600720c */ /* 0x000fe20003f05270 */
[--C-:B------:R-:W-:Y:S02]  /*5380*/  IMAD.MOV.U32 R6, RZ, RZ, R3.reuse ;  /* 0x000000ffff067224 */ /* 0x100fe400078e0003 */
[--C-:B------:R-:W-:Y:S02]  /*5390*/  IMAD.MOV.U32 R7, RZ, RZ, R3.reuse ;  /* 0x000000ffff077224 */ /* 0x100fe400078e0003 */
[--C-:B0-----:R-:W-:Y:S02]  /*53a0*/  IMAD.MOV.U32 R8, RZ, RZ, R3.reuse ;  /* 0x000000ffff087224 */ /* 0x101fe400078e0003 */
[--C-:B------:R-:W-:Y:S02]  /*53b0*/  IMAD.MOV.U32 R9, RZ, RZ, R3.reuse ;  /* 0x000000ffff097224 */ /* 0x100fe400078e0003 */
[--C-:B------:R-:W-:Y:S01]  /*53c0*/  IMAD.MOV.U32 R10, RZ, RZ, R3.reuse ;  /* 0x000000ffff0a7224 */ /* 0x100fe200078e0003 */
[----:B------:R-:W5:Y:S01]  /*53d0*/  @!P1 LDG.E R7, desc[UR8][R14.64+0x10] ;  /* 0x000010080e079981 */ /* 0x000f62000c1e1900 */
[----:B------:R-:W-:-:S03]  /*53e0*/  IMAD.MOV.U32 R11, RZ, RZ, R3 ;  /* 0x000000ffff0b7224 */ /* 0x000fc600078e0003 */
[----:B------:R-:W5:Y:S04]  /*53f0*/  @!P0 LDG.E R6, desc[UR8][R14.64+0xc] ;  /* 0x00000c080e068981 */ /* 0x000f68000c1e1900 */
[----:B------:R-:W5:Y:S04]  /*5400*/  @!P2 LDG.E R8, desc[UR8][R14.64+0x14] ;  /* 0x000014080e08a981 */ /* 0x000f68000c1e1900 */
[----:B------:R-:W5:Y:S04]  /*5410*/  @!P3 LDG.E R9, desc[UR8][R14.64+0x18] ;  /* 0x000018080e09b981 */ /* 0x000f68000c1e1900 */
[----:B------:R-:W5:Y:S04]  /*5420*/  @!P4 LDG.E R10, desc[UR8][R14.64+0x1c] ;  /* 0x00001c080e0ac981 */ /* 0x000f68000c1e1900 */
[----:B------:R-:W5:Y:S04]  /*5430*/  @!P5 LDG.E R11, desc[UR8][R14.64+0x20] ;  /* 0x000020080e0bd981 */ /* 0x000f68000c1e1900 */
[----:B------:R-:W5:Y:S01]  /*5440*/  @!P6 LDG.E R3, desc[UR8][R14.64+0x24] ;  /* 0x000024080e03e981 */ /* 0x000f62000c1e1900 */
[----:B------:R-:W-:Y:S06]  /*5450*/  BAR.SYNC.DEFER_BLOCKING 0x0 ;  /* 0x0000000000007b1d */ /* 0x000fec0000010000 */
[----:B------:R0:W3:Y:S02]  /*5460*/  LDG.E.64 R24, desc[UR8][R12.64+-0x8] ;  /* 0xfffff8080c187981 */ /* 0x0000e4000c1e1b00 */
[----:B------:R-:W1:Y:S01]  /*5470*/  S2UR UR5, SR_CgaCtaId ;  /* 0x00000000000579c3 */ /* 0x000e620000008800 */
[----:B------:R-:W-:-:S02]  /*5480*/  UMOV UR4, 0x400 ;  /* 0x0000040000047882 */ /* 0x000fc40000000000 */
[----:B-1----:R-:W-:-:S06]  /*5490*/  ULEA UR4, UR5, UR4, 0x18 ;  /* 0x0000000405047291 */ /* 0x002fcc000f8ec0ff */
[----:B------:R-:W-:-:S05]  /*54a0*/  LEA R21, R0, UR4, 0x3 ;  /* 0x0000000400157c11 */ /* 0x000fca000f8e18ff */
[----:B--2---:R-:W-:Y:S01]  /*54b0*/  STS.64 [R21+0xca0], R50 ;  /* 0x000ca03215007388 */ /* 0x004fe20000000a00 */
[----:B------:R-:W-:Y:S01]  /*54c0*/  BAR.SYNC.DEFER_BLOCKING 0x0 ;  /* 0x0000000000007b1d */ /* 0x000fe20000010000 */
[----:B------:R-:W-:Y:S02]  /*54d0*/  ISETP.NE.AND P0, PT, R0, RZ, PT ;  /* 0x000000ff0000720c */ /* 0x000fe40003f05270 */
[----:B------:R-:W-:-:S04]  /*54e0*/  ISETP.NE.U32.AND P1, PT, R46, R44, PT ;  /* 0x0000002c2e00720c */ /* 0x000fc80003f25070 */
[----:B------:R-:W-:-:S04]  /*54f0*/  ISETP.NE.AND.EX P1, PT, R47, R45, PT, P1 ;  /* 0x0000002d2f00720c */ /* 0x000fc80003f25310 */
[----:B------:R-:W-:Y:S02]  /*5500*/  ISETP.GE.U32.OR P5, PT, R28, R33, P1 ;  /* 0x000000211c00720c */ /* 0x000fe40000fa6470 */
[----:B------:R-:W-:Y:S02]  /*5510*/  LOP3.LUT R20, R20, 0xffffffdf, RZ, 0xc0, !PT ;  /* 0xffffffdf14147812 */ /* 0x000fe400078ec0ff */
[----:B------:R-:W-:-:S04]  /*5520*/  ISETP.NE.U32.AND P2, PT, R44, R42, PT ;  /* 0x0000002a2c00720c */ /* 0x000fc80003f45070 */
[----:B------:R-:W-:-:S05]  /*5530*/  ISETP.NE.AND.EX P1, PT, R45, R43, PT, P2 ;  /* 0x0000002b2d00720c */ /* 0x000fca0003f25320 */
[----:B------:R-:W-:-:S04]  /*5540*/  @P5 LOP3.LUT R20, R20, 0x20, RZ, 0xfc, !PT ;  /* 0x0000002014145812 */ /* 0x000fc800078efcff */
[----:B------:R-:W-:Y:S02]  /*5550*/  LOP3.LUT R20, R20, 0xfffffff7, RZ, 0xc0, !PT ;  /* 0xfffffff714147812 */ /* 0x000fe400078ec0ff */
[----:B----4-:R-:W-:Y:S02]  /*5560*/  ISETP.NE.U32.AND P3, PT, R42, R40, PT ;  /* 0x000000282a00720c */ /* 0x010fe40003f65070 */
[----:B------:R-:W-:Y:S02]  /*5570*/  SEL R32, RZ, 0x1, !P5 ;  /* 0x00000001ff207807 */ /* 0x000fe40006800000 */
[----:B------:R-:W-:-:S04]  /*5580*/  ISETP.NE.AND.EX P2, PT, R43, R41, PT, P3 ;  /* 0x000000292b00720c */ /* 0x000fc80003f45330 */
[----:B------:R-:W-:-:S04]  /*5590*/  ISETP.GE.U32.OR P3, PT, R34, R33, P2 ;  /* 0x000000212200720c */ /* 0x000fc80001766470 */
[----:B------:R-:W-:Y:S01]  /*55a0*/  SEL R35, RZ, 0x1, !P3 ;  /* 0x00000001ff237807 */ /* 0x000fe20005800000 */
[----:B---3--:R-:W1:Y:S01]  /*55b0*/  @P0 LDS.64 R24, [R21+0xc98] ;  /* 0x000c980015180984 */ /* 0x008e620000000a00 */
[----:B------:R-:W-:Y:S01]  /*55c0*/  BAR.SYNC.DEFER_BLOCKING 0x0 ;  /* 0x0000000000007b1d */ /* 0x000fe20000010000 */
[----:B-1----:R-:W-:-:S04]  /*55d0*/  ISETP.NE.U32.AND P0, PT, R24, R46, PT ;  /* 0x0000002e1800720c */ /* 0x002fc80003f05070 */
[----:B------:R-:W-:-:S04]  /*55e0*/  ISETP.NE.AND.EX P0, PT, R25, R47, PT, P0 ;  /* 0x0000002f1900720c */ /* 0x000fc80003f05300 */
[----:B------:R-:W-:Y:S02]  /*55f0*/  ISETP.GE.U32.OR P4, PT, R26, R33, P0 ;  /* 0x000000211a00720c */ /* 0x000fe40000786470 */
[----:B------:R-:W-:Y:S02]  /*5600*/  ISETP.NE.U32.AND P0, PT, R40, R38, PT ;  /* 0x000000262800720c */ /* 0x000fe40003f05070 */
[----:B0-----:R-:W-:Y:S02]  /*5610*/  SEL R13, RZ, 0x1, !P4 ;  /* 0x00000001ff0d7807 */ /* 0x001fe40006000000 */
[----:B------:R-:W-:-:S07]  /*5620*/  ISETP.NE.AND.EX P0, PT, R41, R39, PT, P0 ;  /* 0x000000272900720c */ /* 0x000fce0003f05300 */
[----:B------:R-:W-:Y:S02]  /*5630*/  @P4 LOP3.LUT R20, R20, 0x8, RZ, 0xfc, !PT ;  /* 0x0000000814144812 */ /* 0x000fe400078efcff */
[----:B------:R-:W-:Y:S02]  /*5640*/  ISETP.GE.U32.OR P4, PT, R30, R33, P1 ;  /* 0x000000211e00720c */ /* 0x000fe40000f86470 */
[----:B------:R-:W-:Y:S02]  /*5650*/  IADD3 R32, P1, PT, R32, R13, RZ ;  /* 0x0000000d20207210 */ /* 0x000fe40007f3e0ff */
[----:B------:R-:W-:Y:S02]  /*5660*/  SEL R21, RZ, 0x1, !P4 ;  /* 0x00000001ff157807 */ /* 0x000fe40006000000 */
[----:B------:R-:W-:Y:S02]  /*5670*/  LOP3.LUT R20, R20, 0xffffffef, RZ, 0xc0, !PT ;  /* 0xffffffef14147812 */ /* 0x000fe400078ec0ff */
[----:B------:R-:W-:-:S02]  /*5680*/  ISETP.GE.U32.OR P2, PT, R52, R33, P0 ;  /* 0x000000213400720c */ /* 0x000fc40000746470 */
[----:B------:R-:W-:Y:S02]  /*5690*/  IADD3 R21, P0, PT, R32, R21, RZ ;  /* 0x0000001520157210 */ /* 0x000fe40007f1e0ff */
[----:B------:R-:W-:Y:S02]  /*56a0*/  SEL R12, RZ, 0x1, !P2 ;  /* 0x00000001ff0c7807 */ /* 0x000fe40005000000 */
[----:B------:R-:W-:Y:S02]  /*56b0*/  @P4 LOP3.LUT R20, R20, 0x10, RZ, 0xfc, !PT ;  /* 0x0000001014144812 */ /* 0x000fe400078efcff */
[----:B------:R-:W-:Y:S02]  /*56c0*/  IADD3.X R24, PT, PT, RZ, RZ, RZ, P0, P1 ;  /* 0x000000ffff187210 */ /* 0x000fe400007e24ff */
[----:B------:R-:W-:Y:S02]  /*56d0*/  LOP3.LUT R20, R20, 0xfffffffb, RZ, 0xc0, !PT ;  /* 0xfffffffb14147812 */ /* 0x000fe400078ec0ff */
[----:B------:R-:W-:-:S02]  /*56e0*/  IADD3 R35, P0, P1, R12, R21, R35 ;  /* 0x000000150c237210 */ /* 0x000fc4000791e023 */
[----:B------:R-:W-:Y:S02]  /*56f0*/  @P3 LOP3.LUT R20, R20, 0x4, RZ, 0xfc, !PT ;  /* 0x0000000414143812 */ /* 0x000fe400078efcff */
[----:B------:R-:W-:Y:S02]  /*5700*/  IADD3.X R24, PT, PT, RZ, R24, RZ, P0, P1 ;  /* 0x00000018ff187210 */ /* 0x000fe400007e24ff */
[----:B------:R-:W-:Y:S02]  /*5710*/  ISETP.NE.U32.AND P0, PT, R38, R36, PT ;  /* 0x000000242600720c */ /* 0x000fe40003f05070 */
[----:B------:R-:W-:Y:S02]  /*5720*/  LOP3.LUT R20, R20, 0xfffffffd, RZ, 0xc0, !PT ;  /* 0xfffffffd14147812 */ /* 0x000fe400078ec0ff */
[----:B------:R-:W-:Y:S02]  /*5730*/  ISETP.NE.AND.EX P0, PT, R39, R37, PT, P0 ;  /* 0x000000252700720c */ /* 0x000fe40003f05300 */
[----:B------:R-:W-:-:S02]  /*5740*/  ISETP.NE.U32.AND P1, PT, R36, R22, PT ;  /* 0x000000162400720c */ /* 0x000fc40003f25070 */
[----:B------:R-:W-:Y:S02]  /*5750*/  @P2 LOP3.LUT R20, R20, 0x2, RZ, 0xfc, !PT ;  /* 0x0000000214142812 */ /* 0x000fe400078efcff */
[----:B------:R-:W-:Y:S02]  /*5760*/  ISETP.GE.U32.OR P2, PT, R54, R33, P0 ;  /* 0x000000213600720c */ /* 0x000fe40000746470 */
[----:B------:R-:W-:-:S04]  /*5770*/  ISETP.NE.AND.EX P1, PT, R37, R23, PT, P1 ;  /* 0x000000172500720c */ /* 0x000fc80003f25310 */
[----:B------:R-:W-:Y:S02]  /*5780*/  ISETP.GE.U32.OR P1, PT, R56, R33, P1 ;  /* 0x000000213800720c */ /* 0x000fe40000f26470 */
[----:B------:R-:W-:Y:S02]  /*5790*/  LOP3.LUT R20, R20, 0xfffffffe, RZ, 0xc0, !PT ;  /* 0xfffffffe14147812 */ /* 0x000fe400078ec0ff */
[----:B------:R-:W-:Y:S02]  /*57a0*/  SEL R13, RZ, 0x1, !P2 ;  /* 0x00000001ff0d7807 */ /* 0x000fe40005000000 */
[----:B------:R-:W-:Y:S02]  /*57b0*/  SEL R12, RZ, 0x1, !P1 ;  /* 0x00000001ff0c7807 */ /* 0x000fe40004800000 */
[----:B------:R-:W-:Y:S02]  /*57c0*/  @P2 LOP3.LUT R20, R20, 0x1, RZ, 0xfc, !PT ;  /* 0x0000000114142812 */ /* 0x000fe400078efcff */
[----:B------:R-:W-:-:S02]  /*57d0*/  IADD3 R35, P0, P2, R12, R35, R13 ;  /* 0x000000230c237210 */ /* 0x000fc40007a1e00d */
[----:B------:R-:W-:Y:S02]  /*57e0*/  ISETP.NE.U32.AND P3, PT, R18, R16, PT ;  /* 0x000000101200720c */ /* 0x000fe40003f65070 */
[----:B------:R-:W-:Y:S02]  /*57f0*/  IADD3.X R24, PT, PT, RZ, R24, RZ, P0, P2 ;  /* 0x00000018ff187210 */ /* 0x000fe400007e44ff */
[----:B------:R-:W-:Y:S02]  /*5800*/  ISETP.NE.U32.AND P2, PT, R22, R18, PT ;  /* 0x000000121600720c */ /* 0x000fe40003f45070 */
[----:B------:R-:W-:Y:S02]  /*5810*/  ISETP.NE.AND.EX P3, PT, R19, R17, PT, P3 ;  /* 0x000000111300720c */ /* 0x000fe40003f65330 */
[----:B------:R-:W-:Y:S02]  /*5820*/  ISETP.NE.AND.EX P2, PT, R23, R19, PT, P2 ;  /* 0x000000131700720c */ /* 0x000fe40003f45320 */
[----:B------:R-:W-:-:S02]  /*5830*/  ISETP.GE.U32.OR P3, PT, R60, R33, P3 ;  /* 0x000000213c00720c */ /* 0x000fc40001f66470 */
[----:B------:R-:W-:Y:S02]  /*5840*/  ISETP.GE.U32.OR P2, PT, R58, R33, P2 ;  /* 0x000000213a00720c */ /* 0x000fe40001746470 */
[----:B------:R-:W-:Y:S02]  /*5850*/  SEL R12, RZ, 0x1, !P3 ;  /* 0x00000001ff0c7807 */ /* 0x000fe40005800000 */
[----:B------:R-:W-:-:S04]  /*5860*/  SEL R13, RZ, 0x1, !P2 ;  /* 0x00000001ff0d7807 */ /* 0x000fc80005000000 */
[----:B------:R-:W-:-:S04]  /*5870*/  IADD3 R35, P0, P4, R12, R35, R13 ;  /* 0x000000230c237210 */ /* 0x000fc80007c1e00d */
[----:B------:R-:W-:Y:S02]  /*5880*/  IADD3.X R24, PT, PT, RZ, R24, RZ, P0, P4 ;  /* 0x00000018ff187210 */ /* 0x000fe400007e84ff */
[----:B------:R-:W-:-:S04]  /*5890*/  ISETP.NE.U32.AND P0, PT, R16, R50, PT ;  /* 0x000000321000720c */ /* 0x000fc80003f05070 */
[----:B------:R-:W-:-:S04]  /*58a0*/  ISETP.NE.AND.EX P0, PT, R17, R51, PT, P0 ;  /* 0x000000331100720c */ /* 0x000fc80003f05300 */
[----:B------:R-:W-:-:S04]  /*58b0*/  ISETP.GE.U32.OR P5, PT, R62, R33, P0 ;  /* 0x000000213e00720c */ /* 0x000fc800007a6470 */
[----:B------:R-:W-:-:S04]  /*58c0*/  SEL R12, RZ, 0x1, !P5 ;  /* 0x00000001ff0c7807 */ /* 0x000fc80006800000 */
[----:B------:R-:W-:-:S05]  /*58d0*/  IADD3 R35, P0, PT, R35, R12, RZ ;  /* 0x0000000c23237210 */ /* 0x000fca0007f1e0ff */
[----:B------:R-:W-:Y:S01]  /*58e0*/  IMAD.X R24, RZ, RZ, R24, P0 ;  /* 0x000000ffff187224 */ /* 0x000fe200000e0618 */
[----:B------:R-:W0:Y:S06]  /*58f0*/  SHFL.UP PT, R12, R35, 0x1, RZ ;  /* 0x04200000230c7989 */ /* 0x000e2c00000e00ff */
        /* <DEDUP_REMOVED lines=49> */
[----:B------:R-:W-:-:S04]  /*5c10*/  IADD3 R65, P0, PT, R14, R53, RZ ;  /* 0x000000350e417210 */ /* 0x000fc80007f1e0ff */
[----:B0-----:R-:W-:-:S04]  /*5c20*/  IADD3 R61, P4, PT, R28, R65, RZ ;  /* 0x000000411c3d7210 */ /* 0x001fc80007f9e0ff */
[----:B------:R-:W-:Y:S02]  /*5c30*/  IADD3.X R63, PT, PT, R29, R15, R63, P4, P0 ;  /* 0x0000000f1d3f7210 */ /* 0x000fe400027e043f */
[----:B------:R-:W0:Y:S01]  /*5c40*/  LDS.128 R12, [UR4+0x50] ;  /* 0x00005004ff0c7984 */ /* 0x000e220008000c00 */
[----:B------:R-:W-:Y:S01]  /*5c50*/  IADD3 R59, P0, PT, R30, R61, RZ ;  /* 0x0000003d1e3b7210 */ /* 0x000fe20007f1e0ff */
[----:B------:R-:W-:-:S03]  /*5c60*/  IMAD.IADD R26, R52, 0x1, -R35 ;  /* 0x00000001341a7824 */ /* 0x000fc600078e0a23 */
[----:B0-----:R-:W-:-:S04]  /*5c70*/  IADD3 R29, P4, PT, R12, R59, RZ ;  /* 0x0000003b0c1d7210 */ /* 0x001fc80007f9e0ff */
[----:B------:R-:W-:Y:S02]  /*5c80*/  IADD3.X R13, PT, PT, R13, R31, R63, P4, P0 ;  /* 0x0000001f0d0d7210 */ /* 0x000fe400027e043f */
        /* <DEDUP_REMOVED lines=22> */
[----:B------:R-:W-:-:S03]  /*5df0*/  IADD3 R35, P0, PT, R14, R29, RZ ;  /* 0x0000001d0e237210 */ /* 0x000fc60007f1e0ff */
[----:B------:R-:W-:Y:S02]  /*5e00*/  IMAD.IADD R27, R12, 0x1, R27 ;  /* 0x000000010c1b7824 */ /* 0x000fe400078e021b */
[----:B------:R-:W-:Y:S01]  /*5e10*/  IMAD.X R52, R15, 0x1, R13, P0 ;  /* 0x000000010f347824 */ /* 0x000fe200000e060d */
[----:B------:R-:W-:-:S04]  /*5e20*/  ISETP.GE.U32.AND P0, PT, R0, 0x20, PT ;  /* 0x000000200000780c */ /* 0x000fc80003f06070 */
[----:B------:R-:W-:Y:S02]  /*5e30*/  SEL R29, R26, R27, !P0 ;  /* 0x0000001b1a1d7207 */ /* 0x000fe40004000000 */
[----:B------:R-:W-:Y:S02]  /*5e40*/  ISETP.GT.U32.AND P0, PT, R0, 0x1f, PT ;  /* 0x0000001f0000780c */ /* 0x000fe40003f04070 */
[----:B------:R-:W-:-:S04]  /*5e50*/  LOP3.LUT R20, R20, 0xffffffbf, RZ, 0xc0, !PT ;  /* 0xffffffbf14147812 */ /* 0x000fc800078ec0ff */
[----:B------:R-:W-:-:S07]  /*5e60*/  @P5 LOP3.LUT R20, R20, 0x40, RZ, 0xfc, !PT ;  /* 0x0000004014145812 */ /* 0x000fce00078efcff */
[----:B------:R-:W-:Y:S05]  /*5e70*/  @P0 BRA `(.L_x_1653) ;  /* 0x0000000c007c0947 */ /* 0x000fea0003800000 */
        /* <DEDUP_REMOVED lines=19> */
.L_x_1716:
[----:B------:R-:W-:Y:S05]  /*5fb0*/  @!P0 BRA `(.L_x_1655) ;  /* 0x0000000000808947 */ /* 0x000fea0003800000 */
[----:B------:R-:W-:-:S07]  /*5fc0*/  IMAD.MOV.U32 R25, RZ, RZ, 0x182 ;  /* 0x00000182ff197424 */ /* 0x000fce00078e00ff */
.L_x_1657:
[----:B------:R-:W-:Y:S01]  /*5fd0*/  SHF.R.U32.HI R24, RZ, 0x1, R25 ;  /* 0x00000001ff187819 */ /* 0x000fe20000011619 */
[----:B------:R-:W-:-:S03]  /*5fe0*/  IMAD R48, R48, 0x41a7, RZ ;  /* 0x000041a730307824 */ /* 0x000fc600078e02ff */
[----:B------:R-:W-:Y:S02]  /*5ff0*/  IADD3 R15, PT, PT, R25, 0x1, -R24 ;  /* 0x00000001190f7810 */ /* 0x000fe40007ffe818 */
[----:B------:R-:W-:Y:S02]  /*6000*/  LOP3.LUT R48, R48, 0x7fffffff, RZ, 0xc0, !PT ;  /* 0x7fffffff30307812 */ /* 0x000fe400078ec0ff */
[----:B------:R-:W0:Y:S01]  /*6010*/  I2F.U32.RP R14, R15 ;  /* 0x0000000f000e7306 */ /* 0x000e220000209000 */
[----:B------:R-:W-:-:S07]  /*6020*/  IMAD.MOV R25, RZ, RZ, -R15 ;  /* 0x000000ffff197224 */ /* 0x000fce00078e0a0f */
        /* <DEDUP_REMOVED lines=13> */
[----:B------:R-:W-:-:S13]  /*6100*/  ISETP.NE.U32.AND P0, PT, R15, RZ, PT ;  /* 0x000000ff0f00720c */ /* 0x000fda0003f05070 */
        /* <DEDUP_REMOVED lines=10> */
.L_x_1719:
[----:B------:R-:W-:Y:S05]  /*61b0*/  @P0 BRA `(.L_x_1657) ;  /* 0xfffffffc00840947 */ /* 0x000fea000383ffff */
.L_x_1655:
[----:B------:R-:W-:Y:S01]  /*61c0*/  UMOV UR5, 0xffffffff ;  /* 0xffffffff00057882 */ /* 0x000fe20000000000 */
[----:B------:R-:W-:-:S04]  /*61d0*/  ISETP.NE.U32.AND P0, PT, R12, 0x65, PT ;  /* 0x000000650c00780c */ /* 0x000fc80003f05070 */
[----:B------:R-:W-:Y:S01]  /*61e0*/  ISETP.NE.AND.EX P0, PT, R13, RZ, PT, P0 ;  /* 0x000000ff0d00720c */ /* 0x000fe20003f05300 */
[----:B------:R-:W-:-:S12]  /*61f0*/  BRA.DIV UR5, `(.L_x_1658) ;  /* 0x0000002605147947 */ /* 0x000fd8000b800000 */
[----:B------:R-:W0:Y:S01]  /*6200*/  S2R R53, SR_GEMASK ;  /* 0x0000000000357919 */ /* 0x000e220000003c00 */
[----:B------:R-:W-:Y:S01]  /*6210*/  VOTE.ANY R24, PT, !P0 ;  /* 0x0000000000187806 */ /* 0x000fe200040e0100 */
[C---:B------:R-:W-:Y:S02]  /*6220*/  VIADD R56, R34.reuse, 0x2 ;  /* 0x0000000222387836 */ /* 0x040fe40000000000 */
[C---:B------:R-:W-:Y:S02]  /*6230*/  VIADD R55, R34.reuse, 0x4 ;  /* 0x0000000422377836 */ /* 0x040fe40000000000 */
[----:B------:R-:W-:Y:S01]  /*6240*/  VIADD R60, R34, 0x10 ;  /* 0x00000010223c7836 */ /* 0x000fe20000000000 */
[----:B0-----:R-:W-:-:S05]  /*6250*/  LOP3.LUT R24, R24, 0x80000000, R53, 0xec, !PT ;  /* 0x8000000018187812 */ /* 0x001fca00078eec35 */
[----:B------:R-:W-:-:S05]  /*6260*/  VIADD R25, R24, 0xffffffff ;  /* 0xffffffff18197836 */ /* 0x000fca0000000000 */
[----:B------:R-:W-:-:S06]  /*6270*/  LOP3.LUT R25, R24, R25, RZ, 0xc, !PT ;  /* 0x0000001918197212 */ /* 0x000fcc00078e0cff */
        /* <DEDUP_REMOVED lines=11> */
[----:B0-----:R-:W-:Y:S02]  /*6330*/  SEL R54, R54, RZ, !P0 ;  /* 0x000000ff36367207 */ /* 0x001fe40004000000 */
[----:B-1----:R-:W-:Y:S02]  /*6340*/  SEL R28, R28, RZ, !P0 ;  /* 0x000000ff1c1c7207 */ /* 0x002fe40004000000 */
[----:B------:R-:W-:Y:S01]  /*6350*/  IADD3 R15, P0, PT, R54, R58, RZ ;  /* 0x0000003a360f7210 */ /* 0x000fe20007f1e0ff */
[----:B------:R-:W-:-:S04]  /*6360*/  VIADD R54, R34, 0x8 ;  /* 0x0000000822367836 */ /* 0x000fc80000000000 */
[----:B------:R-:W-:Y:S01]  /*6370*/  IMAD.X R57, R28, 0x1, R59, P0 ;  /* 0x000000011c397824 */ /* 0x000fe200000e063b */
[----:B------:R-:W0:Y:S01]  /*6380*/  SHFL.DOWN PT, R14, R15, 0x4, R25 ;  /* 0x088000000f0e7989 */ /* 0x000e2200000e0019 */
[----:B------:R-:W-:-:S03]  /*6390*/  ISETP.GT.AND P0, PT, R55, R25, PT ;  /* 0x000000193700720c */ /* 0x000fc60003f04270 */
        /* <DEDUP_REMOVED lines=10> */
[----:B------:R-:W-:Y:S02]  /*6440*/  IADD3 R61, P0, PT, R14, R58, RZ ;  /* 0x0000003a0e3d7210 */ /* 0x000fe40007f1e0ff */
[----:B------:R-:W0:Y:S03]  /*6450*/  LDC.64 R14, c[0x0][0x3a8] ;  /* 0x0000ea00ff0e7b82 */ /* 0x000e260000000a00 */
[----:B------:R-:W-:-:S05]  /*6460*/  IMAD.X R63, R28, 0x1, R59, P0 ;  /* 0x000000011c3f7824 */ /* 0x000fca00000e063b */
[----:B------:R-:W1:Y:S01]  /*6470*/  SHFL.DOWN PT, R28, R63, 0x10, R25 ;  /* 0x0a0000003f1c7989 */ /* 0x000e6200000e0019 */
[----:B0-----:R-:W-:-:S03]  /*6480*/  IADD3 R57, P0, PT, R14, 0x200, RZ ;  /* 0x000002000e397810 */ /* 0x001fc60007f1e0ff */
[----:B------:R-:W0:Y:S02]  /*6490*/  SHFL.DOWN PT, R14, R61, 0x10, R25 ;  /* 0x0a0000003d0e7989 */ /* 0x000e2400000e0019 */
[----:B------:R-:W-:Y:S01]  /*64a0*/  IMAD.X R62, RZ, RZ, R15, P0 ;  /* 0x000000ffff3e7224 */ /* 0x000fe200000e060f */
[----:B------:R-:W-:-:S04]  /*64b0*/  ISETP.GT.AND P0, PT, R60, R25, PT ;  /* 0x000000193c00720c */ /* 0x000fc80003f04270 */
[----:B-1----:R-:W-:Y:S02]  /*64c0*/  SEL R28, R28, RZ, !P0 ;  /* 0x000000ff1c1c7207 */ /* 0x002fe40004000000 */
[----:B0-----:R-:W-:-:S04]  /*64d0*/  SEL R14, R14, RZ, !P0 ;  /* 0x000000ff0e0e7207 */ /* 0x001fc80004000000 */
[----:B------:R-:W-:-:S05]  /*64e0*/  IADD3 R58, P0, PT, R14, R61, RZ ;  /* 0x0000003d0e3a7210 */ /* 0x000fca0007f1e0ff */
[----:B------:R-:W-:Y:S01]  /*64f0*/  IMAD.X R59, R28, 0x1, R63, P0 ;  /* 0x000000011c3b7824 */ /* 0x000fe200000e063f */
[----:B------:R-:W-:-:S04]  /*6500*/  ISETP.NE.U32.AND P0, PT, R12, 0x65, PT ;  /* 0x000000650c00780c */ /* 0x000fc80003f05070 */
[----:B------:R-:W-:-:S13]  /*6510*/  ISETP.NE.AND.EX P0, PT, R13, RZ, PT, P0 ;  /* 0x000000ff0d00720c */ /* 0x000fda0003f05300 */
[----:B------:R-:W-:-:S13]  /*6520*/  VOTE.ALL P0, P0 ;  /* 0x0000000000ff7806 */ /* 0x000fda0000000000 */
.L_x_1733:
[----:B------:R-:W-:Y:S05]  /*6530*/  @!P0 BRA `(.L_x_1659) ;  /* 0x0000000400788947 */ /* 0x000fea0003800000 */
[----:B------:R-:W-:-:S07]  /*6540*/  IMAD.MOV.U32 R61, RZ, RZ, 0x182 ;  /* 0x00000182ff3d7424 */ /* 0x000fce00078e00ff */
.L_x_1665:
[----:B------:R-:W-:Y:S02]  /*6550*/  IMAD.MOV.U32 R12, RZ, RZ, R57 ;  /* 0x000000ffff0c7224 */ /* 0x000fe400078e0039 */
[----:B------:R-:W-:Y:S02]  /*6560*/  IMAD.MOV.U32 R13, RZ, RZ, R62 ;  /* 0x000000ffff0d7224 */ /* 0x000fe400078e003e */
        /* <DEDUP_REMOVED lines=9> */
.L_x_1736:
[----:B------:R-:W-:Y:S05]  /*6600*/  @!P0 BRA `(.L_x_1661) ;  /* 0x0000000000808947 */ /* 0x000fea0003800000 */
[----:B------:R-:W-:-:S07]  /*6610*/  IMAD.MOV.U32 R25, RZ, RZ, R61 ;  /* 0x000000ffff197224 */ /* 0x000fce00078e003d */
.L_x_1663:
        /* <DEDUP_REMOVED lines=30> */
.L_x_1739:
[----:B------:R-:W-:Y:S05]  /*6800*/  @P0 BRA `(.L_x_1663) ;  /* 0xfffffffc00840947 */ /* 0x000fea000383ffff */
.L_x_1661:
[----:B------:R-:W-:Y:S01]  /*6810*/  UMOV UR5, 0xffffffff ;  /* 0xffffffff00057882 */ /* 0x000fe20000000000 */
[----:B------:R-:W-:-:S04]  /*6820*/  ISETP.NE.U32.AND P0, PT, R12, 0x65, PT ;  /* 0x000000650c00780c */ /* 0x000fc80003f05070 */
[----:B------:R-:W-:Y:S01]  /*6830*/  ISETP.NE.AND.EX P0, PT, R13, RZ, PT, P0 ;  /* 0x000000ff0d00720c */ /* 0x000fe20003f05300 */
[----:B------:R-:W-:-:S12]  /*6840*/  BRA.DIV UR5, `(.L_x_1664) ;  /* 0x0000002605547947 */ /* 0x000fd8000b800000 */
[----:B------:R-:W-:Y:S01]  /*6850*/  VOTE.ANY R24, PT, !P0 ;  /* 0x0000000000187806 */ /* 0x000fe200040e0100 */
[----:B------:R-:W-:-:S03]  /*6860*/  VIADD R49, R49, 0xffffffe0 ;  /* 0xffffffe031317836 */ /* 0x000fc60000000000 */
[----:B------:R-:W-:-:S05]  /*6870*/  LOP3.LUT R24, R24, 0x80000000, R53, 0xec, !PT ;  /* 0x8000000018187812 */ /* 0x000fca00078eec35 */
        /* <DEDUP_REMOVED lines=31> */
[----:B------:R-:W-:Y:S01]  /*6a70*/  ISETP.GT.AND P0, PT, R60, R25, PT ;  /* 0x000000193c00720c */ /* 0x000fe20003f04270 */
[----:B------:R-:W0:Y:S04]  /*6a80*/  SHFL.DOWN PT, R14, R63, 0x10, R25 ;  /* 0x0a0000003f0e7989 */ /* 0x000e2800000e0019 */
[----:B------:R-:W1:Y:S01]  /*6a90*/  SHFL.DOWN PT, R28, R64, 0x10, R25 ;  /* 0x0a000000401c7989 */ /* 0x000e6200000e0019 */
[----:B0-----:R-:W-:Y:S02]  /*6aa0*/  SEL R15, R14, RZ, !P0 ;  /* 0x000000ff0e0f7207 */ /* 0x001fe40004000000 */
[----:B-1----:R-:W-:Y:S02]  /*6ab0*/  SEL R28, R28, RZ, !P0 ;  /* 0x000000ff1c1c7207 */ /* 0x002fe40004000000 */
[----:B------:R-:W-:-:S04]  /*6ac0*/  IADD3 R58, P0, P4, R15, R63, R58 ;  /* 0x0000003f0f3a7210 */ /* 0x000fc80007c1e03a */
[----:B------:R-:W-:Y:S02]  /*6ad0*/  IADD3.X R59, PT, PT, R28, R64, R59, P0, P4 ;  /* 0x000000401c3b7210 */ /* 0x000fe400007e843b */
[----:B------:R-:W-:-:S04]  /*6ae0*/  ISETP.NE.U32.AND P4, PT, R12, 0x65, PT ;  /* 0x000000650c00780c */ /* 0x000fc80003f85070 */
[----:B------:R-:W-:-:S13]  /*6af0*/  ISETP.NE.AND.EX P4, PT, R13, RZ, PT, P4 ;  /* 0x000000ff0d00720c */ /* 0x000fda0003f85340 */
[----:B------:R-:W-:-:S13]  /*6b00*/  VOTE.ALL P0, P4 ;  /* 0x0000000000ff7806 */ /* 0x000fda0002000000 */
.L_x_1753:
[----:B------:R-:W-:Y:S05]  /*6b10*/  @P0 BRA `(.L_x_1665) ;  /* 0xfffffff8008c0947 */ /* 0x000fea000383ffff */
.L_x_1659:
[----:B------:R-:W-:Y:S01]  /*6b20*/  ISETP.NE.AND P0, PT, R0, RZ, PT ;  /* 0x000000ff0000720c */ /* 0x000fe20003f05270 */
[----:B------:R-:W-:-:S12]  /*6b30*/  BSSY.RECONVERGENT B0, `(.L_x_1666) ;  /* 0x000000c000007945 */ /* 0x000fd80003800200 */
[----:B------:R-:W-:Y:S05]  /*6b40*/  @P0 BRA `(.L_x_1667) ;  /* 0x0000000000280947 */ /* 0x000fea0003800000 */
        /* <DEDUP_REMOVED lines=10> */
.L_x_1667:
[----:B------:R-:W-:Y:S05]  /*6bf0*/  BSYNC.RECONVERGENT B0 ;  /* 0x0000000000007941 */ /* 0x000fea0003800200 */
.L_x_1666:
[----:B------:R-:W-:Y:S01]  /*6c00*/  ISETP.NE.AND P0, PT, R34, RZ, PT ;  /* 0x000000ff2200720c */ /* 0x000fe20003f05270 */
[----:B------:R-:W-:-:S12]  /*6c10*/  IMAD.MOV.U32 R27, RZ, RZ, R29 ;  /* 0x000000ffff1b7224 */ /* 0x000fd800078e001d */
[----:B-1----:R-:W0:Y:S01]  /*6c20*/  @!P0 S2R R13, SR_CgaCtaId ;  /* 0x00000000000d8919 */ /* 0x002e220000008800 */
[----:B------:R-:W-:Y:S01]  /*6c30*/  @!P0 MOV R12, 0x400 ;  /* 0x00000400000c8802 */ /* 0x000fe20000000f00 */
[----:B------:R-:W-:-:S03]  /*6c40*/  @!P0 IMAD.MOV.U32 R27, RZ, RZ, R58 ;  /* 0x000000ffff1b8224 */ /* 0x000fc600078e003a */
[----:B0-----:R-:W-:-:S05]  /*6c50*/  @!P0 LEA R13, R13, R12, 0x18 ;  /* 0x0000000c0d0d8211 */ /* 0x001fca00078ec0ff */
[----:B------:R0:W-:Y:S02]  /*6c60*/  @!P0 STS.64 [R13+0x70], R58 ;  /* 0x0000703a0d008388 */ /* 0x0001e40000000a00 */
.L_x_1653:
[----:B------:R-:W-:Y:S05]  /*6c70*/  WARPSYNC.ALL ;  /* 0x0000000000007948 */ /* 0x000fea0003800000 */
[----:B------:R-:W-:Y:S01]  /*6c80*/  ISETP.NE.AND P0, PT, R0, RZ, PT ;  /* 0x000000ff0000720c */ /* 0x000fe20003f05270 */
[----:B------:R-:W1:Y:S08]  /*6c90*/  S2UR UR5, SR_CgaCtaId ;  /* 0x00000000000579c3 */ /* 0x000e700000008800 */
[----:B------:R-:W-:Y:S01]  /*6ca0*/  BAR.SYNC.DEFER_BLOCKING 0x0 ;  /* 0x0000000000007b1d */ /* 0x000fe20000010000 */
[----:B------:R-:W-:Y:S01]  /*6cb0*/  IMAD.MOV.U32 R12, RZ, RZ, RZ ;  /* 0x000000ffff0c7224 */ /* 0x000fe200078e00ff */
[----:B------:R-:W-:-:S02]  /*6cc0*/  LOP3.LUT P5, RZ, R20, 0x8, RZ, 0xc0, !PT ;  /* 0x0000000814ff7812 */ /* 0x000fc400078ac0ff */
[----:B------:R-:W-:Y:S02]  /*6cd0*/  P2R R34, PR, RZ, 0x4 ;  /* 0x00000004ff227803 */ /* 0x000fe40000000000 */
[----:B------:R-:W-:Y:S01]  /*6ce0*/  UMOV UR4, 0x400 ;  /* 0x0000040000047882 */ /* 0x000fe20000000000 */
[----:B------:R-:W-:Y:S01]  /*6cf0*/  IADD3 RZ, P4, PT, RZ, -R12, RZ ;  /* 0x8000000cffff7210 */ /* 0x000fe20007f9e0ff */
[----:B------:R-:W-:Y:S01]  /*6d00*/  BSSY.RECONVERGENT B0, `(.L_x_1668) ;  /* 0x000005f000007945 */ /* 0x000fe20003800200 */
[C---:B------:R-:W-:Y:S02]  /*6d10*/  LOP3.LUT P2, RZ, R20.reuse, 0x20, RZ, 0xc0, !PT ;  /* 0x0000002014ff7812 */ /* 0x040fe4000784c0ff */
[----:B------:R-:W-:Y:S02]  /*6d20*/  IADD3.X R33, PT, PT, ~R33, 0xf00, RZ, P4, !PT ;  /* 0x00000f0021217810 */ /* 0x000fe400027fe5ff */
[----:B------:R-:W-:Y:S02]  /*6d30*/  P2R R48, PR, RZ, 0x8 ;  /* 0x00000008ff307803 */ /* 0x000fe40000000000 */
[C---:B------:R-:W-:Y:S01]  /*6d40*/  LOP3.LUT P3, RZ, R20.reuse, 0x10, RZ, 0xc0, !PT ;  /* 0x0000001014ff7812 */ /* 0x040fe2000786c0ff */
[----:B------:R-:W-:Y:S01]  /*6d50*/  @P5 IMAD.MOV.U32 R28, RZ, RZ, R46 ;  /* 0x000000ffff1c5224 */ /* 0x000fe200078e002e */
[----:B------:R-:W-:-:S02]  /*6d60*/  LOP3.LUT P4, RZ, R20, 0x2, RZ, 0xc0, !PT ;  /* 0x0000000214ff7812 */ /* 0x000fc4000788c0ff */
[----:B------:R-:W-:Y:S01]  /*6d70*/  LOP3.LUT P6, RZ, R20, 0x1, RZ, 0xc0, !PT ;  /* 0x0000000114ff7812 */ /* 0x000fe200078cc0ff */
[----:B-1----:R-:W-:-:S09]  /*6d80*/  ULEA UR4, UR5, UR4, 0x18 ;  /* 0x0000000405047291 */ /* 0x002fd2000f8ec0ff */
[----:B------:R-:W1:Y:S04]  /*6d90*/  LDS R12, [UR4+0x70] ;  /* 0x00007004ff0c7984 */ /* 0x000e680008000800 */
[----:B------:R-:W2:Y:S01]  /*6da0*/  LDS.64 R24, [UR4+0x88] ;  /* 0x00008804ff187984 */ /* 0x000ea20008000a00 */
[----:B-1----:R-:W-:-:S03]  /*6db0*/  SEL R26, R12, RZ, P0 ;  /* 0x000000ff0c1a7207 */ /* 0x002fc60000000000 */
[----:B0-----:R-:W0:Y:S01]  /*6dc0*/  LDS.128 R12, [UR4+0x90] ;  /* 0x00009004ff0c7984 */ /* 0x001e220008000c00 */
[----:B------:R-:W-:Y:S01]  /*6dd0*/  BAR.SYNC.DEFER_BLOCKING 0x0 ;  /* 0x0000000000007b1d */ /* 0x000fe20000010000 */
[----:B------:R-:W-:Y:S01]  /*6de0*/  IMAD.IADD R29, R27, 0x1, R26 ;  /* 0x000000011b1d7824 */ /* 0x000fe200078e021a */
[----:B------:R-:W-:Y:S02]  /*6df0*/  SEL R27, RZ, 0x1, !P5 ;  /* 0x00000001ff1b7807 */ /* 0x000fe40006800000 */
[----:B------:R-:W-:Y:S01]  /*6e00*/  LOP3.LUT P0, RZ, R20, 0x4, RZ, 0xc0, !PT ;  /* 0x0000000414ff7812 */ /* 0x000fe2000780c0ff */
[C---:B--2---:R-:W-:Y:S01]  /*6e10*/  IMAD.IADD R26, R29.reuse, 0x1, -R24 ;  /* 0x000000011d1a7824 */ /* 0x044fe200078e0a18 */
[----:B------:R-:W-:Y:S01]  /*6e20*/  IADD3 R32, PT, PT, -R24, R32, R29 ;  /* 0x0000002018207210 */ /* 0x000fe20007ffe11d */
[----:B------:R-:W-:Y:S01]  /*6e30*/  IMAD.IADD R21, R29, 0x1, R21 ;  /* 0x000000011d157824 */ /* 0x000fe200078e0215 */
[----:B------:R-:W-:Y:S02]  /*6e40*/  SEL R30, RZ, 0x1, !P0 ;  /* 0x00000001ff1e7807 */ /* 0x000fe40004000000 */
[----:B------:R-:W-:Y:S01]  /*6e50*/  @P3 LEA R35, R32, UR4, 0x3 ;  /* 0x0000000420233c11 */ /* 0x000fe2000f8e18ff */
[----:B0-----:R-:W-:Y:S01]  /*6e60*/  IMAD.IADD R15, R14, 0x1, -R33 ;  /* 0x000000010e0f7824 */ /* 0x001fe200078e0a21 */
[----:B------:R-:W-:Y:S01]  /*6e70*/  IADD3 R14, PT, PT, -R24, R29, R27 ;  /* 0x0000001d180e7210 */ /* 0x000fe20007ffe11b */
[----:B------:R-:W-:Y:S01]  /*6e80*/  @P5 IMAD.MOV.U32 R29, RZ, RZ, R47 ;  /* 0x000000ffff1d5224 */ /* 0x000fe200078e002f */
[----:B------:R-:W-:-:S02]  /*6e90*/  @P5 LEA R27, R26, UR4, 0x3 ;  /* 0x000000041a1b5c11 */ /* 0x000fc4000f8e18ff */
[----:B------:R-:W-:-:S03]  /*6ea0*/  @P2 LEA R31, R14, UR4, 0x3 ;  /* 0x000000040e1f2c11 */ /* 0x000fc6000f8e18ff */
[----:B------:R0:W-:Y:S02]  /*6eb0*/  @P5 STS.64 [R27], R28 ;  /* 0x0000001c1b005388 */ /* 0x0001e40000000a00 */
[----:B0-----:R-:W-:Y:S02]  /*6ec0*/  @P2 IMAD.MOV.U32 R28, RZ, RZ, R44 ;  /* 0x000000ffff1c2224 */ /* 0x001fe400078e002c */
[----:B------:R-:W-:Y:S02]  /*6ed0*/  @P2 IMAD.MOV.U32 R29, RZ, RZ, R45 ;  /* 0x000000ffff1d2224 */ /* 0x000fe400078e002d */
[C---:B------:R-:W-:Y:S02]  /*6ee0*/  IMAD.IADD R45, R21.reuse, 0x1, R30 ;  /* 0x00000001152d7824 */ /* 0x040fe400078e021e */
[----:B------:R-:W-:Y:S01]  /*6ef0*/  @P3 IMAD.MOV.U32 R30, RZ, RZ, R42 ;  /* 0x000000ffff1e3224 */ /* 0x000fe200078e002a */
[----:B------:R0:W-:Y:S01]  /*6f00*/  @P2 STS.64 [R31], R28 ;  /* 0x0000001c1f002388 */ /* 0x0001e20000000a00 */
[--C-:B------:R-:W-:Y:S01]  /*6f10*/  IMAD.IADD R21, R21, 0x1, -R24.reuse ;  /* 0x0000000115157824 */ /* 0x100fe200078e0a18 */
[----:B------:R-:W-:Y:S01]  /*6f20*/  ISETP.NE.AND P2, PT, R34, RZ, PT ;  /* 0x000000ff2200720c */ /* 0x000fe20003f45270 */
[----:B------:R-:W-:Y:S01]  /*6f30*/  IMAD.IADD R27, R45, 0x1, -R24 ;  /* 0x000000012d1b7824 */ /* 0x000fe200078e0a18 */
[----:B------:R-:W-:-:S05]  /*6f40*/  SEL R34, RZ, 0x1, !P4 ;  /* 0x00000001ff227807 */ /* 0x000fca0006000000 */
[----:B------:R-:W-:Y:S01]  /*6f50*/  IMAD.IADD R47, R45, 0x1, R34 ;  /* 0x000000012d2f7824 */ /* 0x000fe200078e0222 */
[----:B------:R-:W-:Y:S01]  /*6f60*/  SEL R34, RZ, 0x1, !P6 ;  /* 0x00000001ff227807 */ /* 0x000fe20007000000 */
[----:B0-----:R-:W-:Y:S01]  /*6f70*/  @P3 IMAD.MOV.U32 R31, RZ, RZ, R43 ;  /* 0x000000ffff1f3224 */ /* 0x001fe200078e002b */
[----:B------:R-:W-:Y:S01]  /*6f80*/  @P0 LEA R43, R21, UR4, 0x3 ;  /* 0x00000004152b0c11 */ /* 0x000fe2000f8e18ff */
[----:B------:R-:W-:-:S03]  /*6f90*/  IMAD.IADD R28, R47, 0x1, -R24 ;  /* 0x000000012f1c7824 */ /* 0x000fc600078e0a18 */
[----:B------:R0:W-:Y:S01]  /*6fa0*/  @P3 STS.64 [R35], R30 ;  /* 0x0000001e23003388 */ /* 0x0001e20000000a00 */
[----:B------:R-:W-:Y:S02]  /*6fb0*/  ISETP.NE.AND P3, PT, R48, RZ, PT ;  /* 0x000000ff3000720c */ /* 0x000fe40003f65270 */
[----:B------:R-:W-:Y:S01]  /*6fc0*/  @P6 LEA R29, R28, UR4, 0x3 ;  /* 0x000000041c1d6c11 */ /* 0x000fe2000f8e18ff */
[----:B0-----:R-:W-:Y:S01]  /*6fd0*/  @P0 IMAD.MOV.U32 R30, RZ, RZ, R40 ;  /* 0x000000ffff1e0224 */ /* 0x001fe200078e0028 */
[----:B------:R-:W-:Y:S01]  /*6fe0*/  SEL R40, RZ, 0x1, !P2 ;  /* 0x00000001ff287807 */ /* 0x000fe20005000000 */
[----:B------:R-:W-:Y:S01]  /*6ff0*/  @P0 IMAD.MOV.U32 R31, RZ, RZ, R41 ;  /* 0x000000ffff1f0224 */ /* 0x000fe200078e0029 */
[----:B------:R-:W-:-:S04]  /*7000*/  @P4 LEA R41, R27, UR4, 0x3 ;  /* 0x000000041b294c11 */ /* 0x000fc8000f8e18ff */
[----:B------:R0:W-:Y:S01]  /*7010*/  @P0 STS.64 [R43], R30 ;  /* 0x0000001e2b000388 */ /* 0x0001e20000000a00 */
[----:B------:R-:W-:Y:S01]  /*7020*/  LOP3.LUT P0, RZ, R20, 0x40, RZ, 0xc0, !PT ;  /* 0x0000004014ff7812 */ /* 0x000fe2000780c0ff */
[----:B0-----:R-:W-:Y:S01]  /*7030*/  @P4 IMAD.MOV.U32 R30, RZ, RZ, R38 ;  /* 0x000000ffff1e4224 */ /* 0x001fe200078e0026 */
[----:B------:R-:W-:Y:S01]  /*7040*/  SEL R38, RZ, 0x1, !P1 ;  /* 0x00000001ff267807 */ /* 0x000fe20004800000 */
[----:B------:R-:W-:Y:S02]  /*7050*/  @P4 IMAD.MOV.U32 R31, RZ, RZ, R39 ;  /* 0x000000ffff1f4224 */ /* 0x000fe400078e0027 */
[----:B------:R-:W-:-:S03]  /*7060*/  IMAD.IADD R39, R47, 0x1, R34 ;  /* 0x000000012f277824 */ /* 0x000fc600078e0222 */
[----:B------:R0:W-:Y:S01]  /*7070*/  @P4 STS.64 [R41], R30 ;  /* 0x0000001e29004388 */ /* 0x0001e20000000a00 */
[C---:B------:R-:W-:Y:S01]  /*7080*/  IMAD.IADD R35, R39.reuse, 0x1, R38 ;  /* 0x0000000127237824 */ /* 0x040fe200078e0226 */
[----:B------:R-:W-:Y:S01]  /*7090*/  SEL R38, RZ, 0x1, !P3 ;  /* 0x00000001ff267807 */ /* 0x000fe20005800000 */
[----:B------:R-:W-:Y:S02]  /*70a0*/  IMAD.IADD R34, R39, 0x1, -R24 ;  /* 0x0000000127227824 */ /* 0x000fe400078e0a18 */
[----:B0-----:R-:W-:Y:S02]  /*70b0*/  @P6 IMAD.MOV.U32 R31, RZ, RZ, R37 ;  /* 0x000000ffff1f6224 */ /* 0x001fe400078e0025 */
[C---:B------:R-:W-:Y:S02]  /*70c0*/  IMAD.IADD R37, R35.reuse, 0x1, R40 ;  /* 0x0000000123257824 */ /* 0x040fe400078e0228 */
[----:B------:R-:W-:Y:S02]  /*70d0*/  @P6 IMAD.MOV.U32 R30, RZ, RZ, R36 ;  /* 0x000000ffff1e6224 */ /* 0x000fe400078e0024 */
[----:B------:R-:W-:Y:S01]  /*70e0*/  IMAD.IADD R36, R35, 0x1, -R24 ;  /* 0x0000000123247824 */ /* 0x000fe200078e0a18 */
[----:B------:R-:W-:Y:S01]  /*70f0*/  IADD3 R40, PT, PT, -R24, R37, R38 ;  /* 0x0000002518287210 */ /* 0x000fe20007ffe126 */
[----:B------:R-:W-:Y:S01]  /*7100*/  IMAD.IADD R38, R37, 0x1, -R24 ;  /* 0x0000000125267824 */ /* 0x000fe200078e0a18 */
[----:B------:R-:W-:Y:S01]  /*7110*/  @P1 LEA R35, R34, UR4, 0x3 ;  /* 0x0000000422231c11 */ /* 0x000fe2000f8e18ff */
[----:B------:R0:W-:Y:S01]  /*7120*/  @P6 STS.64 [R29], R30 ;  /* 0x0000001e1d006388 */ /* 0x0001e20000000a00 */
[----:B------:R-:W-:-:S02]  /*7130*/  @P2 LEA R37, R36, UR4, 0x3 ;  /* 0x0000000424252c11 */ /* 0x000fc4000f8e18ff */
[----:B------:R-:W-:Y:S01]  /*7140*/  @P3 LEA R39, R38, UR4, 0x3 ;  /* 0x0000000426273c11 */ /* 0x000fe2000f8e18ff */
[----:B------:R1:W-:Y:S01]  /*7150*/  @P1 STS.64 [R35], R22 ;  /* 0x0000001623001388 */ /* 0x0003e20000000a00 */
[----:B------:R-:W-:-:S03]  /*7160*/  @P0 LEA R41, R40, UR4, 0x3 ;  /* 0x0000000428290c11 */ /* 0x000fc6000f8e18ff */
[----:B------:R1:W-:Y:S04]  /*7170*/  @P2 STS.64 [R37], R18 ;  /* 0x0000001225002388 */ /* 0x0003e80000000a00 */
[----:B------:R1:W-:Y:S01]  /*7180*/  @P3 STS.64 [R39], R16 ;  /* 0x0000001027003388 */ /* 0x0003e20000000a00 */
[----:B0-----:R-:W-:-:S03]  /*7190*/  @P5 LEA R29, R26, UR4, 0x2 ;  /* 0x000000041a1d5c11 */ /* 0x001fc6000f8e10ff */
[----:B------:R1:W-:Y:S01]  /*71a0*/  @P0 STS.64 [R41], R50 ;  /* 0x0000003229000388 */ /* 0x0003e20000000a00 */
[----:B------:R-:W-:Y:S01]  /*71b0*/  BAR.SYNC.DEFER_BLOCKING 0x0 ;  /* 0x0000000000007b1d */ /* 0x000fe20000010000 */
[----:B------:R-:W-:-:S13]  /*71c0*/  ISETP.GE.AND P0, PT, R0, R15, PT ;  /* 0x0000000f0000720c */ /* 0x000fda0003f06270 */
[----:B-1----:R-:W-:Y:S05]  /*71d0*/  @P0 BRA `(.L_x_1669) ;  /* 0x0000000000440947 */ /* 0x002fea0003800000 */
[----:B------:R-:W0:Y:S01]  /*71e0*/  LDCU.64 UR6, c[0x0][0x390] ;  /* 0x00007200ff0677ac */ /* 0x000e220008000a00 */
[C---:B------:R-:W-:Y:S01]  /*71f0*/  IADD3 R30, P0, PT, R0.reuse, R24, RZ ;  /* 0x00000018001e7210 */ /* 0x040fe20007f1e0ff */
[----:B------:R-:W-:Y:S01]  /*7200*/  IMAD.MOV.U32 R26, RZ, RZ, R0 ;  /* 0x000000ffff1a7224 */ /* 0x000fe200078e0000 */
[----:B------:R-:W-:-:S03]  /*7210*/  LEA R22, R0, UR4, 0x3 ;  /* 0x0000000400167c11 */ /* 0x000fc6000f8e18ff */
[----:B------:R-:W-:Y:S01]  /*7220*/  IMAD.X R17, RZ, RZ, R25, P0 ;  /* 0x000000ffff117224 */ /* 0x000fe200000e0619 */
[----:B0-----:R-:W-:-:S04]  /*7230*/  LEA R23, P0, R30, UR6, 0x3 ;  /* 0x000000061e177c11 */ /* 0x001fc8000f8018ff */
[----:B------:R-:W-:-:S09]  /*7240*/  LEA.HI.X R30, R30, UR7, R17, 0x3, P0 ;  /* 0x000000071e1e7c11 */ /* 0x000fd200080f1c11 */
.L_x_1670:
        /* <DEDUP_REMOVED lines=10> */
.L_x_1669:
[----:B------:R-:W-:Y:S05]  /*72f0*/  BSYNC.RECONVERGENT B0 ;  /* 0x0000000000007941 */ /* 0x000fea0003800200 */
.L_x_1668:
[----:B------:R-:W-:Y:S01]  /*7300*/  BAR.SYNC.DEFER_BLOCKING 0x0 ;  /* 0x0000000000007b1d */ /* 0x000fe20000010000 */
[----:B0-----:R-:W-:Y:S02]  /*7310*/  P2R R18, PR, RZ, 0x4 ;  /* 0x00000004ff127803 */ /* 0x001fe40000000000 */
[C---:B------:R-:W-:Y:S02]  /*7320*/  LOP3.LUT P2, RZ, R20.reuse, 0x20, RZ, 0xc0, !PT ;  /* 0x0000002014ff7812 */ /* 0x040fe4000784c0ff */
[----:B------:R-:W-:Y:S01]  /*7330*/  P2R R19, PR, RZ, 0x8 ;  /* 0x00000008ff137803 */ /* 0x000fe20000000000 */
[----:B------:R-:W-:Y:S02]  /*7340*/  BSSY.RECONVERGENT B0, `(.L_x_1671) ;  /* 0x0000032000007945 */ /* 0x000fe40003800200 */
[----:B------:R-:W-:Y:S01]  /*7350*/  BAR.SYNC.DEFER_BLOCKING 0x0 ;  /* 0x0000000000007b1d */ /* 0x000fe20000010000 */
[----:B------:R-:W-:Y:S02]  /*7360*/  LOP3.LUT P3, RZ, R20, 0x10, RZ, 0xc0, !PT ;  /* 0x0000001014ff7812 */ /* 0x000fe4000786c0ff */
[----:B------:R-:W-:-:S02]  /*7370*/  P2R R16, PR, RZ, 0x2 ;  /* 0x00000002ff107803 */ /* 0x000fc40000000000 */
[C---:B------:R-:W-:Y:S02]  /*7380*/  LOP3.LUT P1, RZ, R20.reuse, 0x8, RZ, 0xc0, !PT ;  /* 0x0000000814ff7812 */ /* 0x040fe4000782c0ff */
[----:B------:R-:W-:Y:S02]  /*7390*/  LOP3.LUT P0, RZ, R20, 0x4, RZ, 0xc0, !PT ;  /* 0x0000000414ff7812 */ /* 0x000fe4000780c0ff */
[----:B------:R-:W-:Y:S02]  /*73a0*/  @P2 LEA R17, R14, UR4, 0x2 ;  /* 0x000000040e112c11 */ /* 0x000fe4000f8e10ff */
[C---:B------:R-:W-:Y:S02]  /*73b0*/  LOP3.LUT P6, RZ, R20.reuse, 0x2, RZ, 0xc0, !PT ;  /* 0x0000000214ff7812 */ /* 0x040fe400078cc0ff */
[----:B------:R-:W-:Y:S02]  /*73c0*/  LOP3.LUT P5, RZ, R20, 0x1, RZ, 0xc0, !PT ;  /* 0x0000000114ff7812 */ /* 0x000fe400078ac0ff */
[----:B------:R-:W-:-:S02]  /*73d0*/  @P3 LEA R32, R32, UR4, 0x2 ;  /* 0x0000000420203c11 */ /* 0x000fc4000f8e10ff */
[----:B------:R-:W-:-:S03]  /*73e0*/  LOP3.LUT P4, RZ, R20, 0x40, RZ, 0xc0, !PT ;  /* 0x0000004014ff7812 */ /* 0x000fc6000788c0ff */
[----:B------:R-:W-:Y:S01]  /*73f0*/  @P0 LEA R21, R21, UR4, 0x2 ;  /* 0x0000000415150c11 */ /* 0x000fe2000f8e10ff */
[----:B-----5:R0:W-:Y:S01]  /*7400*/  @P1 STS [R29], R2 ;  /* 0x000000021d001388 */ /* 0x0201e20000000800 */
[----:B------:R-:W-:Y:S02]  /*7410*/  ISETP.NE.AND P1, PT, R16, RZ, PT ;  /* 0x000000ff1000720c */ /* 0x000fe40003f25270 */
[----:B------:R-:W-:Y:S01]  /*7420*/  @P6 LEA R14, R27, UR4, 0x2 ;  /* 0x000000041b0e6c11 */ /* 0x000fe2000f8e10ff */
[----:B------:R1:W-:Y:S01]  /*7430*/  @P2 STS [R17], R4 ;  /* 0x0000000411002388 */ /* 0x0003e20000000800 */
[----:B------:R-:W-:-:S04]  /*7440*/  ISETP.NE.AND P2, PT, R18, RZ, PT ;  /* 0x000000ff1200720c */ /* 0x000fc80003f45270 */
[----:B------:R-:W-:Y:S01]  /*7450*/  @P4 LEA R16, R40, UR4, 0x2 ;  /* 0x0000000428104c11 */ /* 0x000fe2000f8e10ff */
[----:B------:R2:W-:Y:S01]  /*7460*/  @P3 STS [R32], R5 ;  /* 0x0000000520003388 */ /* 0x0005e20000000800 */
[----:B------:R-:W-:Y:S02]  /*7470*/  ISETP.NE.AND P3, PT, R19, RZ, PT ;  /* 0x000000ff1300720c */ /* 0x000fe40003f65270 */
[----:B------:R-:W-:Y:S01]  /*7480*/  @P5 LEA R19, R28, UR4, 0x2 ;  /* 0x000000041c135c11 */ /* 0x000fe2000f8e10ff */
[----:B------:R2:W-:Y:S01]  /*7490*/  @P0 STS [R21], R6 ;  /* 0x0000000615000388 */ /* 0x0005e20000000800 */
[----:B------:R-:W-:Y:S02]  /*74a0*/  ISETP.GE.AND P0, PT, R0, R15, PT ;  /* 0x0000000f0000720c */ /* 0x000fe40003f06270 */
[----:B0-----:R-:W-:Y:S01]  /*74b0*/  @P1 LEA R2, R34, UR4, 0x2 ;  /* 0x0000000422021c11 */ /* 0x001fe2000f8e10ff */
[----:B------:R2:W-:Y:S01]  /*74c0*/  @P6 STS [R14], R7 ;  /* 0x000000070e006388 */ /* 0x0005e20000000800 */
[----:B------:R-:W-:-:S03]  /*74d0*/  @P2 LEA R23, R36, UR4, 0x2 ;  /* 0x0000000424172c11 */ /* 0x000fc6000f8e10ff */
[----:B------:R2:W-:Y:S02]  /*74e0*/  @P5 STS [R19], R8 ;  /* 0x0000000813005388 */ /* 0x0005e40000000800 */
[----:B-1----:R-:W-:Y:S02]  /*74f0*/  @P3 LEA R4, R38, UR4, 0x2 ;  /* 0x0000000426043c11 */ /* 0x002fe4000f8e10ff */
        /* <DEDUP_REMOVED lines=12> */
.L_x_1673:
        /* <DEDUP_REMOVED lines=10> */
.L_x_1672:
[----:B------:R-:W-:Y:S05]  /*7660*/  BSYNC.RECONVERGENT B0 ;  /* 0x0000000000007941 */ /* 0x000fea0003800200 */
.L_x_1671:
[----:B------:R-:W-:Y:S01]  /*7670*/  BAR.SYNC.DEFER_BLOCKING 0x0 ;  /* 0x0000000000007b1d */ /* 0x000fe20000010000 */
[----:B------:R-:W-:Y:S02]  /*7680*/  IADD3 R12, P0, PT, R12, -R33, RZ ;  /* 0x800000210c0c7210 */ /* 0x000fe40007f1e0ff */
[----:B------:R-:W-:-:S05]  /*7690*/  SHF.R.S32.HI R33, RZ, 0x1f, R33 ;  /* 0x0000001fff217819 */ /* 0x000fca0000011421 */
[----:B------:R-:W-:-:S07]  /*76a0*/  IMAD.X R13, R13, 0x1, ~R33, P0 ;  /* 0x000000010d0d7824 */ /* 0x000fce00000e0e21 */
.L_x_1652:
[----:B------:R-:W1:Y:S02]  /*76b0*/  S2R R0, SR_TID.X ;  /* 0x0000000000007919 */ /* 0x000e640000002100 */
[----:B-1----:R-:W-:-:S13]  /*76c0*/  ISETP.NE.AND P0, PT, R0, RZ, PT ;  /* 0x000000ff0000720c */ /* 0x002fda0003f05270 */
[----:B------:R-:W-:Y:S05]  /*76d0*/  @P0 EXIT ;  /* 0x000000000000094d */ /* 0x000fea0003800000 */
[----:B0-2---:R-:W0:Y:S02]  /*76e0*/  LDC.64 R2, c[0x0][0x3a0] ;  /* 0x0000e800ff027b82 */ /* 0x005e240000000a00 */
[----:B0-----:R-:W-:Y:S01]  /*76f0*/  STG.E.64 desc[UR8][R2.64], R12 ;  /* 0x0000000c02007986 */ /* 0x001fe2000c101b08 */
[----:B------:R-:W-:Y:S05]  /*7700*/  EXIT ;  /* 0x000000000000794d */ /* 0x000fea0003800000 */
.L_x_1625:
[----:B------:R-:W-:Y:S01]  /*7710*/  BSSY B0, `(.L_x_1674) ;  /* 0x0000006000007945 */ /* 0x000fe20003800000 */
[----:B------:R-:W-:Y:S01]  /*7720*/  PLOP3.LUT P0, PT, P0, PT, PT, 0x8, 0x80 ;  /* 0x000000000080781c */ /* 0x000fe2000070e170 */
[----:B------:R-:W-:-:S12]  /*7730*/  IMAD.MOV.U32 R24, RZ, RZ, -0x1 ;  /* 0xffffffffff187424 */ /* 0x000fd800078e00ff */
[----:B-----5:R-:W-:Y:S05]  /*7740*/  WARPSYNC.COLLECTIVE R24, `(.L_x_1675) ;  /* 0x0000000018087348 */ /* 0x020fea0003c00000 */
[----:B------:R-:W-:Y:S01]  /*7750*/  VOTE.ANY P0, P0 ;  /* 0x0000000000ff7806 */ /* 0x000fe20000000100 */
[----:B-----5:R-:W-:-:S12]  /*7760*/  ENDCOLLECTIVE ;  /* 0x000000000000791b */ /* 0x020fd80003800000 */
.L_x_1675:
[----:B------:R-:W-:Y:S05]  /*7770*/  BSYNC B0 ;  /* 0x0000000000007941 */ /* 0x000fea0003800000 */
.L_x_1674:
[----:B------:R-:W-:Y:S05]  /*7780*/  BRA `(.L_x_1676) ;  /* 0xffffffa800287947 */ /* 0x000fea000383ffff */
.L_x_1627:
[----:B------:R-:W-:Y:S01]  /*7790*/  BSSY B0, `(.L_x_1677) ;  /* 0x0000006000007945 */ /* 0x000fe20003800000 */
[----:B------:R-:W-:Y:S01]  /*77a0*/  PLOP3.LUT P0, PT, P0, PT, PT, 0x8, 0x80 ;  /* 0x000000000080781c */ /* 0x000fe2000070e170 */
[----:B------:R-:W-:-:S12]  /*77b0*/  IMAD.MOV.U32 R24, RZ, RZ, -0x1 ;  /* 0xffffffffff187424 */ /* 0x000fd800078e00ff */
[----:B-----5:R-:W-:Y:S05]  /*77c0*/  WARPSYNC.COLLECTIVE R24, `(.L_x_1678) ;  /* 0x0000000018087348 */ /* 0x020fea0003c00000 */
[----:B------:R-:W-:Y:S01]  /*77d0*/  VOTE.ANY P0, P0 ;  /* 0x0000000000ff7806 */ /* 0x000fe20000000100 */
[----:B-----5:R-:W-:-:S12]  /*77e0*/  ENDCOLLECTIVE ;  /* 0x000000000000791b */ /* 0x020fd80003800000 */
.L_x_1678:
[----:B------:R-:W-:Y:S05]  /*77f0*/  BSYNC B0 ;  /* 0x0000000000007941 */ /* 0x000fea0003800000 */
.L_x_1677:
[----:B------:R-:W-:Y:S05]  /*7800*/  BRA `(.L_x_1679) ;  /* 0xffffffa800887947 */ /* 0x000fea000383ffff */
.L_x_1629:
[----:B------:R-:W0:Y:S01]  /*7810*/  S2R R33, SR_GEMASK ;  /* 0x0000000000217919 */ /* 0x000e220000003c00 */
[----:B------:R-:W-:Y:S01]  /*7820*/  ISETP.NE.U32.AND P2, PT, R20, 0x65, PT ;  /* 0x000000651400780c */ /* 0x000fe20003f45070 */
[----:B------:R-:W-:Y:S01]  /*7830*/  BSSY B0, `(.L_x_1680) ;  /* 0x0000007000007945 */ /* 0x000fe20003800000 */
[----:B------:R-:W-:Y:S01]  /*7840*/  PLOP3.LUT P0, PT, P0, PT, PT, 0x8, 0x80 ;  /* 0x000000000080781c */ /* 0x000fe2000070e170 */
[----:B------:R-:W-:Y:S01]  /*7850*/  IMAD.MOV.U32 R24, RZ, RZ, -0x1 ;  /* 0xffffffffff187424 */ /* 0x000fe200078e00ff */
[----:B------:R-:W-:-:S13]  /*7860*/  ISETP.NE.AND.EX P2, PT, R21, RZ, PT, P2 ;  /* 0x000000ff1500720c */ /* 0x000fda0003f45320 */
[----:B0----5:R-:W-:Y:S05]  /*7870*/  WARPSYNC.COLLECTIVE R24, `(.L_x_1681) ;  /* 0x0000000018087348 */ /* 0x021fea0003c00000 */
[----:B------:R-:W-:Y:S01]  /*7880*/  VOTE.ANY R24, PT, P0 ;  /* 0x0000000000187806 */ /* 0x000fe200000e0100 */
[----:B0----5:R-:W-:Y:S06]  /*7890*/  ENDCOLLECTIVE ;  /* 0x000000000000791b */ /* 0x021fec0003800000 */
.L_x_1681:
[----:B------:R-:W-:Y:S05]  /*78a0*/  BSYNC B0 ;  /* 0x0000000000007941 */ /* 0x000fea0003800000 */
.L_x_1680:
[----:B------:R-:W-:Y:S01]  /*78b0*/  LOP3.LUT R24, R24, 0x80000000, R33, 0xec, !PT ;  /* 0x8000000018187812 */ /* 0x000fe200078eec21 */
[----:B------:R-:W-:Y:S02]  /*78c0*/  IMAD.MOV.U32 R27, RZ, RZ, R22 ;  /* 0x000000ffff1b7224 */ /* 0x000fe400078e0016 */
[----:B------:R-:W-:Y:S02]  /*78d0*/  IMAD.MOV.U32 R26, RZ, RZ, 0x1 ;  /* 0x00000001ff1a7424 */ /* 0x000fe400078e00ff */
[----:B------:R-:W-:Y:S02]  /*78e0*/  VIADD R21, R24, 0xffffffff ;  /* 0xffffffff18157836 */ /* 0x000fe40000000000 */
[----:B------:R-:W-:-:S03]  /*78f0*/  VIADD R62, R49, 0x2 ;  /* 0x00000002313e7836 */ /* 0x000fc60000000000 */
[----:B------:R-:W-:Y:S01]  /*7900*/  LOP3.LUT R21, R24, R21, RZ, 0xc, !PT ;  /* 0x0000001518157212 */ /* 0x000fe200078e0cff */
[----:B------:R-:W-:-:S03]  /*7910*/  IMAD.MOV.U32 R24, RZ, RZ, -0x1 ;  /* 0xffffffffff187424 */ /* 0x000fc600078e00ff */
[----:B------:R0:W1:Y:S04]  /*7920*/  POPC R25, R21 ;  /* 0x0000001500197309 */ /* 0x0000680000000000 */
[----:B01----:R-:W-:Y:S05]  /*7930*/  WARPSYNC.COLLECTIVE R24, `(.L_x_1682) ;  /* 0x0000000018087348 */ /* 0x003fea0003c00000 */
[----:B-1----:R1:W2:Y:S02]  /*7940*/  SHFL.DOWN P0, R28, R27, R26, R25 ;  /* 0x0800001a1b1c7389 */ /* 0x0022a40000000019 */
[----:B012---:R-:W-:Y:S05]  /*7950*/  ENDCOLLECTIVE ;  /* 0x000000000000791b */ /* 0x007fea0003800000 */
.L_x_1682:
[----:B------:R-:W-:Y:S02]  /*7960*/  IMAD.MOV.U32 R27, RZ, RZ, R23 ;  /* 0x000000ffff1b7224 */ /* 0x000fe400078e0017 */
[----:B------:R-:W-:-:S07]  /*7970*/  IMAD.MOV.U32 R60, RZ, RZ, R28 ;  /* 0x000000ffff3c7224 */ /* 0x000fce00078e001c */
[----:B------:R-:W-:Y:S05]  /*7980*/  WARPSYNC.COLLECTIVE R24, `(.L_x_1683) ;  /* 0x0000000018087348 */ /* 0x000fea0003c00000 */
[----:B------:R0:W1:Y:S02]  /*7990*/  SHFL.DOWN P0, R28, R27, R26, R25 ;  /* 0x0800001a1b1c7389 */ /* 0x0000640000000019 */
[----:B01----:R-:W-:Y:S05]  /*79a0*/  ENDCOLLECTIVE ;  /* 0x000000000000791b */ /* 0x003fea0003800000 */
.L_x_1683:
[----:B------:R-:W-:Y:S01]  /*79b0*/  IMAD.MOV.U32 R26, RZ, RZ, 0x2 ;  /* 0x00000002ff1a7424 */ /* 0x000fe200078e00ff */
[----:B------:R-:W-:-:S04]  /*79c0*/  ISETP.GE.AND P0, PT, R49, R25, PT ;  /* 0x000000193100720c */ /* 0x000fc80003f06270 */
[----:B------:R-:W-:Y:S02]  /*79d0*/  SEL R61, R60, RZ, !P0 ;  /* 0x000000ff3c3d7207 */ /* 0x000fe40004000000 */
[----:B------:R-:W-:Y:S02]  /*79e0*/  SEL R63, R28, RZ, !P0 ;  /* 0x000000ff1c3f7207 */ /* 0x000fe40004000000 */
[----:B------:R-:W-:-:S05]  /*79f0*/  IADD3 R61, P0, PT, R22, R61, RZ ;  /* 0x0000003d163d7210 */ /* 0x000fca0007f1e0ff */
[----:B------:R-:W-:Y:S02]  /*7a00*/  IMAD.MOV.U32 R27, RZ, RZ, R61 ;  /* 0x000000ffff1b7224 */ /* 0x000fe400078e003d */
[----:B------:R-:W-:-:S07]  /*7a10*/  IMAD.X R63, R23, 0x1, R63, P0 ;  /* 0x00000001173f7824 */ /* 0x000fce00000e063f */
[----:B------:R-:W-:Y:S05]  /*7a20*/  WARPSYNC.COLLECTIVE R24, `(.L_x_1684) ;  /* 0x0000000018087348 */ /* 0x000fea0003c00000 */
[----:B------:R0:W1:Y:S02]  /*7a30*/  SHFL.DOWN P0, R28, R27, R26, R25 ;  /* 0x0800001a1b1c7389 */ /* 0x0000640000000019 */
[----:B01----:R-:W-:Y:S05]  /*7a40*/  ENDCOLLECTIVE ;  /* 0x000000000000791b */ /* 0x003fea0003800000 */
.L_x_1684:
[----:B------:R-:W-:Y:S02]  /*7a50*/  IMAD.MOV.U32 R27, RZ, RZ, R63 ;  /* 0x000000ffff1b7224 */ /* 0x000fe400078e003f */
[----:B------:R-:W-:-:S07]  /*7a60*/  IMAD.MOV.U32 R60, RZ, RZ, R28 ;  /* 0x000000ffff3c7224 */ /* 0x000fce00078e001c */
[----:B------:R-:W-:Y:S05]  /*7a70*/  WARPSYNC.COLLECTIVE R24, `(.L_x_1685) ;  /* 0x0000000018087348 */ /* 0x000fea0003c00000 */
[----:B------:R0:W1:Y:S02]  /*7a80*/  SHFL.DOWN P0, R28, R27, R26, R25 ;  /* 0x0800001a1b1c7389 */ /* 0x0000640000000019 */
[----:B01----:R-:W-:Y:S05]  /*7a90*/  ENDCOLLECTIVE ;  /* 0x000000000000791b */ /* 0x003fea0003800000 */
.L_x_1685:
[----:B------:R-:W-:Y:S01]  /*7aa0*/  IMAD.MOV.U32 R26, RZ, RZ, 0x4 ;  /* 0x00000004ff1a7424 */ /* 0x000fe200078e00ff */
[----:B------:R-:W-:-:S04]  /*7ab0*/  ISETP.GT.AND P0, PT, R62, R25, PT ;  /* 0x000000193e00720c */ /* 0x000fc80003f04270 */
[----:B------:R-:W-:Y:S02]  /*7ac0*/  SEL R60, R60, RZ, !P0 ;  /* 0x000000ff3c3c7207 */ /* 0x000fe40004000000 */
[----:B------:R-:W-:Y:S02]  /*7ad0*/  SEL R28, R28, RZ, !P0 ;  /* 0x000000ff1c1c7207 */ /* 0x000fe40004000000 */
[----:B------:R-:W-:Y:S01]  /*7ae0*/  IADD3 R23, P3, PT, R60, R61, RZ ;  /* 0x0000003d3c177210 */ /* 0x000fe20007f7e0ff */
[C---:B------:R-:W-:Y:S02]  /*7af0*/  VIADD R61, R49.reuse, 0x4 ;  /* 0x00000004313d7836 */ /* 0x040fe40000000000 */
[----:B------:R-:W-:Y:S02]  /*7b00*/  VIADD R60, R49, 0x8 ;  /* 0x00000008313c7836 */ /* 0x000fe40000000000 */
[----:B------:R-:W-:Y:S02]  /*7b10*/  IMAD.MOV.U32 R27, RZ, RZ, R23 ;  /* 0x000000ffff1b7224 */ /* 0x000fe400078e0017 */
[----:B------:R-:W-:-:S07]  /*7b20*/  IMAD.X R64, R28, 0x1, R63, P3 ;  /* 0x000000011c407824 */ /* 0x000fce00018e063f */
[----:B------:R-:W-:Y:S05]  /*7b30*/  WARPSYNC.COLLECTIVE R24, `(.L_x_1686) ;  /* 0x0000000018087348 */ /* 0x000fea0003c00000 */
[----:B------:R0:W1:Y:S02]  /*7b40*/  SHFL.DOWN P0, R28, R27, R26, R25 ;  /* 0x0800001a1b1c7389 */ /* 0x0000640000000019 */
[----:B01----:R-:W-:Y:S05]  /*7b50*/  ENDCOLLECTIVE ;  /* 0x000000000000791b */ /* 0x003fea0003800000 */
.L_x_1686:
[----:B------:R-:W-:Y:S02]  /*7b60*/  IMAD.MOV.U32 R27, RZ, RZ, R64 ;  /* 0x000000ffff1b7224 */ /* 0x000fe400078e0040 */
[----:B------:R-:W-:-:S07]  /*7b70*/  IMAD.MOV.U32 R22, RZ, RZ, R28 ;  /* 0x000000ffff167224 */ /* 0x000fce00078e001c */
[----:B------:R-:W-:Y:S05]  /*7b80*/  WARPSYNC.COLLECTIVE R24, `(.L_x_1687) ;  /* 0x0000000018087348 */ /* 0x000fea0003c00000 */
[----:B------:R0:W1:Y:S02]  /*7b90*/  SHFL.DOWN P0, R28, R27, R26, R25 ;  /* 0x0800001a1b1c7389 */ /* 0x0000640000000019 */
[----:B01----:R-:W-:Y:S05]  /*7ba0*/  ENDCOLLECTIVE ;  /* 0x000000000000791b */ /* 0x003fea0003800000 */
.L_x_1687:
[----:B------:R-:W-:Y:S01]  /*7bb0*/  IMAD.MOV.U32 R26, RZ, RZ, 0x8 ;  /* 0x00000008ff1a7424 */ /* 0x000fe200078e00ff */
[----:B------:R-:W-:-:S04]  /*7bc0*/  ISETP.GT.AND P0, PT, R61, R25, PT ;  /* 0x000000193d00720c */ /* 0x000fc80003f04270 */
        /* <DEDUP_REMOVED lines=8> */
.L_x_1688:
[----:B------:R-:W-:Y:S02]  /*7c50*/  IMAD.MOV.U32 R27, RZ, RZ, R66 ;  /* 0x000000ffff1b7224 */ /* 0x000fe400078e0042 */
[----:B------:R-:W-:-:S07]  /*7c60*/  IMAD.MOV.U32 R22, RZ, RZ, R28 ;  /* 0x000000ffff167224 */ /* 0x000fce00078e001c */
[----:B------:R-:W-:Y:S05]  /*7c70*/  WARPSYNC.COLLECTIVE R24, `(.L_x_1689) ;  /* 0x0000000018087348 */ /* 0x000fea0003c00000 */
[----:B------:R0:W1:Y:S02]  /*7c80*/  SHFL.DOWN P0, R28, R27, R26, R25 ;  /* 0x0800001a1b1c7389 */ /* 0x0000640000000019 */
[----:B01----:R-:W-:Y:S05]  /*7c90*/  ENDCOLLECTIVE ;  /* 0x000000000000791b */ /* 0x003fea0003800000 */
.L_x_1689:
[----:B------:R-:W-:Y:S01]  /*7ca0*/  IMAD.MOV.U32 R26, RZ, RZ, 0x10 ;  /* 0x00000010ff1a7424 */ /* 0x000fe200078e00ff */
[----:B------:R-:W-:-:S04]  /*7cb0*/  ISETP.GT.AND P0, PT, R60, R25, PT ;  /* 0x000000193c00720c */ /* 0x000fc80003f04270 */
[----:B------:R-:W-:Y:S02]  /*7cc0*/  SEL R22, R22, RZ, !P0 ;  /* 0x000000ff16167207 */ /* 0x000fe40004000000 */
[----:B------:R-:W-:Y:S02]  /*7cd0*/  SEL R21, R28, RZ, !P0 ;  /* 0x000000ff1c157207 */ /* 0x000fe40004000000 */
[----:B------:R-:W-:Y:S01]  /*7ce0*/  IADD3 R65, P3, PT, R22, R63, RZ ;  /* 0x0000003f16417210 */ /* 0x000fe20007f7e0ff */
[----:B------:R-:W-:-:S04]  /*7cf0*/  VIADD R63, R49, 0x10 ;  /* 0x00000010313f7836 */ /* 0x000fc80000000000 */
[----:B------:R-:W-:Y:S02]  /*7d00*/  IMAD.MOV.U32 R27, RZ, RZ, R65 ;  /* 0x000000ffff1b7224 */ /* 0x000fe400078e0041 */
[----:B------:R-:W-:Y:S02]  /*7d10*/  IMAD.X R68, R21, 0x1, R66, P3 ;  /* 0x0000000115447824 */ /* 0x000fe400018e0642 */
[----:B------:R-:W0:Y:S05]  /*7d20*/  LDC.64 R20, c[0x0][0x3a8] ;  /* 0x0000ea00ff147b82 */ /* 0x000e2a0000000a00 */
[----:B0-----:R-:W-:Y:S05]  /*7d30*/  WARPSYNC.COLLECTIVE R24, `(.L_x_1690) ;  /* 0x0000000018087348 */ /* 0x001fea0003c00000 */
[----:B------:R1:W2:Y:S02]  /*7d40*/  SHFL.DOWN P0, R28, R27, R26, R25 ;  /* 0x0800001a1b1c7389 */ /* 0x0002a40000000019 */
[----:B012---:R-:W-:Y:S05]  /*7d50*/  ENDCOLLECTIVE ;  /* 0x000000000000791b */ /* 0x007fea0003800000 */
.L_x_1690:
[----:B------:R-:W-:Y:S02]  /*7d60*/  IMAD.MOV.U32 R27, RZ, RZ, R68 ;  /* 0x000000ffff1b7224 */ /* 0x000fe400078e0044 */
[----:B------:R-:W-:-:S07]  /*7d70*/  IMAD.MOV.U32 R64, RZ, RZ, R28 ;  /* 0x000000ffff407224 */ /* 0x000fce00078e001c */
[----:B------:R-:W-:Y:S05]  /*7d80*/  WARPSYNC.COLLECTIVE R24, `(.L_x_1691) ;  /* 0x0000000018087348 */ /* 0x000fea0003c00000 */
[----:B------:R0:W1:Y:S02]  /*7d90*/  SHFL.DOWN P0, R28, R27, R26, R25 ;  /* 0x0800001a1b1c7389 */ /* 0x0000640000000019 */
[----:B01----:R-:W-:Y:S05]  /*7da0*/  ENDCOLLECTIVE ;  /* 0x000000000000791b */ /* 0x003fea0003800000 */
.L_x_1691:
[----:B------:R-:W-:-:S04]  /*7db0*/  ISETP.GT.AND P0, PT, R63, R25, PT ;  /* 0x000000193f00720c */ /* 0x000fc80003f04270 */
[----:B------:R-:W-:-:S04]  /*7dc0*/  SEL R64, R64, RZ, !P0 ;  /* 0x000000ff40407207 */ /* 0x000fc80004000000 */
[----:B------:R-:W-:Y:S02]  /*7dd0*/  IADD3 R64, P3, PT, R64, R65, RZ ;  /* 0x0000004140407210 */ /* 0x000fe40007f7e0ff */
[----:B------:R-:W-:Y:S02]  /*7de0*/  SEL R65, R28, RZ, !P0 ;  /* 0x000000ff1c417207 */ /* 0x000fe40004000000 */
[----:B------:R-:W-:-:S03]  /*7df0*/  PLOP3.LUT P0, PT, P2, PT, PT, 0x80, 0x8 ;  /* 0x000000000008781c */ /* 0x000fc6000170f070 */
[----:B------:R-:W-:Y:S01]  /*7e00*/  IMAD.X R65, R65, 0x1, R68, P3 ;  /* 0x0000000141417824 */ /* 0x000fe200018e0644 */
[----:B------:R-:W-:-:S05]  /*7e10*/  IADD3 R66, P3, PT, R20, 0x200, RZ ;  /* 0x0000020014427810 */ /* 0x000fca0007f7e0ff */
[----:B------:R-:W-:-:S08]  /*7e20*/  IMAD.X R67, RZ, RZ, R21, P3 ;  /* 0x000000ffff437224 */ /* 0x000fd000018e0615 */
[----:B------:R-:W-:Y:S05]  /*7e30*/  WARPSYNC.COLLECTIVE R24, `(.L_x_1692) ;  /* 0x0000000018087348 */ /* 0x000fea0003c00000 */
[----:B------:R-:W-:Y:S01]  /*7e40*/  VOTE.ALL P0, P0 ;  /* 0x0000000000ff7806 */ /* 0x000fe20000000000 */
[----:B------:R-:W-:-:S12]  /*7e50*/  ENDCOLLECTIVE ;  /* 0x000000000000791b */ /* 0x000fd80003800000 */
.L_x_1692:
[----:B------:R-:W-:Y:S05]  /*7e60*/  BRA `(.L_x_1693) ;  /* 0xffffffa400d07947 */ /* 0x000fea000383ffff */
.L_x_1631:
[----:B------:R-:W-:Y:S01]  /*7e70*/  BSSY B0, `(.L_x_1694) ;  /* 0x0000006000007945 */ /* 0x000fe20003800000 */
[----:B------:R-:W-:Y:S01]  /*7e80*/  PLOP3.LUT P0, PT, P0, PT, PT, 0x8, 0x80 ;  /* 0x000000000080781c */ /* 0x000fe2000070e170 */
[----:B------:R-:W-:-:S12]  /*7e90*/  IMAD.MOV.U32 R24, RZ, RZ, -0x1 ;  /* 0xffffffffff187424 */ /* 0x000fd800078e00ff */
[----:B-----5:R-:W-:Y:S05]  /*7ea0*/  WARPSYNC.COLLECTIVE R24, `(.L_x_1695) ;  /* 0x0000000018087348 */ /* 0x020fea0003c00000 */
[----:B------:R-:W-:Y:S01]  /*7eb0*/  VOTE.ANY P0, P0 ;  /* 0x0000000000ff7806 */ /* 0x000fe20000000100 */
[----:B-----5:R-:W-:-:S12]  /*7ec0*/  ENDCOLLECTIVE ;  /* 0x000000000000791b */ /* 0x020fd80003800000 */
.L_x_1695:
[----:B------:R-:W-:Y:S05]  /*7ed0*/  BSYNC B0 ;  /* 0x0000000000007941 */ /* 0x000fea0003800000 */
.L_x_1694:
[----:B------:R-:W-:Y:S05]  /*7ee0*/  BRA `(.L_x_1696) ;  /* 0xffffffa400dc7947 */ /* 0x000fea000383ffff */
.L_x_1633:
[----:B------:R-:W-:Y:S01]  /*7ef0*/  BSSY B0, `(.L_x_1697) ;  /* 0x0000006000007945 */ /* 0x000fe20003800000 */
[----:B------:R-:W-:Y:S01]  /*7f00*/  PLOP3.LUT P0, PT, P0, PT, PT, 0x8, 0x80 ;  /* 0x000000000080781c */ /* 0x000fe2000070e170 */
[----:B------:R-:W-:-:S12]  /*7f10*/  IMAD.MOV.U32 R24, RZ, RZ, -0x1 ;  /* 0xffffffffff187424 */ /* 0x000fd800078e00ff */
[----:B-----5:R-:W-:Y:S05]  /*7f20*/  WARPSYNC.COLLECTIVE R24, `(.L_x_1698) ;  /* 0x0000000018087348 */ /* 0x020fea0003c00000 */
[----:B------:R-:W-:Y:S01]  /*7f30*/  VOTE.ANY P0, P0 ;  /* 0x0000000000ff7806 */ /* 0x000fe20000000100 */
[----:B-----5:R-:W-:-:S12]  /*7f40*/  ENDCOLLECTIVE ;  /* 0x000000000000791b */ /* 0x020fd80003800000 */
.L_x_1698:
[----:B------:R-:W-:Y:S05]  /*7f50*/  BSYNC B0 ;  /* 0x0000000000007941 */ /* 0x000fea0003800000 */
.L_x_1697:
[----:B------:R-:W-:Y:S05]  /*7f60*/  BRA `(.L_x_1699) ;  /* 0xffffffa8003c7947 */ /* 0x000fea000383ffff */
.L_x_1635:
[----:B------:R-:W-:Y:S01]  /*7f70*/  BSSY B0, `(.L_x_1700) ;  /* 0x0000006000007945 */ /* 0x000fe20003800000 */
[----:B------:R-:W-:Y:S01]  /*7f80*/  PLOP3.LUT P0, PT, P0, PT, PT, 0x8, 0x80 ;  /* 0x000000000080781c */ /* 0x000fe2000070e170 */
[----:B------:R-:W-:-:S12]  /*7f90*/  IMAD.MOV.U32 R24, RZ, RZ, -0x1 ;  /* 0xffffffffff187424 */ /* 0x000fd800078e00ff */
[----:B-----5:R-:W-:Y:S05]  /*7fa0*/  WARPSYNC.COLLECTIVE R24, `(.L_x_1701) ;  /* 0x0000000018087348 */ /* 0x020fea0003c00000 */
[----:B------:R-:W-:Y:S01]  /*7fb0*/  VOTE.ANY R24, PT, P0 ;  /* 0x0000000000187806 */ /* 0x000fe200000e0100 */
[----:B-----5:R-:W-:Y:S06]  /*7fc0*/  ENDCOLLECTIVE ;  /* 0x000000000000791b */ /* 0x020fec0003800000 */
.L_x_1701:
[----:B------:R-:W-:Y:S05]  /*7fd0*/  BSYNC B0 ;  /* 0x0000000000007941 */ /* 0x000fea0003800000 */
.L_x_1700:
        /* <DEDUP_REMOVED lines=11> */
.L_x_1702:
[----:B------:R-:W-:Y:S01]  /*8090*/  ISETP.GT.AND P2, PT, R62, R25, PT ;  /* 0x000000193e00720c */ /* 0x000fe20003f44270 */
[----:B------:R-:W-:Y:S02]  /*80a0*/  IMAD.MOV.U32 R27, RZ, RZ, R23 ;  /* 0x000000ffff1b7224 */ /* 0x000fe400078e0017 */
[----:B------:R-:W-:-:S10]  /*80b0*/  IMAD.MOV.U32 R69, RZ, RZ, R28 ;  /* 0x000000ffff457224 */ /* 0x000fd400078e001c */
[----:B------:R-:W-:Y:S05]  /*80c0*/  WARPSYNC.COLLECTIVE R24, `(.L_x_1703) ;  /* 0x0000000018087348 */ /* 0x000fea0003c00000 */
[----:B------:R0:W1:Y:S02]  /*80d0*/  SHFL.DOWN P0, R28, R27, R26, R25 ;  /* 0x0800001a1b1c7389 */ /* 0x0000640000000019 */
[----:B01----:R-:W-:Y:S05]  /*80e0*/  ENDCOLLECTIVE ;  /* 0x000000000000791b */ /* 0x003fea0003800000 */
.L_x_1703:
        /* <DEDUP_REMOVED lines=10> */
.L_x_1704:
[----:B------:R-:W-:Y:S01]  /*8190*/  IMAD.MOV.U32 R27, RZ, RZ, R74 ;  /* 0x000000ffff1b7224 */ /* 0x000fe200078e004a */
[----:B------:R-:W-:-:S07]  /*81a0*/  SEL R23, R28, RZ, !P2 ;  /* 0x000000ff1c177207 */ /* 0x000fce0005000000 */
[----:B------:R-:W-:Y:S05]  /*81b0*/  WARPSYNC.COLLECTIVE R24, `(.L_x_1705) ;  /* 0x0000000018087348 */ /* 0x000fea0003c00000 */
[----:B------:R0:W1:Y:S02]  /*81c0*/  SHFL.DOWN P0, R28, R27, R26, R25 ;  /* 0x0800001a1b1c7389 */ /* 0x0000640000000019 */
[----:B01----:R-:W-:Y:S05]  /*81d0*/  ENDCOLLECTIVE ;  /* 0x000000000000791b */ /* 0x003fea0003800000 */
.L_x_1705:
[----:B------:R-:W-:-:S05]  /*81e0*/  IADD3 R70, P3, PT, R23, R72, RZ ;  /* 0x0000004817467210 */ /* 0x000fca0007f7e0ff */
[----:B------:R-:W-:Y:S02]  /*81f0*/  IMAD.MOV.U32 R27, RZ, RZ, R70 ;  /* 0x000000ffff1b7224 */ /* 0x000fe400078e0046 */
[----:B------:R-:W-:Y:S02]  /*8200*/  IMAD.MOV.U32 R26, RZ, RZ, 0x4 ;  /* 0x00000004ff1a7424 */ /* 0x000fe400078e00ff */
[----:B------:R-:W-:-:S07]  /*8210*/  IMAD.MOV.U32 R69, RZ, RZ, R28 ;  /* 0x000000ffff457224 */ /* 0x000fce00078e001c */
[----:B------:R-:W-:Y:S05]  /*8220*/  WARPSYNC.COLLECTIVE R24, `(.L_x_1706) ;  /* 0x0000000018087348 */ /* 0x000fea0003c00000 */
[----:B------:R0:W1:Y:S02]  /*8230*/  SHFL.DOWN P0, R28, R27, R26, R25 ;  /* 0x0800001a1b1c7389 */ /* 0x0000640000000019 */
[----:B01----:R-:W-:Y:S05]  /*8240*/  ENDCOLLECTIVE ;  /* 0x000000000000791b */ /* 0x003fea0003800000 */
.L_x_1706:
[----:B------:R-:W-:Y:S02]  /*8250*/  SEL R69, R69, RZ, !P2 ;  /* 0x000000ff45457207 */ /* 0x000fe40005000000 */
[----:B------:R-:W-:-:S03]  /*8260*/  ISETP.GT.AND P2, PT, R61, R25, PT ;  /* 0x000000193d00720c */ /* 0x000fc60003f44270 */
[----:B------:R-:W-:-:S04]  /*8270*/  IMAD.X R71, R69, 0x1, R74, P3 ;  /* 0x0000000145477824 */ /* 0x000fc800018e064a */
[----:B------:R-:W-:Y:S01]  /*8280*/  IMAD.MOV.U32 R27, RZ, RZ, R71 ;  /* 0x000000ffff1b7224 */ /* 0x000fe200078e0047 */
[----:B------:R-:W-:-:S07]  /*8290*/  SEL R23, R28, RZ, !P2 ;  /* 0x000000ff1c177207 */ /* 0x000fce0005000000 */
[----:B------:R-:W-:Y:S05]  /*82a0*/  WARPSYNC.COLLECTIVE R24, `(.L_x_1707) ;  /* 0x0000000018087348 */ /* 0x000fea0003c00000 */
[----:B------:R0:W1:Y:S02]  /*82b0*/  SHFL.DOWN P0, R28, R27, R26, R25 ;  /* 0x0800001a1b1c7389 */ /* 0x0000640000000019 */
[----:B01----:R-:W-:Y:S05]  /*82c0*/  ENDCOLLECTIVE ;  /* 0x000000000000791b */ /* 0x003fea0003800000 */
.L_x_1707:
[----:B------:R-:W-:-:S05]  /*82d0*/  IADD3 R72, P3, PT, R23, R70, RZ ;  /* 0x0000004617487210 */ /* 0x000fca0007f7e0ff */
[----:B------:R-:W-:Y:S02]  /*82e0*/  IMAD.MOV.U32 R27, RZ, RZ, R72 ;  /* 0x000000ffff1b7224 */ /* 0x000fe400078e0048 */
[----:B------:R-:W-:Y:S02]  /*82f0*/  IMAD.MOV.U32 R26, RZ, RZ, 0x8 ;  /* 0x00000008ff1a7424 */ /* 0x000fe400078e00ff */
[----:B------:R-:W-:-:S07]  /*8300*/  IMAD.MOV.U32 R22, RZ, RZ, R28 ;  /* 0x000000ffff167224 */ /* 0x000fce00078e001c */
[----:B------:R-:W-:Y:S05]  /*8310*/  WARPSYNC.COLLECTIVE R24, `(.L_x_1708) ;  /* 0x0000000018087348 */ /* 0x000fea0003c00000 */
[----:B------:R0:W1:Y:S02]  /*8320*/  SHFL.DOWN P0, R28, R27, R26, R25 ;  /* 0x0800001a1b1c7389 */ /* 0x0000640000000019 */
[----:B01----:R-:W-:Y:S05]  /*8330*/  ENDCOLLECTIVE ;  /* 0x000000000000791b */ /* 0x003fea0003800000 */
.L_x_1708:
        /* <DEDUP_REMOVED lines=8> */
.L_x_1709:
[----:B------:R-:W-:-:S05]  /*83c0*/  IADD3 R23, P3, PT, R23, R72, RZ ;  /* 0x0000004817177210 */ /* 0x000fca0007f7e0ff */
[----:B------:R-:W-:Y:S02]  /*83d0*/  IMAD.MOV.U32 R27, RZ, RZ, R23 ;  /* 0x000000ffff1b7224 */ /* 0x000fe400078e0017 */
[----:B------:R-:W-:Y:S02]  /*83e0*/  IMAD.MOV.U32 R26, RZ, RZ, 0x10 ;  /* 0x00000010ff1a7424 */ /* 0x000fe400078e00ff */
[----:B------:R-:W-:-:S07]  /*83f0*/  IMAD.MOV.U32 R22, RZ, RZ, R28 ;  /* 0x000000ffff167224 */ /* 0x000fce00078e001c */
[----:B------:R-:W-:Y:S05]  /*8400*/  WARPSYNC.COLLECTIVE R24, `(.L_x_1710) ;  /* 0x0000000018087348 */ /* 0x000fea0003c00000 */
[----:B------:R0:W1:Y:S02]  /*8410*/  SHFL.DOWN P0, R28, R27, R26, R25 ;  /* 0x0800001a1b1c7389 */ /* 0x0000640000000019 */
[----:B01----:R-:W-:Y:S05]  /*8420*/  ENDCOLLECTIVE ;  /* 0x000000000000791b */ /* 0x003fea0003800000 */
.L_x_1710:
[----:B------:R-:W-:-:S05]  /*8430*/  SEL R22, R22, RZ, !P2 ;  /* 0x000000ff16167207 */ /* 0x000fca0005000000 */
[----:B------:R-:W-:-:S04]  /*8440*/  IMAD.X R70, R22, 0x1, R69, P3 ;  /* 0x0000000116467824 */ /* 0x000fc800018e0645 */
[----:B------:R-:W-:Y:S02]  /*8450*/  IMAD.MOV.U32 R27, RZ, RZ, R70 ;  /* 0x000000ffff1b7224 */ /* 0x000fe400078e0046 */
[----:B------:R-:W-:-:S07]  /*8460*/  IMAD.MOV.U32 R22, RZ, RZ, R28 ;  /* 0x000000ffff167224 */ /* 0x000fce00078e001c */
[----:B------:R-:W-:Y:S05]  /*8470*/  WARPSYNC.COLLECTIVE R24, `(.L_x_1711) ;  /* 0x0000000018087348 */ /* 0x000fea0003c00000 */
[----:B------:R0:W1:Y:S02]  /*8480*/  SHFL.DOWN P0, R28, R27, R26, R25 ;  /* 0x0800001a1b1c7389 */ /* 0x0000640000000019 */
[----:B01----:R-:W-:Y:S05]  /*8490*/  ENDCOLLECTIVE ;  /* 0x000000000000791b */ /* 0x003fea0003800000 */
.L_x_1711:
[----:B------:R-:W-:-:S04]  /*84a0*/  ISETP.GT.AND P0, PT, R63, R25, PT ;  /* 0x000000193f00720c */ /* 0x000fc80003f04270 */
[----:B------:R-:W-:Y:S02]  /*84b0*/  SEL R22, R22, RZ, !P0 ;  /* 0x000000ff16167207 */ /* 0x000fe40004000000 */
[----:B------:R-:W-:Y:S02]  /*84c0*/  SEL R28, R28, RZ, !P0 ;  /* 0x000000ff1c1c7207 */ /* 0x000fe40004000000 */
[----:B------:R-:W-:Y:S02]  /*84d0*/  ISETP.NE.U32.AND P0, PT, R20, 0x65, PT ;  /* 0x000000651400780c */ /* 0x000fe40003f05070 */
[----:B------:R-:W-:Y:S02]  /*84e0*/  IADD3 R64, P3, P2, R22, R23, R64 ;  /* 0x0000001716407210 */ /* 0x000fe40007a7e040 */
[----:B------:R-:W-:Y:S02]  /*84f0*/  ISETP.NE.AND.EX P0, PT, R21, RZ, PT, P0 ;  /* 0x000000ff1500720c */ /* 0x000fe40003f05300 */
[----:B------:R-:W-:-:S11]  /*8500*/  IADD3.X R65, PT, PT, R28, R70, R65, P3, P2 ;  /* 0x000000461c417210 */ /* 0x000fd60001fe4441 */
[----:B------:R-:W-:Y:S05]  /*8510*/  WARPSYNC.COLLECTIVE R24, `(.L_x_1712) ;  /* 0x0000000018087348 */ /* 0x000fea0003c00000 */
[----:B------:R-:W-:Y:S01]  /*8520*/  VOTE.ALL P0, P0 ;  /* 0x0000000000ff7806 */ /* 0x000fe20000000000 */
[----:B------:R-:W-:-:S12]  /*8530*/  ENDCOLLECTIVE ;  /* 0x000000000000791b */ /* 0x000fd80003800000 */
.L_x_1712:
[----:B------:R-:W-:Y:S05]  /*8540*/  BRA `(.L_x_1713) ;  /* 0xffffffa400887947 */ /* 0x000fea000383ffff */
.L_x_1654:
[----:B------:R-:W-:Y:S01]  /*8550*/  BSSY B0, `(.L_x_1714) ;  /* 0x0000006000007945 */ /* 0x000fe20003800000 */
[----:B------:R-:W-:Y:S01]  /*8560*/  PLOP3.LUT P0, PT, P0, PT, PT, 0x8, 0x80 ;  /* 0x000000000080781c */ /* 0x000fe2000070e170 */
[----:B------:R-:W-:-:S12]  /*8570*/  IMAD.MOV.U32 R24, RZ, RZ, -0x1 ;  /* 0xffffffffff187424 */ /* 0x000fd800078e00ff */
[----:B-----5:R-:W-:Y:S05]  /*8580*/  WARPSYNC.COLLECTIVE R24, `(.L_x_1715) ;  /* 0x0000000018087348 */ /* 0x020fea0003c00000 */
[----:B------:R-:W-:Y:S01]  /*8590*/  VOTE.ANY P0, P0 ;  /* 0x0000000000ff7806 */ /* 0x000fe20000000100 */
[----:B-----5:R-:W-:-:S12]  /*85a0*/  ENDCOLLECTIVE ;  /* 0x000000000000791b */ /* 0x020fd80003800000 */
.L_x_1715:
[----:B------:R-:W-:Y:S05]  /*85b0*/  BSYNC B0 ;  /* 0x0000000000007941 */ /* 0x000fea0003800000 */
.L_x_1714:
[----:B------:R-:W-:Y:S05]  /*85c0*/  BRA `(.L_x_1716) ;  /* 0xffffffd800787947 */ /* 0x000fea000383ffff */
.L_x_1656:
[----:B------:R-:W-:Y:S01]  /*85d0*/  BSSY B0, `(.L_x_1717) ;  /* 0x0000006000007945 */ /* 0x000fe20003800000 */
[----:B------:R-:W-:Y:S01]  /*85e0*/  PLOP3.LUT P0, PT, P0, PT, PT, 0x8, 0x80 ;  /* 0x000000000080781c */ /* 0x000fe2000070e170 */
[----:B------:R-:W-:-:S12]  /*85f0*/  IMAD.MOV.U32 R24, RZ, RZ, -0x1 ;  /* 0xffffffffff187424 */ /* 0x000fd800078e00ff */
[----:B-----5:R-:W-:Y:S05]  /*8600*/  WARPSYNC.COLLECTIVE R24, `(.L_x_1718) ;  /* 0x0000000018087348 */ /* 0x020fea0003c00000 */
[----:B------:R-:W-:Y:S01]  /*8610*/  VOTE.ANY P0, P0 ;  /* 0x0000000000ff7806 */ /* 0x000fe20000000100 */
[----:B-----5:R-:W-:-:S12]  /*8620*/  ENDCOLLECTIVE ;  /* 0x000000000000791b */ /* 0x020fd80003800000 */
.L_x_1718:
[----:B------:R-:W-:Y:S05]  /*8630*/  BSYNC B0 ;  /* 0x0000000000007941 */ /* 0x000fea0003800000 */
.L_x_1717:
[----:B------:R-:W-:Y:S05]  /*8640*/  BRA `(.L_x_1719) ;  /* 0xffffffd800d87947 */ /* 0x000fea000383ffff */
.L_x_1658:
[----:B------:R-:W-:Y:S01]  /*8650*/  BSSY B0, `(.L_x_1720) ;  /* 0x0000006000007945 */ /* 0x000fe20003800000 */
[----:B------:R-:W-:Y:S01]  /*8660*/  PLOP3.LUT P0, PT, P0, PT, PT, 0x8, 0x80 ;  /* 0x000000000080781c */ /* 0x000fe2000070e170 */
[----:B------:R-:W-:-:S12]  /*8670*/  IMAD.MOV.U32 R24, RZ, RZ, -0x1 ;  /* 0xffffffffff187424 */ /* 0x000fd800078e00ff */
[----:B-----5:R-:W-:Y:S05]  /*8680*/  WARPSYNC.COLLECTIVE R24, `(.L_x_1721) ;  /* 0x0000000018087348 */ /* 0x020fea0003c00000 */
[----:B------:R-:W-:Y:S01]  /*8690*/  VOTE.ANY R24, PT, P0 ;  /* 0x0000000000187806 */ /* 0x000fe200000e0100 */
[----:B-----5:R-:W-:Y:S06]  /*86a0*/  ENDCOLLECTIVE ;  /* 0x000000000000791b */ /* 0x020fec0003800000 */
.L_x_1721:
[----:B------:R-:W-:Y:S05]  /*86b0*/  BSYNC B0 ;  /* 0x0000000000007941 */ /* 0x000fea0003800000 */
.L_x_1720:
[----:B------:R-:W0:Y:S01]  /*86c0*/  S2R R53, SR_GEMASK ;  /* 0x0000000000357919 */ /* 0x000e220000003c00 */
[----:B------:R-:W-:Y:S02]  /*86d0*/  IMAD.MOV.U32 R27, RZ, RZ, R14 ;  /* 0x000000ffff1b7224 */ /* 0x000fe400078e000e */
[----:B------:R-:W-:Y:S02]  /*86e0*/  IMAD.MOV.U32 R26, RZ, RZ, 0x1 ;  /* 0x00000001ff1a7424 */ /* 0x000fe400078e00ff */
[C---:B------:R-:W-:Y:S02]  /*86f0*/  VIADD R56, R34.reuse, 0x2 ;  /* 0x0000000222387836 */ /* 0x040fe40000000000 */
[----:B------:R-:W-:Y:S01]  /*8700*/  VIADD R60, R34, 0x10 ;  /* 0x00000010223c7836 */ /* 0x000fe20000000000 */
[----:B0-----:R-:W-:-:S05]  /*8710*/  LOP3.LUT R24, R24, 0x80000000, R53, 0xec, !PT ;  /* 0x8000000018187812 */ /* 0x001fca00078eec35 */
[----:B------:R-:W-:-:S05]  /*8720*/  VIADD R25, R24, 0xffffffff ;  /* 0xffffffff18197836 */ /* 0x000fca0000000000 */
[----:B------:R-:W-:Y:S01]  /*8730*/  LOP3.LUT R55, R24, R25, RZ, 0xc, !PT ;  /* 0x0000001918377212 */ /* 0x000fe200078e0cff */
[----:B------:R-:W-:-:S03]  /*8740*/  IMAD.MOV.U32 R24, RZ, RZ, -0x1 ;  /* 0xffffffffff187424 */ /* 0x000fc600078e00ff */
[----:B------:R0:W1:Y:S04]  /*8750*/  POPC R25, R55 ;  /* 0x0000003700197309 */ /* 0x0000680000000000 */
[----:B01----:R-:W-:Y:S05]  /*8760*/  WARPSYNC.COLLECTIVE R24, `(.L_x_1722) ;  /* 0x0000000018087348 */ /* 0x003fea0003c00000 */
[----:B-1----:R1:W2:Y:S02]  /*8770*/  SHFL.DOWN P0, R28, R27, R26, R25 ;  /* 0x0800001a1b1c7389 */ /* 0x0022a40000000019 */
[----:B012---:R-:W-:Y:S05]  /*8780*/  ENDCOLLECTIVE ;  /* 0x000000000000791b */ /* 0x007fea0003800000 */
.L_x_1722:
[----:B------:R-:W-:Y:S02]  /*8790*/  IMAD.MOV.U32 R27, RZ, RZ, R15 ;  /* 0x000000ffff1b7224 */ /* 0x000fe400078e000f */
[----:B------:R-:W-:-:S07]  /*87a0*/  IMAD.MOV.U32 R54, RZ, RZ, R28 ;  /* 0x000000ffff367224 */ /* 0x000fce00078e001c */
[----:B------:R-:W-:Y:S05]  /*87b0*/  WARPSYNC.COLLECTIVE R24, `(.L_x_1723) ;  /* 0x0000000018087348 */ /* 0x000fea0003c00000 */
[----:B------:R0:W1:Y:S02]  /*87c0*/  SHFL.DOWN P0, R28, R27, R26, R25 ;  /* 0x0800001a1b1c7389 */ /* 0x0000640000000019 */
[----:B01----:R-:W-:Y:S05]  /*87d0*/  ENDCOLLECTIVE ;  /* 0x000000000000791b */ /* 0x003fea0003800000 */
.L_x_1723:
[----:B------:R-:W-:Y:S01]  /*87e0*/  IMAD.MOV.U32 R26, RZ, RZ, 0x2 ;  /* 0x00000002ff1a7424 */ /* 0x000fe200078e00ff */
[----:B------:R-:W-:-:S04]  /*87f0*/  ISETP.GE.AND P0, PT, R34, R25, PT ;  /* 0x000000192200720c */ /* 0x000fc80003f06270 */
[----:B------:R-:W-:Y:S02]  /*8800*/  SEL R55, R54, RZ, !P0 ;  /* 0x000000ff36377207 */ /* 0x000fe40004000000 */
[----:B------:R-:W-:Y:S02]  /*8810*/  SEL R59, R28, RZ, !P0 ;  /* 0x000000ff1c3b7207 */ /* 0x000fe40004000000 */
[----:B------:R-:W-:Y:S01]  /*8820*/  IADD3 R58, P0, PT, R14, R55, RZ ;  /* 0x000000370e3a7210 */ /* 0x000fe20007f1e0ff */
[----:B------:R-:W-:-:S04]  /*8830*/  VIADD R55, R34, 0x4 ;  /* 0x0000000422377836 */ /* 0x000fc80000000000 */
[----:B------:R-:W-:Y:S02]  /*8840*/  IMAD.MOV.U32 R27, RZ, RZ, R58 ;  /* 0x000000ffff1b7224 */ /* 0x000fe400078e003a */
[----:B------:R-:W-:-:S07]  /*8850*/  IMAD.X R59, R15, 0x1, R59, P0 ;  /* 0x000000010f3b7824 */ /* 0x000fce00000e063b */
[----:B------:R-:W-:Y:S05]  /*8860*/  WARPSYNC.COLLECTIVE R24, `(.L_x_1724) ;  /* 0x0000000018087348 */ /* 0x000fea0003c00000 */
[----:B------:R0:W1:Y:S02]  /*8870*/  SHFL.DOWN P0, R28, R27, R26, R25 ;  /* 0x0800001a1b1c7389 */ /* 0x0000640000000019 */
[----:B01----:R-:W-:Y:S05]  /*8880*/  ENDCOLLECTIVE ;  /* 0x000000000000791b */ /* 0x003fea0003800000 */
.L_x_1724:
[----:B------:R-:W-:Y:S02]  /*8890*/  IMAD.MOV.U32 R27, RZ, RZ, R59 ;  /* 0x000000ffff1b7224 */ /* 0x000fe400078e003b */
[----:B------:R-:W-:-:S07]  /*88a0*/  IMAD.MOV.U32 R54, RZ, RZ, R28 ;  /* 0x000000ffff367224 */ /* 0x000fce00078e001c */
[----:B------:R-:W-:Y:S05]  /*88b0*/  WARPSYNC.COLLECTIVE R24, `(.L_x_1725) ;  /* 0x0000000018087348 */ /* 0x000fea0003c00000 */
[----:B------:R0:W1:Y:S02]  /*88c0*/  SHFL.DOWN P0, R28, R27, R26, R25 ;  /* 0x0800001a1b1c7389 */ /* 0x0000640000000019 */
[----:B01----:R-:W-:Y:S05]  /*88d0*/  ENDCOLLECTIVE ;  /* 0x000000000000791b */ /* 0x003fea0003800000 */
.L_x_1725:
[----:B------:R-:W-:Y:S01]  /*88e0*/  IMAD.MOV.U32 R26, RZ, RZ, 0x4 ;  /* 0x00000004ff1a7424 */ /* 0x000fe200078e00ff */
[----:B------:R-:W-:-:S04]  /*88f0*/  ISETP.GT.AND P0, PT, R56, R25, PT ;  /* 0x000000193800720c */ /* 0x000fc80003f04270 */
[----:B------:R-:W-:Y:S01]  /*8900*/  SEL R15, R54, RZ, !P0 ;  /* 0x000000ff360f7207 */ /* 0x000fe20004000000 */
[----:B------:R-:W-:Y:S01]  /*8910*/  VIADD R54, R34, 0x8 ;  /* 0x0000000822367836 */ /* 0x000fe20000000000 */
[----:B------:R-:W-:Y:S02]  /*8920*/  SEL R28, R28, RZ, !P0 ;  /* 0x000000ff1c1c7207 */ /* 0x000fe40004000000 */
[----:B------:R-:W-:-:S05]  /*8930*/  IADD3 R15, P0, PT, R15, R58, RZ ;  /* 0x0000003a0f0f7210 */ /* 0x000fca0007f1e0ff */
[----:B------:R-:W-:Y:S02]  /*8940*/  IMAD.MOV.U32 R27, RZ, RZ, R15 ;  /* 0x000000ffff1b7224 */ /* 0x000fe400078e000f */
[----:B------:R-:W-:-:S07]  /*8950*/  IMAD.X R57, R28, 0x1, R59, P0 ;  /* 0x000000011c397824 */ /* 0x000fce00000e063b */
[----:B------:R-:W-:Y:S05]  /*8960*/  WARPSYNC.COLLECTIVE R24, `(.L_x_1726) ;  /* 0x0000000018087348 */ /* 0x000fea0003c00000 */
[----:B------:R0:W1:Y:S02]  /*8970*/  SHFL.DOWN P0, R28, R27, R26, R25 ;  /* 0x0800001a1b1c7389 */ /* 0x0000640000000019 */
[----:B01----:R-:W-:Y:S05]  /*8980*/  ENDCOLLECTIVE ;  /* 0x000000000000791b */ /* 0x003fea0003800000 */
.L_x_1726:
[----:B------:R-:W-:Y:S02]  /*8990*/  IMAD.MOV.U32 R27, RZ, RZ, R57 ;  /* 0x000000ffff1b7224 */ /* 0x000fe400078e0039 */
[----:B------:R-:W-:-:S07]  /*89a0*/  IMAD.MOV.U32 R14, RZ, RZ, R28 ;  /* 0x000000ffff0e7224 */ /* 0x000fce00078e001c */
[----:B------:R-:W-:Y:S05]  /*89b0*/  WARPSYNC.COLLECTIVE R24, `(.L_x_1727) ;  /* 0x0000000018087348 */ /* 0x000fea0003c00000 */
[----:B------:R0:W1:Y:S02]  /*89c0*/  SHFL.DOWN P0, R28, R27, R26, R25 ;  /* 0x0800001a1b1c7389 */ /* 0x0000640000000019 */
[----:B01----:R-:W-:Y:S05]  /*89d0*/  ENDCOLLECTIVE ;  /* 0x000000000000791b */ /* 0x003fea0003800000 */
.L_x_1727:
        /* <DEDUP_REMOVED lines=10> */
.L_x_1728:
[----:B------:R-:W-:Y:S02]  /*8a80*/  IMAD.MOV.U32 R27, RZ, RZ, R59 ;  /* 0x000000ffff1b7224 */ /* 0x000fe400078e003b */
[----:B------:R-:W-:-:S07]  /*8a90*/  IMAD.MOV.U32 R14, RZ, RZ, R28 ;  /* 0x000000ffff0e7224 */ /* 0x000fce00078e001c */
[----:B------:R-:W-:Y:S05]  /*8aa0*/  WARPSYNC.COLLECTIVE R24, `(.L_x_1729) ;  /* 0x0000000018087348 */ /* 0x000fea0003c00000 */
[----:B------:R0:W1:Y:S02]  /*8ab0*/  SHFL.DOWN P0, R28, R27, R26, R25 ;  /* 0x0800001a1b1c7389 */ /* 0x0000640000000019 */
[----:B01----:R-:W-:Y:S05]  /*8ac0*/  ENDCOLLECTIVE ;  /* 0x000000000000791b */ /* 0x003fea0003800000 */
.L_x_1729:
        /* <DEDUP_REMOVED lines=10> */
.L_x_1730:
[----:B------:R-:W-:Y:S02]  /*8b70*/  IMAD.MOV.U32 R27, RZ, RZ, R63 ;  /* 0x000000ffff1b7224 */ /* 0x000fe400078e003f */
[----:B------:R-:W-:-:S07]  /*8b80*/  IMAD.MOV.U32 R14, RZ, RZ, R28 ;  /* 0x000000ffff0e7224 */ /* 0x000fce00078e001c */
[----:B------:R-:W-:Y:S05]  /*8b90*/  WARPSYNC.COLLECTIVE R24, `(.L_x_1731) ;  /* 0x0000000018087348 */ /* 0x000fea0003c00000 */
[----:B------:R0:W1:Y:S02]  /*8ba0*/  SHFL.DOWN P0, R28, R27, R26, R25 ;  /* 0x0800001a1b1c7389 */ /* 0x0000640000000019 */
[----:B01----:R-:W-:Y:S05]  /*8bb0*/  ENDCOLLECTIVE ;  /* 0x000000000000791b */ /* 0x003fea0003800000 */
.L_x_1731:
[----:B------:R-:W-:-:S04]  /*8bc0*/  ISETP.GT.AND P0, PT, R60, R25, PT ;  /* 0x000000193c00720c */ /* 0x000fc80003f04270 */
[----:B------:R-:W-:Y:S02]  /*8bd0*/  SEL R14, R14, RZ, !P0 ;  /* 0x000000ff0e0e7207 */ /* 0x000fe40004000000 */
[----:B------:R-:W-:Y:S02]  /*8be0*/  SEL R28, R28, RZ, !P0 ;  /* 0x000000ff1c1c7207 */ /* 0x000fe40004000000 */
[----:B------:R-:W-:Y:S02]  /*8bf0*/  IADD3 R58, P0, PT, R14, R61, RZ ;  /* 0x0000003d0e3a7210 */ /* 0x000fe40007f1e0ff */
[----:B------:R-:W0:Y:S03]  /*8c00*/  LDC.64 R14, c[0x0][0x3a8] ;  /* 0x0000ea00ff0e7b82 */ /* 0x000e260000000a00 */
[----:B------:R-:W-:Y:S01]  /*8c10*/  IMAD.X R59, R28, 0x1, R63, P0 ;  /* 0x000000011c3b7824 */ /* 0x000fe200000e063f */
[----:B0-----:R-:W-:-:S05]  /*8c20*/  IADD3 R57, P0, PT, R14, 0x200, RZ ;  /* 0x000002000e397810 */ /* 0x001fca0007f1e0ff */
[----:B------:R-:W-:Y:S01]  /*8c30*/  IMAD.X R62, RZ, RZ, R15, P0 ;  /* 0x000000ffff3e7224 */ /* 0x000fe200000e060f */
[----:B------:R-:W-:-:S04]  /*8c40*/  ISETP.NE.U32.AND P0, PT, R12, 0x65, PT ;  /* 0x000000650c00780c */ /* 0x000fc80003f05070 */
[----:B------:R-:W-:-:S13]  /*8c50*/  ISETP.NE.AND.EX P0, PT, R13, RZ, PT, P0 ;  /* 0x000000ff0d00720c */ /* 0x000fda0003f05300 */
[----:B------:R-:W-:Y:S05]  /*8c60*/  WARPSYNC.COLLECTIVE R24, `(.L_x_1732) ;  /* 0x0000000018087348 */ /* 0x000fea0003c00000 */
[----:B------:R-:W-:Y:S01]  /*8c70*/  VOTE.ALL P0, P0 ;  /* 0x0000000000ff7806 */ /* 0x000fe20000000000 */
[----:B------:R-:W-:-:S12]  /*8c80*/  ENDCOLLECTIVE ;  /* 0x000000000000791b */ /* 0x000fd80003800000 */
.L_x_1732:
[----:B------:R-:W-:Y:S05]  /*8c90*/  BRA `(.L_x_1733) ;  /* 0xffffffd800247947 */ /* 0x000fea000383ffff */
.L_x_1660:
[----:B------:R-:W-:Y:S01]  /*8ca0*/  BSSY B0, `(.L_x_1734) ;  /* 0x0000006000007945 */ /* 0x000fe20003800000 */
[----:B------:R-:W-:Y:S01]  /*8cb0*/  PLOP3.LUT P0, PT, P0, PT, PT, 0x8, 0x80 ;  /* 0x000000000080781c */ /* 0x000fe2000070e170 */
[----:B------:R-:W-:-:S12]  /*8cc0*/  IMAD.MOV.U32 R24, RZ, RZ, -0x1 ;  /* 0xffffffffff187424 */ /* 0x000fd800078e00ff */
[----:B-----5:R-:W-:Y:S05]  /*8cd0*/  WARPSYNC.COLLECTIVE R24, `(.L_x_1735) ;  /* 0x0000000018087348 */ /* 0x020fea0003c00000 */
[----:B------:R-:W-:Y:S01]  /*8ce0*/  VOTE.ANY P0, P0 ;  /* 0x0000000000ff7806 */ /* 0x000fe20000000100 */
[----:B-----5:R-:W-:-:S12]  /*8cf0*/  ENDCOLLECTIVE ;  /* 0x000000000000791b */ /* 0x020fd80003800000 */
.L_x_1735:
[----:B------:R-:W-:Y:S05]  /*8d00*/  BSYNC B0 ;  /* 0x0000000000007941 */ /* 0x000fea0003800000 */
.L_x_1734:
[----:B------:R-:W-:Y:S05]  /*8d10*/  BRA `(.L_x_1736) ;  /* 0xffffffd800387947 */ /* 0x000fea000383ffff */
.L_x_1662:
[----:B------:R-:W-:Y:S01]  /*8d20*/  BSSY B0, `(.L_x_1737) ;  /* 0x0000006000007945 */ /* 0x000fe20003800000 */
[----:B------:R-:W-:Y:S01]  /*8d30*/  PLOP3.LUT P0, PT, P0, PT, PT, 0x8, 0x80 ;  /* 0x000000000080781c */ /* 0x000fe2000070e170 */
[----:B------:R-:W-:-:S12]  /*8d40*/  IMAD.MOV.U32 R24, RZ, RZ, -0x1 ;  /* 0xffffffffff187424 */ /* 0x000fd800078e00ff */
[----:B-----5:R-:W-:Y:S05]  /*8d50*/  WARPSYNC.COLLECTIVE R24, `(.L_x_1738) ;  /* 0x0000000018087348 */ /* 0x020fea0003c00000 */
[----:B------:R-:W-:Y:S01]  /*8d60*/  VOTE.ANY P0, P0 ;  /* 0x0000000000ff7806 */ /* 0x000fe20000000100 */
[----:B-----5:R-:W-:-:S12]  /*8d70*/  ENDCOLLECTIVE ;  /* 0x000000000000791b */ /* 0x020fd80003800000 */
.L_x_1738:
[----:B------:R-:W-:Y:S05]  /*8d80*/  BSYNC B0 ;  /* 0x0000000000007941 */ /* 0x000fea0003800000 */
.L_x_1737:
[----:B------:R-:W-:Y:S05]  /*8d90*/  BRA `(.L_x_1739) ;  /* 0xffffffd800987947 */ /* 0x000fea000383ffff */
.L_x_1664:
[----:B------:R-:W-:Y:S01]  /*8da0*/  ISETP.NE.U32.AND P4, PT, R12, 0x65, PT ;  /* 0x000000650c00780c */ /* 0x000fe20003f85070 */
[----:B------:R-:W-:Y:S01]  /*8db0*/  BSSY B0, `(.L_x_1740) ;  /* 0x0000007000007945 */ /* 0x000fe20003800000 */
[----:B------:R-:W-:Y:S01]  /*8dc0*/  PLOP3.LUT P0, PT, P0, PT, PT, 0x8, 0x80 ;  /* 0x000000000080781c */ /* 0x000fe2000070e170 */
[----:B------:R-:W-:Y:S01]  /*8dd0*/  IMAD.MOV.U32 R24, RZ, RZ, -0x1 ;  /* 0xffffffffff187424 */ /* 0x000fe200078e00ff */
[----:B------:R-:W-:-:S13]  /*8de0*/  ISETP.NE.AND.EX P4, PT, R13, RZ, PT, P4 ;  /* 0x000000ff0d00720c */ /* 0x000fda0003f85340 */
[----:B-----5:R-:W-:Y:S05]  /*8df0*/  WARPSYNC.COLLECTIVE R24, `(.L_x_1741) ;  /* 0x0000000018087348 */ /* 0x020fea0003c00000 */
[----:B------:R-:W-:Y:S01]  /*8e00*/  VOTE.ANY R24, PT, P0 ;  /* 0x0000000000187806 */ /* 0x000fe200000e0100 */
[----:B-----5:R-:W-:Y:S06]  /*8e10*/  ENDCOLLECTIVE ;  /* 0x000000000000791b */ /* 0x020fec0003800000 */
.L_x_1741:
[----:B------:R-:W-:Y:S05]  /*8e20*/  BSYNC B0 ;  /* 0x0000000000007941 */ /* 0x000fea0003800000 */
.L_x_1740:
        /* <DEDUP_REMOVED lines=11> */
.L_x_1742:
[----:B------:R-:W-:Y:S01]  /*8ee0*/  ISETP.GT.AND P5, PT, R56, R25, PT ;  /* 0x000000193800720c */ /* 0x000fe20003fa4270 */
[----:B------:R-:W-:Y:S02]  /*8ef0*/  IMAD.MOV.U32 R27, RZ, RZ, R15 ;  /* 0x000000ffff1b7224 */ /* 0x000fe400078e000f */
[----:B------:R-:W-:-:S10]  /*8f00*/  IMAD.MOV.U32 R63, RZ, RZ, R28 ;  /* 0x000000ffff3f7224 */ /* 0x000fd400078e001c */
[----:B------:R-:W-:Y:S05]  /*8f10*/  WARPSYNC.COLLECTIVE R24, `(.L_x_1743) ;  /* 0x0000000018087348 */ /* 0x000fea0003c00000 */
[----:B------:R0:W1:Y:S02]  /*8f20*/  SHFL.DOWN P0, R28, R27, R26, R25 ;  /* 0x0800001a1b1c7389 */ /* 0x0000640000000019 */
[----:B01----:R-:W-:Y:S05]  /*8f30*/  ENDCOLLECTIVE ;  /* 0x000000000000791b */ /* 0x003fea0003800000 */
.L_x_1743:
        /* <DEDUP_REMOVED lines=10> */
.L_x_1744:
[----:B------:R-:W-:Y:S01]  /*8fe0*/  IMAD.MOV.U32 R27, RZ, RZ, R66 ;  /* 0x000000ffff1b7224 */ /* 0x000fe200078e0042 */
[----:B------:R-:W-:-:S07]  /*8ff0*/  SEL R15, R28, RZ, !P5 ;  /* 0x000000ff1c0f7207 */ /* 0x000fce0006800000 */
[----:B------:R-:W-:Y:S05]  /*9000*/  WARPSYNC.COLLECTIVE R24, `(.L_x_1745) ;  /* 0x0000000018087348 */ /* 0x000fea0003c00000 */
[----:B------:R0:W1:Y:S02]  /*9010*/  SHFL.DOWN P0, R28, R27, R26, R25 ;  /* 0x0800001a1b1c7389 */ /* 0x0000640000000019 */
[----:B01----:R-:W-:Y:S05]  /*9020*/  ENDCOLLECTIVE ;  /* 0x000000000000791b */ /* 0x003fea0003800000 */
.L_x_1745:
[----:B------:R-:W-:-:S05]  /*9030*/  IADD3 R15, P6, PT, R15, R64, RZ ;  /* 0x000000400f0f7210 */ /* 0x000fca0007fde0ff */
[----:B------:R-:W-:Y:S02]  /*9040*/  IMAD.MOV.U32 R27, RZ, RZ, R15 ;  /* 0x000000ffff1b7224 */ /* 0x000fe400078e000f */
[----:B------:R-:W-:Y:S02]  /*9050*/  IMAD.MOV.U32 R26, RZ, RZ, 0x4 ;  /* 0x00000004ff1a7424 */ /* 0x000fe400078e00ff */
[----:B------:R-:W-:-:S07]  /*9060*/  IMAD.MOV.U32 R63, RZ, RZ, R28 ;  /* 0x000000ffff3f7224 */ /* 0x000fce00078e001c */
[----:B------:R-:W-:Y:S05]  /*9070*/  WARPSYNC.COLLECTIVE R24, `(.L_x_1746) ;  /* 0x0000000018087348 */ /* 0x000fea0003c00000 */
[----:B------:R0:W1:Y:S02]  /*9080*/  SHFL.DOWN P0, R28, R27, R26, R25 ;  /* 0x0800001a1b1c7389 */ /* 0x0000640000000019 */
[----:B01----:R-:W-:Y:S05]  /*9090*/  ENDCOLLECTIVE ;  /* 0x000000000000791b */ /* 0x003fea0003800000 */
.L_x_1746:
[----:B------:R-:W-:Y:S02]  /*90a0*/  SEL R63, R63, RZ, !P5 ;  /* 0x000000ff3f3f7207 */ /* 0x000fe40006800000 */
[----:B------:R-:W-:-:S03]  /*90b0*/  ISETP.GT.AND P5, PT, R55, R25, PT ;  /* 0x000000193700720c */ /* 0x000fc60003fa4270 */
[----:B------:R-:W-:-:S04]  /*90c0*/  IMAD.X R63, R63, 0x1, R66, P6 ;  /* 0x000000013f3f7824 */ /* 0x000fc800030e0642 */
[----:B------:R-:W-:Y:S01]  /*90d0*/  IMAD.MOV.U32 R27, RZ, RZ, R63 ;  /* 0x000000ffff1b7224 */ /* 0x000fe200078e003f */
[----:B------:R-:W-:-:S04]  /*90e0*/  SEL R28, R28, RZ, !P5 ;  /* 0x000000ff1c1c7207 */ /* 0x000fc80006800000 */
[----:B------:R-:W-:-:S13]  /*90f0*/  IADD3 R65, P6, PT, R28, R15, RZ ;  /* 0x0000000f1c417210 */ /* 0x000fda0007fde0ff */
[----:B------:R-:W-:Y:S05]  /*9100*/  WARPSYNC.COLLECTIVE R24, `(.L_x_1747) ;  /* 0x0000000018087348 */ /* 0x000fea0003c00000 */
[----:B------:R0:W1:Y:S02]  /*9110*/  SHFL.DOWN P0, R28, R27, R26, R25 ;  /* 0x0800001a1b1c7389 */ /* 0x0000640000000019 */
[----:B01----:R-:W-:Y:S05]  /*9120*/  ENDCOLLECTIVE ;  /* 0x000000000000791b */ /* 0x003fea0003800000 */
.L_x_1747:
[----:B------:R-:W-:Y:S02]  /*9130*/  IMAD.MOV.U32 R27, RZ, RZ, R65 ;  /* 0x000000ffff1b7224 */ /* 0x000fe400078e0041 */
[----:B------:R-:W-:Y:S02]  /*9140*/  IMAD.MOV.U32 R26, RZ, RZ, 0x8 ;  /* 0x00000008ff1a7424 */ /* 0x000fe400078e00ff */
[----:B------:R-:W-:-:S07]  /*9150*/  IMAD.MOV.U32 R14, RZ, RZ, R28 ;  /* 0x000000ffff0e7224 */ /* 0x000fce00078e001c */
[----:B------:R-:W-:Y:S05]  /*9160*/  WARPSYNC.COLLECTIVE R24, `(.L_x_1748) ;  /* 0x0000000018087348 */ /* 0x000fea0003c00000 */
[----:B------:R0:W1:Y:S02]  /*9170*/  SHFL.DOWN P0, R28, R27, R26, R25 ;  /* 0x0800001a1b1c7389 */ /* 0x0000640000000019 */
[----:B01----:R-:W-:Y:S05]  /*9180*/  ENDCOLLECTIVE ;  /* 0x000000000000791b */ /* 0x003fea0003800000 */
.L_x_1748:
        /* <DEDUP_REMOVED lines=9> */
.L_x_1749:
[----:B------:R-:W-:Y:S02]  /*9220*/  IMAD.MOV.U32 R27, RZ, RZ, R63 ;  /* 0x000000ffff1b7224 */ /* 0x000fe400078e003f */
[----:B------:R-:W-:Y:S02]  /*9230*/  IMAD.MOV.U32 R26, RZ, RZ, 0x10 ;  /* 0x00000010ff1a7424 */ /* 0x000fe400078e00ff */
[----:B------:R-:W-:-:S07]  /*9240*/  IMAD.MOV.U32 R14, RZ, RZ, R28 ;  /* 0x000000ffff0e7224 */ /* 0x000fce00078e001c */
[----:B------:R-:W-:Y:S05]  /*9250*/  WARPSYNC.COLLECTIVE R24, `(.L_x_1750) ;  /* 0x0000000018087348 */ /* 0x000fea0003c00000 */
[----:B------:R0:W1:Y:S02]  /*9260*/  SHFL.DOWN P0, R28, R27, R26, R25 ;  /* 0x0800001a1b1c7389 */ /* 0x0000640000000019 */
[----:B01----:R-:W-:Y:S05]  /*9270*/  ENDCOLLECTIVE ;  /* 0x000000000000791b */ /* 0x003fea0003800000 */
.L_x_1750:
[----:B------:R-:W-:-:S05]  /*9280*/  SEL R13, R14, RZ, !P5 ;  /* 0x000000ff0e0d7207 */ /* 0x000fca0006800000 */
[----:B------:R-:W-:-:S04]  /*9290*/  IMAD.X R64, R13, 0x1, R66, P6 ;  /* 0x000000010d407824 */ /* 0x000fc800030e0642 */
[----:B------:R-:W-:Y:S02]  /*92a0*/  IMAD.MOV.U32 R27, RZ, RZ, R64 ;  /* 0x000000ffff1b7224 */ /* 0x000fe400078e0040 */
[----:B------:R-:W-:-:S07]  /*92b0*/  IMAD.MOV.U32 R14, RZ, RZ, R28 ;  /* 0x000000ffff0e7224 */ /* 0x000fce00078e001c */
[----:B------:R-:W-:Y:S05]  /*92c0*/  WARPSYNC.COLLECTIVE R24, `(.L_x_1751) ;  /* 0x0000000018087348 */ /* 0x000fea0003c00000 */
[----:B------:R0:W1:Y:S02]  /*92d0*/  SHFL.DOWN P0, R28, R27, R26, R25 ;  /* 0x0800001a1b1c7389 */ /* 0x0000640000000019 */
[----:B01----:R-:W-:Y:S05]  /*92e0*/  ENDCOLLECTIVE ;  /* 0x000000000000791b */ /* 0x003fea0003800000 */
.L_x_1751:
[----:B------:R-:W-:-:S04]  /*92f0*/  ISETP.GT.AND P0, PT, R60, R25, PT ;  /* 0x000000193c00720c */ /* 0x000fc80003f04270 */
[----:B------:R-:W-:Y:S02]  /*9300*/  SEL R14, R14, RZ, !P0 ;  /* 0x000000ff0e0e7207 */ /* 0x000fe40004000000 */
[----:B------:R-:W-:Y:S02]  /*9310*/  SEL R28, R28, RZ, !P0 ;  /* 0x000000ff1c1c7207 */ /* 0x000fe40004000000 */
[----:B------:R-:W-:-:S04]  /*9320*/  IADD3 R58, P0, P5, R14, R63, R58 ;  /* 0x0000003f0e3a7210 */ /* 0x000fc80007d1e03a */
[----:B------:R-:W-:Y:S02]  /*9330*/  IADD3.X R59, PT, PT, R28, R64, R59, P0, P5 ;  /* 0x000000401c3b7210 */ /* 0x000fe400007ea43b */
[----:B------:R-:W-:-:S13]  /*9340*/  PLOP3.LUT P0, PT, P4, PT, PT, 0x80, 0x8 ;  /* 0x000000000008781c */ /* 0x000fda000270f070 */
[----:B------:R-:W-:Y:S05]  /*9350*/  WARPSYNC.COLLECTIVE R24, `(.L_x_1752) ;  /* 0x0000000018087348 */ /* 0x000fea0003c00000 */
[----:B------:R-:W-:Y:S01]  /*9360*/  VOTE.ALL P0, P0 ;  /* 0x0000000000ff7806 */ /* 0x000fe20000000000 */
[----:B------:R-:W-:-:S12]  /*9370*/  ENDCOLLECTIVE ;  /* 0x000000000000791b */ /* 0x000fd80003800000 */
.L_x_1752:
[----:B------:R-:W-:Y:S05]  /*9380*/  BRA `(.L_x_1753) ;  /* 0xffffffd400e07947 */ /* 0x000fea000383ffff */
.L_x_1754:
        /* <DEDUP_REMOVED lines=15> */
.L_x_2418:


//--------------------- .text._ZN3cub18CUB_300001_SM_10006detail13unique_by_key28DeviceUniqueByKeySweepKernelINS2_10policy_hubIxiE10Policy1000EPxPiS7_S8_PjNS0_13ScanTileStateIjLb1EEEN4cuda3std3__48equal_toIxEEjNS2_11VSMemHelperEEEvT0_T1_T2_T3_T4_T5_T6_T7_iNS1_7vsmem_tE --------------------------
	.section	.text._ZN3cub18CUB_300001_SM_10006detail13unique_by_key28DeviceUniqueByKeySweepKernelINS2_10policy_hubIxiE10Policy1000EPxPiS7_S8_PjNS0_13ScanTileStateIjLb1EEEN4cuda3std3__48equal_toIxEEjNS2_11VSMemHelperEEEvT0_T1_T2_T3_T4_T5_T6_T7_iNS1_7vsmem_tE,"ax",@progbits
	.align	128
        .global         _ZN3cub18CUB_300001_SM_10006detail13unique_by_key28DeviceUniqueByKeySweepKernelINS2_10policy_hubIxiE10Policy1000EPxPiS7_S8_PjNS0_13ScanTileStateIjLb1EEEN4cuda3std3__48equal_toIxEEjNS2_11VSMemHelperEEEvT0_T1_T2_T3_T4_T5_T6_T7_iNS1_7vsmem_tE
        .type           _ZN3cub18CUB_300001_SM_10006detail13unique_by_key28DeviceUniqueByKeySweepKernelINS2_10policy_hubIxiE10Policy1000EPxPiS7_S8_PjNS0_13ScanTileStateIjLb1EEEN4cuda3std3__48equal_toIxEEjNS2_11VSMemHelperEEEvT0_T1_T2_T3_T4_T5_T6_T7_iNS1_7vsmem_tE,@function
        .size           _ZN3cub18CUB_300001_SM_10006detail13unique_by_key28DeviceUniqueByKeySweepKernelINS2_10policy_hubIxiE10Policy1000EPxPiS7_S8_PjNS0_13ScanTileStateIjLb1EEEN4cuda3std3__48equal_toIxEEjNS2_11VSMemHelperEEEvT0_T1_T2_T3_T4_T5_T6_T7_iNS1_7vsmem_tE,(.L_x_2419 - _ZN3cub18CUB_300001_SM_10006detail13unique_by_key28DeviceUniqueByKeySweepKernelINS2_10policy_hubIxiE10Policy1000EPxPiS7_S8_PjNS0_13ScanTileStateIjLb1EEEN4cuda3std3__48equal_toIxEEjNS2_11VSMemHelperEEEvT0_T1_T2_T3_T4_T5_T6_T7_iNS1_7vsmem_tE)
        .other          _ZN3cub18CUB_300001_SM_10006detail13unique_by_key28DeviceUniqueByKeySweepKernelINS2_10policy_hubIxiE10Policy1000EPxPiS7_S8_PjNS0_13ScanTileStateIjLb1EEEN4cuda3std3__48equal_toIxEEjNS2_11VSMemHelperEEEvT0_T1_T2_T3_T4_T5_T6_T7_iNS1_7vsmem_tE,@"STO_CUDA_ENTRY STV_DEFAULT"
_ZN3cub18CUB_300001_SM_10006detail13unique_by_key28DeviceUniqueByKeySweepKernelINS2_10policy_hubIxiE10Policy1000EPxPiS7_S8_PjNS0_13ScanTileStateIjLb1EEEN4cuda3std3__48equal_toIxEEjNS2_11VSMemHelperEEEvT0_T1_T2_T3_T4_T5_T6_T7_iNS1_7vsmem_tE:
.text._ZN3cub18CUB_300001_SM_10006detail13unique_by_key28DeviceUniqueByKeySweepKernelINS2_10policy_hubIxiE10Policy1000EPxPiS7_S8_PjNS0_13ScanTileStateIjLb1EEEN4cuda3std3__48equal_toIxEEjNS2_11VSMemHelperEEEvT0_T1_T2_T3_T4_T5_T6_T7_iNS1_7vsmem_tE:
        /* <DEDUP_REMOVED lines=8> */
[C---:B------:R-:W-:Y:S01]  /*0080*/  IMAD R4, R0.reuse, 0xf00, RZ ;  /* 0x00000f0000047824 */ /* 0x040fe200078e02ff */
[----:B------:R-:W-:-:S13]  /*0090*/  ISETP.GE.AND P0, PT, R0, UR4, PT ;  /* 0x0000000400007c0c */ /* 0x000fda000bf06270 */
[----:B--2---:R-:W-:Y:S05]  /*00a0*/  @P0 BRA `(.L_x_1755) ;  /* 0x0000003000780947 */ /* 0x004fea0003800000 */
[----:B------:R-:W-:-:S13]  /*00b0*/  ISETP.NE.AND P0, PT, R0, RZ, PT ;  /* 0x000000ff0000720c */ /* 0x000fda0003f05270 */
[----:B------:R-:W-:Y:S05]  /*00c0*/  @P0 BRA `(.L_x_1756) ;  /* 0x0000001000940947 */ /* 0x000fea0003800000 */
[----:B------:R-:W0:Y:S01]  /*00d0*/  S2R R44, SR_TID.X ;  /* 0x00000000002c7919 */ /* 0x000e220000002100 */
[----:B------:R-:W1:Y:S08]  /*00e0*/  LDC.64 R2, c[0x0][0x380] ;  /* 0x0000e000ff027b82 */ /* 0x000e700000000a00 */
[----:B------:R-:W2:Y:S01]  /*00f0*/  LDC.64 R6, c[0x0][0x388] ;  /* 0x0000e200ff067b82 */ /* 0x000ea20000000a00 */
[----:B0-----:R-:W-:-:S04]  /*0100*/  IMAD R9, R44, 0xa, R4 ;  /* 0x0000000a2c097824 */ /* 0x001fc800078e0204 */
[----:B-1----:R-:W-:-:S05]  /*0110*/  IMAD.WIDE.U32 R4, R9, 0x8, R2 ;  /* 0x0000000809047825 */ /* 0x002fca00078e0002 */
        /* <DEDUP_REMOVED lines=11> */
[----:B--2---:R-:W-:Y:S01]  /*01d0*/  IMAD.WIDE.U32 R6, R9, 0x4, R6 ;  /* 0x0000000409067825 */ /* 0x004fe200078e0006 */
[----:B------:R-:W-:-:S06]  /*01e0*/  UMOV UR4, 0x400 ;  /* 0x0000040000047882 */ /* 0x000fcc0000000000 */
[----:B------:R-:W-:Y:S01]  /*01f0*/  BAR.SYNC.DEFER_BLOCKING 0x0 ;  /* 0x0000000000007b1d */ /* 0x000fe20000010000 */
[----:B------:R-:W-:Y:S01]  /*0200*/  ISETP.NE.AND P3, PT, R44, RZ, PT ;  /* 0x000000ff2c00720c */ /* 0x000fe20003f65270 */
[----:B-1----:R-:W-:-:S04]  /*0210*/  ULEA UR4, UR5, UR4, 0x18 ;  /* 0x0000000405047291 */ /* 0x002fc8000f8ec0ff */
[----:B------:R-:W5:Y:S02]  /*0220*/  LDG.E R0, desc[UR6][R6.64] ;  /* 0x0000000606007981 */ /* 0x000f64000c1e1900 */
[----:B------:R-:W-:Y:S02]  /*0230*/  LEA R9, R44, UR4, 0x3 ;  /* 0x000000042c097c11 */ /* 0x000fe4000f8e18ff */
        /* <DEDUP_REMOVED lines=11> */
[----:B---3--:R-:W-:Y:S02]  /*02f0*/  STS.64 [R9+0xc50], R22 ;  /* 0x000c501609007388 */ /* 0x008fe40000000a00 */
[----:B------:R-:W-:Y:S06]  /*0300*/  BAR.SYNC.DEFER_BLOCKING 0x0 ;  /* 0x0000000000007b1d */ /* 0x000fec0000010000 */
[----:B0-----:R-:W0:Y:S01]  /*0310*/  @P3 LDS.64 R4, [R9+0xc48] ;  /* 0x000c480009043984 */ /* 0x001e220000000a00 */
[----:B----4-:R-:W-:Y:S02]  /*0320*/  ISETP.NE.U32.AND P2, PT, R20, R34, PT ;  /* 0x000000221400720c */ /* 0x010fe40003f45070 */
[----:B------:R-:W-:Y:S01]  /*0330*/  ISETP.NE.U32.AND P1, PT, R34, R18, PT ;  /* 0x000000122200720c */ /* 0x000fe20003f25070 */
[----:B------:R-:W2:Y:S01]  /*0340*/  S2R R55, SR_LANEID ;  /* 0x0000000000377919 */ /* 0x000ea20000000000 */
[----:B------:R-:W-:-:S02]  /*0350*/  ISETP.NE.AND.EX P2, PT, R21, R35, PT, P2 ;  /* 0x000000231500720c */ /* 0x000fc40003f45320 */
[----:B------:R-:W-:Y:S01]  /*0360*/  ISETP.NE.AND.EX P1, PT, R35, R19, PT, P1 ;  /* 0x000000132300720c */ /* 0x000fe20003f25310 */
[----:B------:R-:W-:Y:S01]  /*0370*/  BAR.SYNC.DEFER_BLOCKING 0x0 ;  /* 0x0000000000007b1d */ /* 0x000fe20000010000 */
[----:B------:R-:W-:Y:S02]  /*0380*/  SEL R46, RZ, 0x1, !P2 ;  /* 0x00000001ff2e7807 */ /* 0x000fe40005000000 */
[----:B------:R-:W-:Y:S02]  /*0390*/  ISETP.NE.U32.AND P4, PT, R30, R28, PT ;  /* 0x0000001c1e00720c */ /* 0x000fe40003f85070 */
[----:B0-----:R-:W-:-:S04]  /*03a0*/  @P3 ISETP.NE.U32.AND P0, PT, R4, R20, PT ;  /* 0x000000140400320c */ /* 0x001fc80003f05070 */
[----:B------:R-:W-:-:S04]  /*03b0*/  @P3 ISETP.NE.AND.EX P0, PT, R5, R21, PT, P0 ;  /* 0x000000150500320c */ /* 0x000fc80003f05300 */
[----:B------:R-:W-:Y:S02]  /*03c0*/  @P3 SEL R45, RZ, 0x1, !P0 ;  /* 0x00000001ff2d3807 */ /* 0x000fe40004000000 */
[----:B------:R-:W-:Y:S02]  /*03d0*/  ISETP.NE.U32.AND P0, PT, R18, R16, PT ;  /* 0x000000101200720c */ /* 0x000fe40003f05070 */
[----:B------:R-:W-:Y:S01]  /*03e0*/  ISETP.NE.U32.AND P3, PT, R16, R2, PT ;  /* 0x000000021000720c */ /* 0x000fe20003f65070 */
[----:B------:R-:W-:Y:S01]  /*03f0*/  IMAD.IADD R46, R46, 0x1, R45 ;  /* 0x000000012e2e7824 */ /* 0x000fe200078e022d */
[----:B------:R-:W-:Y:S02]  /*0400*/  ISETP.NE.AND.EX P0, PT, R19, R17, PT, P0 ;  /* 0x000000111300720c */ /* 0x000fe40003f05300 */
[----:B------:R-:W-:Y:S01]  /*0410*/  ISETP.NE.AND.EX P3, PT, R17, R3, PT, P3 ;  /* 0x000000031100720c */ /* 0x000fe20003f65330 */
[----:B------:R-:W-:Y:S02]  /*0420*/  VIADD R47, R46, 0x1 ;  /* 0x000000012e2f7836 */ /* 0x000fe40000000000 */
[----:B------:R-:W-:Y:S01]  /*0430*/  @!P1 IMAD.MOV R47, RZ, RZ, R46 ;  /* 0x000000ffff2f9224 */ /* 0x000fe200078e022e */
[----:B------:R-:W-:-:S02]  /*0440*/  ISETP.NE.U32.AND P1, PT, R2, R30, PT ;  /* 0x0000001e0200720c */ /* 0x000fc40003f25070 */
[----:B------:R-:W-:Y:S02]  /*0450*/  SEL R48, RZ, 0x1, !P0 ;  /* 0x00000001ff307807 */ /* 0x000fe40004000000 */
[----:B------:R-:W-:-:S03]  /*0460*/  ISETP.NE.AND.EX P1, PT, R3, R31, PT, P1 ;  /* 0x0000001f0300720c */ /* 0x000fc60003f25310 */
[----:B------:R-:W-:-:S04]  /*0470*/  IMAD.IADD R48, R48, 0x1, R47 ;  /* 0x0000000130307824 */ /* 0x000fc800078e022f */
[----:B------:R-:W-:Y:S02]  /*0480*/  VIADD R49, R48, 0x1 ;  /* 0x0000000130317836 */ /* 0x000fe40000000000 */
[----:B------:R-:W-:Y:S01]  /*0490*/  @!P3 IMAD.MOV R49, RZ, RZ, R48 ;  /* 0x000000ffff31b224 */ /* 0x000fe200078e0230 */
[----:B------:R-:W-:Y:S02]  /*04a0*/  ISETP.NE.AND.EX P3, PT, R31, R29, PT, P4 ;  /* 0x0000001d1f00720c */ /* 0x000fe40003f65340 */
[----:B------:R-:W-:Y:S01]  /*04b0*/  ISETP.NE.U32.AND P4, PT, R28, R24, PT ;  /* 0x000000181c00720c */ /* 0x000fe20003f85070 */
[----:B------:R-:W-:Y:S02]  /*04c0*/  VIADD R50, R49, 0x1 ;  /* 0x0000000131327836 */ /* 0x000fe40000000000 */
[----:B------:R-:W-:Y:S01]  /*04d0*/  @!P1 IMAD.MOV R50, RZ, RZ, R49 ;  /* 0x000000ffff329224 */ /* 0x000fe200078e0231 */
[----:B------:R-:W-:Y:S02]  /*04e0*/  ISETP.NE.AND.EX P1, PT, R29, R25, PT, P4 ;  /* 0x000000191d00720c */ /* 0x000fe40003f25340 */
[----:B------:R-:W-:Y:S01]  /*04f0*/  ISETP.NE.U32.AND P4, PT, R24, R26, PT ;  /* 0x0000001a1800720c */ /* 0x000fe20003f85070 */
[----:B------:R-:W-:-:S04]  /*0500*/  VIADD R51, R50, 0x1 ;  /* 0x0000000132337836 */ /* 0x000fc80000000000 */
[----:B------:R-:W-:Y:S01]  /*0510*/  @!P3 IMAD.MOV R51, RZ, RZ, R50 ;  /* 0x000000ffff33b224 */ /* 0x000fe200078e0232 */
[----:B------:R-:W-:Y:S02]  /*0520*/  ISETP.NE.AND.EX P3, PT, R25, R27, PT, P4 ;  /* 0x0000001b1900720c */ /* 0x000fe40003f65340 */
[----:B------:R-:W-:Y:S01]  /*0530*/  ISETP.NE.U32.AND P4, PT, R26, R22, PT ;  /* 0x000000161a00720c */ /* 0x000fe20003f85070 */
[----:B------:R-:W-:Y:S02]  /*0540*/  VIADD R52, R51, 0x1 ;  /* 0x0000000133347836 */ /* 0x000fe40000000000 */
[----:B------:R-:W-:Y:S01]  /*0550*/  @!P1 IMAD.MOV R52, RZ, RZ, R51 ;  /* 0x000000ffff349224 */ /* 0x000fe200078e0233 */
[----:B------:R-:W-:-:S03]  /*0560*/  ISETP.NE.AND.EX P1, PT, R27, R23, PT, P4 ;  /* 0x000000171b00720c */ /* 0x000fc60003f25340 */
[----:B------:R-:W-:-:S04]  /*0570*/  VIADD R53, R52, 0x1 ;  /* 0x0000000134357836 */ /* 0x000fc80000000000 */
[----:B------:R-:W-:-:S04]  /*0580*/  @!P3 IMAD.MOV R53, RZ, RZ, R52 ;  /* 0x000000ffff35b224 */ /* 0x000fc800078e0234 */
[----:B------:R-:W-:Y:S02]  /*0590*/  VIADD R54, R53, 0x1 ;  /* 0x0000000135367836 */ /* 0x000fe40000000000 */
[----:B------:R-:W-:-:S05]  /*05a0*/  @!P1 IMAD.MOV R54, RZ, RZ, R53 ;  /* 0x000000ffff369224 */ /* 0x000fca00078e0235 */
[----:B------:R-:W0:Y:S02]  /*05b0*/  SHFL.UP P1, R5, R54, 0x1, RZ ;  /* 0x0420000036057989 */ /* 0x000e2400000200ff */
[----:B0-----:R-:W-:-:S05]  /*05c0*/  @P1 IMAD.IADD R5, R5, 0x1, R54 ;  /* 0x0000000105051824 */ /* 0x001fca00078e0236 */
[----:B------:R-:W0:Y:S02]  /*05d0*/  SHFL.UP P1, R4, R5, 0x2, RZ ;  /* 0x0440000005047989 */ /* 0x000e2400000200ff */
[----:B0-----:R-:W-:-:S05]  /*05e0*/  @P1 IMAD.IADD R4, R5, 0x1, R4 ;  /* 0x0000000105041824 */ /* 0x001fca00078e0204 */
[----:B-1----:R-:W0:Y:S02]  /*05f0*/  SHFL.UP P1, R7, R4, 0x4, RZ ;  /* 0x0480000004077989 */ /* 0x002e2400000200ff */
[----:B0-----:R-:W-:-:S05]  /*0600*/  @P1 IMAD.IADD R7, R4, 0x1, R7 ;  /* 0x0000000104071824 */ /* 0x001fca00078e0207 */
[----:B------:R-:W0:Y:S01]  /*0610*/  SHFL.UP P1, R12, R7, 0x8, RZ ;  /* 0x05000000070c7989 */ /* 0x000e2200000200ff */
[----:B--2---:R-:W-:Y:S01]  /*0620*/  ISETP.NE.AND P3, PT, R55, 0x1f, PT ;  /* 0x0000001f3700780c */ /* 0x004fe20003f65270 */
[----:B0-----:R-:W-:-:S05]  /*0630*/  @P1 IMAD.IADD R12, R7, 0x1, R12 ;  /* 0x00000001070c1824 */ /* 0x001fca00078e020c */
[----:B------:R-:W0:Y:S07]  /*0640*/  SHFL.UP P1, R57, R12, 0x10, RZ ;  /* 0x060000000c397989 */ /* 0x000e2e00000200ff */
[----:B------:R-:W-:-:S04]  /*0650*/  @!P3 SHF.R.U32.HI R6, RZ, 0x3, R44 ;  /* 0x00000003ff06b819 */ /* 0x000fc8000001162c */
[----:B------:R-:W-:Y:S01]  /*0660*/  @!P3 LOP3.LUT R56, R6, 0x7c, RZ, 0xc0, !PT ;  /* 0x0000007c0638b812 */ /* 0x000fe200078ec0ff */
[----:B0-----:R-:W-:-:S05]  /*0670*/  @P1 IMAD.IADD R57, R12, 0x1, R57 ;  /* 0x000000010c391824 */ /* 0x001fca00078e0239 */
[----:B------:R-:W-:Y:S01]  /*0680*/  @!P3 STS [R56+UR4], R57 ;  /* 0x000000393800b988 */ /* 0x000fe20008000804 */
[----:B------:R-:W-:Y:S06]  /*0690*/  BAR.SYNC.DEFER_BLOCKING 0x0 ;  /* 0x0000000000007b1d */ /* 0x000fec0000010000 */
[----:B------:R-:W0:Y:S04]  /*06a0*/  LDS.128 R4, [UR4] ;  /* 0x00000004ff047984 */ /* 0x000e280008000c00 */
[----:B------:R-:W1:Y:S01]  /*06b0*/  LDS.128 R8, [UR4+0x10] ;  /* 0x00001004ff087984 */ /* 0x000e620008000c00 */
[----:B------:R-:W-:-:S03]  /*06c0*/  SHF.R.U32.HI R58, RZ, 0x5, R44 ;  /* 0x00000005ff3a7819 */ /* 0x000fc6000001162c */
[----:B------:R-:W2:Y:S01]  /*06d0*/  LDS.128 R12, [UR4+0x20] ;  /* 0x00002004ff0c7984 */ /* 0x000ea20008000c00 */
[----:B------:R-:W-:Y:S01]  /*06e0*/  ISETP.NE.AND P1, PT, R58, 0x2, PT ;  /* 0x000000023a00780c */ /* 0x000fe20003f25270 */
[----:B0-----:R-:W-:-:S04]  /*06f0*/  IMAD.IADD R5, R4, 0x1, R5 ;  /* 0x0000000104057824 */ /* 0x001fc800078e0205 */
[----:B------:R-:W-:Y:S01]  /*0700*/  IMAD.IADD R6, R6, 0x1, R5 ;  /* 0x0000000106067824 */ /* 0x000fe200078e0205 */
[----:B------:R-:W-:Y:S02]  /*0710*/  SEL R4, R5, R4, !P1 ;  /* 0x0000000405047207 */ /* 0x000fe40004800000 */
[----:B------:R-:W-:Y:S01]  /*0720*/  ISETP.NE.AND P1, PT, R58, 0x3, PT ;  /* 0x000000033a00780c */ /* 0x000fe20003f25270 */
[----:B------:R-:W-:-:S03]  /*0730*/  IMAD.IADD R7, R7, 0x1, R6 ;  /* 0x0000000107077824 */ /* 0x000fc600078e0206 */
[----:B------:R-:W-:Y:S02]  /*0740*/  SEL R4, R6, R4, !P1 ;  /* 0x0000000406047207 */ /* 0x000fe40004800000 */
[----:B------:R-:W-:Y:S01]  /*0750*/  ISETP.NE.AND P1, PT, R58, 0x4, PT ;  /* 0x000000043a00780c */ /* 0x000fe20003f25270 */
[----:B-1----:R-:W-:-:S03]  /*0760*/  IMAD.IADD R8, R7, 0x1, R8 ;  /* 0x0000000107087824 */ /* 0x002fc600078e0208 */
[----:B------:R-:W-:Y:S02]  /*0770*/  SEL R4, R7, R4, !P1 ;  /* 0x0000000407047207 */ /* 0x000fe40004800000 */
[----:B------:R-:W-:Y:S01]  /*0780*/  ISETP.NE.AND P1, PT, R58, 0x5, PT ;  /* 0x000000053a00780c */ /* 0x000fe20003f25270 */
[----:B------:R-:W-:-:S03]  /*0790*/  IMAD.IADD R9, R9, 0x1, R8 ;  /* 0x0000000109097824 */ /* 0x000fc600078e0208 */
[----:B------:R-:W-:Y:S02]  /*07a0*/  SEL R4, R8, R4, !P1 ;  /* 0x0000000408047207 */ /* 0x000fe40004800000 */
[----:B------:R-:W-:Y:S01]  /*07b0*/  ISETP.NE.AND P1, PT, R58, 0x6, PT ;  /* 0x000000063a00780c */ /* 0x000fe20003f25270 */
[----:B------:R-:W-:-:S03]  /*07c0*/  IMAD.IADD R10, R10, 0x1, R9 ;  /* 0x000000010a0a7824 */ /* 0x000fc600078e0209 */
[----:B------:R-:W-:Y:S02]  /*07d0*/  SEL R4, R9, R4, !P1 ;  /* 0x0000000409047207 */ /* 0x000fe40004800000 */
[C---:B------:R-:W-:Y:S01]  /*07e0*/  ISETP.NE.AND P1, PT, R58.reuse, 0x7, PT ;  /* 0x000000073a00780c */ /* 0x040fe20003f25270 */
[----:B------:R-:W-:Y:S01]  /*07f0*/  IMAD.IADD R11, R11, 0x1, R10 ;  /* 0x000000010b0b7824 */ /* 0x000fe200078e020a */
[----:B------:R-:W-:Y:S02]  /*0800*/  ISETP.NE.AND P3, PT, R58, 0x8, PT ;  /* 0x000000083a00780c */ /* 0x000fe40003f65270 */
[----:B------:R-:W-:Y:S01]  /*0810*/  SEL R4, R10, R4, !P1 ;  /* 0x000000040a047207 */ /* 0x000fe20004800000 */
[----:B--2---:R-:W-:-:S03]  /*0820*/  IMAD.IADD R12, R11, 0x1, R12 ;  /* 0x000000010b0c7824 */ /* 0x004fc600078e020c */
[----:B------:R-:W-:Y:S02]  /*0830*/  SEL R4, R11, R4, !P3 ;  /* 0x000000040b047207 */ /* 0x000fe40005800000 */
[----:B------:R-:W-:Y:S01]  /*0840*/  ISETP.NE.AND P3, PT, R58, 0x9, PT ;  /* 0x000000093a00780c */ /* 0x000fe20003f65270 */
[----:B------:R-:W-:-:S03]  /*0850*/  IMAD.IADD R13, R13, 0x1, R12 ;  /* 0x000000010d0d7824 */ /* 0x000fc600078e020c */
[----:B------:R-:W-:Y:S02]  /*0860*/  SEL R4, R12, R4, !P3 ;  /* 0x000000040c047207 */ /* 0x000fe40005800000 */
[----:B------:R-:W-:Y:S01]  /*0870*/  ISETP.NE.AND P3, PT, R58, 0xa, PT ;  /* 0x0000000a3a00780c */ /* 0x000fe20003f65270 */
[----:B------:R-:W-:Y:S01]  /*0880*/  IMAD.IADD R14, R14, 0x1, R13 ;  /* 0x000000010e0e7824 */ /* 0x000fe200078e020d */
[----:B------:R-:W-:Y:S02]  /*0890*/  ISETP.NE.AND P1, PT, R44, RZ, PT ;  /* 0x000000ff2c00720c */ /* 0x000fe40003f25270 */
[----:B------:R-:W-:Y:S02]  /*08a0*/  ISETP.NE.AND P4, PT, R58, 0xb, PT ;  /* 0x0000000b3a00780c */ /* 0x000fe40003f85270 */
[----:B------:R-:W-:Y:S01]  /*08b0*/  SEL R6, R13, R4, !P3 ;  /* 0x000000040d067207 */ /* 0x000fe20005800000 */
[----:B------:R-:W-:Y:S01]  /*08c0*/  IMAD.IADD R54, R57, 0x1, -R54 ;  /* 0x0000000139367824 */ /* 0x000fe200078e0a36 */
[----:B------:R-:W-:-:S02]  /*08d0*/  ISETP.NE.U32.AND P6, PT, R20, R34, PT ;  /* 0x000000221400720c */ /* 0x000fc40003fc5070 */
[----:B------:R-:W-:Y:S02]  /*08e0*/  ISETP.NE.AND P5, PT, R55, RZ, PT ;  /* 0x000000ff3700720c */ /* 0x000fe40003fa5270 */
[----:B------:R-:W-:Y:S02]  /*08f0*/  ISETP.GE.U32.AND P3, PT, R44, 0x20, PT ;  /* 0x000000202c00780c */ /* 0x000fe40003f66070 */
[----:B------:R-:W-:Y:S02]  /*0900*/  SEL R6, R14, R6, !P4 ;  /* 0x000000060e067207 */ /* 0x000fe40006000000 */
[----:B------:R-:W-:Y:S02]  /*0910*/  ISETP.NE.AND.EX P6, PT, R21, R35, PT, P6 ;  /* 0x000000231500720c */ /* 0x000fe40003fc5360 */
[----:B------:R-:W-:Y:S02]  /*0920*/  SEL R7, R54, RZ, P5 ;  /* 0x000000ff36077207 */ /* 0x000fe40002800000 */
[----:B------:R-:W-:-:S02]  /*0930*/  SEL R6, R6, RZ, P3 ;  /* 0x000000ff06067207 */ /* 0x000fc40001800000 */
[----:B------:R-:W-:Y:S01]  /*0940*/  ISETP.NE.U32.AND P5, PT, R34, R18, PT ;  /* 0x000000122200720c */ /* 0x000fe20003fa5070 */
[----:B------:R-:W0:Y:S02]  /*0950*/  @!P1 LDC.64 R4, c[0x0][0x3a8] ;  /* 0x0000ea00ff049b82 */ /* 0x000e240000000a00 */
[----:B------:R-:W-:Y:S01]  /*0960*/  IMAD.IADD R6, R6, 0x1, R7 ;  /* 0x0000000106067824 */ /* 0x000fe200078e0207 */
[----:B------:R-:W-:Y:S02]  /*0970*/  ISETP.NE.AND.EX P5, PT, R35, R19, PT, P5 ;  /* 0x000000132300720c */ /* 0x000fe40003fa5350 */
[----:B------:R-:W-:Y:S02]  /*0980*/  LOP3.LUT R32, R32, 0xfffffffe, RZ, 0xc0, !PT ;  /* 0xfffffffe20207812 */ /* 0x000fe400078ec0ff */
[----:B------:R-:W-:Y:S02]  /*0990*/  LEA R8, R6, UR4, 0x3 ;  /* 0x0000000406087c11 */ /* 0x000fe4000f8e18ff */
[----:B------:R-:W-:-:S02]  /*09a0*/  ISETP.NE.U32.AND P4, PT, R16, R2, PT ;  /* 0x000000021000720c */ /* 0x000fc40003f85070 */
[----:B------:R-:W-:Y:S01]  /*09b0*/  @P6 LOP3.LUT R32, R32, 0x1, RZ, 0xfc, !PT ;  /* 0x0000000120206812 */ /* 0x000fe200078efcff */
[--C-:B------:R-:W-:Y:S01]  /*09c0*/  IMAD R9, R47, 0x8, R8.reuse ;  /* 0x000000082f097824 */ /* 0x100fe200078e0208 */
[----:B------:R-:W-:Y:S01]  /*09d0*/  ISETP.NE.AND.EX P4, PT, R17, R3, PT, P4 ;  /* 0x000000031100720c */ /* 0x000fe20003f85340 */
[----:B------:R-:W-:Y:S01]  /*09e0*/  IMAD R59, R45, 0x8, R8 ;  /* 0x000000082d3b7824 */ /* 0x000fe200078e0208 */
[----:B------:R-:W-:Y:S01]  /*09f0*/  LOP3.LUT R32, R32, 0xfffffffb, RZ, 0xc0, !PT ;  /* 0xfffffffb20207812 */ /* 0x000fe200078ec0ff */
[----:B------:R-:W-:Y:S02]  /*0a00*/  VIADD R7, R9, 0x8 ;  /* 0x0000000809077836 */ /* 0x000fe40000000000 */
[----:B------:R-:W-:Y:S01]  /*0a10*/  @!P0 IMAD.MOV R7, RZ, RZ, R9 ;  /* 0x000000ffff078224 */ /* 0x000fe200078e0209 */
[----:B------:R-:W-:Y:S01]  /*0a20*/  @P5 LOP3.LUT R32, R32, 0x4, RZ, 0xfc, !PT ;  /* 0x0000000420205812 */ /* 0x000fe200078efcff */
[----:B------:R-:W-:Y:S02]  /*0a30*/  VIADD R9, R59, 0x8 ;  /* 0x000000083b097836 */ /* 0x000fe40000000000 */
[----:B------:R-:W-:Y:S01]  /*0a40*/  @!P2 IMAD.MOV R9, RZ, RZ, R59 ;  /* 0x000000ffff09a224 */ /* 0x000fe200078e023b */
[----:B------:R-:W-:Y:S01]  /*0a50*/  ISETP.NE.U32.AND P2, PT, R30, R28, PT ;  /* 0x0000001c1e00720c */ /* 0x000fe20003f45070 */
[----:B------:R-:W-:Y:S01]  /*0a60*/  IMAD.IADD R15, R15, 0x1, R14 ;  /* 0x000000010f0f7824 */ /* 0x000fe200078e020e */
[----:B------:R-:W-:Y:S01]  /*0a70*/  LOP3.LUT R32, R32, 0xfffffff7, RZ, 0xc0, !PT ;  /* 0xfffffff720207812 */ /* 0x000fe200078ec0ff */
[----:B------:R-:W-:Y:S01]  /*0a80*/  @!P1 IMAD.MOV.U32 R14, RZ, RZ, 0x65 ;  /* 0x00000065ff0e9424 */ /* 0x000fe200078e00ff */
[----:B------:R-:W-:-:S02]  /*0a90*/  ISETP.NE.AND.EX P2, PT, R31, R29, PT, P2 ;  /* 0x0000001d1f00720c */ /* 0x000fc40003f45320 */
[----:B------:R-:W-:Y:S02]  /*0aa0*/  @P4 LOP3.LUT R32, R32, 0x8, RZ, 0xfc, !PT ;  /* 0x0000000820204812 */ /* 0x000fe400078efcff */
[----:B0-----:R0:W-:Y:S01]  /*0ab0*/  @!P1 ST.E.64.STRONG.GPU desc[UR6][R4.64+0x100], R14 ;  /* 0x0001000e04009985 */ /* 0x0011e2000c10fb06 */
[----:B------:R-:W-:Y:S02]  /*0ac0*/  P2R R12, PR, RZ, 0x4 ;  /* 0x00000004ff0c7803 */ /* 0x000fe40000000000 */
[----:B------:R-:W-:-:S04]  /*0ad0*/  LOP3.LUT P2, RZ, R32, 0x8, RZ, 0xc0, !PT ;  /* 0x0000000820ff7812 */ /* 0x000fc8000784c0ff */
[----:B------:R-:W-:Y:S02]  /*0ae0*/  P2R R10, PR, RZ, 0x4 ;  /* 0x00000004ff0a7803 */ /* 0x000fe40000000000 */
[C---:B------:R-:W-:Y:S02]  /*0af0*/  LOP3.LUT P2, RZ, R32.reuse, 0x4, RZ, 0xc0, !PT ;  /* 0x0000000420ff7812 */ /* 0x040fe4000784c0ff */
[----:B------:R-:W-:Y:S01]  /*0b00*/  ISETP.NE.AND P6, PT, R45, RZ, PT ;  /* 0x000000ff2d00720c */ /* 0x000fe20003fc5270 */
[----:B------:R-:W-:Y:S01]  /*0b10*/  BAR.SYNC.DEFER_BLOCKING 0x0 ;  /* 0x0000000000007b1d */ /* 0x000fe20000010000 */
[----:B0-----:R-:W-:Y:S02]  /*0b20*/  P2R R4, PR, RZ, 0x4 ;  /* 0x00000004ff047803 */ /* 0x001fe40000000000 */
[----:B------:R-:W-:Y:S02]  /*0b30*/  LOP3.LUT P2, RZ, R32, 0x1, RZ, 0xc0, !PT ;  /* 0x0000000120ff7812 */ /* 0x000fe4000784c0ff */
[----:B------:R-:W-:-:S04]  /*0b40*/  ISETP.NE.U32.AND P0, PT, R18, R16, PT ;  /* 0x000000101200720c */ /* 0x000fc80003f05070 */
[----:B------:R-:W-:-:S03]  /*0b50*/  ISETP.NE.AND.EX P0, PT, R19, R17, PT, P0 ;  /* 0x000000111300720c */ /* 0x000fc60003f05300 */
[----:B------:R-:W-:Y:S04]  /*0b60*/  @P6 STS.64 [R8], R20 ;  /* 0x0000001408006388 */ /* 0x000fe80000000a00 */
[----:B------:R-:W-:Y:S01]  /*0b70*/  @P2 STS.64 [R59], R34 ;  /* 0x000000223b002388 */ /* 0x000fe20000000a00 */
[----:B------:R-:W-:-:S05]  /*0b80*/  ISETP.NE.AND P2, PT, R4, RZ, PT ;  /* 0x000000ff0400720c */ /* 0x000fca0003f45270 */
[----:B------:R-:W-:Y:S01]  /*0b90*/  @P0 IMAD R5, R47, 0x8, R8 ;  /* 0x000000082f050824 */ /* 0x000fe200078e0208 */
[----:B------:R-:W-:-:S07]  /*0ba0*/  ISETP.NE.U32.AND P1, PT, R2, R30, PT ;  /* 0x0000001e0200720c */ /* 0x000fce0003f25070 */
[----:B------:R0:W-:Y:S01]  /*0bb0*/  @P2 STS.64 [R9], R18 ;  /* 0x0000001209002388 */ /* 0x0001e20000000a00 */
[----:B------:R-:W-:Y:S02]  /*0bc0*/  ISETP.NE.AND P2, PT, R10, RZ, PT ;  /* 0x000000ff0a00720c */ /* 0x000fe40003f45270 */
[----:B------:R-:W-:Y:S01]  /*0bd0*/  ISETP.NE.U32.AND P3, PT, R28, R24, PT ;  /* 0x000000181c00720c */ /* 0x000fe20003f65070 */
[----:B------:R1:W-:Y:S01]  /*0be0*/  @P0 STS.64 [R5], R16 ;  /* 0x0000001005000388 */ /* 0x0003e20000000a00 */
[----:B------:R-:W-:Y:S02]  /*0bf0*/  ISETP.NE.U32.AND P4, PT, R24, R26, PT ;  /* 0x0000001a1800720c */ /* 0x000fe40003f85070 */
[----:B------:R-:W-:Y:S02]  /*0c00*/  ISETP.NE.AND.EX P1, PT, R3, R31, PT, P1 ;  /* 0x0000001f0300720c */ /* 0x000fe40003f25310 */
[----:B------:R-:W-:Y:S02]  /*0c10*/  ISETP.NE.U32.AND P5, PT, R26, R22, PT ;  /* 0x000000161a00720c */ /* 0x000fe40003fa5070 */
[----:B------:R-:W-:-:S03]  /*0c20*/  ISETP.NE.AND.EX P3, PT, R29, R25, PT, P3 ;  /* 0x000000191d00720c */ /* 0x000fc60003f65330 */
[----:B------:R1:W-:Y:S01]  /*0c30*/  @P2 STS.64 [R7], R2 ;  /* 0x0000000207002388 */ /* 0x0003e20000000a00 */
[----:B------:R-:W-:Y:S02]  /*0c40*/  ISETP.NE.AND P2, PT, R12, RZ, PT ;  /* 0x000000ff0c00720c */ /* 0x000fe40003f45270 */
[----:B------:R-:W-:Y:S02]  /*0c50*/  ISETP.NE.AND.EX P4, PT, R25, R27, PT, P4 ;  /* 0x0000001b1900720c */ /* 0x000fe40003f85340 */
[----:B------:R-:W-:Y:S02]  /*0c60*/  ISETP.NE.AND.EX P5, PT, R27, R23, PT, P5 ;  /* 0x000000171b00720c */ /* 0x000fe40003fa5350 */
[----:B------:R-:W-:Y:S02]  /*0c70*/  @P6 LEA R61, R6, UR4, 0x3 ;  /* 0x00000004063d6c11 */ /* 0x000fe4000f8e18ff */
[----:B------:R-:W-:-:S03]  /*0c80*/  LOP3.LUT R32, R32, 0xfffffffd, RZ, 0xc0, !PT ;  /* 0xfffffffd20207812 */ /* 0x000fc600078ec0ff */
[----:B0-----:R-:W-:Y:S01]  /*0c90*/  @P6 IMAD R19, R6, -0x4, R61 ;  /* 0xfffffffc06136824 */ /* 0x001fe200078e023d */
[----:B------:R-:W-:Y:S02]  /*0ca0*/  @P6 LOP3.LUT R32, R32, 0x2, RZ, 0xfc, !PT ;  /* 0x0000000220206812 */ /* 0x000fe400078efcff */
[----:B------:R-:W-:Y:S01]  /*0cb0*/  ISETP.GE.AND P6, PT, R44, R15, PT ;  /* 0x0000000f2c00720c */ /* 0x000fe20003fc6270 */
[--C-:B------:R-:W-:Y:S02]  /*0cc0*/  @P1 IMAD R11, R49, 0x8, R8.reuse ;  /* 0x00000008310b1824 */ /* 0x100fe400078e0208 */
[--C-:B------:R-:W-:Y:S02]  /*0cd0*/  @P2 IMAD R13, R50, 0x8, R8.reuse ;  /* 0x00000008320d2824 */ /* 0x100fe400078e0208 */
[--C-:B------:R-:W-:Y:S02]  /*0ce0*/  @P3 IMAD R55, R51, 0x8, R8.reuse ;  /* 0x0000000833373824 */ /* 0x100fe400078e0208 */
[--C-:B------:R-:W-:Y:S01]  /*0cf0*/  @P4 IMAD R57, R52, 0x8, R8.reuse ;  /* 0x0000000834394824 */ /* 0x100fe200078e0208 */
[----:B------:R1:W-:Y:S01]  /*0d00*/  @P1 STS.64 [R11], R30 ;  /* 0x0000001e0b001388 */ /* 0x0003e20000000a00 */
[----:B------:R-:W-:-:S03]  /*0d10*/  @P5 IMAD R21, R53, 0x8, R8 ;  /* 0x0000000835155824 */ /* 0x000fc600078e0208 */
[----:B------:R1:W-:Y:S01]  /*0d20*/  @P2 STS.64 [R13], R28 ;  /* 0x0000001c0d002388 */ /* 0x0003e20000000a00 */
[----:B------:R-:W-:Y:S03]  /*0d30*/  BSSY.RECONVERGENT B0, `(.L_x_1757) ;  /* 0x0000016000007945 */ /* 0x000fe60003800200 */
[----:B------:R1:W-:Y:S04]  /*0d40*/  @P3 STS.64 [R55], R24 ;  /* 0x0000001837003388 */ /* 0x0003e80000000a00 */
[----:B------:R1:W-:Y:S04]  /*0d50*/  @P4 STS.64 [R57], R26 ;  /* 0x0000001a39004388 */ /* 0x0003e80000000a00 */
[----:B------:R1:W-:Y:S01]  /*0d60*/  @P5 STS.64 [R21], R22 ;  /* 0x0000001615005388 */ /* 0x0003e20000000a00 */
[----:B------:R-:W-:Y:S06]  /*0d70*/  BAR.SYNC.DEFER_BLOCKING 0x0 ;  /* 0x0000000000007b1d */ /* 0x000fec0000010000 */
[----:B------:R-:W-:Y:S05]  /*0d80*/  @P6 BRA `(.L_x_1758) ;  /* 0x0000000000406947 */ /* 0x000fea0003800000 */
[----:B-1----:R-:W0:Y:S01]  /*0d90*/  LDC.64 R2, c[0x0][0x390] ;  /* 0x0000e400ff027b82 */ /* 0x002e220000000a00 */
[C---:B------:R-:W-:Y:S01]  /*0da0*/  LEA R8, R44.reuse, UR4, 0x3 ;  /* 0x000000042c087c11 */ /* 0x040fe2000f8e18ff */
[----:B------:R-:W-:Y:S02]  /*0db0*/  IMAD.MOV.U32 R10, RZ, RZ, R44 ;  /* 0x000000ffff0a7224 */ /* 0x000fe400078e002c */
[----:B0-----:R-:W-:-:S04]  /*0dc0*/  IMAD.WIDE.U32 R2, R44, 0x8, R2 ;  /* 0x000000082c027825 */ /* 0x001fc800078e0002 */
[----:B------:R-:W-:Y:S02]  /*0dd0*/  IMAD.MOV.U32 R11, RZ, RZ, R2 ;  /* 0x000000ffff0b7224 */ /* 0x000fe400078e0002 */
[----:B------:R-:W-:-:S07]  /*0de0*/  IMAD.MOV.U32 R12, RZ, RZ, R3 ;  /* 0x000000ffff0c7224 */ /* 0x000fce00078e0003 */
.L_x_1759:
        /* <DEDUP_REMOVED lines=10> */
.L_x_1758:
[----:B------:R-:W-:Y:S05]  /*0e90*/  BSYNC.RECONVERGENT B0 ;  /* 0x0000000000007941 */ /* 0x000fea0003800200 */
.L_x_1757:
[----:B------:R-:W-:Y:S01]  /*0ea0*/  BAR.SYNC.DEFER_BLOCKING 0x0 ;  /* 0x0000000000007b1d */ /* 0x000fe20000010000 */
[----:B01----:R-:W-:-:S07]  /*0eb0*/  P2R R3, PR, RZ, 0x10 ;  /* 0x00000010ff037803 */ /* 0x003fce0000000000 */
[----:B------:R-:W-:Y:S01]  /*0ec0*/  BAR.SYNC.DEFER_BLOCKING 0x0 ;  /* 0x0000000000007b1d */ /* 0x000fe20000010000 */
[C---:B------:R-:W-:Y:S02]  /*0ed0*/  LOP3.LUT P4, RZ, R32.reuse, 0x1, RZ, 0xc0, !PT ;  /* 0x0000000120ff7812 */ /* 0x040fe4000788c0ff */
[----:B------:R-:W-:Y:S02]  /*0ee0*/  P2R R2, PR, RZ, 0x8 ;  /* 0x00000008ff027803 */ /* 0x000fe40000000000 */
[C---:B------:R-:W-:Y:S01]  /*0ef0*/  LOP3.LUT P3, RZ, R32.reuse, 0x2, RZ, 0xc0, !PT ;  /* 0x0000000220ff7812 */ /* 0x040fe2000786c0ff */
[----:B------:R-:W-:Y:S01]  /*0f00*/  BSSY.RECONVERGENT B0, `(.L_x_1760) ;  /* 0x000003f000007945 */ /* 0x000fe20003800200 */
[----:B------:R-:W-:Y:S02]  /*0f10*/  P2R R5, PR, RZ, 0x20 ;  /* 0x00000020ff057803 */ /* 0x000fe40000000000 */
[C---:B------:R-:W-:Y:S02]  /*0f20*/  LOP3.LUT P5, RZ, R32.reuse, 0x4, RZ, 0xc0, !PT ;  /* 0x0000000420ff7812 */ /* 0x040fe400078ac0ff */
[----:B------:R-:W-:-:S02]  /*0f30*/  LOP3.LUT P6, RZ, R32, 0x8, RZ, 0xc0, !PT ;  /* 0x0000000820ff7812 */ /* 0x000fc400078cc0ff */
[C---:B------:R-:W-:Y:S02]  /*0f40*/  @P1 LEA R8, R6.reuse, UR4, 0x3 ;  /* 0x0000000406081c11 */ /* 0x040fe4000f8e18ff */
[----:B------:R-:W-:-:S07]  /*0f50*/  @P4 LEA R4, R6, UR4, 0x3 ;  /* 0x0000000406044c11 */ /* 0x000fce000f8e18ff */
[----:B------:R-:W-:Y:S01]  /*0f60*/  @P5 IMAD.IADD R46, R46, 0x1, R6 ;  /* 0x000000012e2e5824 */ /* 0x000fe200078e0206 */
[----:B-----5:R0:W-:Y:S01]  /*0f70*/  @P3 STS [R19], R0 ;  /* 0x0000000013003388 */ /* 0x0201e20000000800 */
[----:B------:R-:W-:Y:S01]  /*0f80*/  ISETP.NE.AND P3, PT, R2, RZ, PT ;  /* 0x000000ff0200720c */ /* 0x000fe20003f65270 */
[C---:B------:R-:W-:Y:S02]  /*0f90*/  @P4 IMAD.IADD R2, R6.reuse, 0x1, R45 ;  /* 0x0000000106024824 */ /* 0x040fe400078e022d */
[----:B------:R-:W-:Y:S01]  /*0fa0*/  @P4 IMAD R45, R45, 0x8, R4 ;  /* 0x000000082d2d4824 */ /* 0x000fe200078e0204 */
[----:B------:R-:W-:Y:S01]  /*0fb0*/  @P0 LEA R4, R6, UR4, 0x3 ;  /* 0x0000000406040c11 */ /* 0x000fe2000f8e18ff */
[----:B------:R-:W-:Y:S02]  /*0fc0*/  @P5 IMAD R9, R46, -0x4, R9 ;  /* 0xfffffffc2e095824 */ /* 0x000fe400078e0209 */
[----:B------:R-:W-:Y:S02]  /*0fd0*/  @P4 IMAD R2, R2, -0x4, R45 ;  /* 0xfffffffc02024824 */ /* 0x000fe400078e022d */
[----:B0-----:R-:W-:-:S02]  /*0fe0*/  @P0 IMAD R0, R47, 0x8, R4 ;  /* 0x000000082f000824 */ /* 0x001fc400078e0204 */
[----:B------:R-:W-:Y:S01]  /*0ff0*/  @P0 IMAD.IADD R47, R47, 0x1, R6 ;  /* 0x000000012f2f0824 */ /* 0x000fe200078e0206 */
[----:B------:R0:W-:Y:S01]  /*1000*/  @P4 STS [R2], R33 ;  /* 0x0000002102004388 */ /* 0x0001e20000000800 */
[----:B------:R-:W-:Y:S01]  /*1010*/  ISETP.NE.AND P4, PT, R3, RZ, PT ;  /* 0x000000ff0300720c */ /* 0x000fe20003f85270 */
[----:B------:R-:W-:Y:S01]  /*1020*/  @P1 IMAD R4, R49, 0x8, R8 ;  /* 0x0000000831041824 */ /* 0x000fe200078e0208 */
[----:B------:R-:W-:Y:S01]  /*1030*/  @P2 LEA R3, R6, UR4, 0x3 ;  /* 0x0000000406032c11 */ /* 0x000fe2000f8e18ff */
[----:B------:R1:W-:Y:S01]  /*1040*/  @P5 STS [R9], R36 ;  /* 0x0000002409005388 */ /* 0x0003e20000000800 */
[----:B------:R-:W-:Y:S01]  /*1050*/  ISETP.NE.AND P5, PT, R5, RZ, PT ;  /* 0x000000ff0500720c */ /* 0x000fe20003fa5270 */
[----:B------:R-:W-:Y:S02]  /*1060*/  @P0 IMAD R0, R47, -0x4, R0 ;  /* 0xfffffffc2f000824 */ /* 0x000fe400078e0200 */
[--C-:B------:R-:W-:Y:S01]  /*1070*/  @P6 IMAD.IADD R48, R48, 0x1, R6.reuse ;  /* 0x0000000130306824 */ /* 0x100fe200078e0206 */
[----:B0-----:R-:W-:Y:S01]  /*1080*/  @P3 LEA R2, R6, UR4, 0x3 ;  /* 0x0000000406023c11 */ /* 0x001fe2000f8e18ff */
[----:B------:R-:W-:Y:S01]  /*1090*/  @P1 IMAD.IADD R49, R49, 0x1, R6 ;  /* 0x0000000131311824 */ /* 0x000fe200078e0206 */
[----:B------:R1:W-:Y:S01]  /*10a0*/  @P0 STS [R0], R37 ;  /* 0x0000002500000388 */ /* 0x0003e20000000800 */
[----:B------:R-:W-:-:S02]  /*10b0*/  @P2 IMAD R3, R50, 0x8, R3 ;  /* 0x0000000832032824 */ /* 0x000fc400078e0203 */
[----:B------:R-:W-:Y:S01]  /*10c0*/  @P4 LEA R5, R6, UR4, 0x3 ;  /* 0x0000000406054c11 */ /* 0x000fe2000f8e18ff */
[----:B------:R-:W-:Y:S01]  /*10d0*/  @P2 IMAD.IADD R50, R50, 0x1, R6 ;  /* 0x0000000132322824 */ /* 0x000fe200078e0206 */
[----:B------:R-:W-:Y:S01]  /*10e0*/  ISETP.GE.AND P0, PT, R44, R15, PT ;  /* 0x0000000f2c00720c */ /* 0x000fe20003f06270 */
[C---:B------:R-:W-:Y:S01]  /*10f0*/  @P3 IMAD R2, R51.reuse, 0x8, R2 ;  /* 0x0000000833023824 */ /* 0x040fe200078e0202 */
[----:B------:R-:W-:Y:S01]  /*1100*/  @P5 LEA R8, R6, UR4, 0x3 ;  /* 0x0000000406085c11 */ /* 0x000fe2000f8e18ff */
[C---:B------:R-:W-:Y:S02]  /*1110*/  @P4 IMAD R5, R52.reuse, 0x8, R5 ;  /* 0x0000000834054824 */ /* 0x040fe400078e0205 */
[--C-:B------:R-:W-:Y:S02]  /*1120*/  @P3 IMAD.IADD R51, R51, 0x1, R6.reuse ;  /* 0x0000000133333824 */ /* 0x100fe400078e0206 */
[--C-:B------:R-:W-:Y:S02]  /*1130*/  @P4 IMAD.IADD R52, R52, 0x1, R6.reuse ;  /* 0x0000000134344824 */ /* 0x100fe400078e0206 */
[----:B------:R-:W-:-:S02]  /*1140*/  @P5 IMAD.IADD R6, R53, 0x1, R6 ;  /* 0x0000000135065824 */ /* 0x000fc400078e0206 */
[----:B------:R-:W-:Y:S02]  /*1150*/  @P6 IMAD R7, R48, -0x4, R7 ;  /* 0xfffffffc30076824 */ /* 0x000fe400078e0207 */
[----:B------:R-:W-:Y:S02]  /*1160*/  @P5 IMAD R53, R53, 0x8, R8 ;  /* 0x0000000835355824 */ /* 0x000fe400078e0208 */
[----:B------:R-:W-:Y:S01]  /*1170*/  @P1 IMAD R4, R49, -0x4, R4 ;  /* 0xfffffffc31041824 */ /* 0x000fe200078e0204 */
[----:B------:R1:W-:Y:S01]  /*1180*/  @P6 STS [R7], R38 ;  /* 0x0000002607006388 */ /* 0x0003e20000000800 */
[----:B------:R-:W-:Y:S02]  /*1190*/  @P2 IMAD R3, R50, -0x4, R3 ;  /* 0xfffffffc32032824 */ /* 0x000fe400078e0203 */
[----:B------:R-:W-:Y:S01]  /*11a0*/  @P3 IMAD R2, R51, -0x4, R2 ;  /* 0xfffffffc33023824 */ /* 0x000fe200078e0202 */
[----:B------:R1:W-:Y:S01]  /*11b0*/  @P1 STS [R4], R39 ;  /* 0x0000002704001388 */ /* 0x0003e20000000800 */
[----:B------:R-:W-:-:S02]  /*11c0*/  @P4 IMAD R5, R52, -0x4, R5 ;  /* 0xfffffffc34054824 */ /* 0x000fc400078e0205 */
[----:B------:R-:W-:Y:S01]  /*11d0*/  @P5 IMAD R6, R6, -0x4, R53 ;  /* 0xfffffffc06065824 */ /* 0x000fe200078e0235 */
[----:B------:R1:W-:Y:S04]  /*11e0*/  @P2 STS [R3], R40 ;  /* 0x0000002803002388 */ /* 0x0003e80000000800 */
[----:B------:R1:W-:Y:S04]  /*11f0*/  @P3 STS [R2], R41 ;  /* 0x0000002902003388 */ /* 0x0003e80000000800 */
[----:B------:R1:W-:Y:S04]  /*1200*/  @P4 STS [R5], R42 ;  /* 0x0000002a05004388 */ /* 0x0003e80000000800 */
[----:B------:R1:W-:Y:S01]  /*1210*/  @P5 STS [R6], R43 ;  /* 0x0000002b06005388 */ /* 0x0003e20000000800 */
[----:B------:R-:W-:Y:S06]  /*1220*/  BAR.SYNC.DEFER_BLOCKING 0x0 ;  /* 0x0000000000007b1d */ /* 0x000fec0000010000 */
[----:B------:R-:W-:Y:S05]  /*1230*/  @P0 BRA `(.L_x_1761) ;  /* 0x00000000002c0947 */ /* 0x000fea0003800000 */
[----:B-1----:R-:W0:Y:S01]  /*1240*/  LDC.64 R2, c[0x0][0x398] ;  /* 0x0000e600ff027b82 */ /* 0x002e220000000a00 */
[C---:B------:R-:W-:Y:S01]  /*1250*/  LEA R0, R44.reuse, UR4, 0x2 ;  /* 0x000000042c007c11 */ /* 0x040fe2000f8e10ff */
[----:B0-----:R-:W-:-:S07]  /*1260*/  IMAD.WIDE.U32 R2, R44, 0x4, R2 ;  /* 0x000000042c027825 */ /* 0x001fce00078e0002 */
.L_x_1762:
        /* <DEDUP_REMOVED lines=8> */
.L_x_1761:
[----:B------:R-:W-:Y:S05]  /*12f0*/  BSYNC.RECONVERGENT B0 ;  /* 0x0000000000007941 */ /* 0x000fea0003800200 */
.L_x_1760:
[----:B------:R-:W-:Y:S06]  /*1300*/  BAR.SYNC.DEFER_BLOCKING 0x0 ;  /* 0x0000000000007b1d */ /* 0x000fec0000010000 */
[----:B------:R-:W-:Y:S05]  /*1310*/  EXIT ;  /* 0x000000000000794d */ /* 0x000fea0003800000 */
.L_x_1756:
[----:B------:R-:W0:Y:S01]  /*1320*/  S2R R37, SR_TID.X ;  /* 0x0000000000257919 */ /* 0x000e220000002100 */
[----:B------:R-:W1:Y:S01]  /*1330*/  LDCU.64 UR4, c[0x0][0x380] ;  /* 0x00007000ff0477ac */ /* 0x000e620008000a00 */
[----:B------:R-:W2:Y:S01]  /*1340*/  LDC.64 R2, c[0x0][0x380] ;  /* 0x0000e000ff027b82 */ /* 0x000ea20000000a00 */
[----:B------:R-:W-:Y:S01]  /*1350*/  VIADD R5, R4, 0xffffffff ;  /* 0xffffffff04057836 */ /* 0x000fe20000000000 */
[----:B------:R-:W3:Y:S01]  /*1360*/  LDCU.64 UR8, c[0x0][0x388] ;  /* 0x00007100ff0877ac */ /* 0x000ee20008000a00 */
[----:B0-----:R-:W-:-:S05]  /*1370*/  IMAD R9, R37, 0xa, RZ ;  /* 0x0000000a25097824 */ /* 0x001fca00078e02ff */
[----:B------:R-:W-:Y:S01]  /*1380*/  IADD3 R9, P0, PT, R9, R4, RZ ;  /* 0x0000000409097210 */ /* 0x000fe20007f1e0ff */
[----:B--2---:R-:W-:-:S03]  /*1390*/  IMAD.WIDE.U32 R4, R5, 0x8, R2 ;  /* 0x0000000805047825 */ /* 0x004fc600078e0002 */
[C---:B---3--:R-:W-:Y:S01]  /*13a0*/  LEA R8, P1, R9.reuse, UR8, 0x2 ;  /* 0x0000000809087c11 */ /* 0x048fe2000f8210ff */
[----:B------:R-:W-:Y:S01]  /*13b0*/  IMAD.X R10, RZ, RZ, RZ, P0 ;  /* 0x000000ffff0a7224 */ /* 0x000fe200000e06ff */
        /* <DEDUP_REMOVED lines=12> */
[----:B------:R-:W4:Y:S01]  /*1480*/  LDG.E.64 R2, desc[UR6][R6.64+0x48] ;  /* 0x0000480606027981 */ /* 0x000f22000c1e1b00 */
        /* <DEDUP_REMOVED lines=13> */
[----:B------:R-:W1:Y:S01]  /*1560*/  S2UR UR5, SR_CgaCtaId ;  /* 0x00000000000579c3 */ /* 0x000e620000008800 */
[----:B------:R-:W-:Y:S01]  /*1570*/  UMOV UR4, 0x400 ;  /* 0x0000040000047882 */ /* 0x000fe20000000000 */
[----:B------:R-:W-:Y:S01]  /*1580*/  ISETP.NE.AND P1, PT, R37, RZ, PT ;  /* 0x000000ff2500720c */ /* 0x000fe20003f25270 */
[----:B------:R-:W4:Y:S01]  /*1590*/  S2R R48, SR_LANEID ;  /* 0x0000000000307919 */ /* 0x000f220000000000 */
[----:B------:R-:W-:Y:S01]  /*15a0*/  SHF.R.U32.HI R51, RZ, 0x5, R37 ;  /* 0x00000005ff337819 */ /* 0x000fe20000011625 */
[----:B0-----:R-:W-:Y:S01]  /*15b0*/  IMAD.MOV.U32 R5, RZ, RZ, 0x2 ;  /* 0x00000002ff057424 */ /* 0x001fe200078e00ff */
[----:B-1----:R-:W-:-:S06]  /*15c0*/  ULEA UR4, UR5, UR4, 0x18 ;  /* 0x0000000405047291 */ /* 0x002fcc000f8ec0ff */
[----:B------:R-:W-:Y:S02]  /*15d0*/  LEA R7, R37, UR4, 0x3 ;  /* 0x0000000425077c11 */ /* 0x000fe4000f8e18ff */
[----:B--2---:R-:W-:-:S04]  /*15e0*/  ISETP.NE.U32.AND P2, PT, R32, R30, PT ;  /* 0x0000001e2000720c */ /* 0x004fc80003f45070 */
[----:B------:R-:W-:Y:S02]  /*15f0*/  ISETP.NE.AND.EX P2, PT, R33, R31, PT, P2 ;  /* 0x0000001f2100720c */ /* 0x000fe40003f45320 */
[----:B---3--:R-:W-:-:S04]  /*1600*/  ISETP.NE.U32.AND P3, PT, R30, R28, PT ;  /* 0x0000001c1e00720c */ /* 0x008fc80003f65070 */
[----:B------:R-:W-:Y:S01]  /*1610*/  ISETP.NE.AND.EX P3, PT, R31, R29, PT, P3 ;  /* 0x0000001d1f00720c */ /* 0x000fe20003f65330 */
[----:B----4-:R-:W-:Y:S01]  /*1620*/  STS.64 [R7+0xc50], R2 ;  /* 0x000c500207007388 */ /* 0x010fe20000000a00 */
[----:B------:R-:W-:Y:S06]  /*1630*/  BAR.SYNC.DEFER_BLOCKING 0x0 ;  /* 0x0000000000007b1d */ /* 0x000fec0000010000 */
[----:B------:R-:W0:Y:S02]  /*1640*/  @P1 LDS.64 R34, [R7+0xc48] ;  /* 0x000c480007221984 */ /* 0x000e240000000a00 */
[----:B------:R-:W-:Y:S01]  /*1650*/  BAR.SYNC.DEFER_BLOCKING 0x0 ;  /* 0x0000000000007b1d */ /* 0x000fe20000010000 */
[----:B0-----:R-:W-:-:S04]  /*1660*/  ISETP.NE.U32.AND P0, PT, R34, R32, PT ;  /* 0x000000202200720c */ /* 0x001fc80003f05070 */
[----:B------:R-:W-:-:S04]  /*1670*/  ISETP.NE.AND.EX P0, PT, R35, R33, PT, P0 ;  /* 0x000000212300720c */ /* 0x000fc80003f05300 */
[----:B------:R-:W-:-:S09]  /*1680*/  SEL R4, RZ, 0x1, !P0 ;  /* 0x00000001ff047807 */ /* 0x000fd20004000000 */
[----:B------:R-:W-:Y:S01]  /*1690*/  @!P0 IMAD.MOV R5, RZ, RZ, 0x1 ;  /* 0x00000001ff058424 */ /* 0x000fe200078e02ff */
[----:B------:R-:W-:Y:S01]  /*16a0*/  ISETP.NE.U32.AND P0, PT, R28, R26, PT ;  /* 0x0000001a1c00720c */ /* 0x000fe20003f05070 */
[----:B------:R-:W-:Y:S01]  /*16b0*/  @!P2 IMAD.MOV R5, RZ, RZ, R4 ;  /* 0x000000ffff05a224 */ /* 0x000fe200078e0204 */
[----:B------:R-:W-:Y:S02]  /*16c0*/  ISETP.NE.U32.AND P2, PT, R26, R24, PT ;  /* 0x000000181a00720c */ /* 0x000fe40003f45070 */
[----:B------:R-:W-:Y:S01]  /*16d0*/  ISETP.NE.AND.EX P0, PT, R29, R27, PT, P0 ;  /* 0x0000001b1d00720c */ /* 0x000fe20003f05300 */
[----:B------:R-:W-:Y:S01]  /*16e0*/  VIADD R4, R5, 0x1 ;  /* 0x0000000105047836 */ /* 0x000fe20000000000 */
[----:B------:R-:W-:Y:S01]  /*16f0*/  ISETP.NE.AND.EX P2, PT, R27, R25, PT, P2 ;  /* 0x000000191b00720c */ /* 0x000fe20003f45320 */
[----:B------:R-:W-:Y:S01]  /*1700*/  @!P3 IMAD.MOV R4, RZ, RZ, R5 ;  /* 0x000000ffff04b224 */ /* 0x000fe200078e0205 */
[----:B------:R-:W-:-:S03]  /*1710*/  ISETP.NE.U32.AND P3, PT, R24, R22, PT ;  /* 0x000000161800720c */ /* 0x000fc60003f65070 */
[----:B------:R-:W-:-:S06]  /*1720*/  VIADD R5, R4, 0x1 ;  /* 0x0000000104057836 */ /* 0x000fcc0000000000 */
        /* <DEDUP_REMOVED lines=18> */
[C---:B------:R-:W-:Y:S01]  /*1850*/  ISETP.NE.AND P3, PT, R48.reuse, RZ, PT ;  /* 0x000000ff3000720c */ /* 0x040fe20003f65270 */
[----:B------:R-:W-:Y:S02]  /*1860*/  VIADD R4, R5, 0x1 ;  /* 0x0000000105047836 */ /* 0x000fe40000000000 */
[----:B------:R-:W-:Y:S01]  /*1870*/  @!P2 IMAD.MOV R4, RZ, RZ, R5 ;  /* 0x000000ffff04a224 */ /* 0x000fe200078e0205 */
[----:B------:R-:W-:-:S03]  /*1880*/  ISETP.NE.AND P2, PT, R48, 0x1f, PT ;  /* 0x0000001f3000780c */ /* 0x000fc60003f45270 */
[----:B------:R-:W-:-:S04]  /*1890*/  VIADD R36, R4, 0x1 ;  /* 0x0000000104247836 */ /* 0x000fc80000000000 */
[----:B------:R-:W-:-:S05]  /*18a0*/  @!P0 IMAD.MOV R36, RZ, RZ, R4 ;  /* 0x000000ffff248224 */ /* 0x000fca00078e0204 */
[----:B------:R-:W0:Y:S01]  /*18b0*/  SHFL.UP P0, R5, R36, 0x1, RZ ;  /* 0x0420000024057989 */ /* 0x000e2200000000ff */
[----:B------:R-:W-:-:S04]  /*18c0*/  @!P2 SHF.R.U32.HI R6, RZ, 0x3, R37 ;  /* 0x00000003ff06a819 */ /* 0x000fc80000011625 */
[----:B------:R-:W-:Y:S01]  /*18d0*/  @!P2 LOP3.LUT R50, R6, 0x7c, RZ, 0xc0, !PT ;  /* 0x0000007c0632a812 */ /* 0x000fe200078ec0ff */
        /* <DEDUP_REMOVED lines=9> */
[----:B------:R-:W-:-:S04]  /*1970*/  ISETP.NE.AND P0, PT, R51, 0x2, PT ;  /* 0x000000023300780c */ /* 0x000fc80003f05270 */
[----:B------:R-:W-:Y:S01]  /*1980*/  @!P2 STS [R50+UR4], R49 ;  /* 0x000000313200a988 */ /* 0x000fe20008000804 */
[----:B------:R-:W-:Y:S01]  /*1990*/  BAR.SYNC.DEFER_BLOCKING 0x0 ;  /* 0x0000000000007b1d */ /* 0x000fe20000010000 */
[----:B------:R-:W-:-:S05]  /*19a0*/  ISETP.NE.AND P2, PT, R51, 0x9, PT ;  /* 0x000000093300780c */ /* 0x000fca0003f45270 */
[----:B------:R-:W0:Y:S04]  /*19b0*/  LDS.128 R4, [UR4] ;  /* 0x00000004ff047984 */ /* 0x000e280008000c00 */
[----:B------:R-:W1:Y:S04]  /*19c0*/  LDS.128 R8, [UR4+0x10] ;  /* 0x00001004ff087984 */ /* 0x000e680008000c00 */
[----:B------:R-:W2:Y:S01]  /*19d0*/  LDS.128 R12, [UR4+0x20] ;  /* 0x00002004ff0c7984 */ /* 0x000ea20008000c00 */
[----:B0-----:R-:W-:-:S04]  /*19e0*/  IMAD.IADD R5, R4, 0x1, R5 ;  /* 0x0000000104057824 */ /* 0x001fc800078e0205 */
[----:B------:R-:W-:Y:S01]  /*19f0*/  IMAD.IADD R6, R6, 0x1, R5 ;  /* 0x0000000106067824 */ /* 0x000fe200078e0205 */
[----:B------:R-:W-:Y:S02]  /*1a00*/  SEL R4, R5, R4, !P0 ;  /* 0x0000000405047207 */ /* 0x000fe40004000000 */
[----:B------:R-:W-:Y:S01]  /*1a10*/  ISETP.NE.AND P0, PT, R51, 0x3, PT ;  /* 0x000000033300780c */ /* 0x000fe20003f05270 */
[----:B------:R-:W-:-:S03]  /*1a20*/  IMAD.IADD R7, R7, 0x1, R6 ;  /* 0x0000000107077824 */ /* 0x000fc600078e0206 */
[----:B------:R-:W-:Y:S01]  /*1a30*/  SEL R4, R6, R4, !P0 ;  /* 0x0000000406047207 */ /* 0x000fe20004000000 */
[----:B-1----:R-:W-:Y:S01]  /*1a40*/  IMAD.IADD R8, R7, 0x1, R8 ;  /* 0x0000000107087824 */ /* 0x002fe200078e0208 */
[----:B------:R-:W-:-:S03]  /*1a50*/  ISETP.NE.AND P0, PT, R51, 0x4, PT ;  /* 0x000000043300780c */ /* 0x000fc60003f05270 */
[----:B------:R-:W-:Y:S01]  /*1a60*/  IMAD.IADD R9, R9, 0x1, R8 ;  /* 0x0000000109097824 */ /* 0x000fe200078e0208 */
[----:B------:R-:W-:Y:S02]  /*1a70*/  SEL R4, R7, R4, !P0 ;  /* 0x0000000407047207 */ /* 0x000fe40004000000 */
[----:B------:R-:W-:Y:S01]  /*1a80*/  ISETP.NE.AND P0, PT, R51, 0x5, PT ;  /* 0x000000053300780c */ /* 0x000fe20003f05270 */
[----:B------:R-:W-:-:S03]  /*1a90*/  IMAD.IADD R10, R10, 0x1, R9 ;  /* 0x000000010a0a7824 */ /* 0x000fc600078e0209 */
[----:B------:R-:W-:Y:S01]  /*1aa0*/  SEL R4, R8, R4, !P0 ;  /* 0x0000000408047207 */ /* 0x000fe20004000000 */
[----:B------:R-:W-:Y:S01]  /*1ab0*/  IMAD.IADD R11, R11, 0x1, R10 ;  /* 0x000000010b0b7824 */ /* 0x000fe200078e020a */
[----:B------:R-:W-:-:S03]  /*1ac0*/  ISETP.NE.AND P0, PT, R51, 0x6, PT ;  /* 0x000000063300780c */ /* 0x000fc60003f05270 */
[----:B--2---:R-:W-:Y:S01]  /*1ad0*/  IMAD.IADD R12, R11, 0x1, R12 ;  /* 0x000000010b0c7824 */ /* 0x004fe200078e020c */
[----:B------:R-:W-:Y:S02]  /*1ae0*/  SEL R4, R9, R4, !P0 ;  /* 0x0000000409047207 */ /* 0x000fe40004000000 */
[----:B------:R-:W-:Y:S01]  /*1af0*/  ISETP.NE.AND P0, PT, R51, 0x7, PT ;  /* 0x000000073300780c */ /* 0x000fe20003f05270 */
[----:B------:R-:W-:-:S03]  /*1b00*/  IMAD.IADD R13, R13, 0x1, R12 ;  /* 0x000000010d0d7824 */ /* 0x000fc600078e020c */
[----:B------:R-:W-:Y:S01]  /*1b10*/  SEL R4, R10, R4, !P0 ;  /* 0x000000040a047207 */ /* 0x000fe20004000000 */
[----:B------:R-:W-:Y:S01]  /*1b20*/  IMAD.IADD R14, R14, 0x1, R13 ;  /* 0x000000010e0e7824 */ /* 0x000fe200078e020d */
[----:B------:R-:W-:-:S03]  /*1b30*/  ISETP.NE.AND P0, PT, R51, 0x8, PT ;  /* 0x000000083300780c */ /* 0x000fc60003f05270 */
[----:B------:R-:W-:Y:S01]  /*1b40*/  IMAD.IADD R15, R15, 0x1, R14 ;  /* 0x000000010f0f7824 */ /* 0x000fe200078e020e */
[----:B------:R-:W-:Y:S02]  /*1b50*/  SEL R4, R11, R4, !P0 ;  /* 0x000000040b047207 */ /* 0x000fe40004000000 */
[----:B------:R-:W-:Y:S02]  /*1b60*/  ISETP.NE.AND P0, PT, R51, 0xa, PT ;  /* 0x0000000a3300780c */ /* 0x000fe40003f05270 */
[----:B------:R-:W-:Y:S01]  /*1b70*/  SEL R4, R12, R4, !P2 ;  /* 0x000000040c047207 */ /* 0x000fe20005000000 */
[----:B------:R-:W-:Y:S01]  /*1b80*/  IMAD.IADD R12, R49, 0x1, -R36 ;  /* 0x00000001310c7824 */ /* 0x000fe200078e0a24 */
[----:B------:R-:W-:Y:S02]  /*1b90*/  ISETP.NE.AND P2, PT, R51, 0xb, PT ;  /* 0x0000000b3300780c */ /* 0x000fe40003f45270 */
[----:B------:R-:W-:Y:S02]  /*1ba0*/  SEL R4, R13, R4, !P0 ;  /* 0x000000040d047207 */ /* 0x000fe40004000000 */
[----:B------:R-:W-:-:S02]  /*1bb0*/  SEL R5, R12, RZ, P3 ;  /* 0x000000ff0c057207 */ /* 0x000fc40001800000 */
[----:B------:R-:W-:Y:S02]  /*1bc0*/  SEL R4, R14, R4, !P2 ;  /* 0x000000040e047207 */ /* 0x000fe40005000000 */
[C---:B------:R-:W-:Y:S02]  /*1bd0*/  ISETP.GT.U32.AND P2, PT, R37.reuse, 0x1f, PT ;  /* 0x0000001f2500780c */ /* 0x040fe40003f44070 */
[----:B------:R-:W-:Y:S01]  /*1be0*/  ISETP.GE.U32.AND P0, PT, R37, 0x20, PT ;  /* 0x000000202500780c */ /* 0x000fe20003f06070 */
[----:B------:R-:W-:-:S05]  /*1bf0*/  IMAD.IADD R5, R4, 0x1, R5 ;  /* 0x0000000104057824 */ /* 0x000fca00078e0205 */
[----:B------:R-:W-:-:S05]  /*1c00*/  SEL R12, R12, R5, !P0 ;  /* 0x000000050c0c7207 */ /* 0x000fca0004000000 */
[----:B------:R-:W-:Y:S05]  /*1c10*/  @P2 BRA `(.L_x_1763) ;  /* 0x0000000800c02947 */ /* 0x000fea0003800000 */
[----:B------:R-:W0:Y:S01]  /*1c20*/  LDC.64 R6, c[0x0][0x3a8] ;  /* 0x0000ea00ff067b82 */ /* 0x000e220000000a00 */
[----:B------:R-:W-:Y:S02]  /*1c30*/  ISETP.NE.AND P0, PT, R37, RZ, PT ;  /* 0x000000ff2500720c */ /* 0x000fe40003f05270 */
[----:B------:R-:W-:-:S05]  /*1c40*/  LOP3.LUT R13, RZ, R37, RZ, 0x33, !PT ;  /* 0x00000025ff0d7212 */ /* 0x000fca00078e33ff */
[----:B------:R-:W-:-:S06]  /*1c50*/  IMAD.IADD R13, R0, 0x1, R13 ;  /* 0x00000001000d7824 */ /* 0x000fcc00078e020d */
[----:B------:R-:W-:Y:S01]  /*1c60*/  @!P0 IMAD.MOV.U32 R14, RZ, RZ, 0x64 ;  /* 0x00000064ff0e8424 */ /* 0x000fe200078e00ff */
[----:B------:R1:W-:Y:S01]  /*1c70*/  @!P0 STS [UR4+0x4c], R15 ;  /* 0x00004c0fff008988 */ /* 0x0003e20008000804 */
[----:B0-----:R-:W-:-:S04]  /*1c80*/  IMAD.WIDE R8, R0, 0x8, R6 ;  /* 0x0000000800087825 */ /* 0x001fc800078e0206 */
[----:B------:R-:W-:Y:S01]  /*1c90*/  IMAD.WIDE R6, R13, 0x8, R6 ;  /* 0x000000080d067825 */ /* 0x000fe200078e0206 */
[----:B------:R1:W-:Y:S01]  /*1ca0*/  @!P0 ST.E.64.STRONG.GPU desc[UR6][R8.64+0x100], R14 ;  /* 0x0001000e08008985 */ /* 0x0003e2000c10fb06 */
[----:B------:R-:W-:Y:S05]  /*1cb0*/  NANOSLEEP 0x299 ;  /* 0x000002990000795d */ /* 0x000fea0003800000 */
[----:B------:R-:W2:Y:S01]  /*1cc0*/  LD.E.64.STRONG.GPU R10, desc[UR6][R6.64+0x100] ;  /* 0x00010006060a7980 */ /* 0x000ea2000c10fb00 */
[----:B------:R-:W-:Y:S01]  /*1cd0*/  UMOV UR5, 0xffffffff ;  /* 0xffffffff00057882 */ /* 0x000fe20000000000 */
[----:B--2---:R-:W-:Y:S02]  /*1ce0*/  ISETP.NE.AND P6, PT, R10, 0x63, PT ;  /* 0x000000630a00780c */ /* 0x004fe40003fc5270 */
[----:B-1----:R-:W-:Y:S11]  /*1cf0*/  BRA.DIV UR5, `(.L_x_1764) ;  /* 0x0000004e05507947 */ /* 0x002ff6000b800000 */
[----:B------:R-:W-:-:S13]  /*1d00*/  VOTE.ANY P6, !P6 ;  /* 0x0000000000ff7806 */ /* 0x000fda00070c0100 */
.L_x_1811:
[----:B------:R-:W-:Y:S05]  /*1d10*/  @!P6 BRA `(.L_x_1765) ;  /* 0x000000000084e947 */ /* 0x000fea0003800000 */
[----:B------:R-:W-:-:S07]  /*1d20*/  IMAD.MOV.U32 R5, RZ, RZ, 0x182 ;  /* 0x00000182ff057424 */ /* 0x000fce00078e00ff */
.L_x_1767:
        /* <DEDUP_REMOVED lines=23> */
[----:B------:R-:W2:Y:S01]  /*1ea0*/  LD.E.64.STRONG.GPU R50, desc[UR6][R6.64+0x100] ;  /* 0x0001000606327980 */ /* 0x000ea2000c10fb00 */
[----:B------:R-:W-:Y:S01]  /*1eb0*/  UMOV UR5, 0xffffffff ;  /* 0xffffffff00057882 */ /* 0x000fe20000000000 */
[----:B------:R-:W-:Y:S01]  /*1ec0*/  IMAD.MOV.U32 R5, RZ, RZ, R10 ;  /* 0x000000ffff057224 */ /* 0x000fe200078e000a */
[----:B--2---:R-:W-:Y:S01]  /*1ed0*/  ISETP.NE.AND P6, PT, R50, 0x63, PT ;  /* 0x000000633200780c */ /* 0x004fe20003fc5270 */
[----:B------:R-:W-:-:S12]  /*1ee0*/  BRA.DIV UR5, `(.L_x_1766) ;  /* 0x0000004a05f47947 */ /* 0x000fd8000b800000 */
[----:B------:R-:W-:-:S13]  /*1ef0*/  VOTE.ANY P6, !P6 ;  /* 0x0000000000ff7806 */ /* 0x000fda00070c0100 */
.L_x_1814:
[----:B------:R-:W-:Y:S05]  /*1f00*/  @P6 BRA `(.L_x_1767) ;  /* 0xfffffffc00886947 */ /* 0x000fea000383ffff */
[----:B------:R-:W-:Y:S02]  /*1f10*/  IMAD.MOV.U32 R10, RZ, RZ, R50 ;  /* 0x000000ffff0a7224 */ /* 0x000fe400078e0032 */
[----:B------:R-:W-:-:S07]  /*1f20*/  IMAD.MOV.U32 R11, RZ, RZ, R51 ;  /* 0x000000ffff0b7224 */ /* 0x000fce00078e0033 */
.L_x_1765:
[----:B------:R-:W-:Y:S01]  /*1f30*/  UMOV UR5, 0xffffffff ;  /* 0xffffffff00057882 */ /* 0x000fe20000000000 */
[----:B------:R-:W-:Y:S02]  /*1f40*/  ISETP.NE.AND P6, PT, R10, 0x65, PT ;  /* 0x000000650a00780c */ /* 0x000fe40003fc5270 */
[----:B------:R-:W-:Y:S11]  /*1f50*/  BRA.DIV UR5, `(.L_x_1768) ;  /* 0x0000004a05f87947 */ /* 0x000ff6000b800000 */
[----:B------:R-:W0:Y:S01]  /*1f60*/  S2R R14, SR_GEMASK ;  /* 0x00000000000e7919 */ /* 0x000e220000003c00 */
[----:B------:R-:W-:Y:S01]  /*1f70*/  VOTE.ANY R4, PT, !P6 ;  /* 0x0000000000047806 */ /* 0x000fe200070e0100 */
[C---:B------:R-:W-:Y:S02]  /*1f80*/  VIADD R49, R48.reuse, 0x2 ;  /* 0x0000000230317836 */ /* 0x040fe40000000000 */
[C---:B------:R-:W-:Y:S02]  /*1f90*/  VIADD R50, R48.reuse, 0x4 ;  /* 0x0000000430327836 */ /* 0x040fe40000000000 */
[----:B------:R-:W-:Y:S01]  /*1fa0*/  VIADD R51, R48, 0x8 ;  /* 0x0000000830337836 */ /* 0x000fe20000000000 */
[----:B0-----:R-:W-:-:S05]  /*1fb0*/  LOP3.LUT R4, R4, 0x80000000, R14, 0xec, !PT ;  /* 0x8000000004047812 */ /* 0x001fca00078eec0e */
[----:B------:R-:W-:-:S05]  /*1fc0*/  VIADD R5, R4, 0xffffffff ;  /* 0xffffffff04057836 */ /* 0x000fca0000000000 */
[----:B------:R-:W-:-:S04]  /*1fd0*/  LOP3.LUT R5, R4, R5, RZ, 0xc, !PT ;  /* 0x0000000504057212 */ /* 0x000fc800078e0cff */
[----:B------:R-:W0:Y:S02]  /*1fe0*/  POPC R53, R5 ;  /* 0x0000000500357309 */ /* 0x000e240000000000 */
[----:B0-----:R-:W0:Y:S01]  /*1ff0*/  SHFL.DOWN PT, R36, R11, 0x1, R53 ;  /* 0x082000000b247989 */ /* 0x001e2200000e0035 */
[----:B------:R-:W-:-:S04]  /*2000*/  ISETP.GE.AND P2, PT, R48, R53, PT ;  /* 0x000000353000720c */ /* 0x000fc80003f46270 */
[----:B0-----:R-:W-:Y:S02]  /*2010*/  SEL R36, R36, RZ, !P2 ;  /* 0x000000ff24247207 */ /* 0x001fe40005000000 */
[----:B------:R-:W-:-:S03]  /*2020*/  ISETP.GT.AND P2, PT, R49, R53, PT ;  /* 0x000000353100720c */ /* 0x000fc60003f44270 */
[----:B------:R-:W-:-:S05]  /*2030*/  IMAD.IADD R52, R36, 0x1, R11 ;  /* 0x0000000124347824 */ /* 0x000fca00078e020b */
[----:B------:R-:W0:Y:S02]  /*2040*/  SHFL.DOWN PT, R36, R52, 0x2, R53 ;  /* 0x0840000034247989 */ /* 0x000e2400000e0035 */
[----:B0-----:R-:W-:Y:S02]  /*2050*/  SEL R7, R36, RZ, !P2 ;  /* 0x000000ff24077207 */ /* 0x001fe40005000000 */
[----:B------:R-:W-:-:S03]  /*2060*/  ISETP.GT.AND P2, PT, R50, R53, PT ;  /* 0x000000353200720c */ /* 0x000fc60003f44270 */
[----:B------:R-:W-:Y:S02]  /*2070*/  IMAD.IADD R54, R52, 0x1, R7 ;  /* 0x0000000134367824 */ /* 0x000fe400078e0207 */
[----:B------:R-:W-:-:S03]  /*2080*/  VIADD R52, R48, 0x10 ;  /* 0x0000001030347836 */ /* 0x000fc60000000000 */
[----:B------:R-:W0:Y:S02]  /*2090*/  SHFL.DOWN PT, R36, R54, 0x4, R53 ;  /* 0x0880000036247989 */ /* 0x000e2400000e0035 */
[-C--:B------:R-:W-:Y:S02]  /*20a0*/  ISETP.GT.AND P3, PT, R52, R53.reuse, PT ;  /* 0x000000353400720c */ /* 0x080fe40003f64270 */
[----:B0-----:R-:W-:Y:S02]  /*20b0*/  SEL R5, R36, RZ, !P2 ;  /* 0x000000ff24057207 */ /* 0x001fe40005000000 */
[----:B------:R-:W-:-:S03]  /*20c0*/  ISETP.GT.AND P2, PT, R51, R53, PT ;  /* 0x000000353300720c */ /* 0x000fc60003f44270 */
[----:B------:R-:W-:-:S05]  /*20d0*/  IMAD.IADD R56, R54, 0x1, R5 ;  /* 0x0000000136387824 */ /* 0x000fca00078e0205 */
[----:B------:R-:W0:Y:S02]  /*20e0*/  SHFL.DOWN PT, R36, R56, 0x8, R53 ;  /* 0x0900000038247989 */ /* 0x000e2400000e0035 */
[----:B0-----:R-:W-:Y:S02]  /*20f0*/  SEL R5, R36, RZ, !P2 ;  /* 0x000000ff24057207 */ /* 0x001fe40005000000 */
[----:B------:R-:W-:-:S03]  /*2100*/  ISETP.NE.AND P2, PT, R10, 0x65, PT ;  /* 0x000000650a00780c */ /* 0x000fc60003f45270 */
[----:B------:R-:W-:Y:S02]  /*2110*/  IMAD.IADD R58, R56, 0x1, R5 ;  /* 0x00000001383a7824 */ /* 0x000fe400078e0205 */
[----:B------:R-:W0:Y:S03]  /*2120*/  LDC.64 R4, c[0x0][0x3a8] ;  /* 0x0000ea00ff047b82 */ /* 0x000e260000000a00 */
[----:B------:R-:W1:Y:S05]  /*2130*/  SHFL.DOWN PT, R36, R58, 0x10, R53 ;  /* 0x0a0000003a247989 */ /* 0x000e6a00000e0035 */
[----:B------:R-:W-:-:S02]  /*2140*/  VOTE.ALL P6, P2 ;  /* 0x0000000000ff7806 */ /* 0x000fc400010c0000 */
[----:B0-----:R-:W-:Y:S02]  /*2150*/  IADD3 R54, P2, PT, R4, 0x100, RZ ;  /* 0x0000010004367810 */ /* 0x001fe40007f5e0ff */
[----:B-1----:R-:W-:-:S03]  /*2160*/  SEL R7, R36, RZ, !P3 ;  /* 0x000000ff24077207 */ /* 0x002fc60005800000 */
[----:B------:R-:W-:Y:S02]  /*2170*/  IMAD.X R55, RZ, RZ, R5, P2 ;  /* 0x000000ffff377224 */ /* 0x000fe400010e0605 */
[----:B------:R-:W-:-:S07]  /*2180*/  IMAD.IADD R56, R58, 0x1, R7 ;  /* 0x000000013a387824 */ /* 0x000fce00078e0207 */
.L_x_1823:
[----:B------:R-:W-:Y:S05]  /*2190*/  @!P6 BRA `(.L_x_1769) ;  /* 0x000000040024e947 */ /* 0x000fea0003800000 */
[----:B------:R-:W-:-:S07]  /*21a0*/  IMAD.MOV.U32 R53, RZ, RZ, 0x182 ;  /* 0x00000182ff357424 */ /* 0x000fce00078e00ff */
.L_x_1775:
[----:B------:R-:W-:-:S05]  /*21b0*/  IMAD.WIDE R6, R13, 0x8, R54 ;  /* 0x000000080d067825 */ /* 0x000fca00078e0236 */
[----:B------:R-:W2:Y:S01]  /*21c0*/  LD.E.64.STRONG.GPU R10, desc[UR6][R6.64+-0x100] ;  /* 0xffff0006060a7980 */ /* 0x000ea2000c10fb00 */
[----:B------:R-:W-:Y:S05]  /*21d0*/  YIELD ;  /* 0x0000000000007946 */ /* 0x000fea0003800000 */
[----:B------:R-:W-:Y:S01]  /*21e0*/  UMOV UR5, 0xffffffff ;  /* 0xffffffff00057882 */ /* 0x000fe20000000000 */
[----:B------:R-:W-:Y:S02]  /*21f0*/  SHF.R.U32.HI R53, RZ, 0x1, R53 ;  /* 0x00000001ff357819 */ /* 0x000fe40000011635 */
[----:B--2---:R-:W-:Y:S01]  /*2200*/  ISETP.NE.AND P6, PT, R10, 0x63, PT ;  /* 0x000000630a00780c */ /* 0x004fe20003fc5270 */
[----:B------:R-:W-:-:S12]  /*2210*/  BRA.DIV UR5, `(.L_x_1770) ;  /* 0x0000004e05547947 */ /* 0x000fd8000b800000 */
[----:B------:R-:W-:-:S13]  /*2220*/  VOTE.ANY P6, !P6 ;  /* 0x0000000000ff7806 */ /* 0x000fda00070c0100 */
.L_x_1826:
[----:B------:R-:W-:Y:S05]  /*2230*/  @!P6 BRA `(.L_x_1771) ;  /* 0x00000000007ce947 */ /* 0x000fea0003800000 */
[----:B------:R-:W-:-:S07]  /*2240*/  IMAD.MOV.U32 R5, RZ, RZ, R53 ;  /* 0x000000ffff057224 */ /* 0x000fce00078e0035 */
.L_x_1773:
        /* <DEDUP_REMOVED lines=29> */
.L_x_1829:
[----:B------:R-:W-:Y:S05]  /*2420*/  @P6 BRA `(.L_x_1773) ;  /* 0xfffffffc00886947 */ /* 0x000fea000383ffff */
.L_x_1771:
[----:B------:R-:W-:Y:S01]  /*2430*/  UMOV UR5, 0xffffffff ;  /* 0xffffffff00057882 */ /* 0x000fe20000000000 */
[----:B------:R-:W-:Y:S02]  /*2440*/  ISETP.NE.AND P6, PT, R10, 0x65, PT ;  /* 0x000000650a00780c */ /* 0x000fe40003fc5270 */
[----:B------:R-:W-:Y:S11]  /*2450*/  BRA.DIV UR5, `(.L_x_1774) ;  /* 0x0000004e05047947 */ /* 0x000ff6000b800000 */
[----:B------:R-:W-:Y:S01]  /*2460*/  VOTE.ANY R4, PT, !P6 ;  /* 0x0000000000047806 */ /* 0x000fe200070e0100 */
[----:B------:R-:W-:Y:S01]  /*2470*/  VIADD R13, R13, 0xffffffe0 ;  /* 0xffffffe00d0d7836 */ /* 0x000fe20000000000 */
[----:B------:R-:W-:Y:S02]  /*2480*/  ISETP.NE.AND P6, PT, R10, 0x65, PT ;  /* 0x000000650a00780c */ /* 0x000fe40003fc5270 */
[----:B------:R-:W-:-:S05]  /*2490*/  LOP3.LUT R4, R4, 0x80000000, R14, 0xec, !PT ;  /* 0x8000000004047812 */ /* 0x000fca00078eec0e */
[----:B------:R-:W-:-:S05]  /*24a0*/  VIADD R5, R4, 0xffffffff ;  /* 0xffffffff04057836 */ /* 0x000fca0000000000 */
[----:B------:R-:W-:Y:S02]  /*24b0*/  LOP3.LUT R5, R4, R5, RZ, 0xc, !PT ;  /* 0x0000000504057212 */ /* 0x000fe400078e0cff */
[----:B------:R-:W-:-:S04]  /*24c0*/  VOTE.ALL P6, P6 ;  /* 0x0000000000ff7806 */ /* 0x000fc800030c0000 */
        /* <DEDUP_REMOVED lines=19> */
[----:B0-----:R-:W-:-:S04]  /*2600*/  SEL R36, R36, RZ, !P2 ;  /* 0x000000ff24247207 */ /* 0x001fc80005000000 */
[----:B------:R-:W-:-:S07]  /*2610*/  IADD3 R56, PT, PT, R11, R36, R56 ;  /* 0x000000240b387210 */ /* 0x000fce0007ffe038 */
.L_x_1838:
[----:B------:R-:W-:Y:S05]  /*2620*/  @P6 BRA `(.L_x_1775) ;  /* 0xfffffff800e06947 */ /* 0x000fea000383ffff */
.L_x_1769:
[----:B------:R-:W-:Y:S01]  /*2630*/  ISETP.NE.AND P2, PT, R48, RZ, PT ;  /* 0x000000ff3000720c */ /* 0x000fe20003f45270 */
[----:B------:R-:W0:Y:S01]  /*2640*/  @!P0 S2R R5, SR_CgaCtaId ;  /* 0x0000000000058919 */ /* 0x000e220000008800 */
[----:B------:R-:W-:Y:S01]  /*2650*/  @!P0 MOV R0, 0x400 ;  /* 0x0000040000008802 */ /* 0x000fe20000000f00 */
[----:B------:R-:W-:Y:S02]  /*2660*/  @!P0 IMAD.IADD R15, R15, 0x1, R56 ;  /* 0x000000010f0f8824 */ /* 0x000fe400078e0238 */
[----:B------:R-:W-:-:S05]  /*2670*/  @!P0 IMAD.MOV.U32 R14, RZ, RZ, 0x65 ;  /* 0x00000065ff0e8424 */ /* 0x000fca00078e00ff */
[----:B------:R1:W-:Y:S03]  /*2680*/  @!P0 ST.E.64.STRONG.GPU desc[UR6][R8.64+0x100], R14 ;  /* 0x0001000e08008985 */ /* 0x0003e6000c10fb06 */
[----:B------:R-:W-:Y:S01]  /*2690*/  @!P2 MOV R4, 0x400 ;  /* 0x000004000004a802 */ /* 0x000fe20000000f00 */
[----:B------:R-:W2:Y:S01]  /*26a0*/  @!P2 S2R R7, SR_CgaCtaId ;  /* 0x000000000007a919 */ /* 0x000ea20000008800 */
[----:B0-----:R-:W-:Y:S01]  /*26b0*/  @!P0 LEA R0, R5, R0, 0x18 ;  /* 0x0000000005008211 */ /* 0x001fe200078ec0ff */
[----:B------:R-:W-:Y:S02]  /*26c0*/  IMAD.MOV.U32 R5, RZ, RZ, R12 ;  /* 0x000000ffff057224 */ /* 0x000fe400078e000c */
[----:B------:R-:W-:Y:S02]  /*26d0*/  @!P2 IMAD.MOV.U32 R5, RZ, RZ, R56 ;  /* 0x000000ffff05a224 */ /* 0x000fe400078e0038 */
[----:B------:R1:W-:Y:S04]  /*26e0*/  @!P0 STS [R0+0x48], R15 ;  /* 0x0000480f00008388 */ /* 0x0003e80000000800 */
[----:B------:R1:W-:Y:S01]  /*26f0*/  @!P0 STS [R0+0x44], R56 ;  /* 0x0000443800008388 */ /* 0x0003e20000000800 */
[----:B--2---:R-:W-:-:S05]  /*2700*/  @!P2 LEA R7, R7, R4, 0x18 ;  /* 0x000000040707a211 */ /* 0x004fca00078ec0ff */
[----:B------:R1:W-:Y:S02]  /*2710*/  @!P2 STS [R7+0x3c], R56 ;  /* 0x00003c380700a388 */ /* 0x0003e40000000800 */
.L_x_1763:
[CC--:B------:R-:W-:Y:S01]  /*2720*/  ISETP.NE.U32.AND P0, PT, R34.reuse, R32.reuse, PT ;  /* 0x000000202200720c */ /* 0x0c0fe20003f05070 */
[----:B------:R-:W-:Y:S05]  /*2730*/  WARPSYNC.ALL ;  /* 0x0000000000007948 */ /* 0x000fea0003800000 */
[----:B------:R-:W-:Y:S02]  /*2740*/  ISETP.NE.U32.AND P2, PT, R34, R32, PT ;  /* 0x000000202200720c */ /* 0x000fe40003f45070 */
[CC--:B------:R-:W-:Y:S02]  /*2750*/  ISETP.NE.AND.EX P0, PT, R35.reuse, R33.reuse, PT, P0 ;  /* 0x000000212300720c */ /* 0x0c0fe40003f05300 */
[----:B------:R-:W-:Y:S01]  /*2760*/  ISETP.NE.AND.EX P2, PT, R35, R33, PT, P2 ;  /* 0x000000212300720c */ /* 0x000fe20003f45320 */
[----:B------:R-:W0:Y:S08]  /*2770*/  S2UR UR5, SR_CgaCtaId ;  /* 0x00000000000579c3 */ /* 0x000e300000008800 */
[----:B------:R-:W-:Y:S01]  /*2780*/  BAR.SYNC.DEFER_BLOCKING 0x0 ;  /* 0x0000000000007b1d */ /* 0x000fe20000010000 */
[----:B------:R-:W-:-:S02]  /*2790*/  ISETP.NE.U32.AND P3, PT, R32, R30, PT ;  /* 0x0000001e2000720c */ /* 0x000fc40003f65070 */
[----:B-1----:R-:W-:Y:S02]  /*27a0*/  SEL R8, RZ, 0x1, !P2 ;  /* 0x00000001ff087807 */ /* 0x002fe40005000000 */
[----:B------:R-:W-:Y:S01]  /*27b0*/  ISETP.NE.AND.EX P3, PT, R33, R31, PT, P3 ;  /* 0x0000001f2100720c */ /* 0x000fe20003f65330 */
[----:B------:R-:W-:Y:S01]  /*27c0*/  UMOV UR4, 0x400 ;  /* 0x0000040000047882 */ /* 0x000fe20000000000 */
[----:B------:R-:W-:Y:S01]  /*27d0*/  ISETP.NE.U32.AND P2, PT, R30, R28, PT ;  /* 0x0000001c1e00720c */ /* 0x000fe20003f45070 */
[----:B------:R-:W-:Y:S01]  /*27e0*/  VIADD R6, R8, 0x1 ;  /* 0x0000000108067836 */ /* 0x000fe20000000000 */
[----:B------:R-:W-:Y:S01]  /*27f0*/  ISETP.NE.U32.AND P5, PT, R22, R20, PT ;  /* 0x000000141600720c */ /* 0x000fe20003fa5070 */
[----:B------:R-:W-:Y:S01]  /*2800*/  BSSY.RECONVERGENT B0, `(.L_x_1776) ;  /* 0x0000073000007945 */ /* 0x000fe20003800200 */
[----:B------:R-:W-:Y:S02]  /*2810*/  ISETP.NE.AND.EX P2, PT, R31, R29, PT, P2 ;  /* 0x0000001d1f00720c */ /* 0x000fe40003f45320 */
[----:B------:R-:W-:-:S02]  /*2820*/  ISETP.NE.AND.EX P5, PT, R23, R21, PT, P5 ;  /* 0x000000151700720c */ /* 0x000fc40003fa5350 */
[----:B------:R-:W-:Y:S02]  /*2830*/  ISETP.NE.U32.AND P6, PT, R20, R18, PT ;  /* 0x000000121400720c */ /* 0x000fe40003fc5070 */
[----:B------:R-:W-:Y:S01]  /*2840*/  P2R R10, PR, RZ, 0x1 ;  /* 0x00000001ff0a7803 */ /* 0x000fe20000000000 */
[----:B------:R-:W-:Y:S01]  /*2850*/  @!P3 IMAD.MOV R6, RZ, RZ, R8 ;  /* 0x000000ffff06b224 */ /* 0x000fe200078e0208 */
[----:B------:R-:W-:Y:S02]  /*2860*/  ISETP.NE.U32.AND P3, PT, R26, R24, PT ;  /* 0x000000181a00720c */ /* 0x000fe40003f65070 */
[----:B------:R-:W-:Y:S01]  /*2870*/  ISETP.NE.AND.EX P6, PT, R21, R19, PT, P6 ;  /* 0x000000131500720c */ /* 0x000fe20003fc5360 */
[----:B0-----:R-:W-:Y:S01]  /*2880*/  ULEA UR4, UR5, UR4, 0x18 ;  /* 0x0000000405047291 */ /* 0x001fe2000f8ec0ff */
[----:B------:R-:W-:-:S08]  /*2890*/  ISETP.NE.AND.EX P3, PT, R27, R25, PT, P3 ;  /* 0x000000191b00720c */ /* 0x000fd00003f65330 */
[----:B------:R-:W0:Y:S04]  /*28a0*/  LDS R0, [UR4+0x3c] ;  /* 0x00003c04ff007984 */ /* 0x000e280008000800 */
[----:B------:R-:W1:Y:S01]  /*28b0*/  LDS R4, [UR4+0x44] ;  /* 0x00004404ff047984 */ /* 0x000e620008000800 */
[----:B0-----:R-:W-:Y:S02]  /*28c0*/  SEL R0, R0, RZ, P1 ;  /* 0x000000ff00007207 */ /* 0x001fe40000800000 */
[----:B------:R-:W-:-:S03]  /*28d0*/  ISETP.NE.U32.AND P1, PT, R28, R26, PT ;  /* 0x0000001a1c00720c */ /* 0x000fc60003f25070 */
[----:B------:R-:W-:Y:S01]  /*28e0*/  IMAD.IADD R35, R0, 0x1, R5 ;  /* 0x0000000100237824 */ /* 0x000fe200078e0205 */
[----:B------:R-:W-:Y:S01]  /*28f0*/  ISETP.NE.AND.EX P1, PT, R29, R27, PT, P1 ;  /* 0x0000001b1d00720c */ /* 0x000fe20003f25310 */
[----:B------:R-:W0:Y:S02]  /*2900*/  LDS R0, [UR4+0x4c] ;  /* 0x00004c04ff007984 */ /* 0x000e240008000800 */
[C---:B------:R-:W-:Y:S01]  /*2910*/  IMAD.IADD R49, R35.reuse, 0x1, R6 ;  /* 0x0000000123317824 */ /* 0x040fe200078e0206 */
[----:B-1----:R-:W-:Y:S01]  /*2920*/  IADD3 R5, PT, PT, -R4, R35, R8 ;  /* 0x0000002304057210 */ /* 0x002fe20007ffe108 */
[--C-:B------:R-:W-:Y:S02]  /*2930*/  IMAD.IADD R35, R35, 0x1, -R4.reuse ;  /* 0x0000000123237824 */ /* 0x100fe400078e0a04 */
[C---:B------:R-:W-:Y:S02]  /*2940*/  VIADD R7, R49.reuse, 0x1 ;  /* 0x0000000131077836 */ /* 0x040fe40000000000 */
[----:B------:R-:W-:Y:S01]  /*2950*/  @!P2 IMAD.MOV R7, RZ, RZ, R49 ;  /* 0x000000ffff07a224 */ /* 0x000fe200078e0231 */
[----:B------:R-:W-:Y:S01]  /*2960*/  BAR.SYNC.DEFER_BLOCKING 0x0 ;  /* 0x0000000000007b1d */ /* 0x000fe20000010000 */
[----:B------:R-:W-:Y:S01]  /*2970*/  ISETP.NE.U32.AND P2, PT, R24, R22, PT ;  /* 0x000000161800720c */ /* 0x000fe20003f45070 */
[----:B------:R-:W-:Y:S01]  /*2980*/  IMAD.IADD R14, R49, 0x1, -R4 ;  /* 0x00000001310e7824 */ /* 0x000fe200078e0a04 */
[----:B------:R-:W-:Y:S01]  /*2990*/  @P0 LEA R12, R35, UR4, 0x3 ;  /* 0x00000004230c0c11 */ /* 0x000fe2000f8e18ff */
[----:B------:R-:W-:Y:S01]  /*29a0*/  VIADD R9, R7, 0x1 ;  /* 0x0000000107097836 */ /* 0x000fe20000000000 */
[----:B------:R-:W-:Y:S01]  /*29b0*/  ISETP.NE.AND.EX P4, PT, R25, R23, PT, P2 ;  /* 0x000000171900720c */ /* 0x000fe20003f85320 */
[----:B------:R-:W-:Y:S01]  /*29c0*/  @!P1 IMAD.MOV R9, RZ, RZ, R7 ;  /* 0x000000ffff099224 */ /* 0x000fe200078e0207 */
[----:B------:R-:W-:Y:S01]  /*29d0*/  ISETP.NE.U32.AND P1, PT, R32, R30, PT ;  /* 0x0000001e2000720c */ /* 0x000fe20003f25070 */
[----:B------:R-:W-:Y:S01]  /*29e0*/  @P0 IMAD R12, R35, -0x4, R12 ;  /* 0xfffffffc230c0824 */ /* 0x000fe200078e020c */
[----:B------:R-:W-:Y:S01]  /*29f0*/  ISETP.NE.U32.AND P2, PT, R30, R28, PT ;  /* 0x0000001c1e00720c */ /* 0x000fe20003f45070 */
[----:B------:R-:W-:Y:S01]  /*2a00*/  VIADD R11, R9, 0x1 ;  /* 0x00000001090b7836 */ /* 0x000fe20000000000 */
[----:B------:R-:W-:Y:S01]  /*2a10*/  ISETP.NE.AND.EX P1, PT, R33, R31, PT, P1 ;  /* 0x0000001f2100720c */ /* 0x000fe20003f25310 */
[----:B------:R-:W-:Y:S01]  /*2a20*/  @!P3 IMAD.MOV R11, RZ, RZ, R9 ;  /* 0x000000ffff0bb224 */ /* 0x000fe200078e0209 */
[----:B------:R-:W-:Y:S01]  /*2a30*/  ISETP.NE.AND.EX P2, PT, R31, R29, PT, P2 ;  /* 0x0000001d1f00720c */ /* 0x000fe20003f45320 */
[--C-:B------:R-:W-:Y:S01]  /*2a40*/  IMAD.IADD R34, R7, 0x1, -R4.reuse ;  /* 0x0000000107227824 */ /* 0x100fe200078e0a04 */
[----:B------:R-:W-:Y:S01]  /*2a50*/  LEA R55, R35, UR4, 0x3 ;  /* 0x0000000423377c11 */ /* 0x000fe2000f8e18ff */
[----:B------:R-:W-:Y:S01]  /*2a60*/  VIADD R13, R11, 0x1 ;  /* 0x000000010b0d7836 */ /* 0x000fe20000000000 */
[----:B------:R-:W-:Y:S01]  /*2a70*/  P2R R6, PR, RZ, 0x4 ;  /* 0x00000004ff067803 */ /* 0x000fe20000000000 */
[----:B------:R-:W-:Y:S01]  /*2a80*/  @!P4 IMAD.MOV R13, RZ, RZ, R11 ;  /* 0x000000ffff0dc224 */ /* 0x000fe200078e020b */
[----:B------:R-:W-:Y:S01]  /*2a90*/  ISETP.NE.U32.AND P3, PT, R28, R26, PT ;  /* 0x0000001a1c00720c */ /* 0x000fe20003f65070 */
[--C-:B------:R-:W-:Y:S01]  /*2aa0*/  IMAD.IADD R36, R9, 0x1, -R4.reuse ;  /* 0x0000000109247824 */ /* 0x100fe200078e0a04 */
[----:B------:R-:W-:Y:S01]  /*2ab0*/  ISETP.NE.U32.AND P4, PT, R26, R24, PT ;  /* 0x000000181a00720c */ /* 0x000fe20003f85070 */
[----:B------:R-:W-:Y:S01]  /*2ac0*/  VIADD R15, R13, 0x1 ;  /* 0x000000010d0f7836 */ /* 0x000fe20000000000 */
[----:B------:R-:W-:Y:S01]  /*2ad0*/  ISETP.NE.AND.EX P3, PT, R29, R27, PT, P3 ;  /* 0x0000001b1d00720c */ /* 0x000fe20003f65330 */
[----:B------:R-:W-:Y:S01]  /*2ae0*/  @!P5 IMAD.MOV R15, RZ, RZ, R13 ;  /* 0x000000ffff0fd224 */ /* 0x000fe200078e020d */
[----:B------:R-:W-:Y:S01]  /*2af0*/  ISETP.NE.U32.AND P5, PT, R18, R16, PT ;  /* 0x000000101200720c */ /* 0x000fe20003fa5070 */
[----:B------:R1:W-:Y:S01]  /*2b00*/  @P0 STS.64 [R55], R32 ;  /* 0x0000002037000388 */ /* 0x0003e20000000a00 */
[----:B------:R-:W-:Y:S01]  /*2b10*/  @P1 LEA R49, R5, UR4, 0x3 ;  /* 0x0000000405311c11 */ /* 0x000fe2000f8e18ff */
[----:B------:R-:W-:Y:S01]  /*2b20*/  VIADD R35, R15, 0x1 ;  /* 0x000000010f237836 */ /* 0x000fe20000000000 */
[----:B------:R-:W-:Y:S01]  /*2b30*/  ISETP.NE.AND.EX P5, PT, R19, R17, PT, P5 ;  /* 0x000000111300720c */ /* 0x000fe20003fa5350 */
[----:B------:R-:W-:Y:S01]  /*2b40*/  @!P6 IMAD.MOV R35, RZ, RZ, R15 ;  /* 0x000000ffff23e224 */ /* 0x000fe200078e020f */
[----:B------:R-:W-:Y:S01]  /*2b50*/  @P2 LEA R51, R14, UR4, 0x3 ;  /* 0x000000040e332c11 */ /* 0x000fe2000f8e18ff */
[----:B------:R-:W-:Y:S01]  /*2b60*/  @P1 STS.64 [R49], R30 ;  /* 0x0000001e31001388 */ /* 0x000fe20000000a00 */
[----:B------:R-:W-:Y:S01]  /*2b70*/  ISETP.NE.U32.AND P6, PT, R24, R22, PT ;  /* 0x000000161800720c */ /* 0x000fe20003fc5070 */
[----:B------:R-:W-:Y:S01]  /*2b80*/  VIADD R7, R35, 0x1 ;  /* 0x0000000123077836 */ /* 0x000fe20000000000 */
[----:B------:R-:W-:Y:S01]  /*2b90*/  P2R R8, PR, RZ, 0x2 ;  /* 0x00000002ff087803 */ /* 0x000fe20000000000 */
[----:B------:R2:W-:Y:S01]  /*2ba0*/  @P2 STS.64 [R51], R28 ;  /* 0x0000001c33002388 */ /* 0x0005e20000000a00 */
[----:B------:R-:W-:Y:S01]  /*2bb0*/  ISETP.NE.AND.EX P2, PT, R25, R23, PT, P6 ;  /* 0x000000171900720c */ /* 0x000fe20003f45360 */
[----:B------:R-:W-:Y:S01]  /*2bc0*/  IMAD.IADD R15, R15, 0x1, -R4 ;  /* 0x000000010f0f7824 */ /* 0x000fe200078e0a04 */
[----:B-1----:R-:W-:-:S02]  /*2bd0*/  LOP3.LUT R32, R32, 0xfffffff7, RZ, 0xc0, !PT ;  /* 0xfffffff720207812 */ /* 0x002fc400078ec0ff */
[----:B------:R-:W-:Y:S01]  /*2be0*/  ISETP.NE.AND.EX P4, PT, R27, R25, PT, P4 ;  /* 0x000000191b00720c */ /* 0x000fe20003f85340 */
[----:B------:R-:W-:Y:S01]  /*2bf0*/  @!P5 IMAD.MOV R7, RZ, RZ, R35 ;  /* 0x000000ffff07d224 */ /* 0x000fe200078e0223 */
[----:B------:R-:W-:Y:S01]  /*2c00*/  ISETP.NE.U32.AND P5, PT, R22, R20, PT ;  /* 0x000000141600720c */ /* 0x000fe20003fa5070 */
[--C-:B------:R-:W-:Y:S01]  /*2c10*/  IMAD.IADD R35, R35, 0x1, -R4.reuse ;  /* 0x0000000123237824 */ /* 0x100fe200078e0a04 */
[----:B------:R-:W-:Y:S02]  /*2c20*/  @P3 LEA R9, R34, UR4, 0x3 ;  /* 0x0000000422093c11 */ /* 0x000fe4000f8e18ff */
[----:B------:R-:W-:Y:S01]  /*2c30*/  ISETP.NE.AND.EX P1, PT, R23, R21, PT, P5 ;  /* 0x000000151700720c */ /* 0x000fe20003f25350 */
[----:B--2---:R-:W-:Y:S01]  /*2c40*/  IMAD.IADD R28, R11, 0x1, -R4 ;  /* 0x000000010b1c7824 */ /* 0x004fe200078e0a04 */
[----:B------:R-:W-:Y:S01]  /*2c50*/  ISETP.NE.U32.AND P5, PT, R20, R18, PT ;  /* 0x000000121400720c */ /* 0x000fe20003fa5070 */
[----:B------:R1:W-:Y:S01]  /*2c60*/  @P3 STS.64 [R9], R26 ;  /* 0x0000001a09003388 */ /* 0x0003e20000000a00 */
[----:B------:R-:W-:-:S02]  /*2c70*/  @P2 LOP3.LUT R32, R32, 0x8, RZ, 0xfc, !PT ;  /* 0x0000000820202812 */ /* 0x000fc400078efcff */
[----:B------:R-:W-:Y:S02]  /*2c80*/  ISETP.NE.AND.EX P0, PT, R21, R19, PT, P5 ;  /* 0x000000131500720c */ /* 0x000fe40003f05350 */
[----:B------:R-:W-:Y:S02]  /*2c90*/  LOP3.LUT R32, R32, 0xfffffffb, RZ, 0xc0, !PT ;  /* 0xfffffffb20207812 */ /* 0x000fe400078ec0ff */
[----:B------:R-:W-:Y:S02]  /*2ca0*/  ISETP.NE.U32.AND P5, PT, R18, R16, PT ;  /* 0x000000101200720c */ /* 0x000fe40003fa5070 */
[----:B------:R-:W-:Y:S02]  /*2cb0*/  @P4 LEA R53, R36, UR4, 0x3 ;  /* 0x0000000424354c11 */ /* 0x000fe4000f8e18ff */
[----:B------:R-:W-:Y:S01]  /*2cc0*/  @P1 LOP3.LUT R32, R32, 0x4, RZ, 0xfc, !PT ;  /* 0x0000000420201812 */ /* 0x000fe200078efcff */
[----:B-1----:R-:W-:Y:S01]  /*2cd0*/  IMAD.IADD R26, R13, 0x1, -R4 ;  /* 0x000000010d1a7824 */ /* 0x002fe200078e0a04 */
[----:B------:R-:W-:Y:S01]  /*2ce0*/  ISETP.NE.AND.EX P6, PT, R19, R17, PT, P5 ;  /* 0x000000111300720c */ /* 0x000fe20003fc5350 */
[----:B------:R1:W-:Y:S01]  /*2cf0*/  @P4 STS.64 [R53], R24 ;  /* 0x0000001835004388 */ /* 0x0003e20000000a00 */
[----:B------:R-:W-:-:S02]  /*2d00*/  LOP3.LUT R32, R32, 0xfffffffd, RZ, 0xc0, !PT ;  /* 0xfffffffd20207812 */ /* 0x000fc400078ec0ff */
[----:B------:R-:W-:Y:S02]  /*2d10*/  LEA R9, R28, UR4, 0x3 ;  /* 0x000000041c097c11 */ /* 0x000fe4000f8e18ff */
[----:B------:R-:W-:Y:S02]  /*2d20*/  @P0 LOP3.LUT R32, R32, 0x2, RZ, 0xfc, !PT ;  /* 0x0000000220200812 */ /* 0x000fe400078efcff */
[----:B------:R-:W-:Y:S01]  /*2d30*/  LEA R11, R15, UR4, 0x3 ;  /* 0x000000040f0b7c11 */ /* 0x000fe2000f8e18ff */
[----:B------:R2:W-:Y:S01]  /*2d40*/  @P2 STS.64 [R9], R22 ;  /* 0x0000001609002388 */ /* 0x0005e20000000a00 */
[----:B------:R-:W-:Y:S02]  /*2d50*/  ISETP.NE.U32.AND P5, PT, R16, R2, PT ;  /* 0x000000021000720c */ /* 0x000fe40003fa5070 */
[----:B------:R-:W-:Y:S01]  /*2d60*/  LEA R13, R35, UR4, 0x3 ;  /* 0x00000004230d7c11 */ /* 0x000fe2000f8e18ff */
[----:B-1----:R-:W-:Y:S01]  /*2d70*/  IMAD.IADD R24, R7, 0x1, -R4 ;  /* 0x0000000107187824 */ /* 0x002fe200078e0a04 */
[----:B------:R-:W-:-:S02]  /*2d80*/  LEA R7, R26, UR4, 0x3 ;  /* 0x000000041a077c11 */ /* 0x000fc4000f8e18ff */
[----:B------:R-:W-:Y:S02]  /*2d90*/  LOP3.LUT R32, R32, 0xfffffffe, RZ, 0xc0, !PT ;  /* 0xfffffffe20207812 */ /* 0x000fe400078ec0ff */
[----:B------:R-:W-:Y:S01]  /*2da0*/  ISETP.NE.AND.EX P5, PT, R17, R3, PT, P5 ;  /* 0x000000031100720c */ /* 0x000fe20003fa5350 */
[----:B------:R2:W-:Y:S01]  /*2db0*/  @P1 STS.64 [R7], R20 ;  /* 0x0000001407001388 */ /* 0x0005e20000000a00 */
[----:B------:R-:W-:Y:S02]  /*2dc0*/  @P6 LOP3.LUT R32, R32, 0x1, RZ, 0xfc, !PT ;  /* 0x0000000120206812 */ /* 0x000fe400078efcff */
[----:B------:R-:W-:Y:S01]  /*2dd0*/  LEA R25, R24, UR4, 0x3 ;  /* 0x0000000418197c11 */ /* 0x000fe2000f8e18ff */
[----:B------:R2:W-:Y:S01]  /*2de0*/  @P0 STS.64 [R11], R18 ;  /* 0x000000120b000388 */ /* 0x0005e20000000a00 */
[----:B------:R-:W-:Y:S02]  /*2df0*/  ISETP.NE.AND P2, PT, R6, RZ, PT ;  /* 0x000000ff0600720c */ /* 0x000fe40003f45270 */
[----:B------:R-:W-:Y:S01]  /*2e00*/  ISETP.NE.AND P1, PT, R8, RZ, PT ;  /* 0x000000ff0800720c */ /* 0x000fe20003f25270 */
[----:B------:R2:W-:Y:S01]  /*2e10*/  @P6 STS.64 [R13], R16 ;  /* 0x000000100d006388 */ /* 0x0005e20000000a00 */
[----:B0-----:R-:W-:-:S02]  /*2e20*/  ISETP.GE.AND P6, PT, R37, R0, PT ;  /* 0x000000002500720c */ /* 0x001fc40003fc6270 */
[----:B------:R-:W-:Y:S01]  /*2e30*/  ISETP.NE.AND P0, PT, R10, RZ, PT ;  /* 0x000000ff0a00720c */ /* 0x000fe20003f05270 */
[----:B------:R2:W-:Y:S01]  /*2e40*/  @P5 STS.64 [R25], R2 ;  /* 0x0000000219005388 */ /* 0x0005e20000000a00 */
[----:B------:R-:W-:Y:S09]  /*2e50*/  BAR.SYNC.DEFER_BLOCKING 0x0 ;  /* 0x0000000000007b1d */ /* 0x000ff20000010000 */
[----:B------:R-:W-:Y:S05]  /*2e60*/  @P6 BRA `(.L_x_1777) ;  /* 0x0000000000306947 */ /* 0x000fea0003800000 */
[----:B--2---:R-:W0:Y:S01]  /*2e70*/  LDC.64 R8, c[0x0][0x390] ;  /* 0x0000e400ff087b82 */ /* 0x004e220000000a00 */
[C---:B------:R-:W-:Y:S01]  /*2e80*/  IMAD.IADD R11, R37.reuse, 0x1, R4 ;  /* 0x00000001250b7824 */ /* 0x040fe200078e0204 */
[----:B------:R-:W-:Y:S01]  /*2e90*/  LEA R10, R37, UR4, 0x3 ;  /* 0x00000004250a7c11 */ /* 0x000fe2000f8e18ff */
[----:B------:R-:W-:-:S07]  /*2ea0*/  IMAD.MOV.U32 R13, RZ, RZ, R37 ;  /* 0x000000ffff0d7224 */ /* 0x000fce00078e0025 */
.L_x_1778:
[----:B-1----:R1:W2:Y:S01]  /*2eb0*/  LDS.64 R2, [R10] ;  /* 0x000000000a027984 */ /* 0x0022a20000000a00 */
[----:B0-----:R-:W-:-:S04]  /*2ec0*/  IMAD.WIDE.U32 R6, R11, 0x8, R8 ;  /* 0x000000080b067825 */ /* 0x001fc800078e0008 */
[----:B------:R-:W-:Y:S02]  /*2ed0*/  VIADD R13, R13, 0x180 ;  /* 0x000001800d0d7836 */ /* 0x000fe40000000000 */
[----:B------:R-:W-:Y:S02]  /*2ee0*/  VIADD R11, R11, 0x180 ;  /* 0x000001800b0b7836 */ /* 0x000fe40000000000 */
[----:B-1----:R-:W-:Y:S01]  /*2ef0*/  VIADD R10, R10, 0xc00 ;  /* 0x00000c000a0a7836 */ /* 0x002fe20000000000 */
[----:B------:R-:W-:Y:S01]  /*2f00*/  ISETP.GE.AND P6, PT, R13, R0, PT ;  /* 0x000000000d00720c */ /* 0x000fe20003fc6270 */
[----:B--2---:R1:W-:-:S12]  /*2f10*/  STG.E.64 desc[UR6][R6.64], R2 ;  /* 0x0000000206007986 */ /* 0x0043d8000c101b06 */
[----:B------:R-:W-:Y:S05]  /*2f20*/  @!P6 BRA `(.L_x_1778) ;  /* 0xfffffffc00e0e947 */ /* 0x000fea000383ffff */
.L_x_1777:
[----:B------:R-:W-:Y:S05]  /*2f30*/  BSYNC.RECONVERGENT B0 ;  /* 0x0000000000007941 */ /* 0x000fea0003800200 */
.L_x_1776:
[----:B------:R-:W-:Y:S01]  /*2f40*/  BAR.SYNC.DEFER_BLOCKING 0x0 ;  /* 0x0000000000007b1d */ /* 0x000fe20000010000 */
[----:B-12---:R-:W-:Y:S02]  /*2f50*/  @P1 LEA R2, R5, UR4, 0x3 ;  /* 0x0000000405021c11 */ /* 0x006fe4000f8e18ff */
[----:B------:R-:W-:-:S05]  /*2f60*/  @P2 LEA R3, R14, UR4, 0x3 ;  /* 0x000000040e032c11 */ /* 0x000fca000f8e18ff */
[----:B------:R-:W-:Y:S01]  /*2f70*/  BAR.SYNC.DEFER_BLOCKING 0x0 ;  /* 0x0000000000007b1d */ /* 0x000fe20000010000 */
[----:B------:R-:W-:Y:S01]  /*2f80*/  @P1 IMAD R5, R5, -0x4, R2 ;  /* 0xfffffffc05051824 */ /* 0x000fe200078e0202 */
[----:B------:R-:W-:Y:S01]  /*2f90*/  LOP3.LUT P6, RZ, R32, 0x1, RZ, 0xc0, !PT ;  /* 0x0000000120ff7812 */ /* 0x000fe200078cc0ff */
[----:B------:R-:W-:Y:S01]  /*2fa0*/  @P2 IMAD R2, R14, -0x4, R3 ;  /* 0xfffffffc0e022824 */ /* 0x000fe200078e0203 */
[----:B------:R-:W-:Y:S02]  /*2fb0*/  @P3 LEA R3, R34, UR4, 0x3 ;  /* 0x0000000422033c11 */ /* 0x000fe4000f8e18ff */
[----:B------:R-:W-:Y:S01]  /*2fc0*/  @P4 LEA R7, R36, UR4, 0x3 ;  /* 0x0000000424074c11 */ /* 0x000fe2000f8e18ff */
[----:B------:R-:W-:Y:S02]  /*2fd0*/  BSSY.RECONVERGENT B0, `(.L_x_1779) ;  /* 0x0000029000007945 */ /* 0x000fe40003800200 */
[----:B------:R-:W-:Y:S02]  /*2fe0*/  @P3 IMAD R3, R34, -0x4, R3 ;  /* 0xfffffffc22033824 */ /* 0x000fe400078e0203 */
[----:B------:R-:W-:Y:S01]  /*2ff0*/  @P4 IMAD R6, R36, -0x4, R7 ;  /* 0xfffffffc24064824 */ /* 0x000fe200078e0207 */
[----:B-----5:R0:W-:Y:S01]  /*3000*/  @P0 STS [R12], R47 ;  /* 0x0000002f0c000388 */ /* 0x0201e20000000800 */
[----:B------:R-:W-:-:S03]  /*3010*/  LOP3.LUT P0, RZ, R32, 0x8, RZ, 0xc0, !PT ;  /* 0x0000000820ff7812 */ /* 0x000fc6000780c0ff */
[----:B------:R-:W-:Y:S01]  /*3020*/  @P1 STS [R5], R46 ;  /* 0x0000002e05001388 */ /* 0x000fe20000000800 */
[----:B------:R-:W-:-:S03]  /*3030*/  LOP3.LUT P1, RZ, R32, 0x2, RZ, 0xc0, !PT ;  /* 0x0000000220ff7812 */ /* 0x000fc6000782c0ff */
[----:B------:R1:W-:Y:S01]  /*3040*/  @P2 STS [R2], R45 ;  /* 0x0000002d02002388 */ /* 0x0003e20000000800 */
[C---:B------:R-:W-:Y:S02]  /*3050*/  LOP3.LUT P2, RZ, R32.reuse, 0x4, RZ, 0xc0, !PT ;  /* 0x0000000420ff7812 */ /* 0x040fe4000784c0ff */
[----:B0-----:R-:W-:Y:S01]  /*3060*/  @P6 LEA R12, R35, UR4, 0x3 ;  /* 0x00000004230c6c11 */ /* 0x001fe2000f8e18ff */
[----:B------:R0:W-:Y:S01]  /*3070*/  @P3 STS [R3], R44 ;  /* 0x0000002c03003388 */ /* 0x0001e20000000800 */
[----:B------:R-:W-:Y:S02]  /*3080*/  LOP3.LUT P3, RZ, R32, 0x8, RZ, 0xc0, !PT ;  /* 0x0000000820ff7812 */ /* 0x000fe4000786c0ff */
[----:B------:R-:W-:Y:S01]  /*3090*/  @P0 LEA R9, R28, UR4, 0x3 ;  /* 0x000000041c090c11 */ /* 0x000fe2000f8e18ff */
[----:B------:R0:W-:Y:S02]  /*30a0*/  @P4 STS [R6], R43 ;  /* 0x0000002b06004388 */ /* 0x0001e40000000800 */
[----:B------:R-:W-:Y:S01]  /*30b0*/  @P1 LEA R10, R15, UR4, 0x3 ;  /* 0x000000040f0a1c11 */ /* 0x000fe2000f8e18ff */
[----:B-1----:R-:W-:-:S02]  /*30c0*/  @P6 IMAD R2, R35, -0x4, R12 ;  /* 0xfffffffc23026824 */ /* 0x002fc400078e020c */
[----:B------:R-:W-:Y:S01]  /*30d0*/  @P0 IMAD R5, R28, -0x4, R9 ;  /* 0xfffffffc1c050824 */ /* 0x000fe200078e0209 */
[----:B------:R-:W-:Y:S01]  /*30e0*/  @P2 LEA R11, R26, UR4, 0x3 ;  /* 0x000000041a0b2c11 */ /* 0x000fe2000f8e18ff */
[----:B------:R-:W-:Y:S01]  /*30f0*/  @P1 IMAD R7, R15, -0x4, R10 ;  /* 0xfffffffc0f071824 */ /* 0x000fe200078e020a */
[----:B------:R-:W-:Y:S02]  /*3100*/  ISETP.GE.AND P0, PT, R37, R0, PT ;  /* 0x000000002500720c */ /* 0x000fe40003f06270 */
[----:B------:R-:W-:Y:S01]  /*3110*/  @P5 LEA R9, R24, UR4, 0x3 ;  /* 0x0000000418095c11 */ /* 0x000fe2000f8e18ff */
[----:B------:R-:W-:Y:S01]  /*3120*/  @P2 IMAD R8, R26, -0x4, R11 ;  /* 0xfffffffc1a082824 */ /* 0x000fe200078e020b */
[----:B------:R0:W-:Y:S03]  /*3130*/  @P3 STS [R5], R42 ;  /* 0x0000002a05003388 */ /* 0x0001e60000000800 */
[----:B------:R-:W-:Y:S01]  /*3140*/  @P5 IMAD R9, R24, -0x4, R9 ;  /* 0xfffffffc18095824 */ /* 0x000fe200078e0209 */
[----:B------:R0:W-:Y:S04]  /*3150*/  @P2 STS [R8], R41 ;  /* 0x0000002908002388 */ /* 0x0001e80000000800 */
[----:B------:R0:W-:Y:S04]  /*3160*/  @P1 STS [R7], R40 ;  /* 0x0000002807001388 */ /* 0x0001e80000000800 */
[----:B------:R0:W-:Y:S04]  /*3170*/  @P6 STS [R2], R39 ;  /* 0x0000002702006388 */ /* 0x0001e80000000800 */
[----:B------:R0:W-:Y:S01]  /*3180*/  @P5 STS [R9], R38 ;  /* 0x0000002609005388 */ /* 0x0001e20000000800 */
[----:B------:R-:W-:Y:S06]  /*3190*/  BAR.SYNC.DEFER_BLOCKING 0x0 ;  /* 0x0000000000007b1d */ /* 0x000fec0000010000 */
[----:B------:R-:W-:Y:S05]  /*31a0*/  @P0 BRA `(.L_x_1780) ;  /* 0x00000000002c0947 */ /* 0x000fea0003800000 */
[----:B0-----:R-:W0:Y:S01]  /*31b0*/  LDC.64 R6, c[0x0][0x398] ;  /* 0x0000e600ff067b82 */ /* 0x001e220000000a00 */
[C---:B------:R-:W-:Y:S01]  /*31c0*/  IMAD.IADD R5, R37.reuse, 0x1, R4 ;  /* 0x0000000125057824 */ /* 0x040fe200078e0204 */
[----:B------:R-:W-:-:S07]  /*31d0*/  LEA R4, R37, UR4, 0x2 ;  /* 0x0000000425047c11 */ /* 0x000fce000f8e10ff */
.L_x_1781:
[----:B-1----:R1:W2:Y:S01]  /*31e0*/  LDS R9, [R4] ;  /* 0x0000000004097984 */ /* 0x0022a20000000800 */
[----:B0-----:R-:W-:-:S04]  /*31f0*/  IMAD.WIDE.U32 R2, R5, 0x4, R6 ;  /* 0x0000000405027825 */ /* 0x001fc800078e0006 */
[----:B------:R-:W-:Y:S02]  /*3200*/  VIADD R37, R37, 0x180 ;  /* 0x0000018025257836 */ /* 0x000fe40000000000 */
[----:B------:R-:W-:Y:S02]  /*3210*/  VIADD R5, R5, 0x180 ;  /* 0x0000018005057836 */ /* 0x000fe40000000000 */
[----:B-1----:R-:W-:Y:S01]  /*3220*/  VIADD R4, R4, 0x600 ;  /* 0x0000060004047836 */ /* 0x002fe20000000000 */
[----:B------:R-:W-:Y:S01]  /*3230*/  ISETP.GE.AND P0, PT, R37, R0, PT ;  /* 0x000000002500720c */ /* 0x000fe20003f06270 */
[----:B--2---:R1:W-:-:S12]  /*3240*/  STG.E desc[UR6][R2.64], R9 ;  /* 0x0000000902007986 */ /* 0x0043d8000c101906 */
[----:B------:R-:W-:Y:S05]  /*3250*/  @!P0 BRA `(.L_x_1781) ;  /* 0xfffffffc00e08947 */ /* 0x000fea000383ffff */
.L_x_1780:
[----:B------:R-:W-:Y:S05]  /*3260*/  BSYNC.RECONVERGENT B0 ;  /* 0x0000000000007941 */ /* 0x000fea0003800200 */
.L_x_1779:
[----:B------:R-:W-:Y:S06]  /*3270*/  BAR.SYNC.DEFER_BLOCKING 0x0 ;  /* 0x0000000000007b1d */ /* 0x000fec0000010000 */
[----:B------:R-:W-:Y:S05]  /*3280*/  EXIT ;  /* 0x000000000000794d */ /* 0x000fea0003800000 */
.L_x_1755:
[----:B------:R-:W0:Y:S01]  /*3290*/  LDCU UR4, c[0x0][0x3b4] ;  /* 0x00007680ff0477ac */ /* 0x000e220008000800 */
[----:B------:R-:W-:Y:S02]  /*32a0*/  ISETP.NE.AND P0, PT, R0, RZ, PT ;  /* 0x000000ff0000720c */ /* 0x000fe40003f05270 */
[----:B0-----:R-:W-:-:S11]  /*32b0*/  IADD3 R2, PT, PT, -R4, UR4, RZ ;  /* 0x0000000404027c10 */ /* 0x001fd6000fffe1ff */
[----:B------:R-:W-:Y:S05]  /*32c0*/  @P0 BRA `(.L_x_1782) ;  /* 0x0000001400600947 */ /* 0x000fea0003800000 */
[----:B------:R-:W0:Y:S01]  /*32d0*/  LDC.64 R12, c[0x0][0x380] ;  /* 0x0000e000ff0c7b82 */ /* 0x000e220000000a00 */
[----:B------:R-:W1:Y:S07]  /*32e0*/  S2R R0, SR_TID.X ;  /* 0x0000000000007919 */ /* 0x000e6e0000002100 */
[----:B------:R-:W2:Y:S01]  /*32f0*/  LDC.64 R28, c[0x0][0x388] ;  /* 0x0000e200ff1c7b82 */ /* 0x000ea20000000a00 */
[----:B0-----:R-:W-:-:S05]  /*3300*/  IMAD.WIDE.U32 R6, R4, 0x8, R12 ;  /* 0x0000000804067825 */ /* 0x001fca00078e000c */
[----:B------:R0:W3:Y:S01]  /*3310*/  LDG.E.64 R8, desc[UR6][R6.64] ;  /* 0x0000000606087981 */ /* 0x0000e2000c1e1b00 */
[----:B-1----:R-:W-:Y:S01]  /*3320*/  IMAD R59, R0, 0xa, RZ ;  /* 0x0000000a003b7824 */ /* 0x002fe200078e02ff */
[----:B------:R-:W-:Y:S01]  /*3330*/  LOP3.LUT R32, R32, 0xfffffffb, RZ, 0xc0, !PT ;  /* 0xfffffffb20207812 */ /* 0x000fe200078ec0ff */
[----:B------:R-:W-:Y:S02]  /*3340*/  IMAD R37, R0, 0x50, RZ ;  /* 0x0000005000257824 */ /* 0x000fe400078e02ff */
[C---:B------:R-:W-:Y:S01]  /*3350*/  VIADD R41, R59.reuse, 0x1 ;  /* 0x000000013b297836 */ /* 0x040fe20000000000 */
[C---:B------:R-:W-:Y:S01]  /*3360*/  ISETP.GE.AND P0, PT, R59.reuse, R2, PT ;  /* 0x000000023b00720c */ /* 0x040fe20003f06270 */
[----:B------:R-:W-:Y:S01]  /*3370*/  VIADD R43, R59, 0x2 ;  /* 0x000000023b2b7836 */ /* 0x000fe20000000000 */
[----:B------:R-:W-:Y:S02]  /*3380*/  IADD3 R36, P1, PT, R37, R6, RZ ;  /* 0x0000000625247210 */ /* 0x000fe40007f3e0ff */
[----:B------:R-:W-:-:S02]  /*3390*/  ISETP.GE.AND P6, PT, R41, R2, PT ;  /* 0x000000022900720c */ /* 0x000fc40003fc6270 */
[----:B------:R-:W-:Y:S01]  /*33a0*/  ISETP.GE.AND P5, PT, R43, R2, PT ;  /* 0x000000022b00720c */ /* 0x000fe20003fa6270 */
[----:B------:R-:W-:Y:S02]  /*33b0*/  VIADD R45, R59, 0x3 ;  /* 0x000000033b2d7836 */ /* 0x000fe40000000000 */
[----:B------:R-:W-:-:S04]  /*33c0*/  IMAD.X R37, RZ, RZ, R7, P1 ;  /* 0x000000ffff257224 */ /* 0x000fc800008e0607 */
[----:B------:R-:W-:Y:S01]  /*33d0*/  @!P0 IMAD.IADD R3, R4, 0x1, R59 ;  /* 0x0000000104038824 */ /* 0x000fe200078e023b */
[----:B------:R-:W-:-:S03]  /*33e0*/  ISETP.GE.AND P4, PT, R45, R2, PT ;  /* 0x000000022d00720c */ /* 0x000fc60003f86270 */
[----:B------:R-:W-:Y:S01]  /*33f0*/  @P6 LOP3.LUT R32, R32, 0x4, RZ, 0xfc, !PT ;  /* 0x0000000420206812 */ /* 0x000fe200078efcff */
[----:B------:R-:W-:-:S03]  /*3400*/  @!P0 IMAD.WIDE.U32 R12, R3, 0x8, R12 ;  /* 0x00000008030c8825 */ /* 0x000fc600078e000c */
[----:B------:R-:W-:Y:S01]  /*3410*/  LOP3.LUT R32, R32, 0xfffffffd, RZ, 0xc0, !PT ;  /* 0xfffffffd20207812 */ /* 0x000fe200078ec0ff */
[----:B0-----:R-:W-:Y:S02]  /*3420*/  IMAD R7, R0, 0x28, RZ ;  /* 0x0000002800077824 */ /* 0x001fe400078e02ff */
[----:B--2---:R-:W-:Y:S01]  /*3430*/  IMAD.WIDE.U32 R34, R4, 0x4, R28 ;  /* 0x0000000404227825 */ /* 0x004fe200078e001c */
[----:B------:R-:W-:-:S03]  /*3440*/  @P5 LOP3.LUT R32, R32, 0x2, RZ, 0xfc, !PT ;  /* 0x0000000220205812 */ /* 0x000fc600078efcff */
[----:B------:R-:W-:Y:S01]  /*3450*/  VIADD R47, R59, 0x4 ;  /* 0x000000043b2f7836 */ /* 0x000fe20000000000 */
[----:B------:R-:W-:Y:S01]  /*3460*/  IADD3 R6, P3, PT, R7, R34, RZ ;  /* 0x0000002207067210 */ /* 0x000fe20007f7e0ff */
[C---:B------:R-:W-:Y:S01]  /*3470*/  VIADD R49, R59.reuse, 0x5 ;  /* 0x000000053b317836 */ /* 0x040fe20000000000 */
[----:B------:R-:W-:Y:S01]  /*3480*/  LOP3.LUT R32, R32, 0xfffffffe, RZ, 0xc0, !PT ;  /* 0xfffffffe20207812 */ /* 0x000fe200078ec0ff */
[C---:B------:R-:W-:Y:S02]  /*3490*/  VIADD R51, R59.reuse, 0x6 ;  /* 0x000000063b337836 */ /* 0x040fe40000000000 */
[C---:B------:R-:W-:Y:S02]  /*34a0*/  VIADD R53, R59.reuse, 0x7 ;  /* 0x000000073b357836 */ /* 0x040fe40000000000 */
[C---:B------:R-:W-:Y:S02]  /*34b0*/  VIADD R55, R59.reuse, 0x8 ;  /* 0x000000083b377836 */ /* 0x040fe40000000000 */
[----:B------:R-:W-:Y:S01]  /*34c0*/  VIADD R57, R59, 0x9 ;  /* 0x000000093b397836 */ /* 0x000fe20000000000 */
[----:B------:R-:W-:Y:S01]  /*34d0*/  @P4 LOP3.LUT R32, R32, 0x1, RZ, 0xfc, !PT ;  /* 0x0000000120204812 */ /* 0x000fe200078efcff */
[----:B------:R-:W-:Y:S01]  /*34e0*/  IMAD.X R7, RZ, RZ, R35, P3 ;  /* 0x000000ffff077224 */ /* 0x000fe200018e0623 */
[----:B------:R-:W-:-:S02]  /*34f0*/  ISETP.GE.AND P1, PT, R47, R2, PT ;  /* 0x000000022f00720c */ /* 0x000fc40003f26270 */
[-C--:B------:R-:W-:Y:S02]  /*3500*/  ISETP.GE.AND P2, PT, R49, R2.reuse, PT ;  /* 0x000000023100720c */ /* 0x080fe40003f46270 */
[----:B------:R-:W-:Y:S01]  /*3510*/  ISETP.GE.AND P3, PT, R51, R2, PT ;  /* 0x000000023300720c */ /* 0x000fe20003f66270 */
[----:B---3--:R-:W-:Y:S02]  /*3520*/  IMAD.MOV.U32 R10, RZ, RZ, R8 ;  /* 0x000000ffff0a7224 */ /* 0x008fe400078e0008 */
[----:B------:R-:W-:Y:S02]  /*3530*/  IMAD.MOV.U32 R11, RZ, RZ, R9 ;  /* 0x000000ffff0b7224 */ /* 0x000fe400078e0009 */
[----:B------:R0:W2:Y:S01]  /*3540*/  @!P0 LDG.E.64 R8, desc[UR6][R12.64] ;  /* 0x000000060c088981 */ /* 0x0000a2000c1e1b00 */
[----:B------:R-:W-:Y:S02]  /*3550*/  IMAD.MOV.U32 R14, RZ, RZ, R10 ;  /* 0x000000ffff0e7224 */ /* 0x000fe400078e000a */
[----:B------:R-:W-:-:S02]  /*3560*/  IMAD.MOV.U32 R15, RZ, RZ, R11 ;  /* 0x000000ffff0f7224 */ /* 0x000fc400078e000b */
[--C-:B------:R-:W-:Y:S02]  /*3570*/  IMAD.MOV.U32 R16, RZ, RZ, R10.reuse ;  /* 0x000000ffff107224 */ /* 0x100fe400078e000a */
[--C-:B------:R-:W-:Y:S02]  /*3580*/  IMAD.MOV.U32 R17, RZ, RZ, R11.reuse ;  /* 0x000000ffff117224 */ /* 0x100fe400078e000b */
[----:B------:R-:W3:Y:S01]  /*3590*/  @!P5 LDG.E.64 R14, desc[UR6][R36.64+0x10] ;  /* 0x00001006240ed981 */ /* 0x000ee2000c1e1b00 */
[--C-:B0-----:R-:W-:Y:S02]  /*35a0*/  IMAD.MOV.U32 R12, RZ, RZ, R10.reuse ;  /* 0x000000ffff0c7224 */ /* 0x101fe400078e000a */
[--C-:B------:R-:W-:Y:S01]  /*35b0*/  IMAD.MOV.U32 R13, RZ, RZ, R11.reuse ;  /* 0x000000ffff0d7224 */ /* 0x100fe200078e000b */
[----:B------:R-:W4:Y:S01]  /*35c0*/  @!P4 LDG.E.64 R16, desc[UR6][R36.64+0x18] ;  /* 0x000018062410c981 */ /* 0x000f22000c1e1b00 */
[-C--:B------:R-:W-:Y:S01]  /*35d0*/  ISETP.GE.AND P4, PT, R53, R2.reuse, PT ;  /* 0x000000023500720c */ /* 0x080fe20003f86270 */
[--C-:B------:R-:W-:Y:S01]  /*35e0*/  IMAD.MOV.U32 R18, RZ, RZ, R10.reuse ;  /* 0x000000ffff127224 */ /* 0x100fe200078e000a */
[-C--:B------:R-:W-:Y:S01]  /*35f0*/  ISETP.GE.AND P5, PT, R55, R2.reuse, PT ;  /* 0x000000023700720c */ /* 0x080fe20003fa6270 */
[----:B------:R-:W-:Y:S01]  /*3600*/  IMAD.MOV.U32 R19, RZ, RZ, R11 ;  /* 0x000000ffff137224 */ /* 0x000fe200078e000b */
[----:B------:R-:W2:Y:S01]  /*3610*/  @!P6 LDG.E.64 R12, desc[UR6][R36.64+0x8] ;  /* 0x00000806240ce981 */ /* 0x000ea2000c1e1b00 */
[----:B------:R-:W-:Y:S01]  /*3620*/  ISETP.GE.AND P6, PT, R57, R2, PT ;  /* 0x000000023900720c */ /* 0x000fe20003fc6270 */
[----:B------:R-:W-:-:S02]  /*3630*/  IMAD.MOV.U32 R20, RZ, RZ, R10 ;  /* 0x000000ffff147224 */ /* 0x000fc400078e000a */
[--C-:B------:R-:W-:Y:S01]  /*3640*/  IMAD.MOV.U32 R21, RZ, RZ, R11.reuse ;  /* 0x000000ffff157224 */ /* 0x100fe200078e000b */
[----:B------:R-:W4:Y:S01]  /*3650*/  @!P1 LDG.E.64 R18, desc[UR6][R36.64+0x20] ;  /* 0x0000200624129981 */ /* 0x000f22000c1e1b00 */
[--C-:B------:R-:W-:Y:S02]  /*3660*/  IMAD.MOV.U32 R22, RZ, RZ, R10.reuse ;  /* 0x000000ffff167224 */ /* 0x100fe400078e000a */
        /* <DEDUP_REMOVED lines=9> */
[----:B------:R0:W3:Y:S01]  /*3700*/  @!P6 LDG.E.64 R10, desc[UR6][R36.64+0x48] ;  /* 0x00004806240ae981 */ /* 0x0000e2000c1e1b00 */
[----:B------:R-:W-:Y:S06]  /*3710*/  BAR.SYNC.DEFER_BLOCKING 0x0 ;  /* 0x0000000000007b1d */ /* 0x000fec0000010000 */
[----:B------:R-:W2:Y:S01]  /*3720*/  LDG.E R3, desc[UR6][R34.64] ;  /* 0x0000000622037981 */ /* 0x000ea2000c1e1900 */
[----:B------:R-:W-:-:S02]  /*3730*/  P2R R31, PR, RZ, 0x2 ;  /* 0x00000002ff1f7803 */ /* 0x000fc40000000000 */
[----:B------:R-:W-:Y:S01]  /*3740*/  LOP3.LUT P1, RZ, R32, 0x2, RZ, 0xc0, !PT ;  /* 0x0000000220ff7812 */ /* 0x000fe2000782c0ff */
[----:B------:R-:W-:-:S03]  /*3750*/  @!P0 IMAD.IADD R5, R4, 0x1, R59 ;  /* 0x0000000104058824 */ /* 0x000fc600078e023b */
[----:B------:R-:W-:Y:S02]  /*3760*/  P2R R30, PR, RZ, 0x2 ;  /* 0x00000002ff1e7803 */ /* 0x000fe40000000000 */
[----:B------:R-:W-:Y:S01]  /*3770*/  LOP3.LUT P1, RZ, R32, 0x4, RZ, 0xc0, !PT ;  /* 0x0000000420ff7812 */ /* 0x000fe2000782c0ff */
[----:B------:R-:W-:Y:S01]  /*3780*/  @!P0 IMAD.WIDE.U32 R4, R5, 0x4, R28 ;  /* 0x0000000405048825 */ /* 0x000fe200078e001c */
[----:B------:R-:W1:Y:S01]  /*3790*/  S2UR UR5, SR_CgaCtaId ;  /* 0x00000000000579c3 */ /* 0x000e620000008800 */
[----:B------:R-:W-:Y:S02]  /*37a0*/  UMOV UR4, 0x400 ;  /* 0x0000040000047882 */ /* 0x000fe40000000000 */
[----:B-1----:R-:W-:-:S06]  /*37b0*/  ULEA UR4, UR5, UR4, 0x18 ;  /* 0x0000000405047291 */ /* 0x002fcc000f8ec0ff */
[----:B------:R-:W-:Y:S01]  /*37c0*/  LEA R39, R0, UR4, 0x3 ;  /* 0x0000000400277c11 */ /* 0x000fe2000f8e18ff */
[----:B------:R-:W-:Y:S02]  /*37d0*/  IMAD.MOV.U32 R38, RZ, RZ, 0x1 ;  /* 0x00000001ff267424 */ /* 0x000fe400078e00ff */
[----:B--2---:R-:W-:Y:S02]  /*37e0*/  IMAD.MOV.U32 R28, RZ, RZ, R3 ;  /* 0x000000ffff1c7224 */ /* 0x004fe400078e0003 */
[----:B------:R1:W5:Y:S02]  /*37f0*/  @!P0 LDG.E R3, desc[UR6][R4.64] ;  /* 0x0000000604038981 */ /* 0x000364000c1e1900 */
[----:B------:R-:W-:-:S06]  /*3800*/  IMAD.MOV.U32 R29, RZ, RZ, R28 ;  /* 0x000000ffff1d7224 */ /* 0x000fcc00078e001c */
[----:B------:R-:W5:Y:S01]  /*3810*/  @!P1 LDG.E R29, desc[UR6][R6.64+0x4] ;  /* 0x00000406061d9981 */ /* 0x000f62000c1e1900 */
[----:B------:R-:W-:Y:S01]  /*3820*/  ISETP.NE.AND P1, PT, R30, RZ, PT ;  /* 0x000000ff1e00720c */ /* 0x000fe20003f25270 */
[--C-:B------:R-:W-:Y:S01]  /*3830*/  IMAD.MOV.U32 R30, RZ, RZ, R28.reuse ;  /* 0x000000ffff1e7224 */ /* 0x100fe200078e001c */
[----:B------:R-:W-:Y:S01]  /*3840*/  LOP3.LUT P0, RZ, R32, 0x1, RZ, 0xc0, !PT ;  /* 0x0000000120ff7812 */ /* 0x000fe2000780c0ff */
[--C-:B------:R-:W-:Y:S02]  /*3850*/  IMAD.MOV.U32 R33, RZ, RZ, R28.reuse ;  /* 0x000000ffff217224 */ /* 0x100fe400078e001c */
[--C-:B------:R-:W-:Y:S02]  /*3860*/  IMAD.MOV.U32 R34, RZ, RZ, R28.reuse ;  /* 0x000000ffff227224 */ /* 0x100fe400078e001c */
[--C-:B------:R-:W-:Y:S02]  /*3870*/  IMAD.MOV.U32 R35, RZ, RZ, R28.reuse ;  /* 0x000000ffff237224 */ /* 0x100fe400078e001c */
[----:B0-----:R-:W-:-:S02]  /*3880*/  IMAD.MOV.U32 R36, RZ, RZ, R28 ;  /* 0x000000ffff247224 */ /* 0x001fc400078e001c */
[--C-:B------:R-:W-:Y:S01]  /*3890*/  IMAD.MOV.U32 R37, RZ, RZ, R28.reuse ;  /* 0x000000ffff257224 */ /* 0x100fe200078e001c */
[----:B------:R-:W5:Y:S04]  /*38a0*/  @!P2 LDG.E R34, desc[UR6][R6.64+0x14] ;  /* 0x000014060622a981 */ /* 0x000f68000c1e1900 */
[----:B------:R-:W5:Y:S01]  /*38b0*/  @!P1 LDG.E R30, desc[UR6][R6.64+0x8] ;  /* 0x00000806061e9981 */ /* 0x000f62000c1e1900 */
[----:B------:R-:W-:Y:S01]  /*38c0*/  ISETP.NE.AND P1, PT, R31, RZ, PT ;  /* 0x000000ff1f00720c */ /* 0x000fe20003f25270 */
[----:B------:R-:W-:Y:S02]  /*38d0*/  IMAD.MOV.U32 R31, RZ, RZ, R28 ;  /* 0x000000ffff1f7224 */ /* 0x000fe400078e001c */
        /* <DEDUP_REMOVED lines=8> */
[----:B---3--:R-:W-:Y:S02]  /*3960*/  STS.64 [R39+0xc50], R10 ;  /* 0x000c500a27007388 */ /* 0x008fe40000000a00 */
[----:B------:R-:W-:Y:S06]  /*3970*/  BAR.SYNC.DEFER_BLOCKING 0x0 ;  /* 0x0000000000007b1d */ /* 0x000fec0000010000 */
[----:B-1----:R-:W1:Y:S02]  /*3980*/  @P0 LDS.64 R4, [R39+0xc48] ;  /* 0x000c480027040984 */ /* 0x002e640000000a00 */
[----:B------:R-:W-:Y:S01]  /*3990*/  BAR.SYNC.DEFER_BLOCKING 0x0 ;  /* 0x0000000000007b1d */ /* 0x000fe20000010000 */
[----:B------:R-:W-:-:S02]  /*39a0*/  ISETP.NE.U32.AND P1, PT, R8, R12, PT ;  /* 0x0000000c0800720c */ /* 0x000fc40003f25070 */
[----:B------:R-:W-:Y:S02]  /*39b0*/  ISETP.NE.U32.AND P3, PT, R12, R14, PT ;  /* 0x0000000e0c00720c */ /* 0x000fe40003f65070 */
[----:B------:R-:W-:Y:S02]  /*39c0*/  ISETP.NE.AND.EX P1, PT, R9, R13, PT, P1 ;  /* 0x0000000d0900720c */ /* 0x000fe40003f25310 */
[----:B------:R-:W-:Y:S02]  /*39d0*/  ISETP.NE.AND.EX P3, PT, R13, R15, PT, P3 ;  /* 0x0000000f0d00720c */ /* 0x000fe40003f65330 */
[-C--:B------:R-:W-:Y:S02]  /*39e0*/  ISETP.GE.U32.AND P4, PT, R59, R2.reuse, PT ;  /* 0x000000023b00720c */ /* 0x080fe40003f86070 */
[-C--:B------:R-:W-:Y:S02]  /*39f0*/  ISETP.GE.U32.OR P1, PT, R41, R2.reuse, P1 ;  /* 0x000000022900720c */ /* 0x080fe40000f26470 */
[----:B------:R-:W-:-:S02]  /*3a00*/  ISETP.GE.U32.OR P6, PT, R43, R2, P3 ;  /* 0x000000022b00720c */ /* 0x000fc40001fc6470 */
[----:B------:R-:W-:Y:S02]  /*3a10*/  LOP3.LUT R32, R32, 0xfffffffd, RZ, 0xc0, !PT ;  /* 0xfffffffd20207812 */ /* 0x000fe400078ec0ff */
[----:B-1----:R-:W-:-:S04]  /*3a20*/  @P0 ISETP.NE.U32.AND P2, PT, R4, R8, PT ;  /* 0x000000080400020c */ /* 0x002fc80003f45070 */
[----:B------:R-:W-:-:S04]  /*3a30*/  @P0 ISETP.NE.AND.EX P2, PT, R5, R9, PT, P2 ;  /* 0x000000090500020c */ /* 0x000fc80003f45320 */
[----:B------:R-:W-:Y:S02]  /*3a40*/  @P0 SEL R38, RZ, 0x1, !P2 ;  /* 0x00000001ff260807 */ /* 0x000fe40005000000 */
[----:B----4-:R-:W-:Y:S02]  /*3a50*/  ISETP.NE.U32.AND P0, PT, R14, R16, PT ;  /* 0x000000100e00720c */ /* 0x010fe40003f05070 */
[----:B------:R-:W-:Y:S02]  /*3a60*/  ISETP.NE.U32.AND P2, PT, R16, R18, PT ;  /* 0x000000121000720c */ /* 0x000fe40003f45070 */
[----:B------:R-:W-:Y:S02]  /*3a70*/  ISETP.NE.AND.EX P0, PT, R15, R17, PT, P0 ;  /* 0x000000110f00720c */ /* 0x000fe40003f05300 */
[----:B------:R-:W-:Y:S02]  /*3a80*/  SEL R5, RZ, 0x1, !P1 ;  /* 0x00000001ff057807 */ /* 0x000fe40004800000 */
[----:B------:R-:W-:-:S02]  /*3a90*/  SEL R38, R38, 0x1, !P4 ;  /* 0x0000000126267807 */ /* 0x000fc40006000000 */
[----:B------:R-:W-:Y:S02]  /*3aa0*/  ISETP.GE.U32.OR P5, PT, R45, R2, P0 ;  /* 0x000000022d00720c */ /* 0x000fe400007a6470 */
[----:B------:R-:W-:Y:S01]  /*3ab0*/  ISETP.NE.AND.EX P0, PT, R17, R19, PT, P2 ;  /* 0x000000131100720c */ /* 0x000fe20003f05320 */
[----:B------:R-:W-:Y:S01]  /*3ac0*/  IMAD.IADD R40, R38, 0x1, R5 ;  /* 0x0000000126287824 */ /* 0x000fe200078e0205 */
[----:B------:R-:W-:Y:S02]  /*3ad0*/  ISETP.NE.U32.AND P2, PT, R18, R20, PT ;  /* 0x000000141200720c */ /* 0x000fe40003f45070 */
[----:B------:R-:W-:Y:S01]  /*3ae0*/  ISETP.GE.U32.OR P0, PT, R47, R2, P0 ;  /* 0x000000022f00720c */ /* 0x000fe20000706470 */
[----:B------:R-:W-:Y:S01]  /*3af0*/  VIADD R41, R40, 0x1 ;  /* 0x0000000128297836 */ /* 0x000fe20000000000 */
[----:B------:R-:W-:Y:S01]  /*3b00*/  ISETP.NE.AND.EX P2, PT, R19, R21, PT, P2 ;  /* 0x000000151300720c */ /* 0x000fe20003f45320 */
[----:B------:R-:W-:Y:S01]  /*3b10*/  @!P6 IMAD.MOV R41, RZ, RZ, R40 ;  /* 0x000000ffff29e224 */ /* 0x000fe200078e0228 */
[----:B------:R-:W-:-:S02]  /*3b20*/  ISETP.NE.U32.AND P3, PT, R20, R22, PT ;  /* 0x000000161400720c */ /* 0x000fc40003f65070 */
[----:B------:R-:W-:Y:S02]  /*3b30*/  @P6 LOP3.LUT R32, R32, 0x2, RZ, 0xfc, !PT ;  /* 0x0000000220206812 */ /* 0x000fe400078efcff */
[----:B------:R-:W-:Y:S01]  /*3b40*/  ISETP.GE.U32.OR P2, PT, R49, R2, P2 ;  /* 0x000000023100720c */ /* 0x000fe20001746470 */
[----:B------:R-:W-:Y:S01]  /*3b50*/  VIADD R42, R41, 0x1 ;  /* 0x00000001292a7836 */ /* 0x000fe20000000000 */
[----:B------:R-:W-:Y:S01]  /*3b60*/  ISETP.NE.AND.EX P3, PT, R21, R23, PT, P3 ;  /* 0x000000171500720c */ /* 0x000fe20003f65330 */
[----:B------:R-:W-:Y:S01]  /*3b70*/  @!P5 IMAD.MOV R42, RZ, RZ, R41 ;  /* 0x000000ffff2ad224 */ /* 0x000fe200078e0229 */
[----:B------:R-:W-:Y:S02]  /*3b80*/  LOP3.LUT R32, R32, 0xfffffffe, RZ, 0xc0, !PT ;  /* 0xfffffffe20207812 */ /* 0x000fe400078ec0ff */
[----:B------:R-:W-:Y:S02]  /*3b90*/  ISETP.NE.U32.AND P4, PT, R22, R24, PT ;  /* 0x000000181600720c */ /* 0x000fe40003f85070 */
[----:B------:R-:W-:Y:S01]  /*3ba0*/  ISETP.GE.U32.OR P3, PT, R51, R2, P3 ;  /* 0x000000023300720c */ /* 0x000fe20001f66470 */
[----:B------:R-:W-:Y:S01]  /*3bb0*/  VIADD R43, R42, 0x1 ;  /* 0x000000012a2b7836 */ /* 0x000fe20000000000 */
[----:B------:R-:W-:-:S02]  /*3bc0*/  @P5 LOP3.LUT R32, R32, 0x1, RZ, 0xfc, !PT ;  /* 0x0000000120205812 */ /* 0x000fc400078efcff */
[----:B------:R-:W-:Y:S01]  /*3bd0*/  ISETP.NE.AND.EX P4, PT, R23, R25, PT, P4 ;  /* 0x000000191700720c */ /* 0x000fe20003f85340 */
[----:B------:R-:W-:Y:S01]  /*3be0*/  @!P0 IMAD.MOV R43, RZ, RZ, R42 ;  /* 0x000000ffff2b8224 */ /* 0x000fe200078e022a */
[----:B------:R-:W-:Y:S02]  /*3bf0*/  ISETP.NE.U32.AND P5, PT, R24, R26, PT ;  /* 0x0000001a1800720c */ /* 0x000fe40003fa5070 */
[----:B------:R-:W-:Y:S01]  /*3c00*/  ISETP.GE.U32.OR P4, PT, R53, R2, P4 ;  /* 0x000000023500720c */ /* 0x000fe20002786470 */
[----:B------:R-:W-:Y:S01]  /*3c10*/  VIADD R44, R43, 0x1 ;  /* 0x000000012b2c7836 */ /* 0x000fe20000000000 */
[----:B------:R-:W-:Y:S01]  /*3c20*/  ISETP.NE.AND.EX P5, PT, R25, R27, PT, P5 ;  /* 0x0000001b1900720c */ /* 0x000fe20003fa5350 */
[----:B------:R-:W-:Y:S01]  /*3c30*/  @!P2 IMAD.MOV R44, RZ, RZ, R43 ;  /* 0x000000ffff2ca224 */ /* 0x000fe200078e022b */
[----:B------:R-:W-:Y:S02]  /*3c40*/  ISETP.NE.U32.AND P6, PT, R26, R10, PT ;  /* 0x0000000a1a00720c */ /* 0x000fe40003fc5070 */
[----:B------:R-:W-:Y:S01]  /*3c50*/  ISETP.GE.U32.OR P5, PT, R55, R2, P5 ;  /* 0x000000023700720c */ /* 0x000fe20002fa6470 */
[----:B------:R-:W-:Y:S01]  /*3c60*/  VIADD R45, R44, 0x1 ;  /* 0x000000012c2d7836 */ /* 0x000fe20000000000 */
[----:B------:R-:W-:Y:S01]  /*3c70*/  ISETP.NE.AND.EX P6, PT, R27, R11, PT, P6 ;  /* 0x0000000b1b00720c */ /* 0x000fe20003fc5360 */
[----:B------:R-:W-:Y:S01]  /*3c80*/  @!P3 IMAD.MOV R45, RZ, RZ, R44 ;  /* 0x000000ffff2db224 */ /* 0x000fe200078e022c */
[----:B------:R-:W-:-:S02]  /*3c90*/  P2R R50, PR, RZ, 0x1 ;  /* 0x00000001ff327803 */ /* 0x000fc40000000000 */
[----:B------:R-:W-:Y:S01]  /*3ca0*/  ISETP.GE.U32.OR P0, PT, R57, R2, P6 ;  /* 0x000000023900720c */ /* 0x000fe20003706470 */
[----:B------:R-:W-:Y:S02]  /*3cb0*/  VIADD R46, R45, 0x1 ;  /* 0x000000012d2e7836 */ /* 0x000fe40000000000 */
[----:B------:R-:W-:-:S04]  /*3cc0*/  @!P4 IMAD.MOV R46, RZ, RZ, R45 ;  /* 0x000000ffff2ec224 */ /* 0x000fc800078e022d */
[----:B------:R-:W-:Y:S02]  /*3cd0*/  VIADD R47, R46, 0x1 ;  /* 0x000000012e2f7836 */ /* 0x000fe40000000000 */
[----:B------:R-:W-:-:S04]  /*3ce0*/  @!P5 IMAD.MOV R47, RZ, RZ, R46 ;  /* 0x000000ffff2fd224 */ /* 0x000fc800078e022e */
[----:B------:R-:W-:Y:S02]  /*3cf0*/  VIADD R4, R47, 0x1 ;  /* 0x000000012f047836 */ /* 0x000fe40000000000 */
[----:B------:R-:W-:-:S05]  /*3d00*/  @!P0 IMAD.MOV R4, RZ, RZ, R47 ;  /* 0x000000ffff048224 */ /* 0x000fca00078e022f */
[----:B------:R-:W1:Y:S02]  /*3d10*/  SHFL.UP P6, R5, R4, 0x1, RZ ;  /* 0x0420000004057989 */ /* 0x000e6400000c00ff */
[----:B-1----:R-:W-:-:S05]  /*3d20*/  @P6 IMAD.IADD R5, R5, 0x1, R4 ;  /* 0x0000000105056824 */ /* 0x002fca00078e0204 */
[----:B0-----:R-:W0:Y:S02]  /*3d30*/  SHFL.UP P6, R6, R5, 0x2, RZ ;  /* 0x0440000005067989 */ /* 0x001e2400000c00ff */
[----:B0-----:R-:W-:-:S05]  /*3d40*/  @P6 IMAD.IADD R6, R5, 0x1, R6 ;  /* 0x0000000105066824 */ /* 0x001fca00078e0206 */
[----:B------:R-:W0:Y:S02]  /*3d50*/  SHFL.UP P6, R7, R6, 0x4, RZ ;  /* 0x0480000006077989 */ /* 0x000e2400000c00ff */
[----:B0-----:R-:W-:-:S05]  /*3d60*/  @P6 IMAD.IADD R7, R6, 0x1, R7 ;  /* 0x0000000106076824 */ /* 0x001fca00078e0207 */
[----:B------:R-:W0:Y:S01]  /*3d70*/  SHFL.UP P6, R52, R7, 0x8, RZ ;  /* 0x0500000007347989 */ /* 0x000e2200000c00ff */
[----:B------:R-:W1:Y:S01]  /*3d80*/  S2R R49, SR_LANEID ;  /* 0x0000000000317919 */ /* 0x000e620000000000 */
[----:B0-----:R-:W-:-:S05]  /*3d90*/  @P6 IMAD.IADD R52, R7, 0x1, R52 ;  /* 0x0000000107346824 */ /* 0x001fca00078e0234 */
[----:B------:R-:W0:Y:S02]  /*3da0*/  SHFL.UP P6, R53, R52, 0x10, RZ ;  /* 0x0600000034357989 */ /* 0x000e2400000c00ff */
[----:B0-----:R-:W-:Y:S01]  /*3db0*/  @P6 IMAD.IADD R53, R52, 0x1, R53 ;  /* 0x0000000134356824 */ /* 0x001fe200078e0235 */
[----:B-1----:R-:W-:-:S13]  /*3dc0*/  ISETP.NE.AND P6, PT, R49, 0x1f, PT ;  /* 0x0000001f3100780c */ /* 0x002fda0003fc5270 */
[----:B------:R-:W-:-:S04]  /*3dd0*/  @!P6 SHF.R.U32.HI R48, RZ, 0x3, R0 ;  /* 0x00000003ff30e819 */ /* 0x000fc80000011600 */
[----:B------:R-:W-:-:S05]  /*3de0*/  @!P6 LOP3.LUT R54, R48, 0x7c, RZ, 0xc0, !PT ;  /* 0x0000007c3036e812 */ /* 0x000fca00078ec0ff */
[----:B------:R-:W-:Y:S01]  /*3df0*/  @!P6 STS [R54+UR4], R53 ;  /* 0x000000353600e988 */ /* 0x000fe20008000804 */
[----:B------:R-:W-:Y:S01]  /*3e00*/  IMAD.IADD R48, R53, 0x1, -R4 ;  /* 0x0000000135307824 */ /* 0x000fe200078e0a04 */
[----:B------:R-:W-:Y:S06]  /*3e10*/  BAR.SYNC.DEFER_BLOCKING 0x0 ;  /* 0x0000000000007b1d */ /* 0x000fec0000010000 */
[----:B------:R-:W0:Y:S01]  /*3e20*/  LDS.128 R4, [UR4] ;  /* 0x00000004ff047984 */ /* 0x000e220008000c00 */
[----:B------:R-:W-:Y:S02]  /*3e30*/  ISETP.NE.AND P6, PT, R49, RZ, PT ;  /* 0x000000ff3100720c */ /* 0x000fe40003fc5270 */
[----:B------:R-:W-:-:S02]  /*3e40*/  SHF.R.U32.HI R49, RZ, 0x5, R0 ;  /* 0x00000005ff317819 */ /* 0x000fc40000011600 */
[----:B------:R-:W-:Y:S02]  /*3e50*/  SEL R48, R48, RZ, P6 ;  /* 0x000000ff30307207 */ /* 0x000fe40003000000 */
[----:B------:R-:W-:Y:S01]  /*3e60*/  ISETP.NE.AND P6, PT, R49, 0x2, PT ;  /* 0x000000023100780c */ /* 0x000fe20003fc5270 */
[----:B0-----:R-:W-:-:S04]  /*3e70*/  IMAD.IADD R5, R4, 0x1, R5 ;  /* 0x0000000104057824 */ /* 0x001fc800078e0205 */
[----:B------:R-:W-:Y:S01]  /*3e80*/  IMAD.IADD R6, R6, 0x1, R5 ;  /* 0x0000000106067824 */ /* 0x000fe200078e0205 */
[----:B------:R-:W-:Y:S02]  /*3e90*/  SEL R4, R5, R4, !P6 ;  /* 0x0000000405047207 */ /* 0x000fe40007000000 */
[----:B------:R-:W-:Y:S01]  /*3ea0*/  ISETP.NE.AND P6, PT, R49, 0x3, PT ;  /* 0x000000033100780c */ /* 0x000fe20003fc5270 */
[----:B------:R-:W-:-:S03]  /*3eb0*/  IMAD.IADD R53, R7, 0x1, R6 ;  /* 0x0000000107357824 */ /* 0x000fc600078e0206 */
[----:B------:R-:W-:Y:S02]  /*3ec0*/  SEL R4, R6, R4, !P6 ;  /* 0x0000000406047207 */ /* 0x000fe40007000000 */
[----:B------:R-:W-:-:S04]  /*3ed0*/  ISETP.NE.AND P6, PT, R49, 0x4, PT ;  /* 0x000000043100780c */ /* 0x000fc80003fc5270 */
[----:B------:R-:W-:Y:S02]  /*3ee0*/  SEL R52, R53, R4, !P6 ;  /* 0x0000000435347207 */ /* 0x000fe40007000000 */
[----:B------:R-:W0:Y:S01]  /*3ef0*/  LDS.128 R4, [UR4+0x10] ;  /* 0x00001004ff047984 */ /* 0x000e220008000c00 */
        /* <DEDUP_REMOVED lines=8> */
[----:B------:R-:W-:-:S03]  /*3f80*/  IMAD.IADD R53, R7, 0x1, R6 ;  /* 0x0000000107357824 */ /* 0x000fc600078e0206 */
[----:B------:R-:W-:Y:S02]  /*3f90*/  SEL R52, R6, R52, !P6 ;  /* 0x0000003406347207 */ /* 0x000fe40007000000 */
[----:B------:R-:W0:Y:S01]  /*3fa0*/  LDS.128 R4, [UR4+0x20] ;  /* 0x00002004ff047984 */ /* 0x000e220008000c00 */
[----:B------:R-:W-:Y:S01]  /*3fb0*/  BAR.SYNC.DEFER_BLOCKING 0x0 ;  /* 0x0000000000007b1d */ /* 0x000fe20000010000 */
[----:B------:R-:W-:-:S04]  /*3fc0*/  ISETP.NE.AND P6, PT, R49, 0x8, PT ;  /* 0x000000083100780c */ /* 0x000fc80003fc5270 */
[----:B------:R-:W-:Y:S02]  /*3fd0*/  SEL R52, R53, R52, !P6 ;  /* 0x0000003435347207 */ /* 0x000fe40007000000 */
[----:B------:R-:W-:Y:S02]  /*3fe0*/  ISETP.NE.AND P6, PT, R49, 0x9, PT ;  /* 0x000000093100780c */ /* 0x000fe40003fc5270 */
[----:B------:R-:W-:Y:S01]  /*3ff0*/  LOP3.LUT R32, R32, 0xfffffffb, RZ, 0xc0, !PT ;  /* 0xfffffffb20207812 */ /* 0x000fe200078ec0ff */
        /* <DEDUP_REMOVED lines=8> */
[----:B------:R-:W-:-:S04]  /*4080*/  ISETP.GE.U32.AND P6, PT, R0, 0x20, PT ;  /* 0x000000200000780c */ /* 0x000fc80003fc6070 */
[----:B------:R-:W-:Y:S02]  /*4090*/  SEL R5, R52, RZ, P6 ;  /* 0x000000ff34057207 */ /* 0x000fe40003000000 */
[----:B------:R-:W-:-:S03]  /*40a0*/  ISETP.NE.AND P6, PT, R38, RZ, PT ;  /* 0x000000ff2600720c */ /* 0x000fc60003fc5270 */
[----:B------:R-:W-:Y:S01]  /*40b0*/  IMAD.IADD R5, R5, 0x1, R48 ;  /* 0x0000000105057824 */ /* 0x000fe200078e0230 */
[----:B------:R-:W-:Y:S02]  /*40c0*/  @P0 LOP3.LUT R32, R32, 0x4, RZ, 0xfc, !PT ;  /* 0x0000000420200812 */ /* 0x000fe400078efcff */
[----:B------:R-:W-:Y:S02]  /*40d0*/  P2R R51, PR, RZ, 0x4 ;  /* 0x00000004ff337803 */ /* 0x000fe40000000000 */
[----:B------:R-:W-:Y:S02]  /*40e0*/  LEA R4, R5, UR4, 0x3 ;  /* 0x0000000405047c11 */ /* 0x000fe4000f8e18ff */
[C---:B------:R-:W-:Y:S02]  /*40f0*/  LOP3.LUT P2, RZ, R32.reuse, 0x2, RZ, 0xc0, !PT ;  /* 0x0000000220ff7812 */ /* 0x040fe4000784c0ff */
[----:B------:R-:W-:Y:S01]  /*4100*/  LOP3.LUT P0, RZ, R32, 0x1, RZ, 0xc0, !PT ;  /* 0x0000000120ff7812 */ /* 0x000fe2000780c0ff */
[----:B------:R-:W-:-:S02]  /*4110*/  @P6 IMAD.MOV.U32 R48, RZ, RZ, R8 ;  /* 0x000000ffff306224 */ /* 0x000fc400078e0008 */
[----:B------:R-:W-:Y:S02]  /*4120*/  @P6 IMAD.MOV.U32 R49, RZ, RZ, R9 ;  /* 0x000000ffff316224 */ /* 0x000fe400078e0009 */
[----:B------:R-:W-:-:S03]  /*4130*/  IMAD R8, R38, 0x8, R4 ;  /* 0x0000000826087824 */ /* 0x000fc600078e0204 */
[----:B------:R0:W-:Y:S01]  /*4140*/  @P6 STS.64 [R4], R48 ;  /* 0x0000003004006388 */ /* 0x0001e20000000a00 */
[----:B------:R-:W-:Y:S02]  /*4150*/  VIADD R6, R8, 0x8 ;  /* 0x0000000808067836 */ /* 0x000fe40000000000 */
[----:B------:R-:W-:Y:S01]  /*4160*/  @!P1 IMAD.MOV R6, RZ, RZ, R8 ;  /* 0x000000ffff069224 */ /* 0x000fe200078e0208 */
[----:B------:R-:W-:Y:S01]  /*4170*/  IADD3 R53, PT, PT, R53, R2, R7 ;  /* 0x0000000235357210 */ /* 0x000fe20007ffe007 */
[----:B------:R-:W-:Y:S02]  /*4180*/  IMAD R2, R41, 0x8, R4 ;  /* 0x0000000829027824 */ /* 0x000fe400078e0204 */
[----:B0-----:R-:W-:Y:S02]  /*4190*/  @P1 IMAD.MOV.U32 R48, RZ, RZ, R12 ;  /* 0x000000ffff301224 */ /* 0x001fe400078e000c */
[----:B------:R-:W-:-:S05]  /*41a0*/  @P1 IMAD.MOV.U32 R49, RZ, RZ, R13 ;  /* 0x000000ffff311224 */ /* 0x000fca00078e000d */
[----:B------:R-:W-:Y:S04]  /*41b0*/  @P1 STS.64 [R8], R48 ;  /* 0x0000003008001388 */ /* 0x000fe80000000a00 */
[----:B------:R0:W-:Y:S02]  /*41c0*/  @P2 STS.64 [R6], R14 ;  /* 0x0000000e06002388 */ /* 0x0001e40000000a00 */
[----:B0-----:R-:W-:Y:S02]  /*41d0*/  @P0 IMAD.MOV.U32 R14, RZ, RZ, R16 ;  /* 0x000000ffff0e0224 */ /* 0x001fe400078e0010 */
[----:B------:R-:W-:-:S05]  /*41e0*/  @P0 IMAD.MOV.U32 R15, RZ, RZ, R17 ;  /* 0x000000ffff0f0224 */ /* 0x000fca00078e0011 */
[----:B------:R0:W-:Y:S01]  /*41f0*/  @P0 STS.64 [R2], R14 ;  /* 0x0000000e02000388 */ /* 0x0001e20000000a00 */
[----:B------:R-:W-:Y:S02]  /*4200*/  ISETP.NE.AND P0, PT, R50, RZ, PT ;  /* 0x000000ff3200720c */ /* 0x000fe40003f05270 */
[----:B------:R-:W-:Y:S01]  /*4210*/  ISETP.NE.AND P2, PT, R51, RZ, PT ;  /* 0x000000ff3300720c */ /* 0x000fe20003f45270 */
[--C-:B------:R-:W-:Y:S02]  /*4220*/  IMAD R7, R42, 0x8, R4.reuse ;  /* 0x000000082a077824 */ /* 0x100fe400078e0204 */
[----:B------:R-:W-:-:S08]  /*4230*/  IMAD R9, R43, 0x8, R4 ;  /* 0x000000082b097824 */ /* 0x000fd000078e0204 */
[----:B0-----:R-:W-:Y:S02]  /*4240*/  @P0 IMAD.MOV.U32 R14, RZ, RZ, R18 ;  /* 0x000000ffff0e0224 */ /* 0x001fe400078e0012 */
[----:B------:R-:W-:-:S05]  /*4250*/  @P0 IMAD.MOV.U32 R15, RZ, RZ, R19 ;  /* 0x000000ffff0f0224 */ /* 0x000fca00078e0013 */
[----:B------:R0:W-:Y:S01]  /*4260*/  @P0 STS.64 [R7], R14 ;  /* 0x0000000e07000388 */ /* 0x0001e20000000a00 */
[----:B------:R-:W-:Y:S02]  /*4270*/  IMAD R12, R44, 0x8, R4 ;  /* 0x000000082c0c7824 */ /* 0x000fe400078e0204 */
[----:B0-----:R-:W-:Y:S02]  /*4280*/  @P2 IMAD.MOV.U32 R14, RZ, RZ, R20 ;  /* 0x000000ffff0e2224 */ /* 0x001fe400078e0014 */
[----:B------:R-:W-:-:S05]  /*4290*/  @P2 IMAD.MOV.U32 R15, RZ, RZ, R21 ;  /* 0x000000ffff0f2224 */ /* 0x000fca00078e0015 */
[----:B------:R0:W-:Y:S01]  /*42a0*/  @P2 STS.64 [R9], R14 ;  /* 0x0000000e09002388 */ /* 0x0001e20000000a00 */
[----:B------:R-:W-:Y:S01]  /*42b0*/  LOP3.LUT P6, RZ, R32, 0x4, RZ, 0xc0, !PT ;  /* 0x0000000420ff7812 */ /* 0x000fe200078cc0ff */
[----:B------:R-:W-:Y:S02]  /*42c0*/  IMAD R19, R45, 0x8, R4 ;  /* 0x000000082d137824 */ /* 0x000fe400078e0204 */
[----:B0-----:R-:W-:Y:S02]  /*42d0*/  @P3 IMAD.MOV.U32 R14, RZ, RZ, R22 ;  /* 0x000000ffff0e3224 */ /* 0x001fe400078e0016 */
[----:B------:R-:W-:-:S05]  /*42e0*/  @P3 IMAD.MOV.U32 R15, RZ, RZ, R23 ;  /* 0x000000ffff0f3224 */ /* 0x000fca00078e0017 */
[----:B------:R0:W-:Y:S01]  /*42f0*/  @P3 STS.64 [R12], R14 ;  /* 0x0000000e0c003388 */ /* 0x0001e20000000a00 */
[--C-:B------:R-:W-:Y:S02]  /*4300*/  IMAD R21, R46, 0x8, R4.reuse ;  /* 0x000000082e157824 */ /* 0x100fe400078e0204 */
[----:B------:R-:W-:Y:S02]  /*4310*/  IMAD R20, R47, 0x8, R4 ;  /* 0x000000082f147824 */ /* 0x000fe400078e0204 */
[----:B0-----:R-:W-:Y:S02]  /*4320*/  @P4 IMAD.MOV.U32 R14, RZ, RZ, R24 ;  /* 0x000000ffff0e4224 */ /* 0x001fe400078e0018 */
[----:B------:R-:W-:Y:S02]  /*4330*/  @P4 IMAD.MOV.U32 R15, RZ, RZ, R25 ;  /* 0x000000ffff0f4224 */ /* 0x000fe400078e0019 */
[----:B------:R-:W-:-:S03]  /*4340*/  VIADD R13, R53, 0xfffff100 ;  /* 0xfffff100350d7836 */ /* 0x000fc60000000000 */
[----:B------:R0:W-:Y:S02]  /*4350*/  @P4 STS.64 [R19], R14 ;  /* 0x0000000e13004388 */ /* 0x0001e40000000a00 */
[----:B0-----:R-:W-:Y:S02]  /*4360*/  @P5 IMAD.MOV.U32 R14, RZ, RZ, R26 ;  /* 0x000000ffff0e5224 */ /* 0x001fe400078e001a */
[----:B------:R-:W-:-:S05]  /*4370*/  @P5 IMAD.MOV.U32 R15, RZ, RZ, R27 ;  /* 0x000000ffff0f5224 */ /* 0x000fca00078e001b */
[----:B------:R0:W-:Y:S04]  /*4380*/  @P5 STS.64 [R21], R14 ;  /* 0x0000000e15005388 */ /* 0x0001e80000000a00 */
[----:B------:R0:W-:Y:S01]  /*4390*/  @P6 STS.64 [R20], R10 ;  /* 0x0000000a14006388 */ /* 0x0001e20000000a00 */
[----:B------:R-:W-:Y:S01]  /*43a0*/  BAR.SYNC.DEFER_BLOCKING 0x0 ;  /* 0x0000000000007b1d */ /* 0x000fe20000010000 */
[----:B------:R-:W-:-:S05]  /*43b0*/  ISETP.GE.AND P6, PT, R0, R13, PT ;  /* 0x0000000d0000720c */ /* 0x000fca0003fc6270 */
[----:B------:R-:W-:Y:S08]  /*43c0*/  BSSY.RECONVERGENT B0, `(.L_x_1783) ;  /* 0x0000011000007945 */ /* 0x000ff00003800200 */
[----:B0-----:R-:W-:Y:S05]  /*43d0*/  @P6 BRA `(.L_x_1784) ;  /* 0x00000000003c6947 */ /* 0x001fea0003800000 */
[----:B------:R-:W0:Y:S01]  /*43e0*/  LDC.64 R10, c[0x0][0x390] ;  /* 0x0000e400ff0a7b82 */ /* 0x000e220000000a00 */
[----:B------:R-:W-:Y:S02]  /*43f0*/  IMAD.MOV.U32 R16, RZ, RZ, R0 ;  /* 0x000000ffff107224 */ /* 0x000fe400078e0000 */
[----:B0-----:R-:W-:-:S04]  /*4400*/  IMAD.WIDE.U32 R10, R0, 0x8, R10 ;  /* 0x00000008000a7825 */ /* 0x001fc800078e000a */
[----:B------:R-:W-:Y:S02]  /*4410*/  IMAD.MOV.U32 R17, RZ, RZ, R10 ;  /* 0x000000ffff117224 */ /* 0x000fe400078e000a */
[----:B------:R-:W-:-:S07]  /*4420*/  IMAD.MOV.U32 R18, RZ, RZ, R11 ;  /* 0x000000ffff127224 */ /* 0x000fce00078e000b */
.L_x_1785:
        /* <DEDUP_REMOVED lines=10> */
.L_x_1784:
[----:B------:R-:W-:Y:S05]  /*44d0*/  BSYNC.RECONVERGENT B0 ;  /* 0x0000000000007941 */ /* 0x000fea0003800200 */
.L_x_1783:
[----:B------:R-:W-:Y:S08]  /*44e0*/  BAR.SYNC.DEFER_BLOCKING 0x0 ;  /* 0x0000000000007b1d */ /* 0x000ff00000010000 */
[----:B------:R-:W-:Y:S01]  /*44f0*/  BAR.SYNC.DEFER_BLOCKING 0x0 ;  /* 0x0000000000007b1d */ /* 0x000fe20000010000 */
[C---:B------:R-:W-:Y:S01]  /*4500*/  ISETP.NE.AND P6, PT, R38.reuse, RZ, PT ;  /* 0x000000ff2600720c */ /* 0x040fe20003fc5270 */
[--C-:B0-----:R-:W-:Y:S01]  /*4510*/  @P1 IMAD.IADD R11, R38, 0x1, R5.reuse ;  /* 0x00000001260b1824 */ /* 0x101fe200078e0205 */
[----:B------:R-:W-:Y:S01]  /*4520*/  P2R R10, PR, RZ, 0x20 ;  /* 0x00000020ff0a7803 */ /* 0x000fe20000000000 */
[--C-:B------:R-:W-:Y:S01]  /*4530*/  @P0 IMAD.IADD R42, R42, 0x1, R5.reuse ;  /* 0x000000012a2a0824 */ /* 0x100fe200078e0205 */
[----:B------:R-:W-:Y:S01]  /*4540*/  LOP3.LUT P5, RZ, R32, 0x2, RZ, 0xc0, !PT ;  /* 0x0000000220ff7812 */ /* 0x000fe200078ac0ff */
[----:B------:R-:W-:Y:S01]  /*4550*/  @P1 IMAD R8, R11, -0x4, R8 ;  /* 0xfffffffc0b081824 */ /* 0x000fe200078e0208 */
[----:B------:R-:W-:Y:S01]  /*4560*/  BSSY.RECONVERGENT B0, `(.L_x_1786) ;  /* 0x000002c000007945 */ /* 0x000fe20003800200 */
[----:B------:R-:W-:-:S02]  /*4570*/  @P3 IMAD.IADD R15, R44, 0x1, R5 ;  /* 0x000000012c0f3824 */ /* 0x000fc400078e0205 */
[----:B------:R-:W-:Y:S02]  /*4580*/  @P4 IMAD.IADD R45, R45, 0x1, R5 ;  /* 0x000000012d2d4824 */ /* 0x000fe400078e0205 */
[----:B------:R-:W-:Y:S02]  /*4590*/  @P0 IMAD R42, R42, -0x4, R7 ;  /* 0xfffffffc2a2a0824 */ /* 0x000fe400078e0207 */
[----:B------:R-:W-:Y:S02]  /*45a0*/  @P6 IMAD R4, R5, -0x4, R4 ;  /* 0xfffffffc05046824 */ /* 0x000fe400078e0204 */
[----:B------:R-:W-:Y:S02]  /*45b0*/  @P3 IMAD R12, R15, -0x4, R12 ;  /* 0xfffffffc0f0c3824 */ /* 0x000fe400078e020c */
[----:B------:R-:W-:Y:S02]  /*45c0*/  @P5 IMAD.IADD R11, R40, 0x1, R5 ;  /* 0x00000001280b5824 */ /* 0x000fe400078e0205 */
[----:B------:R-:W-:-:S02]  /*45d0*/  @P4 IMAD R45, R45, -0x4, R19 ;  /* 0xfffffffc2d2d4824 */ /* 0x000fc400078e0213 */
[----:B------:R-:W-:Y:S01]  /*45e0*/  @P5 IMAD R11, R11, -0x4, R6 ;  /* 0xfffffffc0b0b5824 */ /* 0x000fe200078e0206 */
[----:B-----5:R0:W-:Y:S01]  /*45f0*/  @P6 STS [R4], R3 ;  /* 0x0000000304006388 */ /* 0x0201e20000000800 */
[C---:B------:R-:W-:Y:S01]  /*4600*/  LOP3.LUT P6, RZ, R32.reuse, 0x4, RZ, 0xc0, !PT ;  /* 0x0000000420ff7812 */ /* 0x040fe200078cc0ff */
[----:B------:R-:W-:Y:S02]  /*4610*/  @P2 IMAD.IADD R6, R43, 0x1, R5 ;  /* 0x000000012b062824 */ /* 0x000fe400078e0205 */
[----:B------:R0:W-:Y:S01]  /*4620*/  @P1 STS [R8], R29 ;  /* 0x0000001d08001388 */ /* 0x0001e20000000800 */
[----:B------:R-:W-:Y:S01]  /*4630*/  LOP3.LUT P1, RZ, R32, 0x1, RZ, 0xc0, !PT ;  /* 0x0000000120ff7812 */ /* 0x000fe2000782c0ff */
[----:B------:R-:W-:Y:S02]  /*4640*/  @P2 IMAD R9, R6, -0x4, R9 ;  /* 0xfffffffc06092824 */ /* 0x000fe400078e0209 */
[----:B------:R0:W-:Y:S01]  /*4650*/  @P5 STS [R11], R30 ;  /* 0x0000001e0b005388 */ /* 0x0001e20000000800 */
[----:B------:R-:W-:-:S09]  /*4660*/  ISETP.NE.AND P5, PT, R10, RZ, PT ;  /* 0x000000ff0a00720c */ /* 0x000fd20003fa5270 */
[----:B------:R-:W-:-:S04]  /*4670*/  @P1 IMAD.IADD R41, R41, 0x1, R5 ;  /* 0x0000000129291824 */ /* 0x000fc800078e0205 */
[----:B------:R-:W-:Y:S02]  /*4680*/  @P1 IMAD R2, R41, -0x4, R2 ;  /* 0xfffffffc29021824 */ /* 0x000fe400078e0202 */
[--C-:B------:R-:W-:Y:S02]  /*4690*/  @P5 IMAD.IADD R46, R46, 0x1, R5.reuse ;  /* 0x000000012e2e5824 */ /* 0x100fe400078e0205 */
[----:B------:R-:W-:Y:S01]  /*46a0*/  @P6 IMAD.IADD R5, R47, 0x1, R5 ;  /* 0x000000012f056824 */ /* 0x000fe200078e0205 */
[----:B------:R0:W-:Y:S01]  /*46b0*/  @P1 STS [R2], R31 ;  /* 0x0000001f02001388 */ /* 0x0001e20000000800 */
[----:B------:R-:W-:Y:S01]  /*46c0*/  ISETP.GE.AND P1, PT, R0, R13, PT ;  /* 0x0000000d0000720c */ /* 0x000fe20003f26270 */
[----:B------:R-:W-:Y:S02]  /*46d0*/  @P5 IMAD R46, R46, -0x4, R21 ;  /* 0xfffffffc2e2e5824 */ /* 0x000fe400078e0215 */
[----:B------:R-:W-:Y:S01]  /*46e0*/  @P6 IMAD R5, R5, -0x4, R20 ;  /* 0xfffffffc05056824 */ /* 0x000fe200078e0214 */
        /* <DEDUP_REMOVED lines=11> */
.L_x_1788:
        /* <DEDUP_REMOVED lines=8> */
.L_x_1787:
[----:B------:R-:W-:Y:S05]  /*4820*/  BSYNC.RECONVERGENT B0 ;  /* 0x0000000000007941 */ /* 0x000fea0003800200 */
.L_x_1786:
[----:B------:R-:W-:Y:S06]  /*4830*/  BAR.SYNC.DEFER_BLOCKING 0x0 ;  /* 0x0000000000007b1d */ /* 0x000fec0000010000 */
[----:B------:R-:W-:Y:S05]  /*4840*/  BRA `(.L_x_1789) ;  /* 0x0000002000647947 */ /* 0x000fea0003800000 */
.L_x_1782:
[----:B------:R-:W0:Y:S01]  /*4850*/  LDC.64 R28, c[0x0][0x380] ;  /* 0x0000e000ff1c7b82 */ /* 0x000e220000000a00 */
[----:B------:R-:W1:Y:S07]  /*4860*/  S2R R38, SR_TID.X ;  /* 0x0000000000267919 */ /* 0x000e6e0000002100 */
[----:B------:R-:W2:Y:S01]  /*4870*/  LDC.64 R8, c[0x0][0x388] ;  /* 0x0000e200ff087b82 */ /* 0x000ea20000000a00 */
[----:B0-----:R-:W-:-:S05]  /*4880*/  IMAD.WIDE.U32 R6, R4, 0x8, R28 ;  /* 0x0000000804067825 */ /* 0x001fca00078e001c */
[----:B------:R0:W3:Y:S01]  /*4890*/  LDG.E.64 R26, desc[UR6][R6.64] ;  /* 0x00000006061a7981 */ /* 0x0000e2000c1e1b00 */
[----:B--2---:R-:W-:-:S04]  /*48a0*/  IMAD.WIDE.U32 R36, R4, 0x4, R8 ;  /* 0x0000000404247825 */ /* 0x004fc800078e0008 */
[C---:B-1----:R-:W-:Y:S02]  /*48b0*/  IMAD R45, R38.reuse, 0xa, RZ ;  /* 0x0000000a262d7824 */ /* 0x042fe400078e02ff */
[C---:B------:R-:W-:Y:S02]  /*48c0*/  IMAD R31, R38.reuse, 0x50, RZ ;  /* 0x00000050261f7824 */ /* 0x040fe400078e02ff */
[C---:B------:R-:W-:Y:S01]  /*48d0*/  VIADD R47, R45.reuse, 0x1 ;  /* 0x000000012d2f7836 */ /* 0x040fe20000000000 */
[C---:B------:R-:W-:Y:S01]  /*48e0*/  ISETP.GE.AND P6, PT, R45.reuse, R2, PT ;  /* 0x000000022d00720c */ /* 0x040fe20003fc6270 */
[----:B------:R-:W-:Y:S01]  /*48f0*/  VIADD R49, R45, 0x2 ;  /* 0x000000022d317836 */ /* 0x000fe20000000000 */
[----:B------:R-:W-:Y:S01]  /*4900*/  IADD3 R30, P0, PT, R31, R6, RZ ;  /* 0x000000061f1e7210 */ /* 0x000fe20007f1e0ff */
[----:B------:R-:W-:Y:S01]  /*4910*/  IMAD R3, R38, 0x28, RZ ;  /* 0x0000002826037824 */ /* 0x000fe200078e02ff */
[-C--:B------:R-:W-:Y:S01]  /*4920*/  ISETP.GE.AND P5, PT, R47, R2.reuse, PT ;  /* 0x000000022f00720c */ /* 0x080fe20003fa6270 */
[----:B------:R-:W-:Y:S01]  /*4930*/  VIADD R51, R45, 0x3 ;  /* 0x000000032d337836 */ /* 0x000fe20000000000 */
[----:B------:R-:W-:Y:S01]  /*4940*/  ISETP.GE.AND P4, PT, R49, R2, PT ;  /* 0x000000023100720c */ /* 0x000fe20003f86270 */
[----:B------:R-:W-:Y:S01]  /*4950*/  IMAD.X R31, RZ, RZ, R7, P0 ;  /* 0x000000ffff1f7224 */ /* 0x000fe200000e0607 */
[----:B0-----:R-:W-:Y:S01]  /*4960*/  IADD3 R6, P3, PT, R3, R36, RZ ;  /* 0x0000002403067210 */ /* 0x001fe20007f7e0ff */
        /* <DEDUP_REMOVED lines=59> */
[--C-:B------:R-:W-:Y:S02]  /*4d20*/  IMAD.MOV.U32 R41, RZ, RZ, R34.reuse ;  /* 0x000000ffff297224 */ /* 0x100fe400078e0022 */
        /* <DEDUP_REMOVED lines=9> */
[----:B------:R1:W5:Y:S01]  /*4dc0*/  @!P6 LDG.E R34, desc[UR6][R6.64+0x24] ;  /* 0x000024060622e981 */ /* 0x000362000c1e1900 */
[----:B------:R-:W-:-:S04]  /*4dd0*/  VIADD R5, R4, 0xffffffff ;  /* 0xffffffff04057836 */ /* 0x000fc80000000000 */
[----:B------:R-:W-:Y:S01]  /*4de0*/  IMAD.WIDE.U32 R28, R5, 0x8, R28 ;  /* 0x00000008051c7825 */ /* 0x000fe200078e001c */
[----:B------:R-:W-:Y:S06]  /*4df0*/  BAR.SYNC.DEFER_BLOCKING 0x0 ;  /* 0x0000000000007b1d */ /* 0x000fec0000010000 */
[----:B------:R3:W3:Y:S02]  /*4e00*/  LDG.E.64 R4, desc[UR6][R28.64] ;  /* 0x000000061c047981 */ /* 0x0006e4000c1e1b00 */
[----:B------:R-:W0:Y:S01]  /*4e10*/  S2UR UR5, SR_CgaCtaId ;  /* 0x00000000000579c3 */ /* 0x000e220000008800 */
[----:B------:R-:W-:-:S02]  /*4e20*/  UMOV UR4, 0x400 ;  /* 0x0000040000047882 */ /* 0x000fc40000000000 */
[----:B0-----:R-:W-:-:S06]  /*4e30*/  ULEA UR4, UR5, UR4, 0x18 ;  /* 0x0000000405047291 */ /* 0x001fcc000f8ec0ff */
[----:B------:R-:W-:-:S05]  /*4e40*/  LEA R31, R38, UR4, 0x3 ;  /* 0x00000004261f7c11 */ /* 0x000fca000f8e18ff */
[----:B--2---:R-:W-:Y:S01]  /*4e50*/  STS.64 [R31+0xc50], R24 ;  /* 0x000c50181f007388 */ /* 0x004fe20000000a00 */
[----:B------:R-:W-:Y:S01]  /*4e60*/  BAR.SYNC.DEFER_BLOCKING 0x0 ;  /* 0x0000000000007b1d */ /* 0x000fe20000010000 */
[----:B------:R-:W-:Y:S02]  /*4e70*/  ISETP.NE.AND P0, PT, R38, RZ, PT ;  /* 0x000000ff2600720c */ /* 0x000fe40003f05270 */
[----:B------:R-:W-:-:S04]  /*4e80*/  ISETP.NE.U32.AND P1, PT, R26, R22, PT ;  /* 0x000000161a00720c */ /* 0x000fc80003f25070 */
[----:B------:R-:W-:Y:S02]  /*4e90*/  ISETP.NE.AND.EX P1, PT, R27, R23, PT, P1 ;  /* 0x000000171b00720c */ /* 0x000fe40003f25310 */
[----:B------:R-:W-:Y:S02]  /*4ea0*/  ISETP.NE.U32.AND P2, PT, R22, R20, PT ;  /* 0x000000141600720c */ /* 0x000fe40003f45070 */
[-C--:B------:R-:W-:Y:S02]  /*4eb0*/  ISETP.GE.U32.OR P3, PT, R47, R2.reuse, P1 ;  /* 0x000000022f00720c */ /* 0x080fe40000f66470 */
[----:B------:R-:W-:Y:S02]  /*4ec0*/  ISETP.NE.AND.EX P1, PT, R23, R21, PT, P2 ;  /* 0x000000151700720c */ /* 0x000fe40003f25320 */
[----:B------:R-:W-:Y:S02]  /*4ed0*/  LOP3.LUT R32, R32, 0xfffffff7, RZ, 0xc0, !PT ;  /* 0xfffffff720207812 */ /* 0x000fe400078ec0ff */
[----:B------:R-:W-:-:S02]  /*4ee0*/  ISETP.GE.U32.OR P4, PT, R49, R2, P1 ;  /* 0x000000023100720c */ /* 0x000fc40000f86470 */
[----:B----4-:R-:W-:-:S04]  /*4ef0*/  ISETP.NE.U32.AND P1, PT, R20, R18, PT ;  /* 0x000000121400720c */ /* 0x010fc80003f25070 */
[----:B------:R-:W-:Y:S02]  /*4f00*/  ISETP.NE.AND.EX P1, PT, R21, R19, PT, P1 ;  /* 0x000000131500720c */ /* 0x000fe40003f25310 */
[----:B------:R-:W-:-:S04]  /*4f10*/  @P3 LOP3.LUT R32, R32, 0x8, RZ, 0xfc, !PT ;  /* 0x0000000820203812 */ /* 0x000fc800078efcff */
[----:B------:R-:W-:-:S04]  /*4f20*/  LOP3.LUT R32, R32, 0xfffffffb, RZ, 0xc0, !PT ;  /* 0xfffffffb20207812 */ /* 0x000fc800078ec0ff */
[----:B------:R-:W-:Y:S02]  /*4f30*/  @P4 LOP3.LUT R32, R32, 0x4, RZ, 0xfc, !PT ;  /* 0x0000000420204812 */ /* 0x000fe400078efcff */
[----:B------:R-:W-:Y:S02]  /*4f40*/  ISETP.NE.U32.AND P2, PT, R16, R14, PT ;  /* 0x0000000e1000720c */ /* 0x000fe40003f45070 */
[----:B------:R-:W-:Y:S02]  /*4f50*/  LOP3.LUT R32, R32, 0xfffffffd, RZ, 0xc0, !PT ;  /* 0xfffffffd20207812 */ /* 0x000fe400078ec0ff */
[----:B------:R-:W-:-:S04]  /*4f60*/  ISETP.NE.AND.EX P2, PT, R17, R15, PT, P2 ;  /* 0x0000000f1100720c */ /* 0x000fc80003f45320 */
[----:B------:R-:W-:Y:S02]  /*4f70*/  ISETP.GE.U32.OR P2, PT, R55, R2, P2 ;  /* 0x000000023700720c */ /* 0x000fe40001746470 */
[----:B------:R-:W-:Y:S02]  /*4f80*/  ISETP.NE.U32.AND P5, PT, R10, R8, PT ;  /* 0x000000080a00720c */ /* 0x000fe40003fa5070 */
[----:B------:R-:W-:Y:S02]  /*4f90*/  ISETP.NE.U32.AND P6, PT, R8, R24, PT ;  /* 0x000000180800720c */ /* 0x000fe40003fc5070 */
[----:B------:R-:W-:Y:S02]  /*4fa0*/  ISETP.NE.AND.EX P5, PT, R11, R9, PT, P5 ;  /* 0x000000090b00720c */ /* 0x000fe40003fa5350 */
[----:B------:R-:W-:Y:S02]  /*4fb0*/  ISETP.NE.AND.EX P6, PT, R9, R25, PT, P6 ;  /* 0x000000190900720c */ /* 0x000fe40003fc5360 */
[----:B------:R-:W-:-:S02]  /*4fc0*/  ISETP.GE.U32.OR P5, PT, R61, R2, P5 ;  /* 0x000000023d00720c */ /* 0x000fc40002fa6470 */
[----:B------:R-:W-:Y:S01]  /*4fd0*/  ISETP.GE.U32.OR P6, PT, R63, R2, P6 ;  /* 0x000000023f00720c */ /* 0x000fe200037c6470 */
[----:B---3--:R-:W0:Y:S01]  /*4fe0*/  @P0 LDS.64 R4, [R31+0xc48] ;  /* 0x000c48001f040984 */ /* 0x008e220000000a00 */
[----:B------:R-:W-:Y:S01]  /*4ff0*/  BAR.SYNC.DEFER_BLOCKING 0x0 ;  /* 0x0000000000007b1d */ /* 0x000fe20000010000 */
[----:B0-----:R-:W-:-:S04]  /*5000*/  ISETP.NE.U32.AND P0, PT, R4, R26, PT ;  /* 0x0000001a0400720c */ /* 0x001fc80003f05070 */
[----:B------:R-:W-:-:S04]  /*5010*/  ISETP.NE.AND.EX P0, PT, R5, R27, PT, P0 ;  /* 0x0000001b0500720c */ /* 0x000fc80003f05300 */
[----:B------:R-:W-:Y:S01]  /*5020*/  ISETP.GE.U32.OR P0, PT, R45, R2, P0 ;  /* 0x000000022d00720c */ /* 0x000fe20000706470 */
[----:B------:R-:W-:-:S03]  /*5030*/  IMAD.MOV.U32 R4, RZ, RZ, 0x2 ;  /* 0x00000002ff047424 */ /* 0x000fc600078e00ff */
[----:B------:R-:W-:-:S09]  /*5040*/  SEL R5, RZ, 0x1, !P0 ;  /* 0x00000001ff057807 */ /* 0x000fd20004000000 */
[----:B------:R-:W-:Y:S02]  /*5050*/  @!P0 IMAD.MOV R4, RZ, RZ, 0x1 ;  /* 0x00000001ff048424 */ /* 0x000fe400078e02ff */
[----:B------:R-:W-:Y:S01]  /*5060*/  @!P3 IMAD.MOV R4, RZ, RZ, R5 ;  /* 0x000000ffff04b224 */ /* 0x000fe200078e0205 */
[----:B------:R-:W-:Y:S02]  /*5070*/  ISETP.GE.U32.OR P3, PT, R51, R2, P1 ;  /* 0x000000023300720c */ /* 0x000fe40000f66470 */
[----:B------:R-:W-:Y:S01]  /*5080*/  ISETP.NE.U32.AND P1, PT, R18, R16, PT ;  /* 0x000000101200720c */ /* 0x000fe20003f25070 */
[----:B------:R-:W-:Y:S02]  /*5090*/  VIADD R5, R4, 0x1 ;  /* 0x0000000104057836 */ /* 0x000fe40000000000 */
[----:B------:R-:W-:Y:S01]  /*50a0*/  @!P4 IMAD.MOV R5, RZ, RZ, R4 ;  /* 0x000000ffff05c224 */ /* 0x000fe200078e0204 */
[----:B------:R-:W-:-:S03]  /*50b0*/  ISETP.NE.AND.EX P1, PT, R19, R17, PT, P1 ;  /* 0x000000111300720c */ /* 0x000fc60003f25310 */
[----:B------:R-:W-:Y:S01]  /*50c0*/  VIADD R4, R5, 0x1 ;  /* 0x0000000105047836 */ /* 0x000fe20000000000 */
[----:B------:R-:W-:-:S03]  /*50d0*/  ISETP.GE.U32.OR P1, PT, R53, R2, P1 ;  /* 0x000000023500720c */ /* 0x000fc60000f26470 */
[----:B------:R-:W-:Y:S01]  /*50e0*/  @P3 LOP3.LUT R32, R32, 0x2, RZ, 0xfc, !PT ;  /* 0x0000000220203812 */ /* 0x000fe200078efcff */
[----:B------:R-:W-:Y:S01]  /*50f0*/  @!P3 IMAD.MOV R4, RZ, RZ, R5 ;  /* 0x000000ffff04b224 */ /* 0x000fe200078e0205 */
[----:B------:R-:W-:Y:S02]  /*5100*/  ISETP.NE.U32.AND P3, PT, R14, R12, PT ;  /* 0x0000000c0e00720c */ /* 0x000fe40003f65070 */
[----:B------:R-:W-:Y:S02]  /*5110*/  ISETP.NE.U32.AND P4, PT, R12, R10, PT ;  /* 0x0000000a0c00720c */ /* 0x000fe40003f85070 */
[----:B------:R-:W-:Y:S01]  /*5120*/  ISETP.NE.AND.EX P3, PT, R15, R13, PT, P3 ;  /* 0x0000000d0f00720c */ /* 0x000fe20003f65330 */
[----:B------:R-:W-:Y:S01]  /*5130*/  VIADD R5, R4, 0x1 ;  /* 0x0000000104057836 */ /* 0x000fe20000000000 */
[----:B------:R-:W-:Y:S02]  /*5140*/  ISETP.NE.AND.EX P4, PT, R13, R11, PT, P4 ;  /* 0x0000000b0d00720c */ /* 0x000fe40003f85340 */
[-C--:B------:R-:W-:Y:S01]  /*5150*/  ISETP.GE.U32.OR P3, PT, R57, R2.reuse, P3 ;  /* 0x000000023900720c */ /* 0x080fe20001f66470 */
[----:B------:R-:W-:Y:S01]  /*5160*/  @!P1 IMAD.MOV R5, RZ, RZ, R4 ;  /* 0x000000ffff059224 */ /* 0x000fe200078e0204 */
[----:B------:R-:W-:-:S03]  /*5170*/  ISETP.GE.U32.OR P4, PT, R59, R2, P4 ;  /* 0x000000023b00720c */ /* 0x000fc60002786470 */
[----:B------:R-:W-:Y:S02]  /*5180*/  VIADD R4, R5, 0x1 ;  /* 0x0000000105047836 */ /* 0x000fe40000000000 */
[----:B------:R-:W-:-:S04]  /*5190*/  @!P2 IMAD.MOV R4, RZ, RZ, R5 ;  /* 0x000000ffff04a224 */ /* 0x000fc800078e0205 */
[----:B------:R-:W-:Y:S02]  /*51a0*/  VIADD R5, R4, 0x1 ;  /* 0x0000000104057836 */ /* 0x000fe40000000000 */
[----:B------:R-:W-:-:S04]  /*51b0*/  @!P3 IMAD.MOV R5, RZ, RZ, R4 ;  /* 0x000000ffff05b224 */ /* 0x000fc800078e0204 */
[----:B------:R-:W-:Y:S02]  /*51c0*/  VIADD R4, R5, 0x1 ;  /* 0x0000000105047836 */ /* 0x000fe40000000000 */
[----:B------:R-:W-:-:S04]  /*51d0*/  @!P4 IMAD.MOV R4, RZ, RZ, R5 ;  /* 0x000000ffff04c224 */ /* 0x000fc800078e0205 */
[----:B------:R-:W-:Y:S02]  /*51e0*/  VIADD R5, R4, 0x1 ;  /* 0x0000000104057836 */ /* 0x000fe40000000000 */
[----:B------:R-:W-:Y:S01]  /*51f0*/  @!P5 IMAD.MOV R5, RZ, RZ, R4 ;  /* 0x000000ffff05d224 */ /* 0x000fe200078e0204 */
[----:B------:R-:W-:-:S03]  /*5200*/  LOP3.LUT R32, R32, 0xffffffef, RZ, 0xc0, !PT ;  /* 0xffffffef20207812 */ /* 0x000fc600078ec0ff */
[----:B------:R-:W-:Y:S02]  /*5210*/  VIADD R4, R5, 0x1 ;  /* 0x0000000105047836 */ /* 0x000fe40000000000 */
[----:B------:R-:W-:Y:S01]  /*5220*/  @!P6 IMAD.MOV R4, RZ, RZ, R5 ;  /* 0x000000ffff04e224 */ /* 0x000fe200078e0205 */
[----:B------:R-:W-:-:S04]  /*5230*/  @P6 LOP3.LUT R32, R32, 0x10, RZ, 0xfc, !PT ;  /* 0x0000001020206812 */ /* 0x000fc800078efcff */
[----:B------:R-:W0:Y:S02]  /*5240*/  SHFL.UP P6, R5, R4, 0x1, RZ ;  /* 0x0420000004057989 */ /* 0x000e2400000c00ff */
[----:B0-----:R-:W-:-:S05]  /*5250*/  @P6 IMAD.IADD R5, R5, 0x1, R4 ;  /* 0x0000000105056824 */ /* 0x001fca00078e0204 */
[----:B-1----:R-:W0:Y:S02]  /*5260*/  SHFL.UP P6, R6, R5, 0x2, RZ ;  /* 0x0440000005067989 */ /* 0x002e2400000c00ff */
        /* <DEDUP_REMOVED lines=26> */
[C---:B------:R-:W-:Y:S02]  /*5410*/  SEL R30, R29.reuse, R4, !P6 ;  /* 0x000000041d1e7207 */ /* 0x040fe40007000000 */
        /* <DEDUP_REMOVED lines=12> */
[----:B------:R-:W-:-:S04]  /*54e0*/  ISETP.NE.AND P6, PT, R28, 0x8, PT ;  /* 0x000000081c00780c */ /* 0x000fc80003fc5270 */
[C---:B------:R-:W-:Y:S02]  /*54f0*/  SEL R30, R29.reuse, R30, !P6 ;  /* 0x0000001e1d1e7207 */ /* 0x040fe40007000000 */
        /* <DEDUP_REMOVED lines=9> */
[----:B------:R-:W-:-:S03]  /*5590*/  ISETP.GE.U32.AND P6, PT, R38, 0x20, PT ;  /* 0x000000202600780c */ /* 0x000fc60003fc6070 */
[----:B------:R-:W-:-:S05]  /*55a0*/  IMAD.IADD R28, R30, 0x1, R31 ;  /* 0x000000011e1c7824 */ /* 0x000fca00078e021f */
[----:B------:R-:W-:Y:S02]  /*55b0*/  SEL R47, R47, R28, !P6 ;  /* 0x0000001c2f2f7207 */ /* 0x000fe40007000000 */
[----:B------:R-:W-:Y:S01]  /*55c0*/  ISETP.GT.U32.AND P6, PT, R38, 0x1f, PT ;  /* 0x0000001f2600780c */ /* 0x000fe20003fc4070 */
[----:B------:R-:W-:-:S12]  /*55d0*/  IMAD.IADD R29, R7, 0x1, R6 ;  /* 0x00000001071d7824 */ /* 0x000fd800078e0206 */
        /* <DEDUP_REMOVED lines=16> */
.L_x_1841:
[----:B------:R-:W-:Y:S05]  /*56e0*/  @!P6 BRA `(.L_x_1792) ;  /* 0x00000000007ce947 */ /* 0x000fea0003800000 */
[----:B------:R-:W-:-:S07]  /*56f0*/  IMAD.MOV.U32 R5, RZ, RZ, 0x182 ;  /* 0x00000182ff057424 */ /* 0x000fce00078e00ff */
.L_x_1794:
        /* <DEDUP_REMOVED lines=29> */
.L_x_1844:
[----:B------:R-:W-:Y:S05]  /*58d0*/  @P6 BRA `(.L_x_1794) ;  /* 0xfffffffc00886947 */ /* 0x000fea000383ffff */
.L_x_1792:
        /* <DEDUP_REMOVED lines=24> */
[----:B------:R-:W-:Y:S02]  /*5a60*/  IMAD.IADD R56, R54, 0x1, R5 ;  /* 0x0000000136387824 */ /* 0x000fe400078e0205 */
[----:B------:R-:W0:Y:S01]  /*5a70*/  LDC.64 R4, c[0x0][0x3a8] ;  /* 0x0000ea00ff047b82 */ /* 0x000e220000000a00 */
[----:B------:R-:W-:Y:S02]  /*5a80*/  VIADD R54, R46, 0x10 ;  /* 0x000000102e367836 */ /* 0x000fe40000000000 */
[----:B------:R-:W1:Y:S02]  /*5a90*/  SHFL.DOWN PT, R36, R56, 0x8, R55 ;  /* 0x0900000038247989 */ /* 0x000e6400000e0037 */
[----:B-1----:R-:W-:Y:S02]  /*5aa0*/  SEL R7, R36, RZ, !P6 ;  /* 0x000000ff24077207 */ /* 0x002fe40007000000 */
[----:B0-----:R-:W-:-:S03]  /*5ab0*/  IADD3 R52, P6, PT, R4, 0x100, RZ ;  /* 0x0000010004347810 */ /* 0x001fc60007fde0ff */
[----:B------:R-:W-:Y:S02]  /*5ac0*/  IMAD.IADD R58, R56, 0x1, R7 ;  /* 0x00000001383a7824 */ /* 0x000fe400078e0207 */
[----:B------:R-:W-:Y:S01]  /*5ad0*/  IMAD.X R53, RZ, RZ, R5, P6 ;  /* 0x000000ffff357224 */ /* 0x000fe200030e0605 */
[----:B------:R-:W-:Y:S02]  /*5ae0*/  ISETP.GT.AND P6, PT, R54, R55, PT ;  /* 0x000000373600720c */ /* 0x000fe40003fc4270 */
[----:B------:R-:W0:Y:S02]  /*5af0*/  SHFL.DOWN PT, R36, R58, 0x10, R55 ;  /* 0x0a0000003a247989 */ /* 0x000e2400000e0037 */
[----:B0-----:R-:W-:Y:S02]  /*5b00*/  SEL R5, R36, RZ, !P6 ;  /* 0x000000ff24057207 */ /* 0x001fe40007000000 */
[----:B------:R-:W-:-:S03]  /*5b10*/  ISETP.NE.AND P6, PT, R44, 0x65, PT ;  /* 0x000000652c00780c */ /* 0x000fc60003fc5270 */
[----:B------:R-:W-:-:S10]  /*5b20*/  IMAD.IADD R56, R58, 0x1, R5 ;  /* 0x000000013a387824 */ /* 0x000fd400078e0205 */
[----:B------:R-:W-:-:S13]  /*5b30*/  VOTE.ALL P6, P6 ;  /* 0x0000000000ff7806 */ /* 0x000fda00030c0000 */
.L_x_1853:
[----:B------:R-:W-:Y:S05]  /*5b40*/  @!P6 BRA `(.L_x_1796) ;  /* 0x00000004002ce947 */ /* 0x000fea0003800000 */
[----:B------:R-:W-:-:S07]  /*5b50*/  IMAD.MOV.U32 R55, RZ, RZ, 0x182 ;  /* 0x00000182ff377424 */ /* 0x000fce00078e00ff */
.L_x_1802:
[----:B------:R-:W-:Y:S02]  /*5b60*/  IMAD.MOV.U32 R4, RZ, RZ, R52 ;  /* 0x000000ffff047224 */ /* 0x000fe400078e0034 */
[----:B------:R-:W-:Y:S02]  /*5b70*/  IMAD.MOV.U32 R5, RZ, RZ, R53 ;  /* 0x000000ffff057224 */ /* 0x000fe400078e0035 */
        /* <DEDUP_REMOVED lines=8> */
.L_x_1856:
[----:B------:R-:W-:Y:S05]  /*5c00*/  @!P6 BRA `(.L_x_1798) ;  /* 0x00000000007ce947 */ /* 0x000fea0003800000 */
[----:B------:R-:W-:-:S07]  /*5c10*/  IMAD.MOV.U32 R5, RZ, RZ, R55 ;  /* 0x000000ffff057224 */ /* 0x000fce00078e0037 */
.L_x_1800:
        /* <DEDUP_REMOVED lines=29> */
.L_x_1859:
[----:B------:R-:W-:Y:S05]  /*5df0*/  @P6 BRA `(.L_x_1800) ;  /* 0xfffffffc00886947 */ /* 0x000fea000383ffff */
.L_x_1798:
[----:B------:R-:W-:Y:S01]  /*5e00*/  UMOV UR5, 0xffffffff ;  /* 0xffffffff00057882 */ /* 0x000fe20000000000 */
[----:B------:R-:W-:Y:S02]  /*5e10*/  ISETP.NE.AND P6, PT, R44, 0x65, PT ;  /* 0x000000652c00780c */ /* 0x000fe40003fc5270 */
[----:B------:R-:W-:Y:S11]  /*5e20*/  BRA.DIV UR5, `(.L_x_1801) ;  /* 0x0000001e05087947 */ /* 0x000ff6000b800000 */
[----:B------:R-:W-:Y:S01]  /*5e30*/  VOTE.ANY R4, PT, !P6 ;  /* 0x0000000000047806 */ /* 0x000fe200070e0100 */
[----:B------:R-:W-:-:S03]  /*5e40*/  VIADD R49, R49, 0xffffffe0 ;  /* 0xffffffe031317836 */ /* 0x000fc60000000000 */
[----:B------:R-:W-:-:S05]  /*5e50*/  LOP3.LUT R4, R4, 0x80000000, R28, 0xec, !PT ;  /* 0x8000000004047812 */ /* 0x000fca00078eec1c */
[----:B------:R-:W-:-:S05]  /*5e60*/  VIADD R5, R4, 0xffffffff ;  /* 0xffffffff04057836 */ /* 0x000fca0000000000 */
[----:B------:R-:W-:-:S06]  /*5e70*/  LOP3.LUT R5, R4, R5, RZ, 0xc, !PT ;  /* 0x0000000504057212 */ /* 0x000fcc00078e0cff */
        /* <DEDUP_REMOVED lines=20> */
[----:B------:R-:W-:Y:S02]  /*5fc0*/  ISETP.NE.AND P6, PT, R44, 0x65, PT ;  /* 0x000000652c00780c */ /* 0x000fe40003fc5270 */
[----:B------:R-:W-:-:S11]  /*5fd0*/  IADD3 R56, PT, PT, R45, R36, R56 ;  /* 0x000000242d387210 */ /* 0x000fd60007ffe038 */
[----:B------:R-:W-:-:S13]  /*5fe0*/  VOTE.ALL P6, P6 ;  /* 0x0000000000ff7806 */ /* 0x000fda00030c0000 */
.L_x_1868:
[----:B------:R-:W-:Y:S05]  /*5ff0*/  @P6 BRA `(.L_x_1802) ;  /* 0xfffffff800d86947 */ /* 0x000fea000383ffff */
.L_x_1796:
[----:B------:R-:W-:Y:S01]  /*6000*/  ISETP.NE.AND P6, PT, R38, RZ, PT ;  /* 0x000000ff2600720c */ /* 0x000fe20003fc5270 */
[----:B------:R-:W-:-:S12]  /*6010*/  IMAD.MOV.U32 R28, RZ, RZ, R47 ;  /* 0x000000ffff1c7224 */ /* 0x000fd800078e002f */
[----:B------:R-:W0:Y:S01]  /*6020*/  @!P6 S2R R7, SR_CgaCtaId ;  /* 0x000000000007e919 */ /* 0x000e220000008800 */
[----:B------:R-:W-:Y:S01]  /*6030*/  @!P6 MOV R0, 0x400 ;  /* 0x000004000000e802 */ /* 0x000fe20000000f00 */
[----:B------:R-:W-:Y:S02]  /*6040*/  @!P6 IMAD.IADD R5, R29, 0x1, R56 ;  /* 0x000000011d05e824 */ /* 0x000fe400078e0238 */
[----:B------:R-:W-:-:S05]  /*6050*/  @!P6 IMAD.MOV.U32 R4, RZ, RZ, 0x65 ;  /* 0x00000065ff04e424 */ /* 0x000fca00078e00ff */
[----:B------:R1:W-:Y:S01]  /*6060*/  @!P6 ST.E.64.STRONG.GPU desc[UR6][R30.64+0x100], R4 ;  /* 0x000100041e00e985 */ /* 0x0003e2000c10fb06 */
[----:B0-----:R-:W-:-:S05]  /*6070*/  @!P6 LEA R0, R7, R0, 0x18 ;  /* 0x000000000700e211 */ /* 0x001fca00078ec0ff */
[----:B------:R1:W-:Y:S04]  /*6080*/  @!P6 STS [R0+0x48], R5 ;  /* 0x000048050000e388 */ /* 0x0003e80000000800 */
[----:B------:R1:W-:Y:S01]  /*6090*/  @!P6 STS [R0+0x44], R56 ;  /* 0x000044380000e388 */ /* 0x0003e20000000800 */
[----:B------:R-:W-:-:S13]  /*60a0*/  ISETP.NE.AND P6, PT, R46, RZ, PT ;  /* 0x000000ff2e00720c */ /* 0x000fda0003fc5270 */
[----:B------:R-:W0:Y:S01]  /*60b0*/  @!P6 S2R R7, SR_CgaCtaId ;  /* 0x000000000007e919 */ /* 0x000e220000008800 */
[----:B------:R-:W-:Y:S01]  /*60c0*/  @!P6 MOV R6, 0x400 ;  /* 0x000004000006e802 */ /* 0x000fe20000000f00 */
[----:B------:R-:W-:-:S03]  /*60d0*/  @!P6 IMAD.MOV.U32 R28, RZ, RZ, R56 ;  /* 0x000000ffff1ce224 */ /* 0x000fc600078e0038 */
[----:B0-----:R-:W-:-:S05]  /*60e0*/  @!P6 LEA R7, R7, R6, 0x18 ;  /* 0x000000060707e211 */ /* 0x001fca00078ec0ff */
[----:B------:R1:W-:Y:S02]  /*60f0*/  @!P6 STS [R7+0x3c], R56 ;  /* 0x00003c380700e388 */ /* 0x0003e40000000800 */
.L_x_1790:
[----:B------:R-:W-:Y:S05]  /*6100*/  WARPSYNC.ALL ;  /* 0x0000000000007948 */ /* 0x000fea0003800000 */
[----:B------:R-:W-:Y:S01]  /*6110*/  ISETP.NE.AND P6, PT, R38, RZ, PT ;  /* 0x000000ff2600720c */ /* 0x000fe20003fc5270 */
[----:B------:R-:W0:Y:S08]  /*6120*/  S2UR UR5, SR_CgaCtaId ;  /* 0x00000000000579c3 */ /* 0x000e300000008800 */
[----:B------:R-:W-:Y:S01]  /*6130*/  BAR.SYNC.DEFER_BLOCKING 0x0 ;  /* 0x0000000000007b1d */ /* 0x000fe20000010000 */
[----:B------:R-:W-:-:S02]  /*6140*/  P2R R45, PR, RZ, 0x10 ;  /* 0x00000010ff2d7803 */ /* 0x000fc40000000000 */
[C---:B------:R-:W-:Y:S02]  /*6150*/  LOP3.LUT P4, RZ, R32.reuse, 0x8, RZ, 0xc0, !PT ;  /* 0x0000000820ff7812 */ /* 0x040fe4000788c0ff */
[----:B------:R-:W-:Y:S01]  /*6160*/  SEL R44, RZ, 0x1, !P0 ;  /* 0x00000001ff2c7807 */ /* 0x000fe20004000000 */
[----:B------:R-:W-:Y:S01]  /*6170*/  UMOV UR4, 0x400 ;  /* 0x0000040000047882 */ /* 0x000fe20000000000 */
[----:B------:R-:W-:Y:S01]  /*6180*/  P2R R47, PR, RZ, 0x20 ;  /* 0x00000020ff2f7803 */ /* 0x000fe20000000000 */
[----:B------:R-:W-:Y:S01]  /*6190*/  BSSY.RECONVERGENT B0, `(.L_x_1803) ;  /* 0x0000055000007945 */ /* 0x000fe20003800200 */
[----:B------:R-:W-:Y:S01]  /*61a0*/  LOP3.LUT P5, RZ, R32, 0x4, RZ, 0xc0, !PT ;  /* 0x0000000420ff7812 */ /* 0x000fe200078ac0ff */
[----:B0-----:R-:W-:-:S09]  /*61b0*/  ULEA UR4, UR5, UR4, 0x18 ;  /* 0x0000000405047291 */ /* 0x001fd2000f8ec0ff */
[----:B-1----:R-:W0:Y:S04]  /*61c0*/  LDS R0, [UR4+0x3c] ;  /* 0x00003c04ff007984 */ /* 0x002e280008000800 */
[----:B------:R-:W1:Y:S01]  /*61d0*/  LDS.128 R4, [UR4+0x40] ;  /* 0x00004004ff047984 */ /* 0x000e620008000c00 */
[----:B0-----:R-:W-:Y:S01]  /*61e0*/  SEL R29, R0, RZ, P6 ;  /* 0x000000ff001d7207 */ /* 0x001fe20003000000 */
[----:B------:R-:W-:Y:S01]  /*61f0*/  VIADD R0, R44, 0x1 ;  /* 0x000000012c007836 */ /* 0x000fe20000000000 */
[----:B------:R-:W-:Y:S01]  /*6200*/  BAR.SYNC.DEFER_BLOCKING 0x0 ;  /* 0x0000000000007b1d */ /* 0x000fe20000010000 */
[----:B------:R-:W-:Y:S01]  /*6210*/  @!P4 IMAD.MOV R0, RZ, RZ, R44 ;  /* 0x000000ffff00c224 */ /* 0x000fe200078e022c */
[----:B------:R-:W-:Y:S01]  /*6220*/  LOP3.LUT P6, RZ, R32, 0x2, RZ, 0xc0, !PT ;  /* 0x0000000220ff7812 */ /* 0x000fe200078cc0ff */
[----:B------:R-:W-:-:S02]  /*6230*/  IMAD.IADD R28, R29, 0x1, R28 ;  /* 0x000000011d1c7824 */ /* 0x000fc400078e021c */
[----:B------:R-:W-:Y:S02]  /*6240*/  @P0 IMAD.MOV.U32 R29, RZ, RZ, R27 ;  /* 0x000000ffff1d0224 */ /* 0x000fe400078e001b */
[C---:B-1----:R-:W-:Y:S02]  /*6250*/  IMAD.IADD R4, R28.reuse, 0x1, -R5 ;  /* 0x000000011c047824 */ /* 0x042fe400078e0a05 */
[----:B------:R-:W-:Y:S01]  /*6260*/  IMAD.IADD R46, R28, 0x1, R0 ;  /* 0x000000011c2e7824 */ /* 0x000fe200078e0200 */
[----:B------:R-:W-:Y:S01]  /*6270*/  IADD3 R0, PT, PT, -R5, R28, R44 ;  /* 0x0000001c05007210 */ /* 0x000fe20007ffe12c */
[----:B------:R-:W-:Y:S01]  /*6280*/  @P0 IMAD.MOV.U32 R28, RZ, RZ, R26 ;  /* 0x000000ffff1c0224 */ /* 0x000fe200078e001a */
[----:B------:R-:W-:Y:S01]  /*6290*/  LEA R31, R4, UR4, 0x3 ;  /* 0x00000004041f7c11 */ /* 0x000fe2000f8e18ff */
[----:B------:R-:W-:Y:S01]  /*62a0*/  VIADD R30, R46, 0x1 ;  /* 0x000000012e1e7836 */ /* 0x000fe20000000000 */
[----:B------:R-:W-:Y:S01]  /*62b0*/  LEA R27, R0, UR4, 0x3 ;  /* 0x00000004001b7c11 */ /* 0x000fe2000f8e18ff */
[----:B------:R-:W-:-:S02]  /*62c0*/  @!P5 IMAD.MOV R30, RZ, RZ, R46 ;  /* 0x000000ffff1ed224 */ /* 0x000fc400078e022e */
[----:B------:R-:W-:Y:S02]  /*62d0*/  @P0 IMAD R26, R4, -0x4, R31 ;  /* 0xfffffffc041a0824 */ /* 0x000fe400078e021f */
[----:B------:R-:W-:Y:S02]  /*62e0*/  VIADD R36, R30, 0x1 ;  /* 0x000000011e247836 */ /* 0x000fe40000000000 */
[----:B------:R-:W-:Y:S02]  /*62f0*/  @!P6 IMAD.MOV R36, RZ, RZ, R30 ;  /* 0x000000ffff24e224 */ /* 0x000fe400078e021e */
[----:B------:R-:W-:Y:S01]  /*6300*/  IMAD.IADD R4, R46, 0x1, -R5 ;  /* 0x000000012e047824 */ /* 0x000fe200078e0a05 */
[----:B------:R0:W-:Y:S01]  /*6310*/  @P0 STS.64 [R31], R28 ;  /* 0x0000001c1f000388 */ /* 0x0001e20000000a00 */
[----:B------:R-:W-:Y:S02]  /*6320*/  VIADD R44, R36, 0x1 ;  /* 0x00000001242c7836 */ /* 0x000fe40000000000 */
[----:B------:R-:W-:-:S04]  /*6330*/  @!P1 IMAD.MOV R44, RZ, RZ, R36 ;  /* 0x000000ffff2c9224 */ /* 0x000fc800078e0224 */
[----:B------:R-:W-:Y:S02]  /*6340*/  VIADD R46, R44, 0x1 ;  /* 0x000000012c2e7836 */ /* 0x000fe40000000000 */
[----:B------:R-:W-:Y:S02]  /*6350*/  @!P2 IMAD.MOV R46, RZ, RZ, R44 ;  /* 0x000000ffff2ea224 */ /* 0x000fe400078e022c */
[----:B0-----:R-:W-:Y:S02]  /*6360*/  @P4 IMAD.MOV.U32 R28, RZ, RZ, R22 ;  /* 0x000000ffff1c4224 */ /* 0x001fe400078e0016 */
[----:B------:R-:W-:Y:S01]  /*6370*/  @P4 IMAD.MOV.U32 R29, RZ, RZ, R23 ;  /* 0x000000ffff1d4224 */ /* 0x000fe200078e0017 */
[----:B------:R-:W-:Y:S01]  /*6380*/  LEA R23, R4, UR4, 0x3 ;  /* 0x0000000404177c11 */ /* 0x000fe2000f8e18ff */
[----:B------:R-:W-:-:S03]  /*6390*/  IMAD.IADD R22, R30, 0x1, -R5 ;  /* 0x000000011e167824 */ /* 0x000fc600078e0a05 */
[----:B------:R0:W-:Y:S01]  /*63a0*/  @P4 STS.64 [R27], R28 ;  /* 0x0000001c1b004388 */ /* 0x0001e20000000a00 */
[----:B------:R-:W-:Y:S01]  /*63b0*/  ISETP.NE.AND P4, PT, R45, RZ, PT ;  /* 0x000000ff2d00720c */ /* 0x000fe20003f85270 */
[----:B0-----:R-:W-:Y:S02]  /*63c0*/  @P5 IMAD.MOV.U32 R28, RZ, RZ, R20 ;  /* 0x000000ffff1c5224 */ /* 0x001fe400078e0014 */
[----:B------:R-:W-:Y:S01]  /*63d0*/  @P5 IMAD.MOV.U32 R29, RZ, RZ, R21 ;  /* 0x000000ffff1d5224 */ /* 0x000fe200078e0015 */
[----:B------:R-:W-:Y:S01]  /*63e0*/  LEA R21, R22, UR4, 0x3 ;  /* 0x0000000416157c11 */ /* 0x000fe2000f8e18ff */
[C---:B------:R-:W-:Y:S02]  /*63f0*/  VIADD R20, R46.reuse, 0x1 ;  /* 0x000000012e147836 */ /* 0x040fe40000000000 */
[----:B------:R-:W-:Y:S01]  /*6400*/  @!P3 IMAD.MOV R20, RZ, RZ, R46 ;  /* 0x000000ffff14b224 */ /* 0x000fe200078e022e */
[----:B------:R0:W-:Y:S01]  /*6410*/  @P5 STS.64 [R23], R28 ;  /* 0x0000001c17005388 */ /* 0x0001e20000000a00 */
[----:B------:R-:W-:Y:S01]  /*6420*/  ISETP.NE.AND P5, PT, R47, RZ, PT ;  /* 0x000000ff2f00720c */ /* 0x000fe20003fa5270 */
[----:B------:R-:W-:-:S02]  /*6430*/  IMAD.IADD R46, R46, 0x1, -R5 ;  /* 0x000000012e2e7824 */ /* 0x000fc400078e0a05 */
[----:B------:R-:W-:Y:S02]  /*6440*/  VIADD R30, R20, 0x1 ;  /* 0x00000001141e7836 */ /* 0x000fe40000000000 */
[----:B------:R-:W-:Y:S01]  /*6450*/  @!P4 IMAD.MOV R30, RZ, RZ, R20 ;  /* 0x000000ffff1ec224 */ /* 0x000fe200078e0214 */
[----:B------:R-:W-:Y:S01]  /*6460*/  LEA R45, R46, UR4, 0x3 ;  /* 0x000000042e2d7c11 */ /* 0x000fe2000f8e18ff */
[----:B------:R-:W-:Y:S02]  /*6470*/  IMAD.IADD R20, R20, 0x1, -R5 ;  /* 0x0000000114147824 */ /* 0x000fe400078e0a05 */
[----:B0-----:R-:W-:Y:S02]  /*6480*/  @P6 IMAD.MOV.U32 R28, RZ, RZ, R18 ;  /* 0x000000ffff1c6224 */ /* 0x001fe400078e0012 */
[----:B------:R-:W-:Y:S02]  /*6490*/  @P6 IMAD.MOV.U32 R29, RZ, RZ, R19 ;  /* 0x000000ffff1d6224 */ /* 0x000fe400078e0013 */
[----:B------:R-:W-:-:S02]  /*64a0*/  IMAD.IADD R18, R36, 0x1, -R5 ;  /* 0x0000000124127824 */ /* 0x000fc400078e0a05 */
[----:B------:R-:W-:Y:S01]  /*64b0*/  IMAD.IADD R19, R44, 0x1, -R5 ;  /* 0x000000012c137824 */ /* 0x000fe200078e0a05 */
[----:B------:R0:W-:Y:S01]  /*64c0*/  @P6 STS.64 [R21], R28 ;  /* 0x0000001c15006388 */ /* 0x0001e20000000a00 */
[----:B------:R-:W-:Y:S02]  /*64d0*/  LOP3.LUT P6, RZ, R32, 0x10, RZ, 0xc0, !PT ;  /* 0x0000001020ff7812 */ /* 0x000fe400078cc0ff */
[----:B------:R-:W-:Y:S02]  /*64e0*/  LEA R31, R18, UR4, 0x3 ;  /* 0x00000004121f7c11 */ /* 0x000fe4000f8e18ff */
[----:B------:R-:W-:-:S03]  /*64f0*/  LEA R36, R19, UR4, 0x3 ;  /* 0x0000000413247c11 */ /* 0x000fc6000f8e18ff */
[----:B------:R1:W-:Y:S01]  /*6500*/  @P1 STS.64 [R31], R16 ;  /* 0x000000101f001388 */ /* 0x0003e20000000a00 */
[----:B0-----:R-:W-:Y:S01]  /*6510*/  VIADD R28, R30, 0x1 ;  /* 0x000000011e1c7836 */ /* 0x001fe20000000000 */
[----:B------:R-:W-:Y:S01]  /*6520*/  LEA R29, R20, UR4, 0x3 ;  /* 0x00000004141d7c11 */ /* 0x000fe2000f8e18ff */
[----:B------:R-:W-:Y:S01]  /*6530*/  @!P5 IMAD.MOV R28, RZ, RZ, R30 ;  /* 0x000000ffff1cd224 */ /* 0x000fe200078e021e */
[----:B------:R0:W-:Y:S01]  /*6540*/  @P2 STS.64 [R36], R14 ;  /* 0x0000000e24002388 */ /* 0x0001e20000000a00 */
[--C-:B------:R-:W-:Y:S02]  /*6550*/  IMAD.IADD R30, R30, 0x1, -R5.reuse ;  /* 0x000000011e1e7824 */ /* 0x100fe400078e0a05 */
[----:B------:R-:W-:Y:S01]  /*6560*/  IMAD.IADD R28, R28, 0x1, -R5 ;  /* 0x000000011c1c7824 */ /* 0x000fe200078e0a05 */
[----:B------:R0:W-:Y:S01]  /*6570*/  @P3 STS.64 [R45], R12 ;  /* 0x0000000c2d003388 */ /* 0x0001e20000000a00 */
[----:B-1----:R-:W-:Y:S02]  /*6580*/  IADD3 R16, PT, PT, -R2, 0xf00, RZ ;  /* 0x00000f0002107810 */ /* 0x002fe40007ffe1ff */
[----:B------:R-:W-:Y:S01]  /*6590*/  LEA R17, R30, UR4, 0x3 ;  /* 0x000000041e117c11 */ /* 0x000fe2000f8e18ff */
[----:B------:R0:W-:Y:S01]  /*65a0*/  @P4 STS.64 [R29], R10 ;  /* 0x0000000a1d004388 */ /* 0x0001e20000000a00 */
[----:B------:R-:W-:Y:S01]  /*65b0*/  LEA R47, R28, UR4, 0x3 ;  /* 0x000000041c2f7c11 */ /* 0x000fe2000f8e18ff */
[----:B------:R-:W-:-:S02]  /*65c0*/  IMAD.IADD R7, R7, 0x1, -R16 ;  /* 0x0000000107077824 */ /* 0x000fc400078e0a10 */
[----:B------:R0:W-:Y:S04]  /*65d0*/  @P5 STS.64 [R17], R8 ;  /* 0x0000000811005388 */ /* 0x0001e80000000a00 */
[----:B------:R0:W-:Y:S01]  /*65e0*/  @P6 STS.64 [R47], R24 ;  /* 0x000000182f006388 */ /* 0x0001e20000000a00 */
[----:B------:R-:W-:Y:S01]  /*65f0*/  BAR.SYNC.DEFER_BLOCKING 0x0 ;  /* 0x0000000000007b1d */ /* 0x000fe20000010000 */
[----:B------:R-:W-:-:S13]  /*6600*/  ISETP.GE.AND P6, PT, R38, R7, PT ;  /* 0x000000072600720c */ /* 0x000fda0003fc6270 */
[----:B0-----:R-:W-:Y:S05]  /*6610*/  @P6 BRA `(.L_x_1804) ;  /* 0x0000000000306947 */ /* 0x001fea0003800000 */
[----:B------:R-:W0:Y:S01]  /*6620*/  LDC.64 R8, c[0x0][0x390] ;  /* 0x0000e400ff087b82 */ /* 0x000e220000000a00 */
[C---:B------:R-:W-:Y:S01]  /*6630*/  IMAD.IADD R15, R38.reuse, 0x1, R5 ;  /* 0x00000001260f7824 */ /* 0x040fe200078e0205 */
[----:B------:R-:W-:Y:S01]  /*6640*/  LEA R2, R38, UR4, 0x3 ;  /* 0x0000000426027c11 */ /* 0x000fe2000f8e18ff */
[----:B------:R-:W-:-:S07]  /*6650*/  IMAD.MOV.U32 R14, RZ, RZ, R38 ;  /* 0x000000ffff0e7224 */ /* 0x000fce00078e0026 */
.L_x_1805:
        /* <DEDUP_REMOVED lines=8> */
.L_x_1804:
[----:B------:R-:W-:Y:S05]  /*66e0*/  BSYNC.RECONVERGENT B0 ;  /* 0x0000000000007941 */ /* 0x000fea0003800200 */
.L_x_1803:
[----:B------:R-:W-:Y:S01]  /*66f0*/  BAR.SYNC.DEFER_BLOCKING 0x0 ;  /* 0x0000000000007b1d */ /* 0x000fe20000010000 */
[----:B------:R-:W-:Y:S01]  /*6700*/  P2R R2, PR, RZ, 0x10 ;  /* 0x00000010ff027803 */ /* 0x000fe20000000000 */
[----:B------:R-:W-:-:S06]  /*6710*/  @P1 IMAD R9, R18, -0x4, R31 ;  /* 0xfffffffc12091824 */ /* 0x000fcc00078e021f */
[----:B------:R-:W-:Y:S01]  /*6720*/  BAR.SYNC.DEFER_BLOCKING 0x0 ;  /* 0x0000000000007b1d */ /* 0x000fe20000010000 */
[----:B------:R-:W-:Y:S01]  /*6730*/  LOP3.LUT P4, RZ, R32, 0x8, RZ, 0xc0, !PT ;  /* 0x0000000820ff7812 */ /* 0x000fe2000788c0ff */
[----:B-1----:R-:W-:Y:S01]  /*6740*/  @P3 IMAD R11, R46, -0x4, R45 ;  /* 0xfffffffc2e0b3824 */ /* 0x002fe200078e022d */
[----:B------:R-:W-:Y:S02]  /*6750*/  P2R R8, PR, RZ, 0x20 ;  /* 0x00000020ff087803 */ /* 0x000fe40000000000 */
[C---:B------:R-:W-:Y:S01]  /*6760*/  LOP3.LUT P5, RZ, R32.reuse, 0x4, RZ, 0xc0, !PT ;  /* 0x0000000420ff7812 */ /* 0x040fe200078ac0ff */
[----:B------:R-:W-:Y:S01]  /*6770*/  BSSY.RECONVERGENT B0, `(.L_x_1806) ;  /* 0x0000024000007945 */ /* 0x000fe20003800200 */
[----:B------:R-:W-:-:S07]  /*6780*/  LOP3.LUT P6, RZ, R32, 0x10, RZ, 0xc0, !PT ;  /* 0x0000001020ff7812 */ /* 0x000fce00078cc0ff */
[----:B------:R-:W-:-:S04]  /*6790*/  @P4 IMAD R0, R0, -0x4, R27 ;  /* 0xfffffffc00004824 */ /* 0x000fc800078e021b */
[----:B------:R-:W-:Y:S02]  /*67a0*/  @P5 IMAD R4, R4, -0x4, R23 ;  /* 0xfffffffc04045824 */ /* 0x000fe400078e0217 */
[----:B------:R-:W-:Y:S01]  /*67b0*/  @P6 IMAD R13, R28, -0x4, R47 ;  /* 0xfffffffc1c0d6824 */ /* 0x000fe200078e022f */
[----:B-----5:R0:W-:Y:S01]  /*67c0*/  @P0 STS [R26], R35 ;  /* 0x000000231a000388 */ /* 0x0201e20000000800 */
[----:B------:R-:W-:-:S03]  /*67d0*/  LOP3.LUT P0, RZ, R32, 0x2, RZ, 0xc0, !PT ;  /* 0x0000000220ff7812 */ /* 0x000fc6000780c0ff */
[----:B------:R0:W-:Y:S01]  /*67e0*/  @P4 STS [R0], R33 ;  /* 0x0000002100004388 */ /* 0x0001e20000000800 */
[----:B------:R-:W-:Y:S01]  /*67f0*/  ISETP.NE.AND P4, PT, R2, RZ, PT ;  /* 0x000000ff0200720c */ /* 0x000fe20003f85270 */
[----:B------:R-:W-:Y:S02]  /*6800*/  @P2 IMAD R2, R19, -0x4, R36 ;  /* 0xfffffffc13022824 */ /* 0x000fe400078e0224 */
[----:B------:R0:W-:Y:S01]  /*6810*/  @P5 STS [R4], R3 ;  /* 0x0000000304005388 */ /* 0x0001e20000000800 */
[----:B------:R-:W-:-:S05]  /*6820*/  ISETP.NE.AND P5, PT, R8, RZ, PT ;  /* 0x000000ff0800720c */ /* 0x000fca0003fa5270 */
[----:B------:R-:W-:-:S04]  /*6830*/  @P0 IMAD R22, R22, -0x4, R21 ;  /* 0xfffffffc16160824 */ /* 0x000fc800078e0215 */
[----:B------:R-:W-:Y:S01]  /*6840*/  @P4 IMAD R8, R20, -0x4, R29 ;  /* 0xfffffffc14084824 */ /* 0x000fe200078e021d */
[----:B------:R0:W-:Y:S01]  /*6850*/  @P0 STS [R22], R43 ;  /* 0x0000002b16000388 */ /* 0x0001e20000000800 */
[----:B------:R-:W-:Y:S02]  /*6860*/  ISETP.GE.AND P0, PT, R38, R7, PT ;  /* 0x000000072600720c */ /* 0x000fe40003f06270 */
        /* <DEDUP_REMOVED lines=12> */
.L_x_1808:
        /* <DEDUP_REMOVED lines=8> */
.L_x_1807:
[----:B------:R-:W-:Y:S05]  /*69b0*/  BSYNC.RECONVERGENT B0 ;  /* 0x0000000000007941 */ /* 0x000fea0003800200 */
.L_x_1806:
[----:B------:R-:W-:Y:S01]  /*69c0*/  BAR.SYNC.DEFER_BLOCKING 0x0 ;  /* 0x0000000000007b1d */ /* 0x000fe20000010000 */
[----:B0-----:R-:W-:-:S07]  /*69d0*/  IMAD.IADD R13, R6, 0x1, -R16 ;  /* 0x00000001060d7824 */ /* 0x001fce00078e0a10 */
.L_x_1789:
[----:B------:R-:W2:Y:S02]  /*69e0*/  S2R R0, SR_TID.X ;  /* 0x0000000000007919 */ /* 0x000ea40000002100 */
[----:B--2---:R-:W-:-:S13]  /*69f0*/  ISETP.NE.AND P0, PT, R0, RZ, PT ;  /* 0x000000ff0000720c */ /* 0x004fda0003f05270 */
[----:B------:R-:W-:Y:S05]  /*6a00*/  @P0 EXIT ;  /* 0x000000000000094d */ /* 0x000fea0003800000 */
[----:B01----:R-:W0:Y:S02]  /*6a10*/  LDC.64 R2, c[0x0][0x3a0] ;  /* 0x0000e800ff027b82 */ /* 0x003e240000000a00 */
[----:B0-----:R-:W-:Y:S01]  /*6a20*/  STG.E desc[UR6][R2.64], R13 ;  /* 0x0000000d02007986 */ /* 0x001fe2000c101906 */
[----:B------:R-:W-:Y:S05]  /*6a30*/  EXIT ;  /* 0x000000000000794d */ /* 0x000fea0003800000 */
.L_x_1764:
[----:B------:R-:W-:Y:S01]  /*6a40*/  BSSY B0, `(.L_x_1809) ;  /* 0x0000006000007945 */ /* 0x000fe20003800000 */
[----:B------:R-:W-:Y:S01]  /*6a50*/  PLOP3.LUT P6, PT, P6, PT, PT, 0x8, 0x80 ;  /* 0x000000000080781c */ /* 0x000fe200037ce170 */
[----:B------:R-:W-:-:S12]  /*6a60*/  IMAD.MOV.U32 R4, RZ, RZ, -0x1 ;  /* 0xffffffffff047424 */ /* 0x000fd800078e00ff */
[----:B-----5:R-:W-:Y:S05]  /*6a70*/  WARPSYNC.COLLECTIVE R4, `(.L_x_1810) ;  /* 0x0000000004087348 */ /* 0x020fea0003c00000 */
[----:B------:R-:W-:Y:S01]  /*6a80*/  VOTE.ANY P6, P6 ;  /* 0x0000000000ff7806 */ /* 0x000fe200030c0100 */
[----:B-----5:R-:W-:-:S12]  /*6a90*/  ENDCOLLECTIVE ;  /* 0x000000000000791b */ /* 0x020fd80003800000 */
.L_x_1810:
[----:B------:R-:W-:Y:S05]  /*6aa0*/  BSYNC B0 ;  /* 0x0000000000007941 */ /* 0x000fea0003800000 */
.L_x_1809:
[----:B------:R-:W-:Y:S05]  /*6ab0*/  BRA `(.L_x_1811) ;  /* 0xffffffb000947947 */ /* 0x000fea000383ffff */
.L_x_1766:
[----:B------:R-:W-:Y:S01]  /*6ac0*/  BSSY B0, `(.L_x_1812) ;  /* 0x0000006000007945 */ /* 0x000fe20003800000 */
[----:B------:R-:W-:Y:S01]  /*6ad0*/  PLOP3.LUT P6, PT, P6, PT, PT, 0x8, 0x80 ;  /* 0x000000000080781c */ /* 0x000fe200037ce170 */
[----:B------:R-:W-:-:S12]  /*6ae0*/  IMAD.MOV.U32 R4, RZ, RZ, -0x1 ;  /* 0xffffffffff047424 */ /* 0x000fd800078e00ff */
[----:B-----5:R-:W-:Y:S05]  /*6af0*/  WARPSYNC.COLLECTIVE R4, `(.L_x_1813) ;  /* 0x0000000004087348 */ /* 0x020fea0003c00000 */
[----:B------:R-:W-:Y:S01]  /*6b00*/  VOTE.ANY P6, P6 ;  /* 0x0000000000ff7806 */ /* 0x000fe200030c0100 */
[----:B-----5:R-:W-:-:S12]  /*6b10*/  ENDCOLLECTIVE ;  /* 0x000000000000791b */ /* 0x020fd80003800000 */
.L_x_1813:
[----:B------:R-:W-:Y:S05]  /*6b20*/  BSYNC B0 ;  /* 0x0000000000007941 */ /* 0x000fea0003800000 */
.L_x_1812:
[----:B------:R-:W-:Y:S05]  /*6b30*/  BRA `(.L_x_1814) ;  /* 0xffffffb000f07947 */ /* 0x000fea000383ffff */
.L_x_1768:
[----:B------:R-:W0:Y:S01]  /*6b40*/  S2R R14, SR_GEMASK ;  /* 0x00000000000e7919 */ /* 0x000e220000003c00 */
[----:B------:R-:W-:Y:S01]  /*6b50*/  BSSY B0, `(.L_x_1815) ;  /* 0x0000006000007945 */ /* 0x000fe20003800000 */
[----:B------:R-:W-:Y:S01]  /*6b60*/  PLOP3.LUT P6, PT, P6, PT, PT, 0x8, 0x80 ;  /* 0x000000000080781c */ /* 0x000fe200037ce170 */
[----:B------:R-:W-:-:S12]  /*6b70*/  IMAD.MOV.U32 R4, RZ, RZ, -0x1 ;  /* 0xffffffffff047424 */ /* 0x000fd800078e00ff */
[----:B0----5:R-:W-:Y:S05]  /*6b80*/  WARPSYNC.COLLECTIVE R4, `(.L_x_1816) ;  /* 0x0000000004087348 */ /* 0x021fea0003c00000 */
[----:B------:R-:W-:Y:S01]  /*6b90*/  VOTE.ANY R4, PT, P6 ;  /* 0x0000000000047806 */ /* 0x000fe200030e0100 */
[----:B0----5:R-:W-:Y:S06]  /*6ba0*/  ENDCOLLECTIVE ;  /* 0x000000000000791b */ /* 0x021fec0003800000 */
.L_x_1816:
[----:B------:R-:W-:Y:S05]  /*6bb0*/  BSYNC B0 ;  /* 0x0000000000007941 */ /* 0x000fea0003800000 */
.L_x_1815:
[----:B------:R-:W-:Y:S01]  /*6bc0*/  LOP3.LUT R4, R4, 0x80000000, R14, 0xec, !PT ;  /* 0x8000000004047812 */ /* 0x000fe200078eec0e */
[----:B------:R-:W-:Y:S02]  /*6bd0*/  IMAD.MOV.U32 R7, RZ, RZ, R11 ;  /* 0x000000ffff077224 */ /* 0x000fe400078e000b */
[----:B------:R-:W-:Y:S02]  /*6be0*/  IMAD.MOV.U32 R6, RZ, RZ, 0x1 ;  /* 0x00000001ff067424 */ /* 0x000fe400078e00ff */
[----:B------:R-:W-:Y:S02]  /*6bf0*/  VIADD R5, R4, 0xffffffff ;  /* 0xffffffff04057836 */ /* 0x000fe40000000000 */
[C---:B------:R-:W-:Y:S02]  /*6c00*/  VIADD R49, R48.reuse, 0x2 ;  /* 0x0000000230317836 */ /* 0x040fe40000000000 */
[----:B------:R-:W-:Y:S01]  /*6c10*/  VIADD R50, R48, 0x4 ;  /* 0x0000000430327836 */ /* 0x000fe20000000000 */
[----:B------:R-:W-:Y:S01]  /*6c20*/  LOP3.LUT R53, R4, R5, RZ, 0xc, !PT ;  /* 0x0000000504357212 */ /* 0x000fe200078e0cff */
[----:B------:R-:W-:-:S02]  /*6c30*/  IMAD.MOV.U32 R4, RZ, RZ, -0x1 ;  /* 0xffffffffff047424 */ /* 0x000fc400078e00ff */
[----:B------:R-:W-:-:S03]  /*6c40*/  VIADD R51, R48, 0x8 ;  /* 0x0000000830337836 */ /* 0x000fc60000000000 */
[----:B------:R-:W0:Y:S02]  /*6c50*/  POPC R53, R53 ;  /* 0x0000003500357309 */ /* 0x000e240000000000 */
[----:B0-----:R-:W-:Y:S01]  /*6c60*/  IMAD.MOV.U32 R5, RZ, RZ, R53 ;  /* 0x000000ffff057224 */ /* 0x001fe200078e0035 */
[-C--:B------:R-:W-:Y:S02]  /*6c70*/  ISETP.GE.AND P2, PT, R48, R53.reuse, PT ;  /* 0x000000353000720c */ /* 0x080fe40003f46270 */
[----:B------:R-:W-:-:S13]  /*6c80*/  ISETP.GT.AND P3, PT, R51, R53, PT ;  /* 0x000000353300720c */ /* 0x000fda0003f64270 */
[----:B------:R-:W-:Y:S05]  /*6c90*/  WARPSYNC.COLLECTIVE R4, `(.L_x_1817) ;  /* 0x0000000004087348 */ /* 0x000fea0003c00000 */
[----:B------:R0:W1:Y:S02]  /*6ca0*/  SHFL.DOWN P6, R36, R7, R6, R5 ;  /* 0x0800000607247389 */ /* 0x00006400000c0005 */
[----:B01----:R-:W-:Y:S05]  /*6cb0*/  ENDCOLLECTIVE ;  /* 0x000000000000791b */ /* 0x003fea0003800000 */
.L_x_1817:
[----:B------:R-:W-:Y:S01]  /*6cc0*/  IMAD.MOV.U32 R6, RZ, RZ, 0x2 ;  /* 0x00000002ff067424 */ /* 0x000fe200078e00ff */
[----:B------:R-:W-:Y:S02]  /*6cd0*/  SEL R36, R36, RZ, !P2 ;  /* 0x000000ff24247207 */ /* 0x000fe40005000000 */
[----:B------:R-:W-:-:S03]  /*6ce0*/  ISETP.GT.AND P2, PT, R49, R53, PT ;  /* 0x000000353100720c */ /* 0x000fc60003f44270 */
[----:B------:R-:W-:-:S04]  /*6cf0*/  IMAD.IADD R52, R36, 0x1, R11 ;  /* 0x0000000124347824 */ /* 0x000fc800078e020b */
[----:B------:R-:W-:-:S07]  /*6d00*/  IMAD.MOV.U32 R7, RZ, RZ, R52 ;  /* 0x000000ffff077224 */ /* 0x000fce00078e0034 */
[----:B------:R-:W-:Y:S05]  /*6d10*/  WARPSYNC.COLLECTIVE R4, `(.L_x_1818) ;  /* 0x0000000004087348 */ /* 0x000fea0003c00000 */
[----:B------:R0:W1:Y:S02]  /*6d20*/  SHFL.DOWN P6, R36, R7, R6, R5 ;  /* 0x0800000607247389 */ /* 0x00006400000c0005 */
[----:B01----:R-:W-:Y:S05]  /*6d30*/  ENDCOLLECTIVE ;  /* 0x000000000000791b */ /* 0x003fea0003800000 */
.L_x_1818:
[----:B------:R-:W-:Y:S01]  /*6d40*/  IMAD.MOV.U32 R6, RZ, RZ, 0x4 ;  /* 0x00000004ff067424 */ /* 0x000fe200078e00ff */
[----:B------:R-:W-:Y:S02]  /*6d50*/  SEL R11, R36, RZ, !P2 ;  /* 0x000000ff240b7207 */ /* 0x000fe40005000000 */
[----:B------:R-:W-:-:S03]  /*6d60*/  ISETP.GT.AND P2, PT, R50, R53, PT ;  /* 0x000000353200720c */ /* 0x000fc60003f44270 */
[----:B------:R-:W-:Y:S02]  /*6d70*/  IMAD.IADD R54, R52, 0x1, R11 ;  /* 0x0000000134367824 */ /* 0x000fe400078e020b */
[----:B------:R-:W-:Y:S02]  /*6d80*/  VIADD R52, R48, 0x10 ;  /* 0x0000001030347836 */ /* 0x000fe40000000000 */
[----:B------:R-:W-:-:S07]  /*6d90*/  IMAD.MOV.U32 R7, RZ, RZ, R54 ;  /* 0x000000ffff077224 */ /* 0x000fce00078e0036 */
[----:B------:R-:W-:Y:S05]  /*6da0*/  WARPSYNC.COLLECTIVE R4, `(.L_x_1819) ;  /* 0x0000000004087348 */ /* 0x000fea0003c00000 */
[----:B------:R0:W1:Y:S02]  /*6db0*/  SHFL.DOWN P6, R36, R7, R6, R5 ;  /* 0x0800000607247389 */ /* 0x00006400000c0005 */
[----:B01----:R-:W-:Y:S05]  /*6dc0*/  ENDCOLLECTIVE ;  /* 0x000000000000791b */ /* 0x003fea0003800000 */
.L_x_1819:
[----:B------:R-:W-:Y:S01]  /*6dd0*/  IMAD.MOV.U32 R6, RZ, RZ, 0x8 ;  /* 0x00000008ff067424 */ /* 0x000fe200078e00ff */
[----:B------:R-:W-:Y:S02]  /*6de0*/  SEL R11, R36, RZ, !P2 ;  /* 0x000000ff240b7207 */ /* 0x000fe40005000000 */
[----:B------:R-:W-:-:S03]  /*6df0*/  ISETP.NE.AND P2, PT, R10, 0x65, PT ;  /* 0x000000650a00780c */ /* 0x000fc60003f45270 */
[----:B------:R-:W-:Y:S02]  /*6e00*/  IMAD.IADD R56, R54, 0x1, R11 ;  /* 0x0000000136387824 */ /* 0x000fe400078e020b */
[----:B------:R-:W0:Y:S02]  /*6e10*/  LDC.64 R54, c[0x0][0x3a8] ;  /* 0x0000ea00ff367b82 */ /* 0x000e240000000a00 */
[----:B------:R-:W-:-:S07]  /*6e20*/  IMAD.MOV.U32 R7, RZ, RZ, R56 ;  /* 0x000000ffff077224 */ /* 0x000fce00078e0038 */
[----:B0-----:R-:W-:Y:S05]  /*6e30*/  WARPSYNC.COLLECTIVE R4, `(.L_x_1820) ;  /* 0x0000000004087348 */ /* 0x001fea0003c00000 */
[----:B------:R1:W2:Y:S02]  /*6e40*/  SHFL.DOWN P6, R36, R7, R6, R5 ;  /* 0x0800000607247389 */ /* 0x0002a400000c0005 */
[----:B012---:R-:W-:Y:S05]  /*6e50*/  ENDCOLLECTIVE ;  /* 0x000000000000791b */ /* 0x007fea0003800000 */
.L_x_1820:
        /* <DEDUP_REMOVED lines=8> */
.L_x_1821:
[----:B------:R-:W-:Y:S02]  /*6ee0*/  PLOP3.LUT P6, PT, P2, PT, PT, 0x80, 0x8 ;  /* 0x000000000008781c */ /* 0x000fe400017cf070 */
[----:B------:R-:W-:Y:S02]  /*6ef0*/  SEL R11, R36, RZ, !P3 ;  /* 0x000000ff240b7207 */ /* 0x000fe40005800000 */
[----:B------:R-:W-:-:S03]  /*6f00*/  IADD3 R54, P3, PT, R54, 0x100, RZ ;  /* 0x0000010036367810 */ /* 0x000fc60007f7e0ff */
[----:B------:R-:W-:Y:S02]  /*6f10*/  IMAD.IADD R56, R58, 0x1, R11 ;  /* 0x000000013a387824 */ /* 0x000fe400078e020b */
[----:B------:R-:W-:-:S08]  /*6f20*/  IMAD.X R55, RZ, RZ, R55, P3 ;  /* 0x000000ffff377224 */ /* 0x000fd000018e0637 */
[----:B------:R-:W-:Y:S05]  /*6f30*/  WARPSYNC.COLLECTIVE R4, `(.L_x_1822) ;  /* 0x0000000004087348 */ /* 0x000fea0003c00000 */
[----:B------:R-:W-:Y:S01]  /*6f40*/  VOTE.ALL P6, P6 ;  /* 0x0000000000ff7806 */ /* 0x000fe200030c0000 */
[----:B------:R-:W-:-:S12]  /*6f50*/  ENDCOLLECTIVE ;  /* 0x000000000000791b */ /* 0x000fd80003800000 */
.L_x_1822:
[----:B------:R-:W-:Y:S05]  /*6f60*/  BRA `(.L_x_1823) ;  /* 0xffffffb000887947 */ /* 0x000fea000383ffff */
.L_x_1770:
[----:B------:R-:W-:Y:S01]  /*6f70*/  BSSY B0, `(.L_x_1824) ;  /* 0x0000006000007945 */ /* 0x000fe20003800000 */
[----:B------:R-:W-:Y:S01]  /*6f80*/  PLOP3.LUT P6, PT, P6, PT, PT, 0x8, 0x80 ;  /* 0x000000000080781c */ /* 0x000fe200037ce170 */
[----:B------:R-:W-:-:S12]  /*6f90*/  IMAD.MOV.U32 R4, RZ, RZ, -0x1 ;  /* 0xffffffffff047424 */ /* 0x000fd800078e00ff */
[----:B-----5:R-:W-:Y:S05]  /*6fa0*/  WARPSYNC.COLLECTIVE R4, `(.L_x_1825) ;  /* 0x0000000004087348 */ /* 0x020fea0003c00000 */
[----:B------:R-:W-:Y:S01]  /*6fb0*/  VOTE.ANY P6, P6 ;  /* 0x0000000000ff7806 */ /* 0x000fe200030c0100 */
[----:B-----5:R-:W-:-:S12]  /*6fc0*/  ENDCOLLECTIVE ;  /* 0x000000000000791b */ /* 0x020fd80003800000 */
.L_x_1825:
[----:B------:R-:W-:Y:S05]  /*6fd0*/  BSYNC B0 ;  /* 0x0000000000007941 */ /* 0x000fea0003800000 */
.L_x_1824:
[----:B------:R-:W-:Y:S05]  /*6fe0*/  BRA `(.L_x_1826) ;  /* 0xffffffb000907947 */ /* 0x000fea000383ffff */
.L_x_1772:
[----:B------:R-:W-:Y:S01]  /*6ff0*/  BSSY B0, `(.L_x_1827) ;  /* 0x0000006000007945 */ /* 0x000fe20003800000 */
[----:B------:R-:W-:Y:S01]  /*7000*/  PLOP3.LUT P6, PT, P6, PT, PT, 0x8, 0x80 ;  /* 0x000000000080781c */ /* 0x000fe200037ce170 */
[----:B------:R-:W-:-:S12]  /*7010*/  IMAD.MOV.U32 R4, RZ, RZ, -0x1 ;  /* 0xffffffffff047424 */ /* 0x000fd800078e00ff */
[----:B-----5:R-:W-:Y:S05]  /*7020*/  WARPSYNC.COLLECTIVE R4, `(.L_x_1828) ;  /* 0x0000000004087348 */ /* 0x020fea0003c00000 */
[----:B------:R-:W-:Y:S01]  /*7030*/  VOTE.ANY P6, P6 ;  /* 0x0000000000ff7806 */ /* 0x000fe200030c0100 */
[----:B-----5:R-:W-:-:S12]  /*7040*/  ENDCOLLECTIVE ;  /* 0x000000000000791b */ /* 0x020fd80003800000 */
.L_x_1828:
[----:B------:R-:W-:Y:S05]  /*7050*/  BSYNC B0 ;  /* 0x0000000000007941 */ /* 0x000fea0003800000 */
.L_x_1827:
[----:B------:R-:W-:Y:S05]  /*7060*/  BRA `(.L_x_1829) ;  /* 0xffffffb000ec7947 */ /* 0x000fea000383ffff */
.L_x_1774:
[----:B------:R-:W-:Y:S01]  /*7070*/  BSSY B0, `(.L_x_1830) ;  /* 0x0000006000007945 */ /* 0x000fe20003800000 */
[----:B------:R-:W-:Y:S01]  /*7080*/  PLOP3.LUT P6, PT, P6, PT, PT, 0x8, 0x80 ;  /* 0x000000000080781c */ /* 0x000fe200037ce170 */
[----:B------:R-:W-:-:S12]  /*7090*/  IMAD.MOV.U32 R4, RZ, RZ, -0x1 ;  /* 0xffffffffff047424 */ /* 0x000fd800078e00ff */
[----:B-----5:R-:W-:Y:S05]  /*70a0*/  WARPSYNC.COLLECTIVE R4, `(.L_x_1831) ;  /* 0x0000000004087348 */ /* 0x020fea0003c00000 */
[----:B------:R-:W-:Y:S01]  /*70b0*/  VOTE.ANY R4, PT, P6 ;  /* 0x0000000000047806 */ /* 0x000fe200030e0100 */
[----:B-----5:R-:W-:Y:S06]  /*70c0*/  ENDCOLLECTIVE ;  /* 0x000000000000791b */ /* 0x020fec0003800000 */
.L_x_1831:
[----:B------:R-:W-:Y:S05]  /*70d0*/  BSYNC B0 ;  /* 0x0000000000007941 */ /* 0x000fea0003800000 */
.L_x_1830:
        /* <DEDUP_REMOVED lines=11> */
.L_x_1832:
[----:B------:R-:W-:Y:S01]  /*7190*/  ISETP.GE.AND P2, PT, R48, R5, PT ;  /* 0x000000053000720c */ /* 0x000fe20003f46270 */
[----:B------:R-:W-:-:S03]  /*71a0*/  IMAD.MOV.U32 R6, RZ, RZ, 0x2 ;  /* 0x00000002ff067424 */ /* 0x000fc600078e00ff */
[----:B------:R-:W-:Y:S02]  /*71b0*/  SEL R36, R36, RZ, !P2 ;  /* 0x000000ff24247207 */ /* 0x000fe40005000000 */
[----:B------:R-:W-:-:S03]  /*71c0*/  ISETP.GT.AND P2, PT, R49, R5, PT ;  /* 0x000000053100720c */ /* 0x000fc60003f44270 */
[----:B------:R-:W-:-:S04]  /*71d0*/  IMAD.IADD R58, R36, 0x1, R11 ;  /* 0x00000001243a7824 */ /* 0x000fc800078e020b */
[----:B------:R-:W-:-:S07]  /*71e0*/  IMAD.MOV.U32 R7, RZ, RZ, R58 ;  /* 0x000000ffff077224 */ /* 0x000fce00078e003a */
[----:B------:R-:W-:Y:S05]  /*71f0*/  WARPSYNC.COLLECTIVE R4, `(.L_x_1833) ;  /* 0x0000000004087348 */ /* 0x000fea0003c00000 */
[----:B------:R0:W1:Y:S02]  /*7200*/  SHFL.DOWN P6, R36, R7, R6, R5 ;  /* 0x0800000607247389 */ /* 0x00006400000c0005 */
[----:B01----:R-:W-:Y:S05]  /*7210*/  ENDCOLLECTIVE ;  /* 0x000000000000791b */ /* 0x003fea0003800000 */
.L_x_1833:
        /* <DEDUP_REMOVED lines=8> */
.L_x_1834:
        /* <DEDUP_REMOVED lines=8> */
.L_x_1835:
        /* <DEDUP_REMOVED lines=8> */
.L_x_1836:
[----:B------:R-:W-:Y:S02]  /*73a0*/  ISETP.NE.AND P6, PT, R10, 0x65, PT ;  /* 0x000000650a00780c */ /* 0x000fe40003fc5270 */
[----:B------:R-:W-:-:S04]  /*73b0*/  SEL R36, R36, RZ, !P2 ;  /* 0x000000ff24247207 */ /* 0x000fc80005000000 */
[----:B------:R-:W-:-:S07]  /*73c0*/  IADD3 R56, PT, PT, R11, R36, R56 ;  /* 0x000000240b387210 */ /* 0x000fce0007ffe038 */
[----:B------:R-:W-:Y:S05]  /*73d0*/  WARPSYNC.COLLECTIVE R4, `(.L_x_1837) ;  /* 0x0000000004087348 */ /* 0x000fea0003c00000 */
[----:B------:R-:W-:Y:S01]  /*73e0*/  VOTE.ALL P6, P6 ;  /* 0x0000000000ff7806 */ /* 0x000fe200030c0000 */
[----:B------:R-:W-:-:S12]  /*73f0*/  ENDCOLLECTIVE ;  /* 0x000000000000791b */ /* 0x000fd80003800000 */
.L_x_1837:
[----:B------:R-:W-:Y:S05]  /*7400*/  BRA `(.L_x_1838) ;  /* 0xffffffb000847947 */ /* 0x000fea000383ffff */
.L_x_1791:
[----:B------:R-:W-:Y:S01]  /*7410*/  BSSY B0, `(.L_x_1839) ;  /* 0x0000006000007945 */ /* 0x000fe20003800000 */
[----:B------:R-:W-:Y:S01]  /*7420*/  PLOP3.LUT P6, PT, P6, PT, PT, 0x8, 0x80 ;  /* 0x000000000080781c */ /* 0x000fe200037ce170 */
[----:B------:R-:W-:-:S12]  /*7430*/  IMAD.MOV.U32 R4, RZ, RZ, -0x1 ;  /* 0xffffffffff047424 */ /* 0x000fd800078e00ff */
[----:B-----5:R-:W-:Y:S05]  /*7440*/  WARPSYNC.COLLECTIVE R4, `(.L_x_1840) ;  /* 0x0000000004087348 */ /* 0x020fea0003c00000 */
[----:B------:R-:W-:Y:S01]  /*7450*/  VOTE.ANY P6, P6 ;  /* 0x0000000000ff7806 */ /* 0x000fe200030c0100 */
[----:B-----5:R-:W-:-:S12]  /*7460*/  ENDCOLLECTIVE ;  /* 0x000000000000791b */ /* 0x020fd80003800000 */
.L_x_1840:
[----:B------:R-:W-:Y:S05]  /*7470*/  BSYNC B0 ;  /* 0x0000000000007941 */ /* 0x000fea0003800000 */
.L_x_1839:
[----:B------:R-:W-:Y:S05]  /*7480*/  BRA `(.L_x_1841) ;  /* 0xffffffe000947947 */ /* 0x000fea000383ffff */
.L_x_1793:
[----:B------:R-:W-:Y:S01]  /*7490*/  BSSY B0, `(.L_x_1842) ;  /* 0x0000006000007945 */ /* 0x000fe20003800000 */
[----:B------:R-:W-:Y:S01]  /*74a0*/  PLOP3.LUT P6, PT, P6, PT, PT, 0x8, 0x80 ;  /* 0x000000000080781c */ /* 0x000fe200037ce170 */
[----:B------:R-:W-:-:S12]  /*74b0*/  IMAD.MOV.U32 R4, RZ, RZ, -0x1 ;  /* 0xffffffffff047424 */ /* 0x000fd800078e00ff */
[----:B-----5:R-:W-:Y:S05]  /*74c0*/  WARPSYNC.COLLECTIVE R4, `(.L_x_1843) ;  /* 0x0000000004087348 */ /* 0x020fea0003c00000 */
[----:B------:R-:W-:Y:S01]  /*74d0*/  VOTE.ANY P6, P6 ;  /* 0x0000000000ff7806 */ /* 0x000fe200030c0100 */
[----:B-----5:R-:W-:-:S12]  /*74e0*/  ENDCOLLECTIVE ;  /* 0x000000000000791b */ /* 0x020fd80003800000 */
.L_x_1843:
[----:B------:R-:W-:Y:S05]  /*74f0*/  BSYNC B0 ;  /* 0x0000000000007941 */ /* 0x000fea0003800000 */
.L_x_1842:
[----:B------:R-:W-:Y:S05]  /*7500*/  BRA `(.L_x_1844) ;  /* 0xffffffe000f07947 */ /* 0x000fea000383ffff */
.L_x_1795:
[----:B------:R-:W-:Y:S01]  /*7510*/  BSSY B0, `(.L_x_1845) ;  /* 0x0000006000007945 */ /* 0x000fe20003800000 */
[----:B------:R-:W-:Y:S01]  /*7520*/  PLOP3.LUT P6, PT, P6, PT, PT, 0x8, 0x80 ;  /* 0x000000000080781c */ /* 0x000fe200037ce170 */
[----:B------:R-:W-:-:S12]  /*7530*/  IMAD.MOV.U32 R4, RZ, RZ, -0x1 ;  /* 0xffffffffff047424 */ /* 0x000fd800078e00ff */
[----:B-----5:R-:W-:Y:S05]  /*7540*/  WARPSYNC.COLLECTIVE R4, `(.L_x_1846) ;  /* 0x0000000004087348 */ /* 0x020fea0003c00000 */
[----:B------:R-:W-:Y:S01]  /*7550*/  VOTE.ANY R4, PT, P6 ;  /* 0x0000000000047806 */ /* 0x000fe200030e0100 */
[----:B-----5:R-:W-:Y:S06]  /*7560*/  ENDCOLLECTIVE ;  /* 0x000000000000791b */ /* 0x020fec0003800000 */
.L_x_1846:
[----:B------:R-:W-:Y:S05]  /*7570*/  BSYNC B0 ;  /* 0x0000000000007941 */ /* 0x000fea0003800000 */
.L_x_1845:
[----:B------:R-:W0:Y:S01]  /*7580*/  S2R R28, SR_GEMASK ;  /* 0x00000000001c7919 */ /* 0x000e220000003c00 */
[----:B------:R-:W-:Y:S01]  /*7590*/  IMAD.MOV.U32 R7, RZ, RZ, R45 ;  /* 0x000000ffff077224 */ /* 0x000fe200078e002d */
[----:B------:R-:W-:Y:S01]  /*75a0*/  P2R R57, PR, RZ, 0x1 ;  /* 0x00000001ff397803 */ /* 0x000fe20000000000 */
[----:B------:R-:W-:Y:S02]  /*75b0*/  IMAD.MOV.U32 R6, RZ, RZ, 0x1 ;  /* 0x00000001ff067424 */ /* 0x000fe400078e00ff */
[C---:B------:R-:W-:Y:S02]  /*75c0*/  VIADD R48, R46.reuse, 0x2 ;  /* 0x000000022e307836 */ /* 0x040fe40000000000 */
[C---:B------:R-:W-:Y:S02]  /*75d0*/  VIADD R50, R46.reuse, 0x4 ;  /* 0x000000042e327836 */ /* 0x040fe40000000000 */
[----:B------:R-:W-:Y:S01]  /*75e0*/  VIADD R51, R46, 0x8 ;  /* 0x000000082e337836 */ /* 0x000fe20000000000 */
[----:B0-----:R-:W-:-:S05]  /*75f0*/  LOP3.LUT R4, R4, 0x80000000, R28, 0xec, !PT ;  /* 0x8000000004047812 */ /* 0x001fca00078eec1c */
[----:B------:R-:W-:-:S05]  /*7600*/  VIADD R5, R4, 0xffffffff ;  /* 0xffffffff04057836 */ /* 0x000fca0000000000 */
[----:B------:R-:W-:Y:S01]  /*7610*/  LOP3.LUT R55, R4, R5, RZ, 0xc, !PT ;  /* 0x0000000504377212 */ /* 0x000fe200078e0cff */
[----:B------:R-:W-:-:S05]  /*7620*/  IMAD.MOV.U32 R4, RZ, RZ, -0x1 ;  /* 0xffffffffff047424 */ /* 0x000fca00078e00ff */
[----:B------:R-:W0:Y:S02]  /*7630*/  POPC R55, R55 ;  /* 0x0000003700377309 */ /* 0x000e240000000000 */
[----:B0-----:R-:W-:-:S07]  /*7640*/  IMAD.MOV.U32 R5, RZ, RZ, R55 ;  /* 0x000000ffff057224 */ /* 0x001fce00078e0037 */
[----:B------:R-:W-:Y:S05]  /*7650*/  WARPSYNC.COLLECTIVE R4, `(.L_x_1847) ;  /* 0x0000000004087348 */ /* 0x000fea0003c00000 */
[----:B------:R0:W1:Y:S02]  /*7660*/  SHFL.DOWN P6, R36, R7, R6, R5 ;  /* 0x0800000607247389 */ /* 0x00006400000c0005 */
[----:B01----:R-:W-:Y:S05]  /*7670*/  ENDCOLLECTIVE ;  /* 0x000000000000791b */ /* 0x003fea0003800000 */
.L_x_1847:
[----:B------:R-:W-:Y:S01]  /*7680*/  IMAD.MOV.U32 R6, RZ, RZ, 0x2 ;  /* 0x00000002ff067424 */ /* 0x000fe200078e00ff */
[----:B------:R-:W-:-:S04]  /*7690*/  ISETP.GE.AND P6, PT, R46, R55, PT ;  /* 0x000000372e00720c */ /* 0x000fc80003fc6270 */
[----:B------:R-:W-:-:S05]  /*76a0*/  SEL R36, R36, RZ, !P6 ;  /* 0x000000ff24247207 */ /* 0x000fca0007000000 */
[----:B------:R-:W-:-:S04]  /*76b0*/  IMAD.IADD R52, R36, 0x1, R45 ;  /* 0x0000000124347824 */ /* 0x000fc800078e022d */
[----:B------:R-:W-:-:S07]  /*76c0*/  IMAD.MOV.U32 R7, RZ, RZ, R52 ;  /* 0x000000ffff077224 */ /* 0x000fce00078e0034 */
[----:B------:R-:W-:Y:S05]  /*76d0*/  WARPSYNC.COLLECTIVE R4, `(.L_x_1848) ;  /* 0x0000000004087348 */ /* 0x000fea0003c00000 */
[----:B------:R0:W1:Y:S02]  /*76e0*/  SHFL.DOWN P6, R36, R7, R6, R5 ;  /* 0x0800000607247389 */ /* 0x00006400000c0005 */
[----:B01----:R-:W-:Y:S05]  /*76f0*/  ENDCOLLECTIVE ;  /* 0x000000000000791b */ /* 0x003fea0003800000 */
.L_x_1848:
[----:B------:R-:W-:Y:S01]  /*7700*/  IMAD.MOV.U32 R6, RZ, RZ, 0x4 ;  /* 0x00000004ff067424 */ /* 0x000fe200078e00ff */
[----:B------:R-:W-:-:S04]  /*7710*/  ISETP.GT.AND P6, PT, R48, R55, PT ;  /* 0x000000373000720c */ /* 0x000fc80003fc4270 */
[----:B------:R-:W-:-:S05]  /*7720*/  SEL R45, R36, RZ, !P6 ;  /* 0x000000ff242d7207 */ /* 0x000fca0007000000 */
[----:B------:R-:W-:Y:S02]  /*7730*/  IMAD.IADD R54, R52, 0x1, R45 ;  /* 0x0000000134367824 */ /* 0x000fe400078e022d */
[----:B------:R-:W0:Y:S02]  /*7740*/  LDC.64 R52, c[0x0][0x3a8] ;  /* 0x0000ea00ff347b82 */ /* 0x000e240000000a00 */
[----:B------:R-:W-:-:S07]  /*7750*/  IMAD.MOV.U32 R7, RZ, RZ, R54 ;  /* 0x000000ffff077224 */ /* 0x000fce00078e0036 */
[----:B0-----:R-:W-:Y:S05]  /*7760*/  WARPSYNC.COLLECTIVE R4, `(.L_x_1849) ;  /* 0x0000000004087348 */ /* 0x001fea0003c00000 */
[----:B------:R1:W2:Y:S02]  /*7770*/  SHFL.DOWN P6, R36, R7, R6, R5 ;  /* 0x0800000607247389 */ /* 0x0002a400000c0005 */
[----:B012---:R-:W-:Y:S05]  /*7780*/  ENDCOLLECTIVE ;  /* 0x000000000000791b */ /* 0x007fea0003800000 */
.L_x_1849:
[----:B------:R-:W-:Y:S01]  /*7790*/  IMAD.MOV.U32 R6, RZ, RZ, 0x8 ;  /* 0x00000008ff067424 */ /* 0x000fe200078e00ff */
[----:B------:R-:W-:-:S05]  /*77a0*/  IADD3 R52, P0, PT, R52, 0x100, RZ ;  /* 0x0000010034347810 */ /* 0x000fca0007f1e0ff */
[----:B------:R-:W-:Y:S01]  /*77b0*/  IMAD.X R53, RZ, RZ, R53, P0 ;  /* 0x000000ffff357224 */ /* 0x000fe200000e0635 */
[----:B------:R-:W-:Y:S02]  /*77c0*/  ISETP.NE.AND P0, PT, R57, RZ, PT ;  /* 0x000000ff3900720c */ /* 0x000fe40003f05270 */
[----:B------:R-:W-:-:S04]  /*77d0*/  ISETP.GT.AND P6, PT, R50, R55, PT ;  /* 0x000000373200720c */ /* 0x000fc80003fc4270 */
[----:B------:R-:W-:-:S05]  /*77e0*/  SEL R45, R36, RZ, !P6 ;  /* 0x000000ff242d7207 */ /* 0x000fca0007000000 */
[----:B------:R-:W-:Y:S02]  /*77f0*/  IMAD.IADD R56, R54, 0x1, R45 ;  /* 0x0000000136387824 */ /* 0x000fe400078e022d */
[----:B------:R-:W-:Y:S02]  /*7800*/  VIADD R54, R46, 0x10 ;  /* 0x000000102e367836 */ /* 0x000fe40000000000 */
[----:B------:R-:W-:-:S07]  /*7810*/  IMAD.MOV.U32 R7, RZ, RZ, R56 ;  /* 0x000000ffff077224 */ /* 0x000fce00078e0038 */
[----:B------:R-:W-:Y:S05]  /*7820*/  WARPSYNC.COLLECTIVE R4, `(.L_x_1850) ;  /* 0x0000000004087348 */ /* 0x000fea0003c00000 */
[----:B------:R0:W1:Y:S02]  /*7830*/  SHFL.DOWN P6, R36, R7, R6, R5 ;  /* 0x0800000607247389 */ /* 0x00006400000c0005 */
[----:B01----:R-:W-:Y:S05]  /*7840*/  ENDCOLLECTIVE ;  /* 0x000000000000791b */ /* 0x003fea0003800000 */
.L_x_1850:
[----:B------:R-:W-:Y:S01]  /*7850*/  IMAD.MOV.U32 R6, RZ, RZ, 0x10 ;  /* 0x00000010ff067424 */ /* 0x000fe200078e00ff */
[----:B------:R-:W-:-:S04]  /*7860*/  ISETP.GT.AND P6, PT, R51, R55, PT ;  /* 0x000000373300720c */ /* 0x000fc80003fc4270 */
[----:B------:R-:W-:-:S05]  /*7870*/  SEL R45, R36, RZ, !P6 ;  /* 0x000000ff242d7207 */ /* 0x000fca0007000000 */
[----:B------:R-:W-:-:S04]  /*7880*/  IMAD.IADD R58, R56, 0x1, R45 ;  /* 0x00000001383a7824 */ /* 0x000fc800078e022d */
[----:B------:R-:W-:-:S07]  /*7890*/  IMAD.MOV.U32 R7, RZ, RZ, R58 ;  /* 0x000000ffff077224 */ /* 0x000fce00078e003a */
[----:B------:R-:W-:Y:S05]  /*78a0*/  WARPSYNC.COLLECTIVE R4, `(.L_x_1851) ;  /* 0x0000000004087348 */ /* 0x000fea0003c00000 */
[----:B------:R0:W1:Y:S02]  /*78b0*/  SHFL.DOWN P6, R36, R7, R6, R5 ;  /* 0x0800000607247389 */ /* 0x00006400000c0005 */
[----:B01----:R-:W-:Y:S05]  /*78c0*/  ENDCOLLECTIVE ;  /* 0x000000000000791b */ /* 0x003fea0003800000 */
.L_x_1851:
[----:B------:R-:W-:-:S04]  /*78d0*/  ISETP.GT.AND P6, PT, R54, R55, PT ;  /* 0x000000373600720c */ /* 0x000fc80003fc4270 */
[----:B------:R-:W-:Y:S02]  /*78e0*/  SEL R45, R36, RZ, !P6 ;  /* 0x000000ff242d7207 */ /* 0x000fe40007000000 */
[----:B------:R-:W-:-:S03]  /*78f0*/  ISETP.NE.AND P6, PT, R44, 0x65, PT ;  /* 0x000000652c00780c */ /* 0x000fc60003fc5270 */
[----:B------:R-:W-:-:S10]  /*7900*/  IMAD.IADD R56, R58, 0x1, R45 ;  /* 0x000000013a387824 */ /* 0x000fd400078e022d */
[----:B------:R-:W-:Y:S05]  /*7910*/  WARPSYNC.COLLECTIVE R4, `(.L_x_1852) ;  /* 0x0000000004087348 */ /* 0x000fea0003c00000 */
[----:B------:R-:W-:Y:S01]  /*7920*/  VOTE.ALL P6, P6 ;  /* 0x0000000000ff7806 */ /* 0x000fe200030c0000 */
[----:B------:R-:W-:-:S12]  /*7930*/  ENDCOLLECTIVE ;  /* 0x000000000000791b */ /* 0x000fd80003800000 */
.L_x_1852:
[----:B------:R-:W-:Y:S05]  /*7940*/  BRA `(.L_x_1853) ;  /* 0xffffffe0007c7947 */ /* 0x000fea000383ffff */
.L_x_1797:
[----:B------:R-:W-:Y:S01]  /*7950*/  BSSY B0, `(.L_x_1854) ;  /* 0x0000006000007945 */ /* 0x000fe20003800000 */
[----:B------:R-:W-:Y:S01]  /*7960*/  PLOP3.LUT P6, PT, P6, PT, PT, 0x8, 0x80 ;  /* 0x000000000080781c */ /* 0x000fe200037ce170 */
[----:B------:R-:W-:-:S12]  /*7970*/  IMAD.MOV.U32 R4, RZ, RZ, -0x1 ;  /* 0xffffffffff047424 */ /* 0x000fd800078e00ff */
[----:B-----5:R-:W-:Y:S05]  /*7980*/  WARPSYNC.COLLECTIVE R4, `(.L_x_1855) ;  /* 0x0000000004087348 */ /* 0x020fea0003c00000 */
[----:B------:R-:W-:Y:S01]  /*7990*/  VOTE.ANY P6, P6 ;  /* 0x0000000000ff7806 */ /* 0x000fe200030c0100 */
[----:B-----5:R-:W-:-:S12]  /*79a0*/  ENDCOLLECTIVE ;  /* 0x000000000000791b */ /* 0x020fd80003800000 */
.L_x_1855:
[----:B------:R-:W-:Y:S05]  /*79b0*/  BSYNC B0 ;  /* 0x0000000000007941 */ /* 0x000fea0003800000 */
.L_x_1854:
[----:B------:R-:W-:Y:S05]  /*79c0*/  BRA `(.L_x_1856) ;  /* 0xffffffe0008c7947 */ /* 0x000fea000383ffff */
.L_x_1799:
[----:B------:R-:W-:Y:S01]  /*79d0*/  BSSY B0, `(.L_x_1857) ;  /* 0x0000006000007945 */ /* 0x000fe20003800000 */
[----:B------:R-:W-:Y:S01]  /*79e0*/  PLOP3.LUT P6, PT, P6, PT, PT, 0x8, 0x80 ;  /* 0x000000000080781c */ /* 0x000fe200037ce170 */
[----:B------:R-:W-:-:S12]  /*79f0*/  IMAD.MOV.U32 R4, RZ, RZ, -0x1 ;  /* 0xffffffffff047424 */ /* 0x000fd800078e00ff */
[----:B-----5:R-:W-:Y:S05]  /*7a00*/  WARPSYNC.COLLECTIVE R4, `(.L_x_1858) ;  /* 0x0000000004087348 */ /* 0x020fea0003c00000 */
[----:B------:R-:W-:Y:S01]  /*7a10*/  VOTE.ANY P6, P6 ;  /* 0x0000000000ff7806 */ /* 0x000fe200030c0100 */
[----:B-----5:R-:W-:-:S12]  /*7a20*/  ENDCOLLECTIVE ;  /* 0x000000000000791b */ /* 0x020fd80003800000 */
.L_x_1858:
[----:B------:R-:W-:Y:S05]  /*7a30*/  BSYNC B0 ;  /* 0x0000000000007941 */ /* 0x000fea0003800000 */
.L_x_1857:
[----:B------:R-:W-:Y:S05]  /*7a40*/  BRA `(.L_x_1859) ;  /* 0xffffffe000e87947 */ /* 0x000fea000383ffff */
.L_x_1801:
[----:B------:R-:W-:Y:S01]  /*7a50*/  BSSY B0, `(.L_x_1860) ;  /* 0x0000006000007945 */ /* 0x000fe20003800000 */
[----:B------:R-:W-:Y:S01]  /*7a60*/  PLOP3.LUT P6, PT, P6, PT, PT, 0x8, 0x80 ;  /* 0x000000000080781c */ /* 0x000fe200037ce170 */
[----:B------:R-:W-:-:S12]  /*7a70*/  IMAD.MOV.U32 R4, RZ, RZ, -0x1 ;  /* 0xffffffffff047424 */ /* 0x000fd800078e00ff */
[----:B-----5:R-:W-:Y:S05]  /*7a80*/  WARPSYNC.COLLECTIVE R4, `(.L_x_1861) ;  /* 0x0000000004087348 */ /* 0x020fea0003c00000 */
[----:B------:R-:W-:Y:S01]  /*7a90*/  VOTE.ANY R4, PT, P6 ;  /* 0x0000000000047806 */ /* 0x000fe200030e0100 */
[----:B-----5:R-:W-:Y:S06]  /*7aa0*/  ENDCOLLECTIVE ;  /* 0x000000000000791b */ /* 0x020fec0003800000 */
.L_x_1861:
[----:B------:R-:W-:Y:S05]  /*7ab0*/  BSYNC B0 ;  /* 0x0000000000007941 */ /* 0x000fea0003800000 */
.L_x_1860:
        /* <DEDUP_REMOVED lines=11> */
.L_x_1862:
        /* <DEDUP_REMOVED lines=8> */
.L_x_1863:
        /* <DEDUP_REMOVED lines=8> */
.L_x_1864:
        /* <DEDUP_REMOVED lines=8> */
.L_x_1865:
        /* <DEDUP_REMOVED lines=8> */
.L_x_1866:
[----:B------:R-:W-:-:S04]  /*7d70*/  ISETP.GT.AND P6, PT, R54, R5, PT ;  /* 0x000000053600720c */ /* 0x000fc80003fc4270 */
[----:B------:R-:W-:Y:S02]  /*7d80*/  SEL R36, R36, RZ, !P6 ;  /* 0x000000ff24247207 */ /* 0x000fe40007000000 */
[----:B------:R-:W-:Y:S02]  /*7d90*/  ISETP.NE.AND P6, PT, R44, 0x65, PT ;  /* 0x000000652c00780c */ /* 0x000fe40003fc5270 */
[----:B------:R-:W-:-:S11]  /*7da0*/  IADD3 R56, PT, PT, R45, R36, R56 ;  /* 0x000000242d387210 */ /* 0x000fd60007ffe038 */
[----:B------:R-:W-:Y:S05]  /*7db0*/  WARPSYNC.COLLECTIVE R4, `(.L_x_1867) ;  /* 0x0000000004087348 */ /* 0x000fea0003c00000 */
[----:B------:R-:W-:Y:S01]  /*7dc0*/  VOTE.ALL P6, P6 ;  /* 0x0000000000ff7806 */ /* 0x000fe200030c0000 */
[----:B------:R-:W-:-:S12]  /*7dd0*/  ENDCOLLECTIVE ;  /* 0x000000000000791b */ /* 0x000fd80003800000 */
.L_x_1867:
[----:B------:R-:W-:Y:S05]  /*7de0*/  BRA `(.L_x_1868) ;  /* 0xffffffe000807947 */ /* 0x000fea000383ffff */
.L_x_1869:
        /* <DEDUP_REMOVED lines=9> */
.L_x_2419:


//--------------------- .text._ZN3cub18CUB_300001_SM_10006detail4scan16DeviceScanKernelINS2_10policy_hubIiiimN4cuda3std3__44plusIvEEE10Policy1000EPiSC_NS0_13ScanTileStateIiLb1EEES9_NS0_8NullTypeEmiLb0ESF_EEvT0_T1_T2_iT3_T4_T5_ --------------------------
	.section	.text._ZN3cub18CUB_300001_SM_10006detail4scan16DeviceScanKernelINS2_10policy_hubIiiimN4cuda3std3__44plusIvEEE10Policy1000EPiSC_NS0_13ScanTileStateIiLb1EEES9_NS0_8NullTypeEmiLb0ESF_EEvT0_T1_T2_iT3_T4_T5_,"ax",@progbits
	.align	128
        .global         _ZN3cub18CUB_300001_SM_10006detail4scan16DeviceScanKernelINS2_10policy_hubIiiimN4cuda3std3__44plusIvEEE10Policy1000EPiSC_NS0_13ScanTileStateIiLb1EEES9_NS0_8NullTypeEmiLb0ESF_EEvT0_T1_T2_iT3_T4_T5_
        .type           _ZN3cub18CUB_300001_SM_10006detail4scan16DeviceScanKernelINS2_10policy_hubIiiimN4cuda3std3__44plusIvEEE10Policy1000EPiSC_NS0_13ScanTileStateIiLb1EEES9_NS0_8NullTypeEmiLb0ESF_EEvT0_T1_T2_iT3_T4_T5_,@function
        .size           _ZN3cub18CUB_300001_SM_10006detail4scan16DeviceScanKernelINS2_10policy_hubIiiimN4cuda3std3__44plusIvEEE10Policy1000EPiSC_NS0_13ScanTileStateIiLb1EEES9_NS0_8NullTypeEmiLb0ESF_EEvT0_T1_T2_iT3_T4_T5_,(.L_x_2420 - _ZN3cub18CUB_300001_SM_10006detail4scan16DeviceScanKernelINS2_10policy_hubIiiimN4cuda3std3__44plusIvEEE10Policy1000EPiSC_NS0_13ScanTileStateIiLb1EEES9_NS0_8NullTypeEmiLb0ESF_EEvT0_T1_T2_iT3_T4_T5_)
        .other          _ZN3cub18CUB_300001_SM_10006detail4scan16DeviceScanKernelINS2_10policy_hubIiiimN4cuda3std3__44plusIvEEE10Policy1000EPiSC_NS0_13ScanTileStateIiLb1EEES9_NS0_8NullTypeEmiLb0ESF_EEvT0_T1_T2_iT3_T4_T5_,@"STO_CUDA_ENTRY STV_DEFAULT"
_ZN3cub18CUB_300001_SM_10006detail4scan16DeviceScanKernelINS2_10policy_hubIiiimN4cuda3std3__44plusIvEEE10Policy1000EPiSC_NS0_13ScanTileStateIiLb1EEES9_NS0_8NullTypeEmiLb0ESF_EEvT0_T1_T2_iT3_T4_T5_:
.text._ZN3cub18CUB_300001_SM_10006detail4scan16DeviceScanKernelINS2_10policy_hubIiiimN4cuda3std3__44plusIvEEE10Policy1000EPiSC_NS0_13ScanTileStateIiLb1EEES9_NS0_8NullTypeEmiLb0ESF_EEvT0_T1_T2_iT3_T4_T5_:
[----:B------:R-:W-:Y:S08]  /*0000*/  LDC R1, c[0x0][0x37c] ;  /* 0x0000df00ff017b82 */ /* 0x000ff00000000800 */
[----:B------:R-:W0:Y:S01]  /*0010*/  S2UR UR6, SR_CTAID.X ;  /* 0x00000000000679c3 */ /* 0x000e220000002500 */
[----:B------:R-:W0:Y:S01]  /*0020*/  LDCU UR4, c[0x0][0x398] ;  /* 0x00007300ff0477ac */ /* 0x000e220008000800 */
[----:B------:R-:W1:Y:S01]  /*0030*/  LDCU.64 UR8, c[0x0][0x3a0] ;  /* 0x00007400ff0877ac */ /* 0x000e620008000a00 */
[----:B------:R-:W2:Y:S01]  /*0040*/  LDCU.64 UR12, c[0x0][0x358] ;  /* 0x00006b00ff0c77ac */ /* 0x000ea20008000a00 */
[----:B0-----:R-:W-:-:S04]  /*0050*/  UIADD3 UR6, UPT, UPT, UR6, UR4, URZ ;  /* 0x0000000406067290 */ /* 0x001fc8000fffe0ff */
[----:B------:R-:W-:-:S04]  /*0060*/  UIMAD.WIDE UR10, UR6, 0x1ee0, URZ ;  /* 0x00001ee0060a78a5 */ /* 0x000fc8000f8e02ff */
[----:B-1----:R-:W-:-:S04]  /*0070*/  UIADD3 UR7, UP0, UPT, -UR10, UR8, URZ ;  /* 0x000000080a077290 */ /* 0x002fc8000ff1e1ff */
[----:B------:R-:W-:Y:S02]  /*0080*/  UIADD3.X UR4, UPT, UPT, ~UR11, UR9, URZ, UP0, !UPT ;  /* 0x000000090b047290 */ /* 0x000fe400087fe5ff */
[----:B------:R-:W-:-:S04]  /*0090*/  UISETP.GE.U32.AND UP0, UPT, UR7, 0x1ee1, UPT ;  /* 0x00001ee10700788c */ /* 0x000fc8000bf06070 */
[----:B------:R-:W-:-:S09]  /*00a0*/  UISETP.GE.U32.AND.EX UP0, UPT, UR4, URZ, UPT, UP0 ;  /* 0x000000ff0400728c */ /* 0x000fd2000bf06100 */
[----:B--2---:R-:W-:Y:S05]  /*00b0*/  BRA.U !UP0, `(.L_x_1870) ;  /* 0x0000001d08047547 */ /* 0x004fea000b800000 */
[----:B------:R-:W0:Y:S01]  /*00c0*/  S2R R36, SR_TID.X ;  /* 0x0000000000247919 */ /* 0x000e220000002100 */
[----:B------:R-:W1:Y:S01]  /*00d0*/  LDCU.64 UR4, c[0x0][0x380] ;  /* 0x00007000ff0477ac */ /* 0x000e620008000a00 */
[C---:B0-----:R-:W-:Y:S02]  /*00e0*/  LOP3.LUT R0, R36.reuse, 0x1f, RZ, 0xc0, !PT ;  /* 0x0000001f24007812 */ /* 0x041fe400078ec0ff */
[----:B------:R-:W-:-:S05]  /*00f0*/  LOP3.LUT R3, R36, 0x3e0, RZ, 0xc0, !PT ;  /* 0x000003e024037812 */ /* 0x000fca00078ec0ff */
[----:B------:R-:W-:-:S05]  /*0100*/  IMAD R0, R3, 0x13, R0 ;  /* 0x0000001303007824 */ /* 0x000fca00078e0200 */
[----:B------:R-:W-:-:S05]  /*0110*/  IADD3 R0, P0, PT, R0, UR10, RZ ;  /* 0x0000000a00007c10 */ /* 0x000fca000ff1e0ff */
[----:B------:R-:W-:Y:S02]  /*0120*/  IMAD.X R41, RZ, RZ, UR11, P0 ;  /* 0x0000000bff297e24 */ /* 0x000fe400080e06ff */
[----:B------:R-:W-:-:S03]  /*0130*/  IMAD.SHL.U32 R42, R0, 0x4, RZ ;  /* 0x00000004002a7824 */ /* 0x000fc600078e00ff */
[----:B------:R-:W-:Y:S02]  /*0140*/  SHF.L.U64.HI R41, R0, 0x2, R41 ;  /* 0x0000000200297819 */ /* 0x000fe40000010229 */
[----:B-1----:R-:W-:-:S04]  /*0150*/  IADD3 R2, P0, PT, R42, UR4, RZ ;  /* 0x000000042a027c10 */ /* 0x002fc8000ff1e0ff */
[----:B------:R-:W-:-:S05]  /*0160*/  IADD3.X R3, PT, PT, R41, UR5, RZ, P0, !PT ;  /* 0x0000000529037c10 */ /* 0x000fca00087fe4ff */
[----:B------:R-:W2:Y:S04]  /*0170*/  LD.E.STRONG.SM R5, desc[UR12][R2.64] ;  /* 0x0000000c02057980 */ /* 0x000ea8000c10b900 */
[----:B------:R-:W3:Y:S04]  /*0180*/  LD.E.STRONG.SM R7, desc[UR12][R2.64+0x80] ;  /* 0x0000800c02077980 */ /* 0x000ee8000c10b900 */
[----:B------:R-:W4:Y:S04]  /*0190*/  LD.E.STRONG.SM R9, desc[UR12][R2.64+0x100] ;  /* 0x0001000c02097980 */ /* 0x000f28000c10b900 */
[----:B------:R-:W5:Y:S04]  /*01a0*/  LD.E.STRONG.SM R11, desc[UR12][R2.64+0x180] ;  /* 0x0001800c020b7980 */ /* 0x000f68000c10b900 */
        /* <DEDUP_REMOVED lines=14> */
[----:B------:R-:W5:Y:S01]  /*0290*/  LD.E.STRONG.SM R0, desc[UR12][R2.64+0x900] ;  /* 0x0009000c02007980 */ /* 0x000f62000c10b900 */
[----:B------:R-:W0:Y:S01]  /*02a0*/  S2UR UR5, SR_CgaCtaId ;  /* 0x00000000000579c3 */ /* 0x000e220000008800 */
[----:B------:R-:W-:Y:S01]  /*02b0*/  SHF.R.U32.HI R32, RZ, 0x5, R36 ;  /* 0x00000005ff207819 */ /* 0x000fe20000011624 */
[----:B------:R-:W-:Y:S01]  /*02c0*/  UMOV UR4, 0x400 ;  /* 0x0000040000047882 */ /* 0x000fe20000000000 */
[----:B------:R-:W1:Y:S01]  /*02d0*/  S2R R44, SR_LANEID ;  /* 0x00000000002c7919 */ /* 0x000e620000000000 */
[----:B------:R-:W-:Y:S01]  /*02e0*/  UISETP.NE.AND UP0, UPT, UR6, URZ, UPT ;  /* 0x000000ff0600728c */ /* 0x000fe2000bf05270 */
[----:B------:R-:W-:Y:S01]  /*02f0*/  BSSY.RECONVERGENT B0, `(.L_x_1871) ;  /* 0x000014b000007945 */ /* 0x000fe20003800200 */
[----:B0-----:R-:W-:Y:S01]  /*0300*/  ULEA UR4, UR5, UR4, 0x18 ;  /* 0x0000000405047291 */ /* 0x001fe2000f8ec0ff */
[----:B-1----:R-:W-:-:S05]  /*0310*/  IMAD R28, R32, 0x260, R44 ;  /* 0x00000260201c7824 */ /* 0x002fca00078e022c */
[----:B------:R-:W-:-:S05]  /*0320*/  LEA R28, R28, UR4, 0x2 ;  /* 0x000000041c1c7c11 */ /* 0x000fca000f8e10ff */
[----:B------:R-:W-:Y:S01]  /*0330*/  IMAD R27, R44, 0x48, R28 ;  /* 0x000000482c1b7824 */ /* 0x000fe200078e021c */
[----:B--2---:R0:W-:Y:S04]  /*0340*/  STS [R28], R5 ;  /* 0x000000051c007388 */ /* 0x0041e80000000800 */
[----:B---3--:R0:W-:Y:S04]  /*0350*/  STS [R28+0x80], R7 ;  /* 0x000080071c007388 */ /* 0x0081e80000000800 */
[----:B----4-:R0:W-:Y:S04]  /*0360*/  STS [R28+0x100], R9 ;  /* 0x000100091c007388 */ /* 0x0101e80000000800 */
[----:B-----5:R0:W-:Y:S04]  /*0370*/  STS [R28+0x180], R11 ;  /* 0x0001800b1c007388 */ /* 0x0201e80000000800 */
[----:B------:R0:W-:Y:S04]  /*0380*/  STS [R28+0x200], R13 ;  /* 0x0002000d1c007388 */ /* 0x0001e80000000800 */
        /* <DEDUP_REMOVED lines=13> */
[----:B------:R0:W-:Y:S01]  /*0460*/  STS [R28+0x900], R0 ;  /* 0x000900001c007388 */ /* 0x0001e20000000800 */
[----:B------:R-:W-:-:S03]  /*0470*/  NOP ;  /* 0x0000000000007918 */ /* 0x000fc60000000000 */
[----:B------:R0:W1:Y:S04]  /*0480*/  LDS R26, [R27] ;  /* 0x000000001b1a7984 */ /* 0x0000680000000800 */
[----:B------:R0:W2:Y:S04]  /*0490*/  LDS R25, [R27+0x4] ;  /* 0x000004001b197984 */ /* 0x0000a80000000800 */
        /* <DEDUP_REMOVED lines=18> */
[----:B-1234-:R-:W-:Y:S05]  /*05c0*/  BRA.U UP0, `(.L_x_1872) ;  /* 0x0000000500247547 */ /* 0x01efea000b800000 */
[----:B------:R-:W-:Y:S02]  /*05d0*/  IADD3 R8, PT, PT, R24, R25, R26 ;  /* 0x0000001918087210 */ /* 0x000fe40007ffe01a */
[----:B------:R-:W-:Y:S02]  /*05e0*/  ISETP.NE.AND P1, PT, R44, 0x1f, PT ;  /* 0x0000001f2c00780c */ /* 0x000fe40003f25270 */
[----:B0-----:R-:W-:Y:S02]  /*05f0*/  IADD3 R8, PT, PT, R39, R40, R8 ;  /* 0x0000002827087210 */ /* 0x001fe40007ffe008 */
[----:B------:R-:W-:Y:S02]  /*0600*/  ISETP.GE.U32.AND P2, PT, R36, 0x20, PT ;  /* 0x000000202400780c */ /* 0x000fe40003f46070 */
[----:B------:R-:W-:Y:S02]  /*0610*/  IADD3 R8, PT, PT, R30, R31, R8 ;  /* 0x0000001f1e087210 */ /* 0x000fe40007ffe008 */
[----:B------:R-:W-:-:S02]  /*0620*/  ISETP.NE.AND P3, PT, R44, RZ, PT ;  /* 0x000000ff2c00720c */ /* 0x000fc40003f65270 */
[----:B------:R-:W-:-:S03]  /*0630*/  IADD3 R8, PT, PT, R23, R29, R8 ;  /* 0x0000001d17087210 */ /* 0x000fc60007ffe008 */
[----:B------:R-:W-:Y:S02]  /*0640*/  @!P1 LEA R37, R32, UR4, 0x2 ;  /* 0x0000000420259c11 */ /* 0x000fe4000f8e10ff */
[----:B------:R-:W-:-:S04]  /*0650*/  IADD3 R8, PT, PT, R21, R22, R8 ;  /* 0x0000001615087210 */ /* 0x000fc80007ffe008 */
[----:B------:R-:W-:-:S04]  /*0660*/  IADD3 R8, PT, PT, R7, R20, R8 ;  /* 0x0000001407087210 */ /* 0x000fc80007ffe008 */
[----:B------:R-:W-:-:S04]  /*0670*/  IADD3 R8, PT, PT, R5, R6, R8 ;  /* 0x0000000605087210 */ /* 0x000fc80007ffe008 */
[----:B------:R-:W-:-:S04]  /*0680*/  IADD3 R33, PT, PT, R3, R4, R8 ;  /* 0x0000000403217210 */ /* 0x000fc80007ffe008 */
[----:B------:R-:W-:-:S05]  /*0690*/  IADD3 R33, PT, PT, R0, R2, R33 ;  /* 0x0000000200217210 */ /* 0x000fca0007ffe021 */
        /* <DEDUP_REMOVED lines=16> */
[----:B------:R-:W1:Y:S04]  /*07a0*/  LDS.128 R12, [UR4+0x20] ;  /* 0x00002004ff0c7984 */ /* 0x000e680008000c00 */
[----:B------:R-:W2:Y:S01]  /*07b0*/  LDS.128 R16, [UR4+0x30] ;  /* 0x00003004ff107984 */ /* 0x000ea20008000c00 */
[----:B0-----:R-:W-:-:S04]  /*07c0*/  IMAD.IADD R9, R8, 0x1, R9 ;  /* 0x0000000108097824 */ /* 0x001fc800078e0209 */
[----:B------:R-:W-:Y:S01]  /*07d0*/  IMAD.IADD R10, R10, 0x1, R9 ;  /* 0x000000010a0a7824 */ /* 0x000fe200078e0209 */
[----:B------:R-:W-:Y:S02]  /*07e0*/  SEL R8, R9, R8, !P0 ;  /* 0x0000000809087207 */ /* 0x000fe40004000000 */
[----:B------:R-:W-:Y:S01]  /*07f0*/  ISETP.NE.AND P0, PT, R32, 0x3, PT ;  /* 0x000000032000780c */ /* 0x000fe20003f05270 */
[----:B------:R-:W-:Y:S01]  /*0800*/  IMAD.IADD R11, R11, 0x1, R10 ;  /* 0x000000010b0b7824 */ /* 0x000fe200078e020a */
[----:B------:R-:W-:Y:S02]  /*0810*/  SEL R9, R33, RZ, P3 ;  /* 0x000000ff21097207 */ /* 0x000fe40001800000 */
        /* <DEDUP_REMOVED lines=20> */
[----:B------:R-:W-:Y:S02]  /*0960*/  SEL R8, R16, R8, !P1 ;  /* 0x0000000810087207 */ /* 0x000fe40004800000 */
[C---:B------:R-:W-:Y:S02]  /*0970*/  ISETP.NE.AND P1, PT, R32.reuse, 0xb, PT ;  /* 0x0000000b2000780c */ /* 0x040fe40003f25270 */
[----:B------:R-:W-:Y:S02]  /*0980*/  SEL R8, R17, R8, !P0 ;  /* 0x0000000811087207 */ /* 0x000fe40004000000 */
[----:B------:R-:W-:-:S02]  /*0990*/  ISETP.NE.AND P0, PT, R32, 0xc, PT ;  /* 0x0000000c2000780c */ /* 0x000fc40003f05270 */
[----:B------:R-:W-:Y:S02]  /*09a0*/  SEL R8, R18, R8, !P1 ;  /* 0x0000000812087207 */ /* 0x000fe40004800000 */
[----:B------:R-:W-:Y:S02]  /*09b0*/  ISETP.NE.AND P1, PT, R36, RZ, PT ;  /* 0x000000ff2400720c */ /* 0x000fe40003f25270 */
[----:B------:R-:W-:-:S05]  /*09c0*/  SEL R8, R19, R8, !P0 ;  /* 0x0000000813087207 */ /* 0x000fca0004000000 */
[----:B------:R-:W-:-:S06]  /*09d0*/  @P2 IMAD.IADD R33, R8, 0x1, R9 ;  /* 0x0000000108212824 */ /* 0x000fcc00078e0209 */
[----:B------:R-:W-:Y:S05]  /*09e0*/  @P1 BRA `(.L_x_1873) ;  /* 0x0000000c006c1947 */ /* 0x000fea0003800000 */
[----:B------:R-:W0:Y:S01]  /*09f0*/  LDS R12, [UR4+0x40] ;  /* 0x00004004ff0c7984 */ /* 0x000e220008000800 */
[----:B------:R-:W1:Y:S01]  /*0a00*/  LDC.64 R10, c[0x0][0x390] ;  /* 0x0000e400ff0a7b82 */ /* 0x000e620000000a00 */
[----:B------:R-:W-:Y:S02]  /*0a10*/  IMAD.MOV.U32 R8, RZ, RZ, 0x65 ;  /* 0x00000065ff087424 */ /* 0x000fe400078e00ff */
[----:B------:R-:W-:Y:S02]  /*0a20*/  IMAD.MOV.U32 R33, RZ, RZ, RZ ;  /* 0x000000ffff217224 */ /* 0x000fe400078e00ff */
[----:B0-----:R-:W-:-:S05]  /*0a30*/  IMAD.IADD R9, R19, 0x1, R12 ;  /* 0x0000000113097824 */ /* 0x001fca00078e020c */
[----:B-1----:R0:W-:Y:S01]  /*0a40*/  ST.E.64.STRONG.GPU desc[UR12][R10.64+0x100], R8 ;  /* 0x000100080a007985 */ /* 0x0021e2000c10fb0c */
[----:B------:R-:W-:Y:S05]  /*0a50*/  BRA `(.L_x_1873) ;  /* 0x0000000c00507947 */ /* 0x000fea0003800000 */
.L_x_1872:
[----:B------:R-:W-:Y:S02]  /*0a60*/  IADD3 R8, PT, PT, R24, R25, R26 ;  /* 0x0000001918087210 */ /* 0x000fe40007ffe01a */
[C---:B------:R-:W-:Y:S02]  /*0a70*/  ISETP.NE.AND P1, PT, R44.reuse, 0x1f, PT ;  /* 0x0000001f2c00780c */ /* 0x040fe40003f25270 */
[----:B0-----:R-:W-:Y:S02]  /*0a80*/  IADD3 R8, PT, PT, R39, R40, R8 ;  /* 0x0000002827087210 */ /* 0x001fe40007ffe008 */
[----:B------:R-:W-:Y:S02]  /*0a90*/  ISETP.NE.AND P2, PT, R44, RZ, PT ;  /* 0x000000ff2c00720c */ /* 0x000fe40003f45270 */
[----:B------:R-:W-:-:S04]  /*0aa0*/  IADD3 R8, PT, PT, R30, R31, R8 ;  /* 0x0000001f1e087210 */ /* 0x000fc80007ffe008 */
        /* <DEDUP_REMOVED lines=37> */
[----:B------:R-:W-:Y:S01]  /*0d00*/  IMAD.IADD R14, R14, 0x1, R13 ;  /* 0x000000010e0e7824 */ /* 0x000fe200078e020d */
[----:B------:R-:W0:Y:S02]  /*0d10*/  LDS R11, [UR4+0x40] ;  /* 0x00004004ff0b7984 */ /* 0x000e240008000800 */
        /* <DEDUP_REMOVED lines=12> */
[----:B------:R-:W-:-:S04]  /*0de0*/  ISETP.NE.AND P0, PT, R32, 0x9, PT ;  /* 0x000000092000780c */ /* 0x000fc80003f05270 */
[----:B------:R-:W-:Y:S02]  /*0df0*/  SEL R8, R16, R8, !P0 ;  /* 0x0000000810087207 */ /* 0x000fe40004000000 */
[----:B------:R-:W-:-:S04]  /*0e00*/  ISETP.NE.AND P0, PT, R32, 0xa, PT ;  /* 0x0000000a2000780c */ /* 0x000fc80003f05270 */
[----:B------:R-:W-:Y:S02]  /*0e10*/  SEL R8, R17, R8, !P0 ;  /* 0x0000000811087207 */ /* 0x000fe40004000000 */
[----:B------:R-:W-:-:S04]  /*0e20*/  ISETP.NE.AND P0, PT, R32, 0xb, PT ;  /* 0x0000000b2000780c */ /* 0x000fc80003f05270 */
[----:B------:R-:W-:Y:S02]  /*0e30*/  SEL R8, R18, R8, !P0 ;  /* 0x0000000812087207 */ /* 0x000fe40004000000 */
[C---:B------:R-:W-:Y:S01]  /*0e40*/  ISETP.GT.U32.AND P0, PT, R36.reuse, 0x1f, PT ;  /* 0x0000001f2400780c */ /* 0x040fe20003f04070 */
[C---:B0-----:R-:W-:Y:S01]  /*0e50*/  IMAD.IADD R11, R19.reuse, 0x1, R11 ;  /* 0x00000001130b7824 */ /* 0x041fe200078e020b */
[----:B------:R-:W-:Y:S02]  /*0e60*/  SEL R8, R19, R8, !P1 ;  /* 0x0000000813087207 */ /* 0x000fe40004800000 */
[----:B------:R-:W-:-:S03]  /*0e70*/  ISETP.GE.U32.AND P1, PT, R36, 0x20, PT ;  /* 0x000000202400780c */ /* 0x000fc60003f26070 */
[----:B------:R-:W-:-:S05]  /*0e80*/  IMAD.IADD R8, R8, 0x1, R9 ;  /* 0x0000000108087824 */ /* 0x000fca00078e0209 */
[----:B------:R-:W-:Y:S01]  /*0e90*/  SEL R43, R33, R8, !P1 ;  /* 0x00000008212b7207 */ /* 0x000fe20004800000 */
[----:B------:R-:W-:Y:S06]  /*0ea0*/  @P0 BRA `(.L_x_1874) ;  /* 0x0000000800140947 */ /* 0x000fec0003800000 */
[----:B------:R-:W0:Y:S01]  /*0eb0*/  LDC.64 R16, c[0x0][0x390] ;  /* 0x0000e400ff107b82 */ /* 0x000e220000000a00 */
[----:B------:R-:W-:Y:S01]  /*0ec0*/  ISETP.NE.AND P1, PT, R36, RZ, PT ;  /* 0x000000ff2400720c */ /* 0x000fe20003f25270 */
[----:B------:R-:W-:Y:S01]  /*0ed0*/  IMAD.U32 R13, RZ, RZ, UR6 ;  /* 0x00000006ff0d7e24 */ /* 0x000fe2000f8e00ff */
[----:B------:R-:W-:-:S05]  /*0ee0*/  LOP3.LUT R18, RZ, R36, RZ, 0x33, !PT ;  /* 0x00000024ff127212 */ /* 0x000fca00078e33ff */
[----:B------:R-:W-:-:S06]  /*0ef0*/  VIADD R18, R18, UR6 ;  /* 0x0000000612127c36 */ /* 0x000fcc0008000000 */
        /* <DEDUP_REMOVED lines=11> */
.L_x_1904:
[----:B------:R-:W-:Y:S05]  /*0fb0*/  @!P0 BRA `(.L_x_1876) ;  /* 0x0000000000248947 */ /* 0x000fea0003800000 */
[----:B------:R-:W-:-:S07]  /*0fc0*/  IMAD.MOV.U32 R9, RZ, RZ, 0x1de ;  /* 0x000001deff097424 */ /* 0x000fce00078e00ff */
.L_x_1878:
[----:B------:R-:W-:Y:S05]  /*0fd0*/  NANOSLEEP R9 ;  /* 0x000000090000735d */ /* 0x000fea0003800000 */
[----:B------:R-:W2:Y:S01]  /*0fe0*/  LD.E.64.STRONG.GPU R14, desc[UR12][R16.64+0x100] ;  /* 0x0001000c100e7980 */ /* 0x000ea2000c10fb00 */
[----:B------:R-:W-:Y:S01]  /*0ff0*/  UMOV UR5, 0xffffffff ;  /* 0xffffffff00057882 */ /* 0x000fe20000000000 */
[----:B------:R-:W-:Y:S02]  /*1000*/  SHF.R.U32.HI R9, RZ, 0x1, R9 ;  /* 0x00000001ff097819 */ /* 0x000fe40000011609 */
[----:B--2---:R-:W-:Y:S01]  /*1010*/  ISETP.NE.AND P0, PT, R14, 0x63, PT ;  /* 0x000000630e00780c */ /* 0x004fe20003f05270 */
[----:B------:R-:W-:-:S12]  /*1020*/  BRA.DIV UR5, `(.L_x_1877) ;  /* 0x0000002e05e87947 */ /* 0x000fd8000b800000 */
[----:B------:R-:W-:-:S13]  /*1030*/  VOTE.ANY P0, !P0 ;  /* 0x0000000000ff7806 */ /* 0x000fda0004000100 */
.L_x_1907:
[----:B------:R-:W-:Y:S05]  /*1040*/  @P0 BRA `(.L_x_1878) ;  /* 0xfffffffc00e00947 */ /* 0x000fea000383ffff */
.L_x_1876:
[----:B------:R-:W-:Y:S01]  /*1050*/  UMOV UR5, 0xffffffff ;  /* 0xffffffff00057882 */ /* 0x000fe20000000000 */
[----:B------:R-:W-:Y:S02]  /*1060*/  ISETP.NE.AND P2, PT, R14, 0x65, PT ;  /* 0x000000650e00780c */ /* 0x000fe40003f45270 */
[----:B------:R-:W-:Y:S11]  /*1070*/  BRA.DIV UR5, `(.L_x_1879) ;  /* 0x0000002e05f47947 */ /* 0x000ff6000b800000 */
[----:B------:R-:W0:Y:S01]  /*1080*/  S2R R45, SR_GEMASK ;  /* 0x00000000002d7919 */ /* 0x000e220000003c00 */
[----:B------:R-:W-:Y:S01]  /*1090*/  VOTE.ANY R8, PT, !P2 ;  /* 0x0000000000087806 */ /* 0x000fe200050e0100 */
[C---:B------:R-:W-:Y:S02]  /*10a0*/  VIADD R33, R44.reuse, 0x2 ;  /* 0x000000022c217836 */ /* 0x040fe40000000000 */
[C---:B------:R-:W-:Y:S02]  /*10b0*/  VIADD R32, R44.reuse, 0x4 ;  /* 0x000000042c207836 */ /* 0x040fe40000000000 */
[C---:B------:R-:W-:Y:S02]  /*10c0*/  VIADD R19, R44.reuse, 0x8 ;  /* 0x000000082c137836 */ /* 0x040fe40000000000 */
[----:B------:R-:W-:Y:S01]  /*10d0*/  VIADD R34, R44, 0x10 ;  /* 0x000000102c227836 */ /* 0x000fe20000000000 */
[----:B0-----:R-:W-:-:S05]  /*10e0*/  LOP3.LUT R8, R8, 0x80000000, R45, 0xec, !PT ;  /* 0x8000000008087812 */ /* 0x001fca00078eec2d */
[----:B------:R-:W-:-:S05]  /*10f0*/  VIADD R9, R8, 0xffffffff ;  /* 0xffffffff08097836 */ /* 0x000fca0000000000 */
[----:B------:R-:W-:-:S04]  /*1100*/  LOP3.LUT R9, R8, R9, RZ, 0xc, !PT ;  /* 0x0000000908097212 */ /* 0x000fc800078e0cff */
[----:B------:R0:W1:Y:S02]  /*1110*/  POPC R38, R9 ;  /* 0x0000000900267309 */ /* 0x0000640000000000 */
[----:B0-----:R-:W0:Y:S01]  /*1120*/  LDC.64 R8, c[0x0][0x390] ;  /* 0x0000e400ff087b82 */ /* 0x001e220000000a00 */
[----:B-1----:R-:W1:Y:S01]  /*1130*/  SHFL.DOWN PT, R16, R15, 0x1, R38 ;  /* 0x082000000f107989 */ /* 0x002e6200000e0026 */
[-C--:B------:R-:W-:Y:S02]  /*1140*/  ISETP.GE.AND P0, PT, R44, R38.reuse, PT ;  /* 0x000000262c00720c */ /* 0x080fe40003f06270 */
[-C--:B------:R-:W-:Y:S02]  /*1150*/  ISETP.GT.AND P2, PT, R34, R38.reuse, PT ;  /* 0x000000262200720c */ /* 0x080fe40003f44270 */
[----:B-1----:R-:W-:Y:S02]  /*1160*/  SEL R16, R16, RZ, !P0 ;  /* 0x000000ff10107207 */ /* 0x002fe40004000000 */
[----:B------:R-:W-:-:S03]  /*1170*/  ISETP.GT.AND P0, PT, R33, R38, PT ;  /* 0x000000262100720c */ /* 0x000fc60003f04270 */
[----:B------:R-:W-:-:S05]  /*1180*/  IMAD.IADD R17, R16, 0x1, R15 ;  /* 0x0000000110117824 */ /* 0x000fca00078e020f */
[----:B------:R-:W1:Y:S02]  /*1190*/  SHFL.DOWN PT, R16, R17, 0x2, R38 ;  /* 0x0840000011107989 */ /* 0x000e6400000e0026 */
[----:B-1----:R-:W-:Y:S02]  /*11a0*/  SEL R16, R16, RZ, !P0 ;  /* 0x000000ff10107207 */ /* 0x002fe40004000000 */
[----:B------:R-:W-:-:S03]  /*11b0*/  ISETP.GT.AND P0, PT, R32, R38, PT ;  /* 0x000000262000720c */ /* 0x000fc60003f04270 */
[----:B------:R-:W-:-:S05]  /*11c0*/  IMAD.IADD R35, R17, 0x1, R16 ;  /* 0x0000000111237824 */ /* 0x000fca00078e0210 */
[----:B------:R-:W1:Y:S02]  /*11d0*/  SHFL.DOWN PT, R16, R35, 0x4, R38 ;  /* 0x0880000023107989 */ /* 0x000e6400000e0026 */
[----:B-1----:R-:W-:Y:S02]  /*11e0*/  SEL R16, R16, RZ, !P0 ;  /* 0x000000ff10107207 */ /* 0x002fe40004000000 */
[----:B------:R-:W-:-:S03]  /*11f0*/  ISETP.GT.AND P0, PT, R19, R38, PT ;  /* 0x000000261300720c */ /* 0x000fc60003f04270 */
[----:B------:R-:W-:Y:S01]  /*1200*/  IMAD.IADD R37, R35, 0x1, R16 ;  /* 0x0000000123257824 */ /* 0x000fe200078e0210 */
[----:B0-----:R-:W-:-:S04]  /*1210*/  IADD3 R35, P3, PT, R8, 0x100, RZ ;  /* 0x0000010008237810 */ /* 0x001fc80007f7e0ff */
[----:B------:R-:W0:Y:S02]  /*1220*/  SHFL.DOWN PT, R16, R37, 0x8, R38 ;  /* 0x0900000025107989 */ /* 0x000e2400000e0026 */
[----:B0-----:R-:W-:Y:S02]  /*1230*/  SEL R16, R16, RZ, !P0 ;  /* 0x000000ff10107207 */ /* 0x001fe40004000000 */
[----:B------:R-:W-:-:S03]  /*1240*/  ISETP.NE.AND P0, PT, R14, 0x65, PT ;  /* 0x000000650e00780c */ /* 0x000fc60003f05270 */
[----:B------:R-:W-:Y:S02]  /*1250*/  IMAD.IADD R17, R37, 0x1, R16 ;  /* 0x0000000125117824 */ /* 0x000fe400078e0210 */
[----:B------:R-:W-:-:S03]  /*1260*/  IMAD.X R37, RZ, RZ, R9, P3 ;  /* 0x000000ffff257224 */ /* 0x000fc600018e0609 */
[----:B------:R-:W0:Y:S05]  /*1270*/  SHFL.DOWN PT, R16, R17, 0x10, R38 ;  /* 0x0a00000011107989 */ /* 0x000e2a00000e0026 */
[----:B------:R-:W-:Y:S02]  /*1280*/  VOTE.ALL P0, P0 ;  /* 0x0000000000ff7806 */ /* 0x000fe40000000000 */
[----:B0-----:R-:W-:-:S05]  /*1290*/  SEL R16, R16, RZ, !P2 ;  /* 0x000000ff10107207 */ /* 0x001fca0005000000 */
[----:B------:R-:W-:-:S07]  /*12a0*/  IMAD.IADD R36, R17, 0x1, R16 ;  /* 0x0000000111247824 */ /* 0x000fce00078e0210 */
.L_x_1916:
[----:B------:R-:W-:Y:S05]  /*12b0*/  @!P0 BRA `(.L_x_1880) ;  /* 0x0000000000d48947 */ /* 0x000fea0003800000 */
[----:B------:R-:W-:-:S07]  /*12c0*/  IMAD.MOV.U32 R38, RZ, RZ, 0x1de ;  /* 0x000001deff267424 */ /* 0x000fce00078e00ff */
.L_x_1886:
        /* <DEDUP_REMOVED lines=10> */
.L_x_1919:
[----:B------:R-:W-:Y:S05]  /*1370*/  @!P0 BRA `(.L_x_1882) ;  /* 0x0000000000248947 */ /* 0x000fea0003800000 */
[----:B------:R-:W-:-:S07]  /*1380*/  IMAD.MOV.U32 R9, RZ, RZ, R38 ;  /* 0x000000ffff097224 */ /* 0x000fce00078e0026 */
.L_x_1884:
[----:B------:R-:W-:Y:S05]  /*1390*/  NANOSLEEP R9 ;  /* 0x000000090000735d */ /* 0x000fea0003800000 */
[----:B------:R-:W2:Y:S01]  /*13a0*/  LD.E.64.STRONG.GPU R14, desc[UR12][R16.64+-0x100] ;  /* 0xffff000c100e7980 */ /* 0x000ea2000c10fb00 */
[----:B------:R-:W-:Y:S01]  /*13b0*/  UMOV UR5, 0xffffffff ;  /* 0xffffffff00057882 */ /* 0x000fe20000000000 */
[----:B------:R-:W-:Y:S02]  /*13c0*/  SHF.R.U32.HI R9, RZ, 0x1, R9 ;  /* 0x00000001ff097819 */ /* 0x000fe40000011609 */
[----:B--2---:R-:W-:Y:S01]  /*13d0*/  ISETP.NE.AND P0, PT, R14, 0x63, PT ;  /* 0x000000630e00780c */ /* 0x004fe20003f05270 */
[----:B------:R-:W-:-:S12]  /*13e0*/  BRA.DIV UR5, `(.L_x_1883) ;  /* 0x0000003205407947 */ /* 0x000fd8000b800000 */
[----:B------:R-:W-:-:S13]  /*13f0*/  VOTE.ANY P0, !P0 ;  /* 0x0000000000ff7806 */ /* 0x000fda0004000100 */
.L_x_1922:
[----:B------:R-:W-:Y:S05]  /*1400*/  @P0 BRA `(.L_x_1884) ;  /* 0xfffffffc00e00947 */ /* 0x000fea000383ffff */
.L_x_1882:
        /* <DEDUP_REMOVED lines=10> */
[-C--:B------:R-:W-:Y:S02]  /*14b0*/  ISETP.GE.AND P0, PT, R44, R9.reuse, PT ;  /* 0x000000092c00720c */ /* 0x080fe40003f06270 */
[-C--:B------:R-:W-:Y:S02]  /*14c0*/  ISETP.GT.AND P2, PT, R34, R9.reuse, PT ;  /* 0x000000092200720c */ /* 0x080fe40003f44270 */
        /* <DEDUP_REMOVED lines=13> */
[----:B------:R-:W-:-:S03]  /*15a0*/  ISETP.NE.AND P0, PT, R14, 0x65, PT ;  /* 0x000000650e00780c */ /* 0x000fc60003f05270 */
[----:B------:R-:W-:-:S05]  /*15b0*/  IMAD.IADD R15, R15, 0x1, R16 ;  /* 0x000000010f0f7824 */ /* 0x000fca00078e0210 */
[----:B------:R-:W0:Y:S05]  /*15c0*/  SHFL.DOWN PT, R16, R15, 0x10, R9 ;  /* 0x0a0000000f107989 */ /* 0x000e2a00000e0009 */
[----:B------:R-:W-:Y:S02]  /*15d0*/  VOTE.ALL P0, P0 ;  /* 0x0000000000ff7806 */ /* 0x000fe40000000000 */
[----:B0-----:R-:W-:-:S04]  /*15e0*/  SEL R16, R16, RZ, !P2 ;  /* 0x000000ff10107207 */ /* 0x001fc80005000000 */
[----:B------:R-:W-:-:S07]  /*15f0*/  IADD3 R36, PT, PT, R15, R16, R36 ;  /* 0x000000100f247210 */ /* 0x000fce0007ffe024 */
.L_x_1931:
[----:B------:R-:W-:Y:S05]  /*1600*/  @P0 BRA `(.L_x_1886) ;  /* 0xfffffffc00300947 */ /* 0x000fea000383ffff */
.L_x_1880:
        /* <DEDUP_REMOVED lines=15> */
.L_x_1874:
[----:B------:R-:W-:Y:S05]  /*1700*/  WARPSYNC.ALL ;  /* 0x0000000000007948 */ /* 0x000fea0003800000 */
[----:B------:R-:W0:Y:S08]  /*1710*/  S2UR UR7, SR_CgaCtaId ;  /* 0x00000000000779c3 */ /* 0x000e300000008800 */
[----:B------:R-:W-:Y:S06]  /*1720*/  BAR.SYNC.DEFER_BLOCKING 0x0 ;  /* 0x0000000000007b1d */ /* 0x000fec0000010000 */
[----:B------:R-:W-:Y:S01]  /*1730*/  UMOV UR5, 0x400 ;  /* 0x0000040000057882 */ /* 0x000fe20000000000 */
[----:B-1----:R-:W1:Y:S01]  /*1740*/  S2R R10, SR_TID.X ;  /* 0x00000000000a7919 */ /* 0x002e620000002100 */
[----:B0-----:R-:W-:-:S09]  /*1750*/  ULEA UR5, UR7, UR5, 0x18 ;  /* 0x0000000507057291 */ /* 0x001fd2000f8ec0ff */
[----:B------:R-:W0:Y:S01]  /*1760*/  LDS R9, [UR5+0x54] ;  /* 0x00005405ff097984 */ /* 0x000e220008000800 */
[----:B-1----:R-:W-:-:S04]  /*1770*/  ISETP.NE.AND P0, PT, R10, RZ, PT ;  /* 0x000000ff0a00720c */ /* 0x002fc80003f05270 */
[----:B0-----:R-:W-:-:S05]  /*1780*/  SEL R9, R9, RZ, P0 ;  /* 0x000000ff09097207 */ /* 0x001fca0000000000 */
[----:B------:R-:W-:-:S07]  /*1790*/  IMAD.IADD R33, R9, 0x1, R8 ;  /* 0x0000000109217824 */ /* 0x000fce00078e0208 */
.L_x_1873:
[----:B------:R-:W-:Y:S05]  /*17a0*/  BSYNC.RECONVERGENT B0 ;  /* 0x0000000000007941 */ /* 0x000fea0003800200 */
.L_x_1871:
[----:B------:R-:W-:Y:S01]  /*17b0*/  IMAD.IADD R26, R26, 0x1, R33 ;  /* 0x000000011a1a7824 */ /* 0x000fe200078e0221 */
[----:B------:R-:W-:Y:S03]  /*17c0*/  BAR.SYNC.DEFER_BLOCKING 0x0 ;  /* 0x0000000000007b1d */ /* 0x000fe60000010000 */
[----:B------:R-:W-:-:S03]  /*17d0*/  IMAD.IADD R25, R25, 0x1, R26 ;  /* 0x0000000119197824 */ /* 0x000fc600078e021a */
[----:B------:R-:W1:Y:S01]  /*17e0*/  LDCU.64 UR8, c[0x0][0x388] ;  /* 0x00007100ff0877ac */ /* 0x000e620008000a00 */
[----:B------:R-:W-:-:S04]  /*17f0*/  IMAD.IADD R24, R24, 0x1, R25 ;  /* 0x0000000118187824 */ /* 0x000fc800078e0219 */
[----:B------:R-:W-:-:S04]  /*1800*/  IMAD.IADD R40, R40, 0x1, R24 ;  /* 0x0000000128287824 */ /* 0x000fc800078e0218 */
[----:B0-----:R-:W-:-:S04]  /*1810*/  IMAD.IADD R8, R39, 0x1, R40 ;  /* 0x0000000127087824 */ /* 0x001fc800078e0228 */
[----:B------:R-:W-:-:S04]  /*1820*/  IMAD.IADD R31, R31, 0x1, R8 ;  /* 0x000000011f1f7824 */ /* 0x000fc800078e0208 */
[----:B------:R-:W-:Y:S01]  /*1830*/  IMAD.IADD R30, R30, 0x1, R31 ;  /* 0x000000011e1e7824 */ /* 0x000fe200078e021f */
[----:B------:R-:W-:Y:S01]  /*1840*/  STS [R27], R26 ;  /* 0x0000001a1b007388 */ /* 0x000fe20000000800 */
[----:B-1----:R-:W-:Y:S02]  /*1850*/  IADD3 R42, P0, PT, R42, UR8, RZ ;  /* 0x000000082a2a7c10 */ /* 0x002fe4000ff1e0ff */
[----:B------:R-:W-:Y:S01]  /*1860*/  IMAD.IADD R10, R29, 0x1, R30 ;  /* 0x000000011d0a7824 */ /* 0x000fe200078e021e */
[----:B------:R-:W-:Y:S01]  /*1870*/  STS [R27+0x4], R25 ;  /* 0x000004191b007388 */ /* 0x000fe20000000800 */
[----:B------:R-:W-:Y:S02]  /*1880*/  IADD3.X R43, PT, PT, R41, UR9, RZ, P0, !PT ;  /* 0x00000009292b7c10 */ /* 0x000fe400087fe4ff */
[----:B------:R-:W-:Y:S01]  /*1890*/  IMAD.IADD R23, R23, 0x1, R10 ;  /* 0x0000000117177824 */ /* 0x000fe200078e020a */
[----:B------:R-:W-:Y:S03]  /*18a0*/  STS [R27+0x8], R24 ;  /* 0x000008181b007388 */ /* 0x000fe60000000800 */
        /* <DEDUP_REMOVED lines=19> */
[----:B------:R-:W-:Y:S04]  /*19e0*/  STS [R27+0x30], R7 ;  /* 0x000030071b007388 */ /* 0x000fe80000000800 */
[----:B------:R-:W-:Y:S04]  /*19f0*/  STS [R27+0x34], R6 ;  /* 0x000034061b007388 */ /* 0x000fe80000000800 */
[----:B------:R-:W-:Y:S04]  /*1a00*/  STS [R27+0x38], R5 ;  /* 0x000038051b007388 */ /* 0x000fe80000000800 */
[----:B------:R-:W-:Y:S04]  /*1a10*/  STS [R27+0x3c], R4 ;  /* 0x00003c041b007388 */ /* 0x000fe80000000800 */
[----:B------:R-:W-:Y:S04]  /*1a20*/  STS [R27+0x40], R3 ;  /* 0x000040031b007388 */ /* 0x000fe80000000800 */
[----:B------:R-:W-:Y:S04]  /*1a30*/  STS [R27+0x44], R2 ;  /* 0x000044021b007388 */ /* 0x000fe80000000800 */
[----:B------:R-:W-:Y:S01]  /*1a40*/  STS [R27+0x48], R0 ;  /* 0x000048001b007388 */ /* 0x000fe20000000800 */
[----:B------:R-:W-:-:S03]  /*1a50*/  NOP ;  /* 0x0000000000007918 */ /* 0x000fc60000000000 */
        /* <DEDUP_REMOVED lines=19> */
[----:B0-----:R-:W-:Y:S04]  /*1b90*/  STG.E desc[UR12][R42.64], R9 ;  /* 0x000000092a007986 */ /* 0x001fe8000c10190c */
[----:B-1----:R-:W-:Y:S04]  /*1ba0*/  STG.E desc[UR12][R42.64+0x80], R7 ;  /* 0x000080072a007986 */ /* 0x002fe8000c10190c */
[----:B--2---:R-:W-:Y:S04]  /*1bb0*/  STG.E desc[UR12][R42.64+0x100], R11 ;  /* 0x0001000b2a007986 */ /* 0x004fe8000c10190c */
[----:B---3--:R-:W-:Y:S04]  /*1bc0*/  STG.E desc[UR12][R42.64+0x180], R13 ;  /* 0x0001800d2a007986 */ /* 0x008fe8000c10190c */
[----:B----4-:R-:W-:Y:S04]  /*1bd0*/  STG.E desc[UR12][R42.64+0x200], R5 ;  /* 0x000200052a007986 */ /* 0x010fe8000c10190c */
        /* <DEDUP_REMOVED lines=15> */
.L_x_1870:
[----:B------:R-:W-:-:S04]  /*1cd0*/  ISETP.NE.U32.AND P0, PT, RZ, UR7, PT ;  /* 0x00000007ff007c0c */ /* 0x000fc8000bf05070 */
[----:B------:R-:W-:-:S13]  /*1ce0*/  ISETP.NE.AND.EX P0, PT, RZ, UR4, PT, P0 ;  /* 0x00000004ff007c0c */ /* 0x000fda000bf05300 */
[----:B------:R-:W-:Y:S05]  /*1cf0*/  @!P0 EXIT ;  /* 0x000000000000894d */ /* 0x000fea0003800000 */
[----:B------:R-:W0:Y:S02]  /*1d00*/  LDCU.64 UR4, c[0x0][0x380] ;  /* 0x00007000ff0477ac */ /* 0x000e240008000a00 */
[----:B0-----:R-:W-:-:S06]  /*1d10*/  UIMAD.WIDE UR4, UR6, 0x7b80, UR4 ;  /* 0x00007b80060478a5 */ /* 0x001fcc000f8e0204 */
[----:B------:R-:W-:Y:S02]  /*1d20*/  IMAD.U32 R2, RZ, RZ, UR4 ;  /* 0x00000004ff027e24 */ /* 0x000fe4000f8e00ff */
[----:B------:R-:W-:-:S05]  /*1d30*/  IMAD.U32 R3, RZ, RZ, UR5 ;  /* 0x00000005ff037e24 */ /* 0x000fca000f8e00ff */
[----:B------:R0:W2:Y:S01]  /*1d40*/  LD.E.STRONG.SM R5, desc[UR12][R2.64] ;  /* 0x0000000c02057980 */ /* 0x0000a2000c10b900 */
[----:B------:R-:W1:Y:S02]  /*1d50*/  S2R R43, SR_TID.X ;  /* 0x00000000002b7919 */ /* 0x000e640000002100 */
[C---:B-1----:R-:W-:Y:S02]  /*1d60*/  LOP3.LUT R0, R43.reuse, 0x1f, RZ, 0xc0, !PT ;  /* 0x0000001f2b007812 */ /* 0x042fe400078ec0ff */
[----:B------:R-:W-:-:S05]  /*1d70*/  LOP3.LUT R7, R43, 0x3e0, RZ, 0xc0, !PT ;  /* 0x000003e02b077812 */ /* 0x000fca00078ec0ff */
[----:B------:R-:W-:-:S04]  /*1d80*/  IMAD R34, R7, 0x13, R0 ;  /* 0x0000001307227824 */ /* 0x000fc800078e0200 */
[C---:B------:R-:W-:Y:S01]  /*1d90*/  VIADD R0, R34.reuse, 0x40 ;  /* 0x0000004022007836 */ /* 0x040fe20000000000 */
[C---:B------:R-:W-:Y:S01]  /*1da0*/  ISETP.GE.U32.AND P1, PT, R34.reuse, UR7, PT ;  /* 0x0000000722007c0c */ /* 0x040fe2000bf26070 */
[C---:B------:R-:W-:Y:S01]  /*1db0*/  VIADD R6, R34.reuse, 0x80 ;  /* 0x0000008022067836 */ /* 0x040fe20000000000 */
[C---:B0-----:R-:W-:Y:S01]  /*1dc0*/  LEA R2, P0, R34.reuse, UR4, 0x2 ;  /* 0x0000000422027c11 */ /* 0x041fe2000f8010ff */
[----:B------:R-:W-:Y:S01]  /*1dd0*/  VIADD R4, R34, 0x60 ;  /* 0x0000006022047836 */ /* 0x000fe20000000000 */
[----:B------:R-:W-:Y:S01]  /*1de0*/  ISETP.GE.U32.AND P3, PT, R0, UR7, PT ;  /* 0x0000000700007c0c */ /* 0x000fe2000bf66070 */
[----:B------:R-:W-:Y:S01]  /*1df0*/  VIADD R41, R34, 0x20 ;  /* 0x0000002022297836 */ /* 0x000fe20000000000 */
[----:B------:R-:W-:Y:S01]  /*1e00*/  ISETP.GE.U32.AND P5, PT, R6, UR7, PT ;  /* 0x0000000706007c0c */ /* 0x000fe2000bfa6070 */
[----:B------:R-:W-:Y:S01]  /*1e10*/  VIADD R0, R34, 0xa0 ;  /* 0x000000a022007836 */ /* 0x000fe20000000000 */
[----:B------:R-:W-:Y:S01]  /*1e20*/  ISETP.GE.U32.AND P4, PT, R4, UR7, PT ;  /* 0x0000000704007c0c */ /* 0x000fe2000bf86070 */
[----:B------:R-:W-:Y:S01]  /*1e30*/  VIADD R4, R34, 0xc0 ;  /* 0x000000c022047836 */ /* 0x000fe20000000000 */
[----:B------:R-:W-:Y:S01]  /*1e40*/  ISETP.GE.U32.AND P2, PT, R41, UR7, PT ;  /* 0x0000000729007c0c */ /* 0x000fe2000bf46070 */
[----:B------:R-:W-:Y:S01]  /*1e50*/  IMAD.X R3, RZ, RZ, UR5, P0 ;  /* 0x00000005ff037e24 */ /* 0x000fe200080e06ff */
[----:B------:R-:W-:Y:S01]  /*1e60*/  ISETP.GE.U32.AND P6, PT, R0, UR7, PT ;  /* 0x0000000700007c0c */ /* 0x000fe2000bfc6070 */
[----:B------:R-:W-:Y:S01]  /*1e70*/  VIADD R0, R34, 0xe0 ;  /* 0x000000e022007836 */ /* 0x000fe20000000000 */
[----:B------:R-:W-:Y:S01]  /*1e80*/  ISETP.GE.U32.AND P0, PT, R4, UR7, PT ;  /* 0x0000000704007c0c */ /* 0x000fe2000bf06070 */
[----:B------:R-:W-:-:S02]  /*1e90*/  VIADD R40, R34, 0x100 ;  /* 0x0000010022287836 */ /* 0x000fc40000000000 */
[C---:B------:R-:W-:Y:S02]  /*1ea0*/  VIADD R4, R34.reuse, 0x140 ;  /* 0x0000014022047836 */ /* 0x040fe40000000000 */
[----:B------:R-:W-:Y:S02]  /*1eb0*/  VIADD R39, R34, 0x120 ;  /* 0x0000012022277836 */ /* 0x000fe40000000000 */
[----:B--2---:R-:W-:Y:S02]  /*1ec0*/  IMAD.MOV.U32 R7, RZ, RZ, R5 ;  /* 0x000000ffff077224 */ /* 0x004fe400078e0005 */
[----:B------:R-:W2:Y:S02]  /*1ed0*/  @!P1 LD.E.STRONG.SM R5, desc[UR12][R2.64] ;  /* 0x0000000c02059980 */ /* 0x000ea4000c10b900 */
[--C-:B------:R-:W-:Y:S01]  /*1ee0*/  IMAD.MOV.U32 R15, RZ, RZ, R7.reuse ;  /* 0x000000ffff0f7224 */ /* 0x100fe200078e0007 */
[----:B------:R-:W-:Y:S01]  /*1ef0*/  ISETP.GE.U32.AND P1, PT, R0, UR7, PT ;  /* 0x0000000700007c0c */ /* 0x000fe2000bf26070 */
[----:B------:R-:W-:-:S02]  /*1f00*/  IMAD.MOV.U32 R9, RZ, RZ, R7 ;  /* 0x000000ffff097224 */ /* 0x000fc400078e0007 */
[--C-:B------:R-:W-:Y:S02]  /*1f10*/  IMAD.MOV.U32 R11, RZ, RZ, R7.reuse ;  /* 0x000000ffff0b7224 */ /* 0x100fe400078e0007 */
[----:B------:R-:W-:Y:S01]  /*1f20*/  VIADD R0, R34, 0x160 ;  /* 0x0000016022007836 */ /* 0x000fe20000000000 */
[----:B------:R-:W3:Y:S01]  /*1f30*/  @!P5 LD.E.STRONG.SM R15, desc[UR12][R2.64+0x200] ;  /* 0x0002000c020fd980 */ /* 0x000ee2000c10b900 */
[--C-:B------:R-:W-:Y:S01]  /*1f40*/  IMAD.MOV.U32 R17, RZ, RZ, R7.reuse ;  /* 0x000000ffff117224 */ /* 0x100fe200078e0007 */
[----:B------:R-:W-:Y:S01]  /*1f50*/  ISETP.GE.U32.AND P5, PT, R40, UR7, PT ;  /* 0x0000000728007c0c */ /* 0x000fe2000bfa6070 */
[--C-:B------:R-:W-:Y:S01]  /*1f60*/  IMAD.MOV.U32 R13, RZ, RZ, R7.reuse ;  /* 0x000000ffff0d7224 */ /* 0x100fe200078e0007 */
[----:B------:R-:W4:Y:S01]  /*1f70*/  @!P2 LD.E.STRONG.SM R9, desc[UR12][R2.64+0x80] ;  /* 0x0000800c0209a980 */ /* 0x000f22000c10b900 */
[----:B------:R-:W-:Y:S01]  /*1f80*/  IMAD.MOV.U32 R19, RZ, RZ, R7 ;  /* 0x000000ffff137224 */ /* 0x000fe200078e0007 */
[----:B------:R-:W-:Y:S02]  /*1f90*/  ISETP.GE.U32.AND P2, PT, R4, UR7, PT ;  /* 0x0000000704007c0c */ /* 0x000fe4000bf46070 */
[----:B------:R-:W5:Y:S01]  /*1fa0*/  @!P3 LD.E.STRONG.SM R11, desc[UR12][R2.64+0x100] ;  /* 0x0001000c020bb980 */ /* 0x000f62000c10b900 */
[----:B------:R-:W-:Y:S01]  /*1fb0*/  ISETP.GE.U32.AND P3, PT, R0, UR7, PT ;  /* 0x0000000700007c0c */ /* 0x000fe2000bf66070 */
[----:B------:R-:W-:-:S02]  /*1fc0*/  VIADD R4, R34, 0x180 ;  /* 0x0000018022047836 */ /* 0x000fc40000000000 */
[----:B------:R-:W-:Y:S01]  /*1fd0*/  VIADD R0, R34, 0x1a0 ;  /* 0x000001a022007836 */ /* 0x000fe20000000000 */
[----:B------:R-:W5:Y:S01]  /*1fe0*/  @!P6 LD.E.STRONG.SM R17, desc[UR12][R2.64+0x280] ;  /* 0x0002800c0211e980 */ /* 0x000f62000c10b900 */
[----:B------:R-:W-:Y:S01]  /*1ff0*/  ISETP.GE.U32.AND P6, PT, R39, UR7, PT ;  /* 0x0000000727007c0c */ /* 0x000fe2000bfc6070 */
[--C-:B------:R-:W-:Y:S02]  /*2000*/  IMAD.MOV.U32 R21, RZ, RZ, R7.reuse ;  /* 0x000000ffff157224 */ /* 0x100fe400078e0007 */
[----:B------:R-:W5:Y:S01]  /*2010*/  @!P4 LD.E.STRONG.SM R13, desc[UR12][R2.64+0x180] ;  /* 0x0001800c020dc980 */ /* 0x000f62000c10b900 */
[----:B------:R-:W-:Y:S01]  /*2020*/  IMAD.MOV.U32 R23, RZ, RZ, R7 ;  /* 0x000000ffff177224 */ /* 0x000fe200078e0007 */
[----:B------:R-:W-:Y:S02]  /*2030*/  ISETP.GE.U32.AND P4, PT, R4, UR7, PT ;  /* 0x0000000704007c0c */ /* 0x000fe4000bf86070 */
[----:B------:R-:W5:Y:S01]  /*2040*/  @!P0 LD.E.STRONG.SM R19, desc[UR12][R2.64+0x300] ;  /* 0x0003000c02138980 */ /* 0x000f62000c10b900 */
[----:B------:R-:W-:Y:S01]  /*2050*/  ISETP.GE.U32.AND P0, PT, R0, UR7, PT ;  /* 0x0000000700007c0c */ /* 0x000fe2000bf06070 */
[----:B------:R-:W-:-:S02]  /*2060*/  VIADD R4, R34, 0x1c0 ;  /* 0x000001c022047836 */ /* 0x000fc40000000000 */
[----:B------:R-:W-:Y:S01]  /*2070*/  VIADD R0, R34, 0x1e0 ;  /* 0x000001e022007836 */ /* 0x000fe20000000000 */
[----:B------:R-:W5:Y:S01]  /*2080*/  @!P1 LD.E.STRONG.SM R21, desc[UR12][R2.64+0x380] ;  /* 0x0003800c02159980 */ /* 0x000f62000c10b900 */
[--C-:B------:R-:W-:Y:S01]  /*2090*/  IMAD.MOV.U32 R25, RZ, RZ, R7.reuse ;  /* 0x000000ffff197224 */ /* 0x100fe200078e0007 */
[----:B------:R-:W-:Y:S01]  /*20a0*/  ISETP.GE.U32.AND P1, PT, R4, UR7, PT ;  /* 0x0000000704007c0c */ /* 0x000fe2000bf26070 */
[--C-:B------:R-:W-:Y:S01]  /*20b0*/  IMAD.MOV.U32 R27, RZ, RZ, R7.reuse ;  /* 0x000000ffff1b7224 */ /* 0x100fe200078e0007 */
[----:B------:R-:W5:Y:S01]  /*20c0*/  @!P5 LD.E.STRONG.SM R23, desc[UR12][R2.64+0x400] ;  /* 0x0004000c0217d980 */ /* 0x000f62000c10b900 */
[----:B------:R-:W-:Y:S01]  /*20d0*/  ISETP.GE.U32.AND P5, PT, R0, UR7, PT ;  /* 0x0000000700007c0c */ /* 0x000fe2000bfa6070 */
[----:B------:R-:W-:Y:S02]  /*20e0*/  IMAD.MOV.U32 R29, RZ, RZ, R7 ;  /* 0x000000ffff1d7224 */ /* 0x000fe400078e0007 */
[C---:B------:R-:W-:Y:S01]  /*20f0*/  VIADD R0, R34.reuse, 0x200 ;  /* 0x0000020022007836 */ /* 0x040fe20000000000 */
[----:B------:R-:W5:Y:S01]  /*2100*/  @!P6 LD.E.STRONG.SM R25, desc[UR12][R2.64+0x480] ;  /* 0x0004800c0219e980 */ /* 0x000f62000c10b900 */
[----:B------:R-:W-:-:S02]  /*2110*/  VIADD R4, R34, 0x220 ;  /* 0x0000022022047836 */ /* 0x000fc40000000000 */
[----:B------:R-:W-:Y:S01]  /*2120*/  VIADD R34, R34, 0x240 ;  /* 0x0000024022227836 */ /* 0x000fe20000000000 */
[----:B------:R-:W5:Y:S01]  /*2130*/  @!P2 LD.E.STRONG.SM R27, desc[UR12][R2.64+0x500] ;  /* 0x0005000c021ba980 */ /* 0x000f62000c10b900 */
[----:B------:R-:W-:Y:S02]  /*2140*/  ISETP.GE.U32.AND P6, PT, R0, UR7, PT ;  /* 0x0000000700007c0c */ /* 0x000fe4000bfc6070 */
[----:B------:R-:W-:Y:S01]  /*2150*/  ISETP.GE.U32.AND P2, PT, R4, UR7, PT ;  /* 0x0000000704007c0c */ /* 0x000fe2000bf46070 */
[----:B------:R-:W5:Y:S01]  /*2160*/  @!P3 LD.E.STRONG.SM R29, desc[UR12][R2.64+0x580] ;  /* 0x0005800c021db980 */ /* 0x000f62000c10b900 */
[----:B------:R-:W-:Y:S01]  /*2170*/  ISETP.GE.U32.AND P3, PT, R34, UR7, PT ;  /* 0x0000000722007c0c */ /* 0x000fe2000bf66070 */
[--C-:B------:R-:W-:Y:S02]  /*2180*/  IMAD.MOV.U32 R31, RZ, RZ, R7.reuse ;  /* 0x000000ffff1f7224 */ /* 0x100fe400078e0007 */
[--C-:B------:R-:W-:Y:S02]  /*2190*/  IMAD.MOV.U32 R37, RZ, RZ, R7.reuse ;  /* 0x000000ffff257224 */ /* 0x100fe400078e0007 */
[----:B------:R-:W-:-:S02]  /*21a0*/  IMAD.MOV.U32 R45, RZ, RZ, R7 ;  /* 0x000000ffff2d7224 */ /* 0x000fc400078e0007 */
[--C-:B------:R-:W-:Y:S01]  /*21b0*/  IMAD.MOV.U32 R0, RZ, RZ, R7.reuse ;  /* 0x000000ffff007224 */ /* 0x100fe200078e0007 */
[----:B------:R-:W5:Y:S01]  /*21c0*/  @!P4 LD.E.STRONG.SM R31, desc[UR12][R2.64+0x600] ;  /* 0x0006000c021fc980 */ /* 0x000f62000c10b900 */
[--C-:B------:R-:W-:Y:S02]  /*21d0*/  IMAD.MOV.U32 R4, RZ, RZ, R7.reuse ;  /* 0x000000ffff047224 */ /* 0x100fe400078e0007 */
[----:B------:R-:W-:Y:S01]  /*21e0*/  IMAD.MOV.U32 R6, RZ, RZ, R7 ;  /* 0x000000ffff067224 */ /* 0x000fe200078e0007 */
[----:B------:R-:W5:Y:S04]  /*21f0*/  @!P0 LD.E.STRONG.SM R37, desc[UR12][R2.64+0x680] ;  /* 0x0006800c02258980 */ /* 0x000f68000c10b900 */
[----:B------:R-:W5:Y:S04]  /*2200*/  @!P1 LD.E.STRONG.SM R45, desc[UR12][R2.64+0x700] ;  /* 0x0007000c022d9980 */ /* 0x000f68000c10b900 */
[----:B------:R-:W5:Y:S04]  /*2210*/  @!P5 LD.E.STRONG.SM R0, desc[UR12][R2.64+0x780] ;  /* 0x0007800c0200d980 */ /* 0x000f68000c10b900 */
[----:B------:R-:W5:Y:S04]  /*2220*/  @!P6 LD.E.STRONG.SM R4, desc[UR12][R2.64+0x800] ;  /* 0x0008000c0204e980 */ /* 0x000f68000c10b900 */
[----:B------:R-:W5:Y:S04]  /*2230*/  @!P2 LD.E.STRONG.SM R6, desc[UR12][R2.64+0x880] ;  /* 0x0008800c0206a980 */ /* 0x000f68000c10b900 */
[----:B------:R-:W5:Y:S01]  /*2240*/  @!P3 LD.E.STRONG.SM R7, desc[UR12][R2.64+0x900] ;  /* 0x0009000c0207b980 */ /* 0x000f62000c10b900 */
[----:B------:R-:W0:Y:S01]  /*2250*/  S2R R33, SR_LANEID ;  /* 0x0000000000217919 */ /* 0x000e220000000000 */
[----:B------:R-:W1:Y:S01]  /*2260*/  S2UR UR5, SR_CgaCtaId ;  /* 0x00000000000579c3 */ /* 0x000e620000008800 */
[----:B------:R-:W-:Y:S01]  /*2270*/  SHF.R.U32.HI R35, RZ, 0x5, R43 ;  /* 0x00000005ff237819 */ /* 0x000fe2000001162b */
[----:B------:R-:W-:-:S02]  /*2280*/  UMOV UR4, 0x400 ;  /* 0x0000040000047882 */ /* 0x000fc40000000000 */
[----:B-1----:R-:W-:Y:S02]  /*2290*/  ULEA UR4, UR5, UR4, 0x18 ;  /* 0x0000000405047291 */ /* 0x002fe4000f8ec0ff */
[----:B0-----:R-:W-:-:S05]  /*22a0*/  IMAD R28, R35, 0x260, R33 ;  /* 0x00000260231c7824 */ /* 0x001fca00078e0221 */
[----:B------:R-:W-:-:S05]  /*22b0*/  LEA R28, R28, UR4, 0x2 ;  /* 0x000000041c1c7c11 */ /* 0x000fca000f8e10ff */
[----:B------:R-:W-:Y:S01]  /*22c0*/  IMAD R8, R33, 0x48, R28 ;  /* 0x0000004821087824 */ /* 0x000fe200078e021c */
[----:B------:R-:W-:Y:S01]  /*22d0*/  UISETP.NE.AND UP0, UPT, UR6, URZ, UPT ;  /* 0x000000ff0600728c */ /* 0x000fe2000bf05270 */
        /* <DEDUP_REMOVED lines=41> */
[----:B0-----:R-:W-:Y:S02]  /*2570*/  IADD3 R8, PT, PT, R25, R26, R27 ;  /* 0x0000001a19087210 */ /* 0x001fe40007ffe01b */
[----:B------:R-:W-:Y:S02]  /*2580*/  ISETP.NE.AND P1, PT, R33, 0x1f, PT ;  /* 0x0000001f2100780c */ /* 0x000fe40003f25270 */
[----:B------:R-:W-:Y:S02]  /*2590*/  IADD3 R8, PT, PT, R31, R32, R8 ;  /* 0x000000201f087210 */ /* 0x000fe40007ffe008 */
[----:B------:R-:W-:Y:S02]  /*25a0*/  ISETP.NE.AND P2, PT, R35, 0xc, PT ;  /* 0x0000000c2300780c */ /* 0x000fe40003f45270 */
[----:B------:R-:W-:Y:S02]  /*25b0*/  IADD3 R8, PT, PT, R29, R30, R8 ;  /* 0x0000001e1d087210 */ /* 0x000fe40007ffe008 */
[----:B------:R-:W-:-:S02]  /*25c0*/  ISETP.GE.U32.AND P3, PT, R43, 0x20, PT ;  /* 0x000000202b00780c */ /* 0x000fc40003f66070 */
        /* <DEDUP_REMOVED lines=46> */
[----:B------:R-:W-:-:S04]  /*28b0*/  ISETP.NE.AND P0, PT, R35, 0x8, PT ;  /* 0x000000082300780c */ /* 0x000fc80003f05270 */
[----:B------:R-:W-:Y:S02]  /*28c0*/  SEL R8, R15, R8, !P0 ;  /* 0x000000080f087207 */ /* 0x000fe40004000000 */
[C---:B------:R-:W-:Y:S02]  /*28d0*/  ISETP.NE.AND P0, PT, R35.reuse, 0xa, PT ;  /* 0x0000000a2300780c */ /* 0x040fe40003f05270 */
[----:B------:R-:W-:Y:S02]  /*28e0*/  SEL R8, R16, R8, !P1 ;  /* 0x0000000810087207 */ /* 0x000fe40004800000 */
[----:B------:R-:W-:Y:S02]  /*28f0*/  ISETP.NE.AND P1, PT, R35, 0xb, PT ;  /* 0x0000000b2300780c */ /* 0x000fe40003f25270 */
[----:B------:R-:W-:Y:S02]  /*2900*/  SEL R8, R17, R8, !P0 ;  /* 0x0000000811087207 */ /* 0x000fe40004000000 */
[----:B------:R-:W-:-:S02]  /*2910*/  ISETP.NE.AND P0, PT, R33, RZ, PT ;  /* 0x000000ff2100720c */ /* 0x000fc40003f05270 */
[----:B------:R-:W-:Y:S01]  /*2920*/  SEL R8, R18, R8, !P1 ;  /* 0x0000000812087207 */ /* 0x000fe20004800000 */
[----:B------:R-:W-:Y:S01]  /*2930*/  @!P2 IMAD.IADD R8, R19, 0x1, R18 ;  /* 0x000000011308a824 */ /* 0x000fe200078e0212 */
[----:B------:R-:W-:Y:S02]  /*2940*/  SEL R9, R36, RZ, P0 ;  /* 0x000000ff24097207 */ /* 0x000fe40000000000 */
[----:B------:R-:W-:-:S03]  /*2950*/  ISETP.NE.AND P0, PT, R43, RZ, PT ;  /* 0x000000ff2b00720c */ /* 0x000fc60003f05270 */
[----:B------:R-:W-:-:S05]  /*2960*/  @P3 IMAD.IADD R36, R8, 0x1, R9 ;  /* 0x0000000108243824 */ /* 0x000fca00078e0209 */
[----:B------:R-:W-:Y:S01]  /*2970*/  SEL R36, R36, RZ, P0 ;  /* 0x000000ff24247207 */ /* 0x000fe20000000000 */
[----:B------:R-:W-:Y:S06]  /*2980*/  BRA `(.L_x_1888) ;  /* 0x0000000c005c7947 */ /* 0x000fec0003800000 */
.L_x_1887:
[----:B0-----:R-:W-:Y:S02]  /*2990*/  IADD3 R8, PT, PT, R25, R26, R27 ;  /* 0x0000001a19087210 */ /* 0x001fe40007ffe01b */
[----:B------:R-:W-:Y:S02]  /*29a0*/  ISETP.NE.AND P1, PT, R33, 0x1f, PT ;  /* 0x0000001f2100780c */ /* 0x000fe40003f25270 */
[----:B------:R-:W-:Y:S02]  /*29b0*/  IADD3 R8, PT, PT, R31, R32, R8 ;  /* 0x000000201f087210 */ /* 0x000fe40007ffe008 */
        /* <DEDUP_REMOVED lines=55> */
[----:B------:R-:W-:Y:S01]  /*2d30*/  ISETP.NE.AND P0, PT, R35, 0xb, PT ;  /* 0x0000000b2300780c */ /* 0x000fe20003f05270 */
[----:B------:R-:W-:-:S03]  /*2d40*/  IMAD.IADD R35, R37, 0x1, -R36 ;  /* 0x0000000125237824 */ /* 0x000fc600078e0a24 */
[----:B------:R-:W-:Y:S02]  /*2d50*/  SEL R8, R18, R8, !P0 ;  /* 0x0000000812087207 */ /* 0x000fe40004000000 */
[----:B------:R-:W-:Y:S01]  /*2d60*/  ISETP.GT.U32.AND P0, PT, R43, 0x1f, PT ;  /* 0x0000001f2b00780c */ /* 0x000fe20003f04070 */
[----:B0-----:R-:W-:Y:S01]  /*2d70*/  IMAD.IADD R11, R19, 0x1, R11 ;  /* 0x00000001130b7824 */ /* 0x001fe200078e020b */
[----:B------:R-:W-:Y:S02]  /*2d80*/  SEL R9, R35, RZ, P2 ;  /* 0x000000ff23097207 */ /* 0x000fe40001000000 */
        /* <DEDUP_REMOVED lines=21> */
.L_x_1934:
[----:B------:R-:W-:Y:S05]  /*2ee0*/  @!P0 BRA `(.L_x_1891) ;  /* 0x0000000000248947 */ /* 0x000fea0003800000 */
[----:B------:R-:W-:-:S07]  /*2ef0*/  IMAD.MOV.U32 R9, RZ, RZ, 0x1de ;  /* 0x000001deff097424 */ /* 0x000fce00078e00ff */
.L_x_1893:
[----:B------:R-:W-:Y:S05]  /*2f00*/  NANOSLEEP R9 ;  /* 0x000000090000735d */ /* 0x000fea0003800000 */
[----:B------:R-:W2:Y:S01]  /*2f10*/  LD.E.64.STRONG.GPU R14, desc[UR12][R16.64+0x100] ;  /* 0x0001000c100e7980 */ /* 0x000ea2000c10fb00 */
[----:B------:R-:W-:Y:S01]  /*2f20*/  UMOV UR5, 0xffffffff ;  /* 0xffffffff00057882 */ /* 0x000fe20000000000 */
[----:B------:R-:W-:Y:S02]  /*2f30*/  SHF.R.U32.HI R9, RZ, 0x1, R9 ;  /* 0x00000001ff097819 */ /* 0x000fe40000011609 */
[----:B--2---:R-:W-:Y:S01]  /*2f40*/  ISETP.NE.AND P0, PT, R14, 0x63, PT ;  /* 0x000000630e00780c */ /* 0x004fe20003f05270 */
[----:B------:R-:W-:-:S12]  /*2f50*/  BRA.DIV UR5, `(.L_x_1892) ;  /* 0x0000001a05787947 */ /* 0x000fd8000b800000 */
[----:B------:R-:W-:-:S13]  /*2f60*/  VOTE.ANY P0, !P0 ;  /* 0x0000000000ff7806 */ /* 0x000fda0004000100 */
.L_x_1937:
[----:B------:R-:W-:Y:S05]  /*2f70*/  @P0 BRA `(.L_x_1893) ;  /* 0xfffffffc00e00947 */ /* 0x000fea000383ffff */
.L_x_1891:
[----:B------:R-:W-:Y:S01]  /*2f80*/  UMOV UR5, 0xffffffff ;  /* 0xffffffff00057882 */ /* 0x000fe20000000000 */
[----:B------:R-:W-:Y:S02]  /*2f90*/  ISETP.NE.AND P2, PT, R14, 0x65, PT ;  /* 0x000000650e00780c */ /* 0x000fe40003f45270 */
[----:B------:R-:W-:Y:S11]  /*2fa0*/  BRA.DIV UR5, `(.L_x_1894) ;  /* 0x0000001a05847947 */ /* 0x000ff6000b800000 */
[----:B------:R-:W0:Y:S01]  /*2fb0*/  S2R R42, SR_GEMASK ;  /* 0x00000000002a7919 */ /* 0x000e220000003c00 */
[----:B------:R-:W-:Y:S01]  /*2fc0*/  VOTE.ANY R8, PT, !P2 ;  /* 0x0000000000087806 */ /* 0x000fe200050e0100 */
[----:B------:R-:W-:-:S03]  /*2fd0*/  VIADD R19, R33, 0x2 ;  /* 0x0000000221137836 */ /* 0x000fc60000000000 */
[----:B0-----:R-:W-:-:S05]  /*2fe0*/  LOP3.LUT R8, R8, 0x80000000, R42, 0xec, !PT ;  /* 0x8000000008087812 */ /* 0x001fca00078eec2a */
[----:B------:R-:W-:-:S05]  /*2ff0*/  VIADD R9, R8, 0xffffffff ;  /* 0xffffffff08097836 */ /* 0x000fca0000000000 */
[----:B------:R-:W-:-:S04]  /*3000*/  LOP3.LUT R9, R8, R9, RZ, 0xc, !PT ;  /* 0x0000000908097212 */ /* 0x000fc800078e0cff */
[----:B------:R0:W1:Y:S02]  /*3010*/  POPC R38, R9 ;  /* 0x0000000900267309 */ /* 0x0000640000000000 */
[C---:B0-----:R-:W-:Y:S01]  /*3020*/  VIADD R9, R33.reuse, 0x4 ;  /* 0x0000000421097836 */ /* 0x041fe20000000000 */
[----:B-1----:R-:W0:Y:S01]  /*3030*/  SHFL.DOWN PT, R16, R15, 0x1, R38 ;  /* 0x082000000f107989 */ /* 0x002e2200000e0026 */
[----:B------:R-:W-:-:S04]  /*3040*/  ISETP.GE.AND P0, PT, R33, R38, PT ;  /* 0x000000262100720c */ /* 0x000fc80003f06270 */
[----:B0-----:R-:W-:Y:S02]  /*3050*/  SEL R16, R16, RZ, !P0 ;  /* 0x000000ff10107207 */ /* 0x001fe40004000000 */
[----:B------:R-:W-:-:S03]  /*3060*/  ISETP.GT.AND P0, PT, R19, R38, PT ;  /* 0x000000261300720c */ /* 0x000fc60003f04270 */
[----:B------:R-:W-:Y:S02]  /*3070*/  IMAD.IADD R17, R16, 0x1, R15 ;  /* 0x0000000110117824 */ /* 0x000fe400078e020f */
[----:B------:R-:W-:-:S03]  /*3080*/  VIADD R15, R33, 0x10 ;  /* 0x00000010210f7836 */ /* 0x000fc60000000000 */
[----:B------:R-:W0:Y:S02]  /*3090*/  SHFL.DOWN PT, R16, R17, 0x2, R38 ;  /* 0x0840000011107989 */ /* 0x000e2400000e0026 */
[-C--:B------:R-:W-:Y:S02]  /*30a0*/  ISETP.GT.AND P2, PT, R15, R38.reuse, PT ;  /* 0x000000260f00720c */ /* 0x080fe40003f44270 */
[----:B0-----:R-:W-:Y:S02]  /*30b0*/  SEL R16, R16, RZ, !P0 ;  /* 0x000000ff10107207 */ /* 0x001fe40004000000 */
[----:B------:R-:W-:Y:S01]  /*30c0*/  ISETP.GT.AND P0, PT, R9, R38, PT ;  /* 0x000000260900720c */ /* 0x000fe20003f04270 */
[----:B------:R-:W-:Y:S02]  /*30d0*/  VIADD R9, R33, 0x8 ;  /* 0x0000000821097836 */ /* 0x000fe40000000000 */
[----:B------:R-:W-:-:S05]  /*30e0*/  IMAD.IADD R19, R17, 0x1, R16 ;  /* 0x0000000111137824 */ /* 0x000fca00078e0210 */
[----:B------:R-:W0:Y:S02]  /*30f0*/  SHFL.DOWN PT, R16, R19, 0x4, R38 ;  /* 0x0880000013107989 */ /* 0x000e2400000e0026 */
[----:B0-----:R-:W-:Y:S02]  /*3100*/  SEL R16, R16, RZ, !P0 ;  /* 0x000000ff10107207 */ /* 0x001fe40004000000 */
[----:B------:R-:W-:Y:S02]  /*3110*/  ISETP.GT.AND P0, PT, R9, R38, PT ;  /* 0x000000260900720c */ /* 0x000fe40003f04270 */
[----:B------:R-:W0:Y:S01]  /*3120*/  LDC.64 R8, c[0x0][0x390] ;  /* 0x0000e400ff087b82 */ /* 0x000e220000000a00 */
[----:B------:R-:W-:-:S05]  /*3130*/  IMAD.IADD R37, R19, 0x1, R16 ;  /* 0x0000000113257824 */ /* 0x000fca00078e0210 */
[----:B------:R-:W1:Y:S01]  /*3140*/  SHFL.DOWN PT, R16, R37, 0x8, R38 ;  /* 0x0900000025107989 */ /* 0x000e6200000e0026 */
[----:B0-----:R-:W-:Y:S02]  /*3150*/  IADD3 R36, P3, PT, R8, 0x100, RZ ;  /* 0x0000010008247810 */ /* 0x001fe40007f7e0ff */
[----:B-1----:R-:W-:Y:S02]  /*3160*/  SEL R16, R16, RZ, !P0 ;  /* 0x000000ff10107207 */ /* 0x002fe40004000000 */
[----:B------:R-:W-:-:S03]  /*3170*/  ISETP.NE.AND P0, PT, R14, 0x65, PT ;  /* 0x000000650e00780c */ /* 0x000fc60003f05270 */
[----:B------:R-:W-:Y:S02]  /*3180*/  IMAD.IADD R17, R37, 0x1, R16 ;  /* 0x0000000125117824 */ /* 0x000fe400078e0210 */
[----:B------:R-:W-:-:S03]  /*3190*/  IMAD.X R37, RZ, RZ, R9, P3 ;  /* 0x000000ffff257224 */ /* 0x000fc600018e0609 */
[----:B------:R-:W0:Y:S05]  /*31a0*/  SHFL.DOWN PT, R16, R17, 0x10, R38 ;  /* 0x0a00000011107989 */ /* 0x000e2a00000e0026 */
[----:B------:R-:W-:Y:S02]  /*31b0*/  VOTE.ALL P0, P0 ;  /* 0x0000000000ff7806 */ /* 0x000fe40000000000 */
[----:B0-----:R-:W-:-:S05]  /*31c0*/  SEL R16, R16, RZ, !P2 ;  /* 0x000000ff10107207 */ /* 0x001fca0005000000 */
[----:B------:R-:W-:-:S07]  /*31d0*/  IMAD.IADD R19, R17, 0x1, R16 ;  /* 0x0000000111137824 */ /* 0x000fce00078e0210 */
.L_x_1946:
[----:B------:R-:W-:Y:S05]  /*31e0*/  @!P0 BRA `(.L_x_1895) ;  /* 0x0000000000e48947 */ /* 0x000fea0003800000 */
[----:B------:R-:W-:-:S07]  /*31f0*/  IMAD.MOV.U32 R38, RZ, RZ, 0x1de ;  /* 0x000001deff267424 */ /* 0x000fce00078e00ff */
.L_x_1901:
        /* <DEDUP_REMOVED lines=10> */
.L_x_1949:
[----:B------:R-:W-:Y:S05]  /*32a0*/  @!P0 BRA `(.L_x_1897) ;  /* 0x0000000000248947 */ /* 0x000fea0003800000 */
[----:B------:R-:W-:-:S07]  /*32b0*/  IMAD.MOV.U32 R9, RZ, RZ, R38 ;  /* 0x000000ffff097224 */ /* 0x000fce00078e0026 */
.L_x_1899:
[----:B------:R-:W-:Y:S05]  /*32c0*/  NANOSLEEP R9 ;  /* 0x000000090000735d */ /* 0x000fea0003800000 */
[----:B------:R-:W2:Y:S01]  /*32d0*/  LD.E.64.STRONG.GPU R14, desc[UR12][R16.64+-0x100] ;  /* 0xffff000c100e7980 */ /* 0x000ea2000c10fb00 */
[----:B------:R-:W-:Y:S01]  /*32e0*/  UMOV UR5, 0xffffffff ;  /* 0xffffffff00057882 */ /* 0x000fe20000000000 */
[----:B------:R-:W-:Y:S02]  /*32f0*/  SHF.R.U32.HI R9, RZ, 0x1, R9 ;  /* 0x00000001ff097819 */ /* 0x000fe40000011609 */
[----:B--2---:R-:W-:Y:S01]  /*3300*/  ISETP.NE.AND P0, PT, R14, 0x63, PT ;  /* 0x000000630e00780c */ /* 0x004fe20003f05270 */
[----:B------:R-:W-:-:S12]  /*3310*/  BRA.DIV UR5, `(.L_x_1898) ;  /* 0x0000001a05d07947 */ /* 0x000fd8000b800000 */
[----:B------:R-:W-:-:S13]  /*3320*/  VOTE.ANY P0, !P0 ;  /* 0x0000000000ff7806 */ /* 0x000fda0004000100 */
.L_x_1952:
[----:B------:R-:W-:Y:S05]  /*3330*/  @P0 BRA `(.L_x_1899) ;  /* 0xfffffffc00e00947 */ /* 0x000fea000383ffff */
.L_x_1897:
[----:B------:R-:W-:Y:S01]  /*3340*/  UMOV UR5, 0xffffffff ;  /* 0xffffffff00057882 */ /* 0x000fe20000000000 */
[----:B------:R-:W-:Y:S02]  /*3350*/  ISETP.NE.AND P0, PT, R14, 0x65, PT ;  /* 0x000000650e00780c */ /* 0x000fe40003f05270 */
[----:B------:R-:W-:Y:S11]  /*3360*/  BRA.DIV UR5, `(.L_x_1900) ;  /* 0x0000001a05dc7947 */ /* 0x000ff6000b800000 */
[----:B------:R-:W-:Y:S01]  /*3370*/  VOTE.ANY R8, PT, !P0 ;  /* 0x0000000000087806 */ /* 0x000fe200040e0100 */
[----:B------:R-:W-:-:S03]  /*3380*/  VIADD R18, R18, 0xffffffe0 ;  /* 0xffffffe012127836 */ /* 0x000fc60000000000 */
[----:B------:R-:W-:-:S05]  /*3390*/  LOP3.LUT R8, R8, 0x80000000, R42, 0xec, !PT ;  /* 0x8000000008087812 */ /* 0x000fca00078eec2a */
[----:B------:R-:W-:-:S05]  /*33a0*/  VIADD R9, R8, 0xffffffff ;  /* 0xffffffff08097836 */ /* 0x000fca0000000000 */
[----:B------:R-:W-:Y:S01]  /*33b0*/  LOP3.LUT R9, R8, R9, RZ, 0xc, !PT ;  /* 0x0000000908097212 */ /* 0x000fe200078e0cff */
[----:B------:R-:W-:-:S05]  /*33c0*/  VIADD R8, R33, 0x2 ;  /* 0x0000000221087836 */ /* 0x000fca0000000000 */
[----:B------:R-:W0:Y:S02]  /*33d0*/  POPC R9, R9 ;  /* 0x0000000900097309 */ /* 0x000e240000000000 */
[----:B0-----:R-:W0:Y:S01]  /*33e0*/  SHFL.DOWN PT, R16, R15, 0x1, R9 ;  /* 0x082000000f107989 */ /* 0x001e2200000e0009 */
[----:B------:R-:W-:-:S04]  /*33f0*/  ISETP.GE.AND P0, PT, R33, R9, PT ;  /* 0x000000092100720c */ /* 0x000fc80003f06270 */
[----:B0-----:R-:W-:Y:S02]  /*3400*/  SEL R16, R16, RZ, !P0 ;  /* 0x000000ff10107207 */ /* 0x001fe40004000000 */
[----:B------:R-:W-:Y:S01]  /*3410*/  ISETP.GT.AND P0, PT, R8, R9, PT ;  /* 0x000000090800720c */ /* 0x000fe20003f04270 */
[----:B------:R-:W-:Y:S02]  /*3420*/  VIADD R8, R33, 0x4 ;  /* 0x0000000421087836 */ /* 0x000fe40000000000 */
[----:B------:R-:W-:-:S05]  /*3430*/  IMAD.IADD R44, R16, 0x1, R15 ;  /* 0x00000001102c7824 */ /* 0x000fca00078e020f */
[----:B------:R-:W0:Y:S02]  /*3440*/  SHFL.DOWN PT, R16, R44, 0x2, R9 ;  /* 0x084000002c107989 */ /* 0x000e2400000e0009 */
        /* <DEDUP_REMOVED lines=8> */
[----:B------:R-:W-:-:S03]  /*34d0*/  IMAD.IADD R45, R17, 0x1, R16 ;  /* 0x00000001112d7824 */ /* 0x000fc600078e0210 */
[----:B------:R-:W-:Y:S02]  /*34e0*/  ISETP.GT.AND P2, PT, R8, R9, PT ;  /* 0x000000090800720c */ /* 0x000fe40003f44270 */
        /* <DEDUP_REMOVED lines=8> */
.L_x_1961:
[----:B------:R-:W-:Y:S05]  /*3570*/  @P0 BRA `(.L_x_1901) ;  /* 0xfffffffc00200947 */ /* 0x000fea000383ffff */
.L_x_1895:
        /* <DEDUP_REMOVED lines=15> */
.L_x_1889:
[----:B------:R-:W-:Y:S05]  /*3670*/  WARPSYNC.ALL ;  /* 0x0000000000007948 */ /* 0x000fea0003800000 */
[----:B------:R-:W0:Y:S08]  /*3680*/  S2UR UR5, SR_CgaCtaId ;  /* 0x00000000000579c3 */ /* 0x000e300000008800 */
[----:B------:R-:W-:Y:S01]  /*3690*/  BAR.SYNC.DEFER_BLOCKING 0x0 ;  /* 0x0000000000007b1d */ /* 0x000fe20000010000 */
[----:B------:R-:W-:-:S05]  /*36a0*/  ISETP.NE.AND P0, PT, R43, RZ, PT ;  /* 0x000000ff2b00720c */ /* 0x000fca0003f05270 */
[----:B------:R-:W-:Y:S02]  /*36b0*/  UMOV UR4, 0x400 ;  /* 0x0000040000047882 */ /* 0x000fe40000000000 */
[----:B0-----:R-:W-:-:S09]  /*36c0*/  ULEA UR4, UR5, UR4, 0x18 ;  /* 0x0000000405047291 */ /* 0x001fd2000f8ec0ff */
[----:B------:R-:W0:Y:S02]  /*36d0*/  LDS R9, [UR4+0x54] ;  /* 0x00005404ff097984 */ /* 0x000e240008000800 */
[----:B0-----:R-:W-:-:S05]  /*36e0*/  SEL R9, R9, RZ, P0 ;  /* 0x000000ff09097207 */ /* 0x001fca0000000000 */
[----:B------:R-:W-:-:S07]  /*36f0*/  IMAD.IADD R36, R9, 0x1, R8 ;  /* 0x0000000109247824 */ /* 0x000fce00078e0208 */
.L_x_1888:
[----:B------:R-:W-:Y:S01]  /*3700*/  IMAD.IADD R27, R27, 0x1, R36 ;  /* 0x000000011b1b7824 */ /* 0x000fe200078e0224 */
[----:B------:R-:W0:Y:S01]  /*3710*/  S2R R9, SR_LANEID ;  /* 0x0000000000097919 */ /* 0x000e220000000000 */
[----:B------:R-:W-:Y:S02]  /*3720*/  BAR.SYNC.DEFER_BLOCKING 0x0 ;  /* 0x0000000000007b1d */ /* 0x000fe40000010000 */
[----:B------:R-:W-:Y:S01]  /*3730*/  IMAD.IADD R26, R26, 0x1, R27 ;  /* 0x000000011a1a7824 */ /* 0x000fe200078e021b */
[----:B------:R-:W-:Y:S01]  /*3740*/  ISETP.NE.AND P0, PT, R43, RZ, PT ;  /* 0x000000ff2b00720c */ /* 0x000fe20003f05270 */
[----:B-1----:R-:W-:Y:S02]  /*3750*/  IMAD.U32 R12, RZ, RZ, UR7 ;  /* 0x00000007ff0c7e24 */ /* 0x002fe4000f8e00ff */
[----:B------:R-:W-:Y:S01]  /*3760*/  IMAD.IADD R25, R25, 0x1, R26 ;  /* 0x0000000119197824 */ /* 0x000fe200078e021a */
[----:B------:R-:W1:Y:S01]  /*3770*/  LDCU.64 UR8, c[0x0][0x388] ;  /* 0x00007100ff0877ac */ /* 0x000e620008000a00 */
[----:B------:R-:W2:Y:S02]  /*3780*/  S2R R10, SR_TID.X ;  /* 0x00000000000a7919 */ /* 0x000ea40000002100 */
[----:B------:R-:W-:-:S04]  /*3790*/  IMAD.IADD R32, R32, 0x1, R25 ;  /* 0x0000000120207824 */ /* 0x000fc800078e0219 */
[----:B------:R-:W-:-:S04]  /*37a0*/  IMAD.IADD R31, R31, 0x1, R32 ;  /* 0x000000011f1f7824 */ /* 0x000fc800078e0220 */
[----:B------:R-:W-:-:S04]  /*37b0*/  IMAD.IADD R30, R30, 0x1, R31 ;  /* 0x000000011e1e7824 */ /* 0x000fc800078e021f */
[----:B------:R-:W-:-:S04]  /*37c0*/  IMAD.IADD R29, R29, 0x1, R30 ;  /* 0x000000011d1d7824 */ /* 0x000fc800078e021e */
[----:B------:R-:W-:Y:S02]  /*37d0*/  IMAD.IADD R24, R24, 0x1, R29 ;  /* 0x0000000118187824 */ /* 0x000fe400078e021d */
[----:B0-----:R-:W-:Y:S02]  /*37e0*/  IMAD R8, R9, 0x48, R28 ;  /* 0x0000004809087824 */ /* 0x001fe400078e021c */
[----:B------:R-:W-:-:S03]  /*37f0*/  IMAD.IADD R23, R23, 0x1, R24 ;  /* 0x0000000117177824 */ /* 0x000fc600078e0218 */
[----:B------:R-:W-:Y:S01]  /*3800*/  STS [R8], R27 ;  /* 0x0000001b08007388 */ /* 0x000fe20000000800 */
[----:B------:R-:W-:-:S03]  /*3810*/  IMAD.IADD R22, R22, 0x1, R23 ;  /* 0x0000000116167824 */ /* 0x000fc600078e0217 */
[----:B------:R-:W-:Y:S01]  /*3820*/  STS [R8+0x4], R26 ;  /* 0x0000041a08007388 */ /* 0x000fe20000000800 */
        /* <DEDUP_REMOVED lines=23> */
[----:B------:R2:W-:Y:S04]  /*39a0*/  STS [R8+0x40], R3 ;  /* 0x0000400308007388 */ /* 0x0005e80000000800 */
[----:B------:R-:W-:Y:S04]  /*39b0*/  STS [R8+0x44], R9 ;  /* 0x0000440908007388 */ /* 0x000fe80000000800 */
[----:B------:R0:W-:Y:S01]  /*39c0*/  STS [R8+0x48], R0 ;  /* 0x0000480008007388 */ /* 0x0001e20000000800 */
[----:B------:R-:W-:-:S03]  /*39d0*/  NOP ;  /* 0x0000000000007918 */ /* 0x000fc60000000000 */
[----:B------:R-:W-:Y:S01]  /*39e0*/  LDS R35, [R28] ;  /* 0x000000001c237984 */ /* 0x000fe20000000800 */
[C---:B--2---:R-:W-:Y:S02]  /*39f0*/  LOP3.LUT R3, R10.reuse, 0x1f, RZ, 0xc0, !PT ;  /* 0x0000001f0a037812 */ /* 0x044fe400078ec0ff */
[----:B------:R-:W-:Y:S01]  /*3a00*/  LOP3.LUT R10, R10, 0x3e0, RZ, 0xc0, !PT ;  /* 0x000003e00a0a7812 */ /* 0x000fe200078ec0ff */
[----:B------:R-:W-:Y:S04]  /*3a10*/  LDS R37, [R28+0x80] ;  /* 0x000080001c257984 */ /* 0x000fe80000000800 */
[----:B------:R-:W-:Y:S01]  /*3a20*/  LDS R43, [R28+0x100] ;  /* 0x000100001c2b7984 */ /* 0x000fe20000000800 */
[----:B------:R-:W-:-:S03]  /*3a30*/  IMAD R10, R10, 0x13, R3 ;  /* 0x000000130a0a7824 */ /* 0x000fc600078e0203 */
        /* <DEDUP_REMOVED lines=16> */
[----:B------:R-:W-:Y:S01]  /*3b40*/  @!P0 STS [UR4+0x7b80], R12 ;  /* 0x007b800cff008988 */ /* 0x000fe20008000804 */
[----:B------:R-:W-:Y:S01]  /*3b50*/  BAR.SYNC.DEFER_BLOCKING 0x0 ;  /* 0x0000000000007b1d */ /* 0x000fe20000010000 */
[----:B------:R-:W-:-:S05]  /*3b60*/  IADD3 R3, P0, PT, R10, UR10, RZ ;  /* 0x0000000a0a037c10 */ /* 0x000fca000ff1e0ff */
[----:B------:R-:W2:Y:S01]  /*3b70*/  S2R R2, SR_TID.X ;  /* 0x0000000000027919 */ /* 0x000ea20000002100 */
[----:B------:R-:W3:Y:S01]  /*3b80*/  LDS R0, [UR4+0x7b80] ;  /* 0x007b8004ff007984 */ /* 0x000ee20008000800 */
[C---:B--2---:R-:W-:Y:S02]  /*3b90*/  LOP3.LUT R4, R2.reuse, 0x3e0, RZ, 0xc0, !PT ;  /* 0x000003e002047812 */ /* 0x044fe400078ec0ff */
[----:B------:R-:W-:-:S05]  /*3ba0*/  LOP3.LUT R2, R2, 0x1f, RZ, 0xc0, !PT ;  /* 0x0000001f02027812 */ /* 0x000fca00078ec0ff */
[----:B------:R-:W-:Y:S02]  /*3bb0*/  IMAD R6, R4, 0x13, R2 ;  /* 0x0000001304067824 */ /* 0x000fe400078e0202 */
[----:B------:R-:W-:Y:S01]  /*3bc0*/  IMAD.X R4, RZ, RZ, UR11, P0 ;  /* 0x0000000bff047e24 */ /* 0x000fe200080e06ff */
[----:B-1----:R-:W-:Y:S01]  /*3bd0*/  LEA R2, P0, R3, UR8, 0x2 ;  /* 0x0000000803027c11 */ /* 0x002fe2000f8010ff */
[----:B0-----:R-:W-:-:S03]  /*3be0*/  VIADD R8, R6, 0x40 ;  /* 0x0000004006087836 */ /* 0x001fc60000000000 */
[----:B------:R-:W-:Y:S01]  /*3bf0*/  LEA.HI.X R3, R3, UR9, R4, 0x2, P0 ;  /* 0x0000000903037c11 */ /* 0x000fe200080f1404 */
[C---:B------:R-:W-:Y:S01]  /*3c00*/  VIADD R4, R6.reuse, 0x80 ;  /* 0x0000008006047836 */ /* 0x040fe20000000000 */
[-C--:B---3--:R-:W-:Y:S01]  /*3c10*/  ISETP.GE.AND P2, PT, R41, R0.reuse, PT ;  /* 0x000000002900720c */ /* 0x088fe20003f46270 */
[----:B------:R-:W-:Y:S01]  /*3c20*/  VIADD R41, R6, 0x60 ;  /* 0x0000006006297836 */ /* 0x000fe20000000000 */
[-C--:B------:R-:W-:Y:S01]  /*3c30*/  ISETP.GE.AND P3, PT, R8, R0.reuse, PT ;  /* 0x000000000800720c */ /* 0x080fe20003f66270 */
[----:B------:R-:W-:Y:S01]  /*3c40*/  VIADD R8, R6, 0xa0 ;  /* 0x000000a006087836 */ /* 0x000fe20000000000 */
[-C--:B------:R-:W-:Y:S02]  /*3c50*/  ISETP.GE.AND P1, PT, R10, R0.reuse, PT ;  /* 0x000000000a00720c */ /* 0x080fe40003f26270 */
[-C--:B------:R-:W-:Y:S01]  /*3c60*/  ISETP.GE.AND P4, PT, R41, R0.reuse, PT ;  /* 0x000000002900720c */ /* 0x080fe20003f86270 */
[----:B------:R-:W-:Y:S01]  /*3c70*/  VIADD R41, R6, 0xc0 ;  /* 0x000000c006297836 */ /* 0x000fe20000000000 */
[-C--:B------:R-:W-:Y:S01]  /*3c80*/  ISETP.GE.AND P5, PT, R4, R0.reuse, PT ;  /* 0x000000000400720c */ /* 0x080fe20003fa6270 */
[----:B------:R-:W-:Y:S01]  /*3c90*/  VIADD R4, R6, 0xe0 ;  /* 0x000000e006047836 */ /* 0x000fe20000000000 */
[----:B------:R-:W-:-:S02]  /*3ca0*/  ISETP.GE.AND P6, PT, R8, R0, PT ;  /* 0x000000000800720c */ /* 0x000fc40003fc6270 */
[-C--:B------:R-:W-:Y:S01]  /*3cb0*/  ISETP.GE.AND P0, PT, R41, R0.reuse, PT ;  /* 0x000000002900720c */ /* 0x080fe20003f06270 */
[----:B------:R-:W-:Y:S01]  /*3cc0*/  VIADD R41, R6, 0x140 ;  /* 0x0000014006297836 */ /* 0x000fe20000000000 */
[----:B------:R0:W-:Y:S01]  /*3cd0*/  @!P2 STG.E desc[UR12][R2.64+0x80], R37 ;  /* 0x000080250200a986 */ /* 0x0001e2000c10190c */
[----:B------:R-:W-:-:S03]  /*3ce0*/  ISETP.GE.AND P2, PT, R40, R0, PT ;  /* 0x000000002800720c */ /* 0x000fc60003f46270 */
[----:B------:R-:W-:Y:S01]  /*3cf0*/  @!P3 STG.E desc[UR12][R2.64+0x100], R43 ;  /* 0x0001002b0200b986 */ /* 0x000fe2000c10190c */
[-C--:B------:R-:W-:Y:S01]  /*3d00*/  ISETP.GE.AND P3, PT, R39, R0.reuse, PT ;  /* 0x000000002700720c */ /* 0x080fe20003f66270 */
[----:B------:R-:W-:Y:S02]  /*3d10*/  VIADD R39, R6, 0x160 ;  /* 0x0000016006277836 */ /* 0x000fe40000000000 */
[----:B------:R1:W-:Y:S01]  /*3d20*/  @!P1 STG.E desc[UR12][R2.64], R35 ;  /* 0x0000002302009986 */ /* 0x0003e2000c10190c */
[----:B------:R-:W-:-:S03]  /*3d30*/  ISETP.GE.AND P1, PT, R4, R0, PT ;  /* 0x000000000400720c */ /* 0x000fc60003f26270 */
[----:B------:R-:W-:Y:S01]  /*3d40*/  @!P4 STG.E desc[UR12][R2.64+0x180], R45 ;  /* 0x0001802d0200c986 */ /* 0x000fe2000c10190c */
[-C--:B------:R-:W-:Y:S01]  /*3d50*/  ISETP.GE.AND P4, PT, R41, R0.reuse, PT ;  /* 0x000000002900720c */ /* 0x080fe20003f86270 */
[C---:B0-----:R-:W-:Y:S02]  /*3d60*/  VIADD R37, R6.reuse, 0x1a0 ;  /* 0x000001a006257836 */ /* 0x041fe40000000000 */
[----:B------:R0:W-:Y:S01]  /*3d70*/  @!P5 STG.E desc[UR12][R2.64+0x200], R33 ;  /* 0x000200210200d986 */ /* 0x0001e2000c10190c */
[-C--:B------:R-:W-:Y:S01]  /*3d80*/  ISETP.GE.AND P5, PT, R39, R0.reuse, PT ;  /* 0x000000002700720c */ /* 0x080fe20003fa6270 */
[C---:B-1----:R-:W-:Y:S02]  /*3d90*/  VIADD R35, R6.reuse, 0x180 ;  /* 0x0000018006237836 */ /* 0x042fe40000000000 */
[----:B------:R1:W-:Y:S04]  /*3da0*/  @!P6 STG.E desc[UR12][R2.64+0x280], R31 ;  /* 0x0002801f0200e986 */ /* 0x0003e8000c10190c */
[----:B------:R2:W-:Y:S01]  /*3db0*/  @!P0 STG.E desc[UR12][R2.64+0x300], R29 ;  /* 0x0003001d02008986 */ /* 0x0005e2000c10190c */
[-C--:B------:R-:W-:Y:S01]  /*3dc0*/  ISETP.GE.AND P6, PT, R35, R0.reuse, PT ;  /* 0x000000002300720c */ /* 0x080fe20003fc6270 */
[C---:B------:R-:W-:Y:S01]  /*3dd0*/  VIADD R35, R6.reuse, 0x1c0 ;  /* 0x000001c006237836 */ /* 0x040fe20000000000 */
[-C--:B------:R-:W-:Y:S01]  /*3de0*/  ISETP.GE.AND P0, PT, R37, R0.reuse, PT ;  /* 0x000000002500720c */ /* 0x080fe20003f06270 */
[C---:B------:R-:W-:Y:S01]  /*3df0*/  VIADD R37, R6.reuse, 0x1e0 ;  /* 0x000001e006257836 */ /* 0x040fe20000000000 */
[----:B------:R2:W-:Y:S01]  /*3e00*/  @!P1 STG.E desc[UR12][R2.64+0x380], R27 ;  /* 0x0003801b02009986 */ /* 0x0005e2000c10190c */
[C---:B0-----:R-:W-:Y:S01]  /*3e10*/  VIADD R33, R6.reuse, 0x200 ;  /* 0x0000020006217836 */ /* 0x041fe20000000000 */
[-C--:B------:R-:W-:Y:S01]  /*3e20*/  ISETP.GE.AND P1, PT, R35, R0.reuse, PT ;  /* 0x000000002300720c */ /* 0x080fe20003f26270 */
[----:B-1----:R-:W-:Y:S01]  /*3e30*/  VIADD R31, R6, 0x220 ;  /* 0x00000220061f7836 */ /* 0x002fe20000000000 */
[----:B------:R2:W-:Y:S01]  /*3e40*/  @!P2 STG.E desc[UR12][R2.64+0x400], R25 ;  /* 0x000400190200a986 */ /* 0x0005e2000c10190c */
[----:B------:R-:W-:-:S03]  /*3e50*/  ISETP.GE.AND P2, PT, R37, R0, PT ;  /* 0x000000002500720c */ /* 0x000fc60003f46270 */
        /* <DEDUP_REMOVED lines=15> */
.L_x_1875:
[----:B------:R-:W-:Y:S01]  /*3f50*/  BSSY B1, `(.L_x_1902) ;  /* 0x0000006000017945 */ /* 0x000fe20003800000 */
[----:B------:R-:W-:Y:S01]  /*3f60*/  PLOP3.LUT P0, PT, P0, PT, PT, 0x8, 0x80 ;  /* 0x000000000080781c */ /* 0x000fe2000070e170 */
[----:B------:R-:W-:-:S12]  /*3f70*/  IMAD.MOV.U32 R8, RZ, RZ, -0x1 ;  /* 0xffffffffff087424 */ /* 0x000fd800078e00ff */
[----:B------:R-:W-:Y:S05]  /*3f80*/  WARPSYNC.COLLECTIVE R8, `(.L_x_1903) ;  /* 0x0000000008087348 */ /* 0x000fea0003c00000 */
[----:B------:R-:W-:Y:S01]  /*3f90*/  VOTE.ANY P0, P0 ;  /* 0x0000000000ff7806 */ /* 0x000fe20000000100 */
[----:B------:R-:W-:-:S12]  /*3fa0*/  ENDCOLLECTIVE ;  /* 0x000000000000791b */ /* 0x000fd80003800000 */
.L_x_1903:
[----:B------:R-:W-:Y:S05]  /*3fb0*/  BSYNC B1 ;  /* 0x0000000000017941 */ /* 0x000fea0003800000 */
.L_x_1902:
[----:B------:R-:W-:Y:S05]  /*3fc0*/  BRA `(.L_x_1904) ;  /* 0xffffffcc00f87947 */ /* 0x000fea000383ffff */
.L_x_1877:
[----:B------:R-:W-:Y:S01]  /*3fd0*/  BSSY B1, `(.L_x_1905) ;  /* 0x0000006000017945 */ /* 0x000fe20003800000 */
[----:B------:R-:W-:Y:S01]  /*3fe0*/  PLOP3.LUT P0, PT, P0, PT, PT, 0x8, 0x80 ;  /* 0x000000000080781c */ /* 0x000fe2000070e170 */
[----:B------:R-:W-:-:S12]  /*3ff0*/  IMAD.MOV.U32 R8, RZ, RZ, -0x1 ;  /* 0xffffffffff087424 */ /* 0x000fd800078e00ff */
[----:B------:R-:W-:Y:S05]  /*4000*/  WARPSYNC.COLLECTIVE R8, `(.L_x_1906) ;  /* 0x0000000008087348 */ /* 0x000fea0003c00000 */
[----:B------:R-:W-:Y:S01]  /*4010*/  VOTE.ANY P0, P0 ;  /* 0x0000000000ff7806 */ /* 0x000fe20000000100 */
[----:B------:R-:W-:-:S12]  /*4020*/  ENDCOLLECTIVE ;  /* 0x000000000000791b */ /* 0x000fd80003800000 */
.L_x_1906:
[----:B------:R-:W-:Y:S05]  /*4030*/  BSYNC B1 ;  /* 0x0000000000017941 */ /* 0x000fea0003800000 */
.L_x_1905:
[----:B------:R-:W-:Y:S05]  /*4040*/  BRA `(.L_x_1907) ;  /* 0xffffffcc00fc7947 */ /* 0x000fea000383ffff */
.L_x_1879:
[----:B------:R-:W0:Y:S01]  /*4050*/  S2R R45, SR_GEMASK ;  /* 0x00000000002d7919 */ /* 0x000e220000003c00 */
[----:B------:R-:W-:Y:S01]  /*4060*/  BSSY B1, `(.L_x_1908) ;  /* 0x0000007000017945 */ /* 0x000fe20003800000 */
[----:B------:R-:W-:Y:S01]  /*4070*/  ISETP.NE.AND P0, PT, R14, 0x65, PT ;  /* 0x000000650e00780c */ /* 0x000fe20003f05270 */
[----:B------:R-:W-:Y:S01]  /*4080*/  IMAD.MOV.U32 R8, RZ, RZ, -0x1 ;  /* 0xffffffffff087424 */ /* 0x000fe200078e00ff */
[----:B------:R-:W-:-:S13]  /*4090*/  PLOP3.LUT P2, PT, P2, PT, PT, 0x8, 0x80 ;  /* 0x000000000080781c */ /* 0x000fda000174e170 */
[----:B0-----:R-:W-:Y:S05]  /*40a0*/  WARPSYNC.COLLECTIVE R8, `(.L_x_1909) ;  /* 0x0000000008087348 */ /* 0x001fea0003c00000 */
[----:B------:R-:W-:Y:S01]  /*40b0*/  VOTE.ANY R8, PT, P2 ;  /* 0x0000000000087806 */ /* 0x000fe200010e0100 */
[----:B0-----:R-:W-:Y:S06]  /*40c0*/  ENDCOLLECTIVE ;  /* 0x000000000000791b */ /* 0x001fec0003800000 */
.L_x_1909:
[----:B------:R-:W-:Y:S05]  /*40d0*/  BSYNC B1 ;  /* 0x0000000000017941 */ /* 0x000fea0003800000 */
.L_x_1908:
[----:B------:R-:W-:Y:S01]  /*40e0*/  LOP3.LUT R8, R8, 0x80000000, R45, 0xec, !PT ;  /* 0x8000000008087812 */ /* 0x000fe200078eec2d */
[----:B------:R-:W-:Y:S02]  /*40f0*/  IMAD.MOV.U32 R10, RZ, RZ, 0x1 ;  /* 0x00000001ff0a7424 */ /* 0x000fe400078e00ff */
[----:B------:R-:W-:Y:S02]  /*4100*/  VIADD R33, R44, 0x2 ;  /* 0x000000022c217836 */ /* 0x000fe40000000000 */
[----:B------:R-:W-:Y:S02]  /*4110*/  VIADD R9, R8, 0xffffffff ;  /* 0xffffffff08097836 */ /* 0x000fe40000000000 */
[C---:B------:R-:W-:Y:S02]  /*4120*/  VIADD R32, R44.reuse, 0x4 ;  /* 0x000000042c207836 */ /* 0x040fe40000000000 */
[----:B------:R-:W-:Y:S01]  /*4130*/  VIADD R19, R44, 0x8 ;  /* 0x000000082c137836 */ /* 0x000fe20000000000 */
[----:B------:R-:W-:Y:S01]  /*4140*/  LOP3.LUT R38, R8, R9, RZ, 0xc, !PT ;  /* 0x0000000908267212 */ /* 0x000fe200078e0cff */
[----:B------:R-:W-:-:S02]  /*4150*/  IMAD.MOV.U32 R8, RZ, RZ, -0x1 ;  /* 0xffffffffff087424 */ /* 0x000fc400078e00ff */
[----:B------:R-:W-:-:S03]  /*4160*/  VIADD R34, R44, 0x10 ;  /* 0x000000102c227836 */ /* 0x000fc60000000000 */
[----:B------:R-:W0:Y:S02]  /*4170*/  POPC R38, R38 ;  /* 0x0000002600267309 */ /* 0x000e240000000000 */
[----:B0-----:R-:W-:-:S07]  /*4180*/  IMAD.MOV.U32 R9, RZ, RZ, R38 ;  /* 0x000000ffff097224 */ /* 0x001fce00078e0026 */
[----:B------:R-:W-:Y:S05]  /*4190*/  WARPSYNC.COLLECTIVE R8, `(.L_x_1910) ;  /* 0x0000000008087348 */ /* 0x000fea0003c00000 */
[----:B------:R0:W1:Y:S02]  /*41a0*/  SHFL.DOWN P2, R16, R15, R10, R9 ;  /* 0x0800000a0f107389 */ /* 0x0000640000040009 */
[----:B01----:R-:W-:Y:S05]  /*41b0*/  ENDCOLLECTIVE ;  /* 0x000000000000791b */ /* 0x003fea0003800000 */
.L_x_1910:
        /* <DEDUP_REMOVED lines=8> */
.L_x_1911:
        /* <DEDUP_REMOVED lines=8> */
.L_x_1912:
        /* <DEDUP_REMOVED lines=8> */
.L_x_1913:
        /* <DEDUP_REMOVED lines=8> */
.L_x_1914:
[----:B------:R-:W0:Y:S01]  /*43c0*/  LDC.64 R8, c[0x0][0x390] ;  /* 0x0000e400ff087b82 */ /* 0x000e220000000a00 */
[----:B------:R-:W-:-:S04]  /*43d0*/  ISETP.GT.AND P2, PT, R34, R38, PT ;  /* 0x000000262200720c */ /* 0x000fc80003f44270 */
[----:B------:R-:W-:-:S05]  /*43e0*/  SEL R16, R16, RZ, !P2 ;  /* 0x000000ff10107207 */ /* 0x000fca0005000000 */
[----:B------:R-:W-:Y:S01]  /*43f0*/  IMAD.IADD R36, R17, 0x1, R16 ;  /* 0x0000000111247824 */ /* 0x000fe200078e0210 */
[----:B0-----:R-:W-:Y:S01]  /*4400*/  IADD3 R35, P2, PT, R8, 0x100, RZ ;  /* 0x0000010008237810 */ /* 0x001fe20007f5e0ff */
[----:B------:R-:W-:-:S04]  /*4410*/  IMAD.MOV.U32 R8, RZ, RZ, -0x1 ;  /* 0xffffffffff087424 */ /* 0x000fc800078e00ff */
[----:B------:R-:W-:-:S08]  /*4420*/  IMAD.X R37, RZ, RZ, R9, P2 ;  /* 0x000000ffff257224 */ /* 0x000fd000010e0609 */
[----:B------:R-:W-:Y:S05]  /*4430*/  WARPSYNC.COLLECTIVE R8, `(.L_x_1915) ;  /* 0x0000000008087348 */ /* 0x000fea0003c00000 */
[----:B------:R-:W-:Y:S01]  /*4440*/  VOTE.ALL P0, P0 ;  /* 0x0000000000ff7806 */ /* 0x000fe20000000000 */
[----:B------:R-:W-:-:S12]  /*4450*/  ENDCOLLECTIVE ;  /* 0x000000000000791b */ /* 0x000fd80003800000 */
.L_x_1915:
[----:B------:R-:W-:Y:S05]  /*4460*/  BRA `(.L_x_1916) ;  /* 0xffffffcc00907947 */ /* 0x000fea000383ffff */
.L_x_1881:
[----:B------:R-:W-:Y:S01]  /*4470*/  BSSY B1, `(.L_x_1917) ;  /* 0x0000006000017945 */ /* 0x000fe20003800000 */
[----:B------:R-:W-:Y:S01]  /*4480*/  PLOP3.LUT P0, PT, P0, PT, PT, 0x8, 0x80 ;  /* 0x000000000080781c */ /* 0x000fe2000070e170 */
[----:B------:R-:W-:-:S12]  /*4490*/  IMAD.MOV.U32 R8, RZ, RZ, -0x1 ;  /* 0xffffffffff087424 */ /* 0x000fd800078e00ff */
[----:B------:R-:W-:Y:S05]  /*44a0*/  WARPSYNC.COLLECTIVE R8, `(.L_x_1918) ;  /* 0x0000000008087348 */ /* 0x000fea0003c00000 */
[----:B------:R-:W-:Y:S01]  /*44b0*/  VOTE.ANY P0, P0 ;  /* 0x0000000000ff7806 */ /* 0x000fe20000000100 */
[----:B------:R-:W-:-:S12]  /*44c0*/  ENDCOLLECTIVE ;  /* 0x000000000000791b */ /* 0x000fd80003800000 */
.L_x_1918:
[----:B------:R-:W-:Y:S05]  /*44d0*/  BSYNC B1 ;  /* 0x0000000000017941 */ /* 0x000fea0003800000 */
.L_x_1917:
[----:B------:R-:W-:Y:S05]  /*44e0*/  BRA `(.L_x_1919) ;  /* 0xffffffcc00a07947 */ /* 0x000fea000383ffff */
.L_x_1883:
[----:B------:R-:W-:Y:S01]  /*44f0*/  BSSY B1, `(.L_x_1920) ;  /* 0x0000006000017945 */ /* 0x000fe20003800000 */
[----:B------:R-:W-:Y:S01]  /*4500*/  PLOP3.LUT P0, PT, P0, PT, PT, 0x8, 0x80 ;  /* 0x000000000080781c */ /* 0x000fe2000070e170 */
[----:B------:R-:W-:-:S12]  /*4510*/  IMAD.MOV.U32 R8, RZ, RZ, -0x1 ;  /* 0xffffffffff087424 */ /* 0x000fd800078e00ff */
[----:B------:R-:W-:Y:S05]  /*4520*/  WARPSYNC.COLLECTIVE R8, `(.L_x_1921) ;  /* 0x0000000008087348 */ /* 0x000fea0003c00000 */
[----:B------:R-:W-:Y:S01]  /*4530*/  VOTE.ANY P0, P0 ;  /* 0x0000000000ff7806 */ /* 0x000fe20000000100 */
[----:B------:R-:W-:-:S12]  /*4540*/  ENDCOLLECTIVE ;  /* 0x000000000000791b */ /* 0x000fd80003800000 */
.L_x_1921:
[----:B------:R-:W-:Y:S05]  /*4550*/  BSYNC B1 ;  /* 0x0000000000017941 */ /* 0x000fea0003800000 */
.L_x_1920:
[----:B------:R-:W-:Y:S05]  /*4560*/  BRA `(.L_x_1922) ;  /* 0xffffffcc00a47947 */ /* 0x000fea000383ffff */
.L_x_1885:
[----:B------:R-:W-:Y:S01]  /*4570*/  BSSY B1, `(.L_x_1923) ;  /* 0x0000006000017945 */ /* 0x000fe20003800000 */
[----:B------:R-:W-:Y:S01]  /*4580*/  PLOP3.LUT P2, PT, P0, PT, PT, 0x8, 0x80 ;  /* 0x000000000080781c */ /* 0x000fe2000074e170 */
[----:B------:R-:W-:-:S12]  /*4590*/  IMAD.MOV.U32 R8, RZ, RZ, -0x1 ;  /* 0xffffffffff087424 */ /* 0x000fd800078e00ff */
[----:B------:R-:W-:Y:S05]  /*45a0*/  WARPSYNC.COLLECTIVE R8, `(.L_x_1924) ;  /* 0x0000000008087348 */ /* 0x000fea0003c00000 */
[----:B------:R-:W-:Y:S01]  /*45b0*/  VOTE.ANY R8, PT, P2 ;  /* 0x0000000000087806 */ /* 0x000fe200010e0100 */
[----:B------:R-:W-:Y:S06]  /*45c0*/  ENDCOLLECTIVE ;  /* 0x000000000000791b */ /* 0x000fec0003800000 */
.L_x_1924:
[----:B------:R-:W-:Y:S05]  /*45d0*/  BSYNC B1 ;  /* 0x0000000000017941 */ /* 0x000fea0003800000 */
.L_x_1923:
[----:B------:R-:W-:Y:S01]  /*45e0*/  LOP3.LUT R8, R8, 0x80000000, R45, 0xec, !PT ;  /* 0x8000000008087812 */ /* 0x000fe200078eec2d */
[----:B------:R-:W-:Y:S02]  /*45f0*/  IMAD.MOV.U32 R10, RZ, RZ, 0x1 ;  /* 0x00000001ff0a7424 */ /* 0x000fe400078e00ff */
[----:B------:R-:W-:Y:S02]  /*4600*/  VIADD R18, R18, 0xffffffe0 ;  /* 0xffffffe012127836 */ /* 0x000fe40000000000 */
[----:B------:R-:W-:-:S05]  /*4610*/  VIADD R9, R8, 0xffffffff ;  /* 0xffffffff08097836 */ /* 0x000fca0000000000 */
[----:B------:R-:W-:Y:S01]  /*4620*/  LOP3.LUT R17, R8, R9, RZ, 0xc, !PT ;  /* 0x0000000908117212 */ /* 0x000fe200078e0cff */
[----:B------:R-:W-:-:S03]  /*4630*/  IMAD.MOV.U32 R8, RZ, RZ, -0x1 ;  /* 0xffffffffff087424 */ /* 0x000fc600078e00ff */
[----:B------:R0:W1:Y:S04]  /*4640*/  POPC R9, R17 ;  /* 0x0000001100097309 */ /* 0x0000680000000000 */
[----:B01----:R-:W-:Y:S05]  /*4650*/  WARPSYNC.COLLECTIVE R8, `(.L_x_1925) ;  /* 0x0000000008087348 */ /* 0x003fea0003c00000 */
[----:B-1----:R1:W2:Y:S02]  /*4660*/  SHFL.DOWN P2, R16, R15, R10, R9 ;  /* 0x0800000a0f107389 */ /* 0x0022a40000040009 */
[----:B012---:R-:W-:Y:S05]  /*4670*/  ENDCOLLECTIVE ;  /* 0x000000000000791b */ /* 0x007fea0003800000 */
.L_x_1925:
[----:B------:R-:W-:Y:S01]  /*4680*/  ISETP.GE.AND P0, PT, R44, R9, PT ;  /* 0x000000092c00720c */ /* 0x000fe20003f06270 */
[----:B------:R-:W-:-:S03]  /*4690*/  IMAD.MOV.U32 R10, RZ, RZ, 0x2 ;  /* 0x00000002ff0a7424 */ /* 0x000fc600078e00ff */
[----:B------:R-:W-:Y:S02]  /*46a0*/  SEL R16, R16, RZ, !P0 ;  /* 0x000000ff10107207 */ /* 0x000fe40004000000 */
[----:B------:R-:W-:-:S03]  /*46b0*/  ISETP.GT.AND P0, PT, R33, R9, PT ;  /* 0x000000092100720c */ /* 0x000fc60003f04270 */
[----:B------:R-:W-:-:S10]  /*46c0*/  IMAD.IADD R15, R16, 0x1, R15 ;  /* 0x00000001100f7824 */ /* 0x000fd400078e020f */
[----:B------:R-:W-:Y:S05]  /*46d0*/  WARPSYNC.COLLECTIVE R8, `(.L_x_1926) ;  /* 0x0000000008087348 */ /* 0x000fea0003c00000 */
[----:B------:R0:W1:Y:S02]  /*46e0*/  SHFL.DOWN P2, R16, R15, R10, R9 ;  /* 0x0800000a0f107389 */ /* 0x0000640000040009 */
[----:B01----:R-:W-:Y:S05]  /*46f0*/  ENDCOLLECTIVE ;  /* 0x000000000000791b */ /* 0x003fea0003800000 */
.L_x_1926:
[----:B------:R-:W-:Y:S01]  /*4700*/  IMAD.MOV.U32 R10, RZ, RZ, 0x4 ;  /* 0x00000004ff0a7424 */ /* 0x000fe200078e00ff */
[----:B------:R-:W-:Y:S02]  /*4710*/  SEL R16, R16, RZ, !P0 ;  /* 0x000000ff10107207 */ /* 0x000fe40004000000 */
[----:B------:R-:W-:-:S03]  /*4720*/  ISETP.GT.AND P0, PT, R32, R9, PT ;  /* 0x000000092000720c */ /* 0x000fc60003f04270 */
[----:B------:R-:W-:-:S10]  /*4730*/  IMAD.IADD R15, R15, 0x1, R16 ;  /* 0x000000010f0f7824 */ /* 0x000fd400078e0210 */
[----:B------:R-:W-:Y:S05]  /*4740*/  WARPSYNC.COLLECTIVE R8, `(.L_x_1927) ;  /* 0x0000000008087348 */ /* 0x000fea0003c00000 */
[----:B------:R0:W1:Y:S02]  /*4750*/  SHFL.DOWN P2, R16, R15, R10, R9 ;  /* 0x0800000a0f107389 */ /* 0x0000640000040009 */
[----:B01----:R-:W-:Y:S05]  /*4760*/  ENDCOLLECTIVE ;  /* 0x000000000000791b */ /* 0x003fea0003800000 */
.L_x_1927:
[----:B------:R-:W-:Y:S01]  /*4770*/  IMAD.MOV.U32 R10, RZ, RZ, 0x8 ;  /* 0x00000008ff0a7424 */ /* 0x000fe200078e00ff */
[----:B------:R-:W-:Y:S02]  /*4780*/  SEL R16, R16, RZ, !P0 ;  /* 0x000000ff10107207 */ /* 0x000fe40004000000 */
[----:B------:R-:W-:-:S03]  /*4790*/  ISETP.GT.AND P0, PT, R19, R9, PT ;  /* 0x000000091300720c */ /* 0x000fc60003f04270 */
[----:B------:R-:W-:-:S10]  /*47a0*/  IMAD.IADD R15, R15, 0x1, R16 ;  /* 0x000000010f0f7824 */ /* 0x000fd400078e0210 */
[----:B------:R-:W-:Y:S05]  /*47b0*/  WARPSYNC.COLLECTIVE R8, `(.L_x_1928) ;  /* 0x0000000008087348 */ /* 0x000fea0003c00000 */
[----:B------:R0:W1:Y:S02]  /*47c0*/  SHFL.DOWN P2, R16, R15, R10, R9 ;  /* 0x0800000a0f107389 */ /* 0x0000640000040009 */
[----:B01----:R-:W-:Y:S05]  /*47d0*/  ENDCOLLECTIVE ;  /* 0x000000000000791b */ /* 0x003fea0003800000 */
.L_x_1928:
[----:B------:R-:W-:Y:S01]  /*47e0*/  IMAD.MOV.U32 R10, RZ, RZ, 0x10 ;  /* 0x00000010ff0a7424 */ /* 0x000fe200078e00ff */
[----:B------:R-:W-:Y:S02]  /*47f0*/  SEL R16, R16, RZ, !P0 ;  /* 0x000000ff10107207 */ /* 0x000fe40004000000 */
[----:B------:R-:W-:-:S03]  /*4800*/  ISETP.GT.AND P0, PT, R34, R9, PT ;  /* 0x000000092200720c */ /* 0x000fc60003f04270 */
[----:B------:R-:W-:-:S10]  /*4810*/  IMAD.IADD R15, R15, 0x1, R16 ;  /* 0x000000010f0f7824 */ /* 0x000fd400078e0210 */
[----:B------:R-:W-:Y:S05]  /*4820*/  WARPSYNC.COLLECTIVE R8, `(.L_x_1929) ;  /* 0x0000000008087348 */ /* 0x000fea0003c00000 */
[----:B------:R0:W1:Y:S02]  /*4830*/  SHFL.DOWN P2, R16, R15, R10, R9 ;  /* 0x0800000a0f107389 */ /* 0x0000640000040009 */
[----:B01----:R-:W-:Y:S05]  /*4840*/  ENDCOLLECTIVE ;  /* 0x000000000000791b */ /* 0x003fea0003800000 */
.L_x_1929:
[----:B------:R-:W-:Y:S02]  /*4850*/  SEL R16, R16, RZ, !P0 ;  /* 0x000000ff10107207 */ /* 0x000fe40004000000 */
[----:B------:R-:W-:Y:S02]  /*4860*/  ISETP.NE.AND P0, PT, R14, 0x65, PT ;  /* 0x000000650e00780c */ /* 0x000fe40003f05270 */
[----:B------:R-:W-:-:S11]  /*4870*/  IADD3 R36, PT, PT, R15, R16, R36 ;  /* 0x000000100f247210 */ /* 0x000fd60007ffe024 */
[----:B------:R-:W-:Y:S05]  /*4880*/  WARPSYNC.COLLECTIVE R8, `(.L_x_1930) ;  /* 0x0000000008087348 */ /* 0x000fea0003c00000 */
[----:B------:R-:W-:Y:S01]  /*4890*/  VOTE.ALL P0, P0 ;  /* 0x0000000000ff7806 */ /* 0x000fe20000000000 */
[----:B------:R-:W-:-:S12]  /*48a0*/  ENDCOLLECTIVE ;  /* 0x000000000000791b */ /* 0x000fd80003800000 */
.L_x_1930:
[----:B------:R-:W-:Y:S05]  /*48b0*/  BRA `(.L_x_1931) ;  /* 0xffffffcc00507947 */ /* 0x000fea000383ffff */
.L_x_1890:
[----:B------:R-:W-:Y:S01]  /*48c0*/  BSSY B0, `(.L_x_1932) ;  /* 0x0000006000007945 */ /* 0x000fe20003800000 */
[----:B------:R-:W-:Y:S01]  /*48d0*/  PLOP3.LUT P0, PT, P0, PT, PT, 0x8, 0x80 ;  /* 0x000000000080781c */ /* 0x000fe2000070e170 */
[----:B------:R-:W-:-:S12]  /*48e0*/  IMAD.MOV.U32 R8, RZ, RZ, -0x1 ;  /* 0xffffffffff087424 */ /* 0x000fd800078e00ff */
[----:B------:R-:W-:Y:S05]  /*48f0*/  WARPSYNC.COLLECTIVE R8, `(.L_x_1933) ;  /* 0x0000000008087348 */ /* 0x000fea0003c00000 */
[----:B------:R-:W-:Y:S01]  /*4900*/  VOTE.ANY P0, P0 ;  /* 0x0000000000ff7806 */ /* 0x000fe20000000100 */
[----:B------:R-:W-:-:S12]  /*4910*/  ENDCOLLECTIVE ;  /* 0x000000000000791b */ /* 0x000fd80003800000 */
.L_x_1933:
[----:B------:R-:W-:Y:S05]  /*4920*/  BSYNC B0 ;  /* 0x0000000000007941 */ /* 0x000fea0003800000 */
.L_x_1932:
[----:B------:R-:W-:Y:S05]  /*4930*/  BRA `(.L_x_1934) ;  /* 0xffffffe400687947 */ /* 0x000fea000383ffff */
.L_x_1892:
[----:B------:R-:W-:Y:S01]  /*4940*/  BSSY B0, `(.L_x_1935) ;  /* 0x0000006000007945 */ /* 0x000fe20003800000 */
[----:B------:R-:W-:Y:S01]  /*4950*/  PLOP3.LUT P0, PT, P0, PT, PT, 0x8, 0x80 ;  /* 0x000000000080781c */ /* 0x000fe2000070e170 */
[----:B------:R-:W-:-:S12]  /*4960*/  IMAD.MOV.U32 R8, RZ, RZ, -0x1 ;  /* 0xffffffffff087424 */ /* 0x000fd800078e00ff */
[----:B------:R-:W-:Y:S05]  /*4970*/  WARPSYNC.COLLECTIVE R8, `(.L_x_1936) ;  /* 0x0000000008087348 */ /* 0x000fea0003c00000 */
[----:B------:R-:W-:Y:S01]  /*4980*/  VOTE.ANY P0, P0 ;  /* 0x0000000000ff7806 */ /* 0x000fe20000000100 */
[----:B------:R-:W-:-:S12]  /*4990*/  ENDCOLLECTIVE ;  /* 0x000000000000791b */ /* 0x000fd80003800000 */
.L_x_1936:
[----:B------:R-:W-:Y:S05]  /*49a0*/  BSYNC B0 ;  /* 0x0000000000007941 */ /* 0x000fea0003800000 */
.L_x_1935:
[----:B------:R-:W-:Y:S05]  /*49b0*/  BRA `(.L_x_1937) ;  /* 0xffffffe4006c7947 */ /* 0x000fea000383ffff */
.L_x_1894:
        /* <DEDUP_REMOVED lines=8> */
.L_x_1939:
[----:B------:R-:W-:Y:S05]  /*4a40*/  BSYNC B0 ;  /* 0x0000000000007941 */ /* 0x000fea0003800000 */
.L_x_1938:
[----:B------:R-:W-:Y:S01]  /*4a50*/  LOP3.LUT R8, R8, 0x80000000, R42, 0xec, !PT ;  /* 0x8000000008087812 */ /* 0x000fe200078eec2a */
[----:B------:R-:W-:Y:S02]  /*4a60*/  IMAD.MOV.U32 R10, RZ, RZ, 0x1 ;  /* 0x00000001ff0a7424 */ /* 0x000fe400078e00ff */
[----:B------:R-:W-:Y:S02]  /*4a70*/  VIADD R19, R33, 0x2 ;  /* 0x0000000221137836 */ /* 0x000fe40000000000 */
[----:B------:R-:W-:-:S05]  /*4a80*/  VIADD R9, R8, 0xffffffff ;  /* 0xffffffff08097836 */ /* 0x000fca0000000000 */
[----:B------:R-:W-:Y:S01]  /*4a90*/  LOP3.LUT R38, R8, R9, RZ, 0xc, !PT ;  /* 0x0000000908267212 */ /* 0x000fe200078e0cff */
[----:B------:R-:W-:-:S05]  /*4aa0*/  IMAD.MOV.U32 R8, RZ, RZ, -0x1 ;  /* 0xffffffffff087424 */ /* 0x000fca00078e00ff */
[----:B------:R-:W0:Y:S02]  /*4ab0*/  POPC R38, R38 ;  /* 0x0000002600267309 */ /* 0x000e240000000000 */
[----:B0-----:R-:W-:Y:S01]  /*4ac0*/  IMAD.MOV.U32 R9, RZ, RZ, R38 ;  /* 0x000000ffff097224 */ /* 0x001fe200078e0026 */
[----:B------:R-:W-:-:S13]  /*4ad0*/  ISETP.GT.AND P3, PT, R19, R38, PT ;  /* 0x000000261300720c */ /* 0x000fda0003f64270 */
[----:B------:R-:W-:Y:S05]  /*4ae0*/  WARPSYNC.COLLECTIVE R8, `(.L_x_1940) ;  /* 0x0000000008087348 */ /* 0x000fea0003c00000 */
[----:B------:R0:W1:Y:S02]  /*4af0*/  SHFL.DOWN P2, R16, R15, R10, R9 ;  /* 0x0800000a0f107389 */ /* 0x0000640000040009 */
[----:B01----:R-:W-:Y:S05]  /*4b00*/  ENDCOLLECTIVE ;  /* 0x000000000000791b */ /* 0x003fea0003800000 */
.L_x_1940:
        /* <DEDUP_REMOVED lines=8> */
.L_x_1941:
[----:B------:R-:W-:Y:S01]  /*4b90*/  IMAD.MOV.U32 R10, RZ, RZ, 0x4 ;  /* 0x00000004ff0a7424 */ /* 0x000fe200078e00ff */
[----:B------:R-:W-:-:S05]  /*4ba0*/  SEL R16, R16, RZ, !P3 ;  /* 0x000000ff10107207 */ /* 0x000fca0005800000 */
[----:B------:R-:W-:Y:S02]  /*4bb0*/  IMAD.IADD R19, R17, 0x1, R16 ;  /* 0x0000000111137824 */ /* 0x000fe400078e0210 */
[----:B------:R-:W-:Y:S02]  /*4bc0*/  VIADD R17, R33, 0x4 ;  /* 0x0000000421117836 */ /* 0x000fe40000000000 */
[----:B------:R-:W-:-:S03]  /*4bd0*/  IMAD.MOV.U32 R15, RZ, RZ, R19 ;  /* 0x000000ffff0f7224 */ /* 0x000fc600078e0013 */
[----:B------:R-:W-:Y:S01]  /*4be0*/  ISETP.GT.AND P3, PT, R17, R38, PT ;  /* 0x000000261100720c */ /* 0x000fe20003f64270 */
[----:B------:R-:W-:-:S12]  /*4bf0*/  VIADD R17, R33, 0x8 ;  /* 0x0000000821117836 */ /* 0x000fd80000000000 */
[----:B------:R-:W-:Y:S05]  /*4c00*/  WARPSYNC.COLLECTIVE R8, `(.L_x_1942) ;  /* 0x0000000008087348 */ /* 0x000fea0003c00000 */
[----:B------:R0:W1:Y:S02]  /*4c10*/  SHFL.DOWN P2, R16, R15, R10, R9 ;  /* 0x0800000a0f107389 */ /* 0x0000640000040009 */
[----:B01----:R-:W-:Y:S05]  /*4c20*/  ENDCOLLECTIVE ;  /* 0x000000000000791b */ /* 0x003fea0003800000 */
.L_x_1942:
        /* <DEDUP_REMOVED lines=9> */
.L_x_1943:
[----:B------:R-:W-:Y:S01]  /*4cc0*/  IMAD.MOV.U32 R10, RZ, RZ, 0x10 ;  /* 0x00000010ff0a7424 */ /* 0x000fe200078e00ff */
[----:B------:R-:W-:-:S05]  /*4cd0*/  SEL R16, R16, RZ, !P3 ;  /* 0x000000ff10107207 */ /* 0x000fca0005800000 */
[----:B------:R-:W-:-:S04]  /*4ce0*/  IMAD.IADD R17, R37, 0x1, R16 ;  /* 0x0000000125117824 */ /* 0x000fc800078e0210 */
[----:B------:R-:W-:-:S07]  /*4cf0*/  IMAD.MOV.U32 R15, RZ, RZ, R17 ;  /* 0x000000ffff0f7224 */ /* 0x000fce00078e0011 */
[----:B------:R-:W-:Y:S05]  /*4d00*/  WARPSYNC.COLLECTIVE R8, `(.L_x_1944) ;  /* 0x0000000008087348 */ /* 0x000fea0003c00000 */
[----:B------:R0:W1:Y:S02]  /*4d10*/  SHFL.DOWN P2, R16, R15, R10, R9 ;  /* 0x0800000a0f107389 */ /* 0x0000640000040009 */
[----:B01----:R-:W-:Y:S05]  /*4d20*/  ENDCOLLECTIVE ;  /* 0x000000000000791b */ /* 0x003fea0003800000 */
.L_x_1944:
        /* <DEDUP_REMOVED lines=10> */
.L_x_1945:
[----:B------:R-:W-:Y:S05]  /*4dd0*/  BRA `(.L_x_1946) ;  /* 0xffffffe400007947 */ /* 0x000fea000383ffff */
.L_x_1896:
[----:B------:R-:W-:Y:S01]  /*4de0*/  BSSY B0, `(.L_x_1947) ;  /* 0x0000006000007945 */ /* 0x000fe20003800000 */
[----:B------:R-:W-:Y:S01]  /*4df0*/  PLOP3.LUT P0, PT, P0, PT, PT, 0x8, 0x80 ;  /* 0x000000000080781c */ /* 0x000fe2000070e170 */
[----:B------:R-:W-:-:S12]  /*4e00*/  IMAD.MOV.U32 R8, RZ, RZ, -0x1 ;  /* 0xffffffffff087424 */ /* 0x000fd800078e00ff */
[----:B------:R-:W-:Y:S05]  /*4e10*/  WARPSYNC.COLLECTIVE R8, `(.L_x_1948) ;  /* 0x0000000008087348 */ /* 0x000fea0003c00000 */
[----:B------:R-:W-:Y:S01]  /*4e20*/  VOTE.ANY P0, P0 ;  /* 0x0000000000ff7806 */ /* 0x000fe20000000100 */
[----:B------:R-:W-:-:S12]  /*4e30*/  ENDCOLLECTIVE ;  /* 0x000000000000791b */ /* 0x000fd80003800000 */
.L_x_1948:
[----:B------:R-:W-:Y:S05]  /*4e40*/  BSYNC B0 ;  /* 0x0000000000007941 */ /* 0x000fea0003800000 */
.L_x_1947:
[----:B------:R-:W-:Y:S05]  /*4e50*/  BRA `(.L_x_1949) ;  /* 0xffffffe400107947 */ /* 0x000fea000383ffff */
.L_x_1898:
[----:B------:R-:W-:Y:S01]  /*4e60*/  BSSY B0, `(.L_x_1950) ;  /* 0x0000006000007945 */ /* 0x000fe20003800000 */
[----:B------:R-:W-:Y:S01]  /*4e70*/  PLOP3.LUT P0, PT, P0, PT, PT, 0x8, 0x80 ;  /* 0x000000000080781c */ /* 0x000fe2000070e170 */
[----:B------:R-:W-:-:S12]  /*4e80*/  IMAD.MOV.U32 R8, RZ, RZ, -0x1 ;  /* 0xffffffffff087424 */ /* 0x000fd800078e00ff */
[----:B------:R-:W-:Y:S05]  /*4e90*/  WARPSYNC.COLLECTIVE R8, `(.L_x_1951) ;  /* 0x0000000008087348 */ /* 0x000fea0003c00000 */
[----:B------:R-:W-:Y:S01]  /*4ea0*/  VOTE.ANY P0, P0 ;  /* 0x0000000000ff7806 */ /* 0x000fe20000000100 */
[----:B------:R-:W-:-:S12]  /*4eb0*/  ENDCOLLECTIVE ;  /* 0x000000000000791b */ /* 0x000fd80003800000 */
.L_x_1951:
[----:B------:R-:W-:Y:S05]  /*4ec0*/  BSYNC B0 ;  /* 0x0000000000007941 */ /* 0x000fea0003800000 */
.L_x_1950:
[----:B------:R-:W-:Y:S05]  /*4ed0*/  BRA `(.L_x_1952) ;  /* 0xffffffe400147947 */ /* 0x000fea000383ffff */
.L_x_1900:
[----:B------:R-:W-:Y:S01]  /*4ee0*/  BSSY B0, `(.L_x_1953) ;  /* 0x0000006000007945 */ /* 0x000fe20003800000 */
[----:B------:R-:W-:Y:S01]  /*4ef0*/  PLOP3.LUT P2, PT, P0, PT, PT, 0x8, 0x80 ;  /* 0x000000000080781c */ /* 0x000fe2000074e170 */
[----:B------:R-:W-:-:S12]  /*4f00*/  IMAD.MOV.U32 R8, RZ, RZ, -0x1 ;  /* 0xffffffffff087424 */ /* 0x000fd800078e00ff */
[----:B------:R-:W-:Y:S05]  /*4f10*/  WARPSYNC.COLLECTIVE R8, `(.L_x_1954) ;  /* 0x0000000008087348 */ /* 0x000fea0003c00000 */
[----:B------:R-:W-:Y:S01]  /*4f20*/  VOTE.ANY R8, PT, P2 ;  /* 0x0000000000087806 */ /* 0x000fe200010e0100 */
[----:B------:R-:W-:Y:S06]  /*4f30*/  ENDCOLLECTIVE ;  /* 0x000000000000791b */ /* 0x000fec0003800000 */
.L_x_1954:
[----:B------:R-:W-:Y:S05]  /*4f40*/  BSYNC B0 ;  /* 0x0000000000007941 */ /* 0x000fea0003800000 */
.L_x_1953:
        /* <DEDUP_REMOVED lines=10> */
.L_x_1955:
[----:B------:R-:W-:Y:S01]  /*4ff0*/  ISETP.GE.AND P0, PT, R33, R9, PT ;  /* 0x000000092100720c */ /* 0x000fe20003f06270 */
[----:B------:R-:W-:-:S03]  /*5000*/  IMAD.MOV.U32 R10, RZ, RZ, 0x2 ;  /* 0x00000002ff0a7424 */ /* 0x000fc600078e00ff */
[----:B------:R-:W-:-:S05]  /*5010*/  SEL R16, R16, RZ, !P0 ;  /* 0x000000ff10107207 */ /* 0x000fca0004000000 */
[----:B------:R-:W-:Y:S02]  /*5020*/  IMAD.IADD R44, R16, 0x1, R15 ;  /* 0x00000001102c7824 */ /* 0x000fe400078e020f */
[----:B------:R-:W-:Y:S02]  /*5030*/  VIADD R16, R33, 0x2 ;  /* 0x0000000221107836 */ /* 0x000fe40000000000 */
[----:B------:R-:W-:-:S03]  /*5040*/  IMAD.MOV.U32 R15, RZ, RZ, R44 ;  /* 0x000000ffff0f7224 */ /* 0x000fc600078e002c */
[----:B------:R-:W-:-:S13]  /*5050*/  ISETP.GT.AND P0, PT, R16, R9, PT ;  /* 0x000000091000720c */ /* 0x000fda0003f04270 */
[----:B------:R-:W-:Y:S05]  /*5060*/  WARPSYNC.COLLECTIVE R8, `(.L_x_1956) ;  /* 0x0000000008087348 */ /* 0x000fea0003c00000 */
[----:B------:R0:W1:Y:S02]  /*5070*/  SHFL.DOWN P2, R16, R15, R10, R9 ;  /* 0x0800000a0f107389 */ /* 0x0000640000040009 */
[----:B01----:R-:W-:Y:S05]  /*5080*/  ENDCOLLECTIVE ;  /* 0x000000000000791b */ /* 0x003fea0003800000 */
.L_x_1956:
[----:B------:R-:W-:Y:S01]  /*5090*/  IMAD.MOV.U32 R10, RZ, RZ, 0x4 ;  /* 0x00000004ff0a7424 */ /* 0x000fe200078e00ff */
[----:B------:R-:W-:Y:S01]  /*50a0*/  SEL R17, R16, RZ, !P0 ;  /* 0x000000ff10117207 */ /* 0x000fe20004000000 */
[----:B------:R-:W-:-:S04]  /*50b0*/  VIADD R16, R33, 0x4 ;  /* 0x0000000421107836 */ /* 0x000fc80000000000 */
[----:B------:R-:W-:Y:S01]  /*50c0*/  IMAD.IADD R17, R44, 0x1, R17 ;  /* 0x000000012c117824 */ /* 0x000fe200078e0211 */
[----:B------:R-:W-:-:S03]  /*50d0*/  ISETP.GT.AND P0, PT, R16, R9, PT ;  /* 0x000000091000720c */ /* 0x000fc60003f04270 */
[----:B------:R-:W-:-:S10]  /*50e0*/  IMAD.MOV.U32 R15, RZ, RZ, R17 ;  /* 0x000000ffff0f7224 */ /* 0x000fd400078e0011 */
[----:B------:R-:W-:Y:S05]  /*50f0*/  WARPSYNC.COLLECTIVE R8, `(.L_x_1957) ;  /* 0x0000000008087348 */ /* 0x000fea0003c00000 */
[----:B------:R0:W1:Y:S02]  /*5100*/  SHFL.DOWN P2, R16, R15, R10, R9 ;  /* 0x0800000a0f107389 */ /* 0x0000640000040009 */
[----:B01----:R-:W-:Y:S05]  /*5110*/  ENDCOLLECTIVE ;  /* 0x000000000000791b */ /* 0x003fea0003800000 */
.L_x_1957:
[----:B------:R-:W-:Y:S01]  /*5120*/  IMAD.MOV.U32 R10, RZ, RZ, 0x8 ;  /* 0x00000008ff0a7424 */ /* 0x000fe200078e00ff */
[----:B------:R-:W-:-:S05]  /*5130*/  SEL R16, R16, RZ, !P0 ;  /* 0x000000ff10107207 */ /* 0x000fca0004000000 */
[----:B------:R-:W-:Y:S02]  /*5140*/  IMAD.IADD R45, R17, 0x1, R16 ;  /* 0x00000001112d7824 */ /* 0x000fe400078e0210 */
[C---:B------:R-:W-:Y:S02]  /*5150*/  VIADD R16, R33.reuse, 0x8 ;  /* 0x0000000821107836 */ /* 0x040fe40000000000 */
[----:B------:R-:W-:Y:S02]  /*5160*/  IMAD.MOV.U32 R15, RZ, RZ, R45 ;  /* 0x000000ffff0f7224 */ /* 0x000fe400078e002d */
[----:B------:R-:W-:Y:S01]  /*5170*/  VIADD R17, R33, 0x10 ;  /* 0x0000001021117836 */ /* 0x000fe20000000000 */
[----:B------:R-:W-:-:S13]  /*5180*/  ISETP.GT.AND P0, PT, R16, R9, PT ;  /* 0x000000091000720c */ /* 0x000fda0003f04270 */
[----:B------:R-:W-:Y:S05]  /*5190*/  WARPSYNC.COLLECTIVE R8, `(.L_x_1958) ;  /* 0x0000000008087348 */ /* 0x000fea0003c00000 */
[----:B------:R0:W1:Y:S02]  /*51a0*/  SHFL.DOWN P2, R16, R15, R10, R9 ;  /* 0x0800000a0f107389 */ /* 0x0000640000040009 */
[----:B01----:R-:W-:Y:S05]  /*51b0*/  ENDCOLLECTIVE ;  /* 0x000000000000791b */ /* 0x003fea0003800000 */
.L_x_1958:
        /* <DEDUP_REMOVED lines=8> */
.L_x_1959:
[----:B------:R-:W-:Y:S02]  /*5240*/  SEL R16, R16, RZ, !P0 ;  /* 0x000000ff10107207 */ /* 0x000fe40004000000 */
[----:B------:R-:W-:Y:S02]  /*5250*/  ISETP.NE.AND P0, PT, R14, 0x65, PT ;  /* 0x000000650e00780c */ /* 0x000fe40003f05270 */
[----:B------:R-:W-:-:S11]  /*5260*/  IADD3 R19, PT, PT, R44, R16, R19 ;  /* 0x000000102c137210 */ /* 0x000fd60007ffe013 */
[----:B------:R-:W-:Y:S05]  /*5270*/  WARPSYNC.COLLECTIVE R8, `(.L_x_1960) ;  /* 0x0000000008087348 */ /* 0x000fea0003c00000 */
[----:B------:R-:W-:Y:S01]  /*5280*/  VOTE.ALL P0, P0 ;  /* 0x0000000000ff7806 */ /* 0x000fe20000000000 */
[----:B------:R-:W-:-:S12]  /*5290*/  ENDCOLLECTIVE ;  /* 0x000000000000791b */ /* 0x000fd80003800000 */
.L_x_1960:
[----:B------:R-:W-:Y:S05]  /*52a0*/  BRA `(.L_x_1961) ;  /* 0xffffffe000b07947 */ /* 0x000fea000383ffff */
.L_x_1962:
        /* <DEDUP_REMOVED lines=13> */
.L_x_2420:


//--------------------- .text._ZN3cub18CUB_300001_SM_10006detail4scan16DeviceScanKernelINS2_10policy_hubIiiijN4cuda3std3__44plusIvEEE10Policy1000EPiSC_NS0_13ScanTileStateIiLb1EEES9_NS0_8NullTypeEjiLb0ESF_EEvT0_T1_T2_iT3_T4_T5_ --------------------------
	.section	.text._ZN3cub18CUB_300001_SM_10006detail4scan16DeviceScanKernelINS2_10policy_hubIiiijN4cuda3std3__44plusIvEEE10Policy1000EPiSC_NS0_13ScanTileStateIiLb1EEES9_NS0_8NullTypeEjiLb0ESF_EEvT0_T1_T2_iT3_T4_T5_,"ax",@progbits
	.align	128
        .global         _ZN3cub18CUB_300001_SM_10006detail4scan16DeviceScanKernelINS2_10policy_hubIiiijN4cuda3std3__44plusIvEEE10Policy1000EPiSC_NS0_13ScanTileStateIiLb1EEES9_NS0_8NullTypeEjiLb0ESF_EEvT0_T1_T2_iT3_T4_T5_
        .type           _ZN3cub18CUB_300001_SM_10006detail4scan16DeviceScanKernelINS2_10policy_hubIiiijN4cuda3std3__44plusIvEEE10Policy1000EPiSC_NS0_13ScanTileStateIiLb1EEES9_NS0_8NullTypeEjiLb0ESF_EEvT0_T1_T2_iT3_T4_T5_,@function
        .size           _ZN3cub18CUB_300001_SM_10006detail4scan16DeviceScanKernelINS2_10policy_hubIiiijN4cuda3std3__44plusIvEEE10Policy1000EPiSC_NS0_13ScanTileStateIiLb1EEES9_NS0_8NullTypeEjiLb0ESF_EEvT0_T1_T2_iT3_T4_T5_,(.L_x_2421 - _ZN3cub18CUB_300001_SM_10006detail4scan16DeviceScanKernelINS2_10policy_hubIiiijN4cuda3std3__44plusIvEEE10Policy1000EPiSC_NS0_13ScanTileStateIiLb1EEES9_NS0_8NullTypeEjiLb0ESF_EEvT0_T1_T2_iT3_T4_T5_)
        .other          _ZN3cub18CUB_300001_SM_10006detail4scan16DeviceScanKernelINS2_10policy_hubIiiijN4cuda3std3__44plusIvEEE10Policy1000EPiSC_NS0_13ScanTileStateIiLb1EEES9_NS0_8NullTypeEjiLb0ESF_EEvT0_T1_T2_iT3_T4_T5_,@"STO_CUDA_ENTRY STV_DEFAULT"
_ZN3cub18CUB_300001_SM_10006detail4scan16DeviceScanKernelINS2_10policy_hubIiiijN4cuda3std3__44plusIvEEE10Policy1000EPiSC_NS0_13ScanTileStateIiLb1EEES9_NS0_8NullTypeEjiLb0ESF_EEvT0_T1_T2_iT3_T4_T5_:
.text._ZN3cub18CUB_300001_SM_10006detail4scan16DeviceScanKernelINS2_10policy_hubIiiijN4cuda3std3__44plusIvEEE10Policy1000EPiSC_NS0_13ScanTileStateIiLb1EEES9_NS0_8NullTypeEjiLb0ESF_EEvT0_T1_T2_iT3_T4_T5_:
[----:B------:R-:W-:Y:S08]  /*0000*/  LDC R1, c[0x0][0x37c] ;  /* 0x0000df00ff017b82 */ /* 0x000ff00000000800 */
[----:B------:R-:W0:Y:S01]  /*0010*/  S2UR UR4, SR_CTAID.X ;  /* 0x00000000000479c3 */ /* 0x000e220000002500 */
[----:B------:R-:W1:Y:S01]  /*0020*/  LDCU UR5, c[0x0][0x3a0] ;  /* 0x00007400ff0577ac */ /* 0x000e620008000800 */
[----:B------:R-:W2:Y:S06]  /*0030*/  LDCU.64 UR8, c[0x0][0x358] ;  /* 0x00006b00ff0877ac */ /* 0x000eac0008000a00 */
[----:B------:R-:W0:Y:S02]  /*0040*/  LDC R39, c[0x0][0x398] ;  /* 0x0000e600ff277b82 */ /* 0x000e240000000800 */
[----:B0-----:R-:W-:-:S04]  /*0050*/  VIADD R39, R39, UR4 ;  /* 0x0000000427277c36 */ /* 0x001fc80008000000 */
[----:B------:R-:W-:-:S05]  /*0060*/  IMAD R5, R39, 0x2100, RZ ;  /* 0x0000210027057824 */ /* 0x000fca00078e02ff */
[----:B-1----:R-:W-:-:S04]  /*0070*/  IADD3 R0, PT, PT, -R5, UR5, RZ ;  /* 0x0000000505007c10 */ /* 0x002fc8000fffe1ff */
[----:B------:R-:W-:-:S13]  /*0080*/  ISETP.GE.U32.AND P0, PT, R0, 0x2101, PT ;  /* 0x000021010000780c */ /* 0x000fda0003f06070 */
[----:B--2---:R-:W-:Y:S05]  /*0090*/  @!P0 BRA `(.L_x_1963) ;  /* 0x0000001c00888947 */ /* 0x004fea0003800000 */
[----:B------:R-:W0:Y:S01]  /*00a0*/  S2R R50, SR_TID.X ;  /* 0x0000000000327919 */ /* 0x000e220000002100 */
[----:B------:R-:W1:Y:S01]  /*00b0*/  LDCU.64 UR4, c[0x0][0x380] ;  /* 0x00007000ff0477ac */ /* 0x000e620008000a00 */
[C---:B0-----:R-:W-:Y:S02]  /*00c0*/  LOP3.LUT R0, R50.reuse, 0x1f, RZ, 0xc0, !PT ;  /* 0x0000001f32007812 */ /* 0x041fe400078ec0ff */
[----:B------:R-:W-:-:S05]  /*00d0*/  LOP3.LUT R3, R50, 0x3e0, RZ, 0xc0, !PT ;  /* 0x000003e032037812 */ /* 0x000fca00078ec0ff */
[----:B------:R-:W-:-:S05]  /*00e0*/  IMAD R0, R3, 0x16, R0 ;  /* 0x0000001603007824 */ /* 0x000fca00078e0200 */
[----:B------:R-:W-:-:S05]  /*00f0*/  IADD3 R0, P0, PT, R5, R0, RZ ;  /* 0x0000000005007210 */ /* 0x000fca0007f1e0ff */
[----:B------:R-:W-:Y:S02]  /*0100*/  IMAD.X R45, RZ, RZ, RZ, P0 ;  /* 0x000000ffff2d7224 */ /* 0x000fe400000e06ff */
[----:B------:R-:W-:-:S03]  /*0110*/  IMAD.SHL.U32 R46, R0, 0x4, RZ ;  /* 0x00000004002e7824 */ /* 0x000fc600078e00ff */
[----:B------:R-:W-:Y:S02]  /*0120*/  SHF.L.U64.HI R45, R0, 0x2, R45 ;  /* 0x00000002002d7819 */ /* 0x000fe4000001022d */
[----:B-1----:R-:W-:-:S04]  /*0130*/  IADD3 R2, P0, PT, R46, UR4, RZ ;  /* 0x000000042e027c10 */ /* 0x002fc8000ff1e0ff */
[----:B------:R-:W-:-:S05]  /*0140*/  IADD3.X R3, PT, PT, R45, UR5, RZ, P0, !PT ;  /* 0x000000052d037c10 */ /* 0x000fca00087fe4ff */
[----:B------:R-:W2:Y:S04]  /*0150*/  LDG.E R5, desc[UR8][R2.64] ;  /* 0x0000000802057981 */ /* 0x000ea8000c1e1900 */
[----:B------:R-:W3:Y:S04]  /*0160*/  LDG.E R7, desc[UR8][R2.64+0x80] ;  /* 0x0000800802077981 */ /* 0x000ee8000c1e1900 */
[----:B------:R-:W4:Y:S04]  /*0170*/  LDG.E R9, desc[UR8][R2.64+0x100] ;  /* 0x0001000802097981 */ /* 0x000f28000c1e1900 */
        /* <DEDUP_REMOVED lines=19> */
[----:B------:R-:W0:Y:S01]  /*02b0*/  S2UR UR5, SR_CgaCtaId ;  /* 0x00000000000579c3 */ /* 0x000e220000008800 */
[----:B------:R-:W-:Y:S01]  /*02c0*/  SHF.R.U32.HI R16, RZ, 0x5, R50 ;  /* 0x00000005ff107819 */ /* 0x000fe20000011632 */
[----:B------:R-:W-:Y:S01]  /*02d0*/  UMOV UR4, 0x400 ;  /* 0x0000040000047882 */ /* 0x000fe20000000000 */
[----:B------:R-:W1:Y:S01]  /*02e0*/  S2R R48, SR_LANEID ;  /* 0x0000000000307919 */ /* 0x000e620000000000 */
[----:B------:R-:W-:Y:S01]  /*02f0*/  ISETP.NE.AND P0, PT, R39, RZ, PT ;  /* 0x000000ff2700720c */ /* 0x000fe20003f05270 */
        /* <DEDUP_REMOVED lines=40> */
[----:B-1----:R-:W-:Y:S05]  /*0580*/  @P0 BRA `(.L_x_1965) ;  /* 0x00000004001c0947 */ /* 0x002fea0003800000 */
[----:B0-2---:R-:W-:Y:S02]  /*0590*/  IADD3 R17, PT, PT, R34, R37, R36 ;  /* 0x0000002522117210 */ /* 0x005fe40007ffe024 */
[----:B------:R-:W-:Y:S02]  /*05a0*/  ISETP.NE.AND P1, PT, R48, 0x1f, PT ;  /* 0x0000001f3000780c */ /* 0x000fe40003f25270 */
[----:B---3--:R-:W-:Y:S02]  /*05b0*/  IADD3 R17, PT, PT, R32, R35, R17 ;  /* 0x0000002320117210 */ /* 0x008fe40007ffe011 */
[----:B------:R-:W-:Y:S02]  /*05c0*/  ISETP.GE.U32.AND P2, PT, R50, 0x20, PT ;  /* 0x000000203200780c */ /* 0x000fe40003f46070 */
[----:B----4-:R-:W-:Y:S02]  /*05d0*/  IADD3 R17, PT, PT, R18, R33, R17 ;  /* 0x0000002112117210 */ /* 0x010fe40007ffe011 */
[----:B------:R-:W-:-:S02]  /*05e0*/  ISETP.NE.AND P3, PT, R48, RZ, PT ;  /* 0x000000ff3000720c */ /* 0x000fc40003f65270 */
[----:B------:R-:W-:-:S03]  /*05f0*/  IADD3 R17, PT, PT, R14, R19, R17 ;  /* 0x000000130e117210 */ /* 0x000fc60007ffe011 */
[----:B------:R-:W-:Y:S02]  /*0600*/  @!P1 LEA R41, R16, UR4, 0x2 ;  /* 0x0000000410299c11 */ /* 0x000fe4000f8e10ff */
[----:B------:R-:W-:-:S04]  /*0610*/  IADD3 R17, PT, PT, R12, R15, R17 ;  /* 0x0000000f0c117210 */ /* 0x000fc80007ffe011 */
[----:B------:R-:W-:-:S04]  /*0620*/  IADD3 R17, PT, PT, R10, R13, R17 ;  /* 0x0000000d0a117210 */ /* 0x000fc80007ffe011 */
[----:B------:R-:W-:-:S04]  /*0630*/  IADD3 R17, PT, PT, R8, R11, R17 ;  /* 0x0000000b08117210 */ /* 0x000fc80007ffe011 */
[----:B------:R-:W-:-:S04]  /*0640*/  IADD3 R17, PT, PT, R6, R9, R17 ;  /* 0x0000000906117210 */ /* 0x000fc80007ffe011 */
[----:B------:R-:W-:-:S04]  /*0650*/  IADD3 R17, PT, PT, R4, R7, R17 ;  /* 0x0000000704117210 */ /* 0x000fc80007ffe011 */
[----:B------:R-:W-:-:S05]  /*0660*/  IADD3 R20, PT, PT, R2, R5, R17 ;  /* 0x0000000502147210 */ /* 0x000fca0007ffe011 */
        /* <DEDUP_REMOVED lines=20> */
[----:B------:R-:W-:Y:S01]  /*07b0*/  SEL R20, R21, R20, !P0 ;  /* 0x0000001415147207 */ /* 0x000fe20004000000 */
[----:B------:R-:W-:Y:S01]  /*07c0*/  IMAD.IADD R21, R40, 0x1, -R17 ;  /* 0x0000000128157824 */ /* 0x000fe200078e0a11 */
[----:B------:R-:W-:Y:S01]  /*07d0*/  ISETP.NE.AND P0, PT, R16, 0x3, PT ;  /* 0x000000031000780c */ /* 0x000fe20003f05270 */
[----:B------:R-:W-:-:S03]  /*07e0*/  IMAD.IADD R23, R23, 0x1, R22 ;  /* 0x0000000117177824 */ /* 0x000fc600078e0216 */
[----:B------:R-:W-:Y:S01]  /*07f0*/  SEL R20, R22, R20, !P0 ;  /* 0x0000001416147207 */ /* 0x000fe20004000000 */
[----:B-1----:R-:W-:Y:S01]  /*0800*/  IMAD.IADD R24, R23, 0x1, R24 ;  /* 0x0000000117187824 */ /* 0x002fe200078e0218 */
[C---:B------:R-:W-:Y:S02]  /*0810*/  ISETP.NE.AND P0, PT, R16.reuse, 0x4, PT ;  /* 0x000000041000780c */ /* 0x040fe40003f05270 */
[----:B------:R-:W-:Y:S01]  /*0820*/  SEL R17, R21, RZ, P3 ;  /* 0x000000ff15117207 */ /* 0x000fe20001800000 */
        /* <DEDUP_REMOVED lines=18> */
[----:B------:R-:W-:Y:S02]  /*0950*/  ISETP.NE.AND P1, PT, R16, 0xb, PT ;  /* 0x0000000b1000780c */ /* 0x000fe40003f25270 */
[----:B------:R-:W-:Y:S02]  /*0960*/  SEL R20, R29, R20, !P0 ;  /* 0x000000141d147207 */ /* 0x000fe40004000000 */
[----:B------:R-:W-:-:S02]  /*0970*/  ISETP.NE.AND P0, PT, R50, RZ, PT ;  /* 0x000000ff3200720c */ /* 0x000fc40003f05270 */
[----:B------:R-:W-:-:S05]  /*0980*/  SEL R20, R30, R20, !P1 ;  /* 0x000000141e147207 */ /* 0x000fca0004800000 */
[----:B------:R-:W-:-:S06]  /*0990*/  @P2 IMAD.IADD R21, R20, 0x1, R17 ;  /* 0x0000000114152824 */ /* 0x000fcc00078e0211 */
[----:B------:R-:W-:Y:S05]  /*09a0*/  @P0 BRA `(.L_x_1966) ;  /* 0x0000000c00f40947 */ /* 0x000fea0003800000 */
[----:B------:R-:W0:Y:S01]  /*09b0*/  LDC.64 R16, c[0x0][0x390] ;  /* 0x0000e400ff107b82 */ /* 0x000e220000000a00 */
[----:B------:R-:W-:Y:S02]  /*09c0*/  IMAD.MOV.U32 R30, RZ, RZ, 0x65 ;  /* 0x00000065ff1e7424 */ /* 0x000fe400078e00ff */
[----:B------:R-:W-:-:S03]  /*09d0*/  IMAD.MOV.U32 R21, RZ, RZ, RZ ;  /* 0x000000ffff157224 */ /* 0x000fc600078e00ff */
[----:B0-----:R0:W-:Y:S01]  /*09e0*/  ST.E.64.STRONG.GPU desc[UR8][R16.64+0x100], R30 ;  /* 0x0001001e10007985 */ /* 0x0011e2000c10fb08 */
[----:B------:R-:W-:Y:S05]  /*09f0*/  BRA `(.L_x_1966) ;  /* 0x0000000c00e07947 */ /* 0x000fea0003800000 */
.L_x_1965:
[----:B0-2---:R-:W-:Y:S02]  /*0a00*/  IADD3 R17, PT, PT, R34, R37, R36 ;  /* 0x0000002522117210 */ /* 0x005fe40007ffe024 */
[----:B------:R-:W-:Y:S02]  /*0a10*/  ISETP.NE.AND P1, PT, R48, 0x1f, PT ;  /* 0x0000001f3000780c */ /* 0x000fe40003f25270 */
[----:B---3--:R-:W-:Y:S02]  /*0a20*/  IADD3 R17, PT, PT, R32, R35, R17 ;  /* 0x0000002320117210 */ /* 0x008fe40007ffe011 */
[----:B------:R-:W-:Y:S02]  /*0a30*/  ISETP.NE.AND P2, PT, R48, RZ, PT ;  /* 0x000000ff3000720c */ /* 0x000fe40003f45270 */
[----:B----4-:R-:W-:-:S04]  /*0a40*/  IADD3 R17, PT, PT, R18, R33, R17 ;  /* 0x0000002112117210 */ /* 0x010fc80007ffe011 */
        /* <DEDUP_REMOVED lines=56> */
[----:B------:R-:W-:-:S02]  /*0dd0*/  ISETP.GT.U32.AND P0, PT, R50, 0x1f, PT ;  /* 0x0000001f3200780c */ /* 0x000fc40003f04070 */
[----:B------:R-:W-:Y:S02]  /*0de0*/  SEL R20, R30, R20, !P1 ;  /* 0x000000141e147207 */ /* 0x000fe40004800000 */
[----:B------:R-:W-:-:S03]  /*0df0*/  ISETP.GE.U32.AND P1, PT, R50, 0x20, PT ;  /* 0x000000203200780c */ /* 0x000fc60003f26070 */
[----:B------:R-:W-:-:S05]  /*0e00*/  IMAD.IADD R20, R20, 0x1, R21 ;  /* 0x0000000114147824 */ /* 0x000fca00078e0215 */
[----:B------:R-:W-:Y:S01]  /*0e10*/  SEL R47, R17, R20, !P1 ;  /* 0x00000014112f7207 */ /* 0x000fe20004800000 */
[----:B------:R-:W-:Y:S06]  /*0e20*/  @P0 BRA `(.L_x_1967) ;  /* 0x0000000800b00947 */ /* 0x000fec0003800000 */
        /* <DEDUP_REMOVED lines=15> */
.L_x_1997:
[----:B------:R-:W-:Y:S05]  /*0f20*/  @!P0 BRA `(.L_x_1969) ;  /* 0x0000000000748947 */ /* 0x000fea0003800000 */
[----:B------:R-:W-:-:S07]  /*0f30*/  IMAD.MOV.U32 R22, RZ, RZ, 0x3b8 ;  /* 0x000003b8ff167424 */ /* 0x000fce00078e00ff */
.L_x_1971:
[----:B------:R-:W-:Y:S02]  /*0f40*/  VIADD R24, R22, 0x1 ;  /* 0x0000000116187836 */ /* 0x000fe40000000000 */
[----:B------:R-:W-:Y:S02]  /*0f50*/  IMAD R39, R39, 0x41a7, RZ ;  /* 0x000041a727277824 */ /* 0x000fe400078e02ff */
[----:B------:R-:W0:Y:S01]  /*0f60*/  I2F.U32.RP R25, R24 ;  /* 0x0000001800197306 */ /* 0x000e220000209000 */
[----:B------:R-:W-:Y:S01]  /*0f70*/  IMAD.MOV R29, RZ, RZ, -R24 ;  /* 0x000000ffff1d7224 */ /* 0x000fe200078e0a18 */
[----:B------:R-:W-:Y:S02]  /*0f80*/  ISETP.NE.U32.AND P2, PT, R24, RZ, PT ;  /* 0x000000ff1800720c */ /* 0x000fe40003f45070 */
[----:B------:R-:W-:-:S04]  /*0f90*/  LOP3.LUT R39, R39, 0x7fffffff, RZ, 0xc0, !PT ;  /* 0x7fffffff27277812 */ /* 0x000fc800078ec0ff */
        /* <DEDUP_REMOVED lines=13> */
[----:B------:R-:W-:-:S04]  /*1070*/  @!P2 LOP3.LUT R21, RZ, R24, RZ, 0x33, !PT ;  /* 0x00000018ff15a212 */ /* 0x000fc800078e33ff */
[----:B------:R-:W-:Y:S05]  /*1080*/  NANOSLEEP R21 ;  /* 0x000000150000735d */ /* 0x000fea0003800000 */
[----:B------:R-:W2:Y:S01]  /*1090*/  LD.E.64.STRONG.GPU R28, desc[UR8][R16.64+0x100] ;  /* 0x00010008101c7980 */ /* 0x000ea2000c10fb00 */
[----:B------:R-:W-:Y:S01]  /*10a0*/  UMOV UR5, 0xffffffff ;  /* 0xffffffff00057882 */ /* 0x000fe20000000000 */
[----:B------:R-:W-:Y:S02]  /*10b0*/  SHF.R.U32.HI R22, RZ, 0x1, R22 ;  /* 0x00000001ff167819 */ /* 0x000fe40000011616 */
[----:B--2---:R-:W-:Y:S01]  /*10c0*/  ISETP.NE.AND P0, PT, R28, 0x63, PT ;  /* 0x000000631c00780c */ /* 0x004fe20003f05270 */
[----:B------:R-:W-:-:S12]  /*10d0*/  BRA.DIV UR5, `(.L_x_1970) ;  /* 0x0000003205f47947 */ /* 0x000fd8000b800000 */
[----:B------:R-:W-:-:S13]  /*10e0*/  VOTE.ANY P0, !P0 ;  /* 0x0000000000ff7806 */ /* 0x000fda0004000100 */
.L_x_2000:
[----:B------:R-:W-:Y:S05]  /*10f0*/  @P0 BRA `(.L_x_1971) ;  /* 0xfffffffc00900947 */ /* 0x000fea000383ffff */
.L_x_1969:
        /* <DEDUP_REMOVED lines=22> */
[----:B------:R-:W-:Y:S02]  /*1260*/  IMAD.IADD R43, R41, 0x1, R22 ;  /* 0x00000001292b7824 */ /* 0x000fe400078e0216 */
[----:B------:R-:W0:Y:S03]  /*1270*/  LDC.64 R40, c[0x0][0x390] ;  /* 0x0000e400ff287b82 */ /* 0x000e260000000a00 */
[----:B------:R-:W1:Y:S01]  /*1280*/  SHFL.DOWN PT, R22, R43, 0x4, R16 ;  /* 0x088000002b167989 */ /* 0x000e6200000e0010 */
[----:B0-----:R-:W-:Y:S02]  /*1290*/  IADD3 R40, P3, PT, R40, 0x100, RZ ;  /* 0x0000010028287810 */ /* 0x001fe40007f7e0ff */
[----:B-1----:R-:W-:Y:S02]  /*12a0*/  SEL R22, R22, RZ, !P0 ;  /* 0x000000ff16167207 */ /* 0x002fe40004000000 */
[----:B------:R-:W-:Y:S01]  /*12b0*/  ISETP.GT.AND P0, PT, R24, R16, PT ;  /* 0x000000101800720c */ /* 0x000fe20003f04270 */
[----:B------:R-:W-:-:S02]  /*12c0*/  IMAD.X R41, RZ, RZ, R41, P3 ;  /* 0x000000ffff297224 */ /* 0x000fc400018e0629 */
[----:B------:R-:W-:-:S05]  /*12d0*/  IMAD.IADD R51, R43, 0x1, R22 ;  /* 0x000000012b337824 */ /* 0x000fca00078e0216 */
[----:B------:R-:W0:Y:S02]  /*12e0*/  SHFL.DOWN PT, R22, R51, 0x8, R16 ;  /* 0x0900000033167989 */ /* 0x000e2400000e0010 */
[----:B0-----:R-:W-:Y:S02]  /*12f0*/  SEL R22, R22, RZ, !P0 ;  /* 0x000000ff16167207 */ /* 0x001fe40004000000 */
[----:B------:R-:W-:-:S03]  /*1300*/  ISETP.NE.AND P0, PT, R28, 0x65, PT ;  /* 0x000000651c00780c */ /* 0x000fc60003f05270 */
[----:B------:R-:W-:-:S05]  /*1310*/  IMAD.IADD R29, R51, 0x1, R22 ;  /* 0x00000001331d7824 */ /* 0x000fca00078e0216 */
[----:B------:R-:W0:Y:S05]  /*1320*/  SHFL.DOWN PT, R22, R29, 0x10, R16 ;  /* 0x0a0000001d167989 */ /* 0x000e2a00000e0010 */
[----:B------:R-:W-:Y:S02]  /*1330*/  VOTE.ALL P0, P0 ;  /* 0x0000000000ff7806 */ /* 0x000fe40000000000 */
[----:B0-----:R-:W-:-:S05]  /*1340*/  SEL R22, R22, RZ, !P2 ;  /* 0x000000ff16167207 */ /* 0x001fca0005000000 */
[----:B------:R-:W-:-:S07]  /*1350*/  IMAD.IADD R43, R29, 0x1, R22 ;  /* 0x000000011d2b7824 */ /* 0x000fce00078e0216 */
.L_x_2009:
[----:B------:R-:W-:Y:S05]  /*1360*/  @!P0 BRA `(.L_x_1973) ;  /* 0x0000000400248947 */ /* 0x000fea0003800000 */
[----:B------:R-:W-:-:S07]  /*1370*/  IMAD.MOV.U32 R44, RZ, RZ, 0x3b8 ;  /* 0x000003b8ff2c7424 */ /* 0x000fce00078e00ff */
.L_x_1979:
        /* <DEDUP_REMOVED lines=10> */
.L_x_2012:
[----:B------:R-:W-:Y:S05]  /*1420*/  @!P0 BRA `(.L_x_1975) ;  /* 0x0000000000748947 */ /* 0x000fea0003800000 */
[----:B------:R-:W-:-:S07]  /*1430*/  IMAD.MOV.U32 R22, RZ, RZ, R44 ;  /* 0x000000ffff167224 */ /* 0x000fce00078e002c */
.L_x_1977:
[----:B------:R-:W-:Y:S02]  /*1440*/  VIADD R28, R22, 0x1 ;  /* 0x00000001161c7836 */ /* 0x000fe40000000000 */
[----:B------:R-:W-:Y:S02]  /*1450*/  IMAD R51, R39, 0x41a7, RZ ;  /* 0x000041a727337824 */ /* 0x000fe400078e02ff */
        /* <DEDUP_REMOVED lines=8> */
[----:B------:R-:W-:Y:S01]  /*14e0*/  IMAD.HI.U32 R52, R21, R39, R20 ;  /* 0x0000002715347227 */ /* 0x000fe200078e0014 */
[----:B------:R-:W-:-:S05]  /*14f0*/  LOP3.LUT R39, R51, 0x7fffffff, RZ, 0xc0, !PT ;  /* 0x7fffffff33277812 */ /* 0x000fca00078ec0ff */
        /* <DEDUP_REMOVED lines=15> */
.L_x_2015:
[----:B------:R-:W-:Y:S05]  /*15f0*/  @P0 BRA `(.L_x_1977) ;  /* 0xfffffffc00900947 */ /* 0x000fea000383ffff */
.L_x_1975:
        /* <DEDUP_REMOVED lines=31> */
.L_x_2024:
[----:B------:R-:W-:Y:S05]  /*17f0*/  @P0 BRA `(.L_x_1979) ;  /* 0xfffffff800e00947 */ /* 0x000fea000383ffff */
.L_x_1973:
        /* <DEDUP_REMOVED lines=8> */
[----:B0-----:R-:W-:-:S05]  /*1880*/  @!P1 LEA R16, R17, R16, 0x18 ;  /* 0x0000001011109211 */ /* 0x001fca00078ec0ff */
[----:B------:R1:W-:Y:S04]  /*1890*/  @!P1 STS [R16+0x8], R31 ;  /* 0x0000081f10009388 */ /* 0x0003e80000000800 */
[----:B------:R1:W-:Y:S01]  /*18a0*/  @!P1 STS [R16+0x4], R43 ;  /* 0x0000042b10009388 */ /* 0x0003e20000000800 */
[----:B--2---:R-:W-:Y:S01]  /*18b0*/  @!P0 LEA R22, R21, R20, 0x18 ;  /* 0x0000001415168211 */ /* 0x004fe200078ec0ff */
[----:B------:R-:W-:Y:S02]  /*18c0*/  IMAD.MOV.U32 R20, RZ, RZ, R47 ;  /* 0x000000ffff147224 */ /* 0x000fe400078e002f */
[----:B------:R-:W-:Y:S02]  /*18d0*/  @!P0 IMAD.MOV.U32 R20, RZ, RZ, R43 ;  /* 0x000000ffff148224 */ /* 0x000fe400078e002b */
[----:B------:R1:W-:Y:S05]  /*18e0*/  @!P0 STS [R22+0x4c], R43 ;  /* 0x00004c2b16008388 */ /* 0x0003ea0000000800 */
.L_x_1967:
[----:B------:R-:W-:Y:S05]  /*18f0*/  WARPSYNC.ALL ;  /* 0x0000000000007948 */ /* 0x000fea0003800000 */
[----:B------:R-:W0:Y:S08]  /*1900*/  S2UR UR6, SR_CgaCtaId ;  /* 0x00000000000679c3 */ /* 0x000e300000008800 */
[----:B------:R-:W-:Y:S01]  /*1910*/  BAR.SYNC.DEFER_BLOCKING 0x0 ;  /* 0x0000000000007b1d */ /* 0x000fe20000010000 */
[----:B------:R-:W-:-:S05]  /*1920*/  ISETP.NE.AND P0, PT, R50, RZ, PT ;  /* 0x000000ff3200720c */ /* 0x000fca0003f05270 */
[----:B------:R-:W-:Y:S02]  /*1930*/  UMOV UR5, 0x400 ;  /* 0x0000040000057882 */ /* 0x000fe40000000000 */
[----:B0-----:R-:W-:-:S09]  /*1940*/  ULEA UR5, UR6, UR5, 0x18 ;  /* 0x0000000506057291 */ /* 0x001fd2000f8ec0ff */
[----:B-1----:R-:W0:Y:S02]  /*1950*/  LDS R16, [UR5+0x4c] ;  /* 0x00004c05ff107984 */ /* 0x002e240008000800 */
[----:B0-----:R-:W-:-:S05]  /*1960*/  SEL R21, R16, RZ, P0 ;  /* 0x000000ff10157207 */ /* 0x001fca0000000000 */
[----:B------:R-:W-:-:S07]  /*1970*/  IMAD.IADD R21, R21, 0x1, R20 ;  /* 0x0000000115157824 */ /* 0x000fce00078e0214 */
.L_x_1966:
[----:B------:R-:W-:Y:S05]  /*1980*/  BSYNC.RECONVERGENT B0 ;  /* 0x0000000000007941 */ /* 0x000fea0003800200 */
.L_x_1964:
[----:B------:R-:W-:Y:S01]  /*1990*/  IMAD.IADD R36, R36, 0x1, R21 ;  /* 0x0000000124247824 */ /* 0x000fe200078e0215 */
[----:B------:R-:W-:Y:S03]  /*19a0*/  BAR.SYNC.DEFER_BLOCKING 0x0 ;  /* 0x0000000000007b1d */ /* 0x000fe60000010000 */
[----:B------:R-:W-:-:S03]  /*19b0*/  IMAD.IADD R37, R37, 0x1, R36 ;  /* 0x0000000125257824 */ /* 0x000fc600078e0224 */
[----:B------:R-:W1:Y:S01]  /*19c0*/  LDCU.64 UR6, c[0x0][0x388] ;  /* 0x00007100ff0677ac */ /* 0x000e620008000a00 */
[----:B------:R-:W-:-:S04]  /*19d0*/  IMAD.IADD R34, R34, 0x1, R37 ;  /* 0x0000000122227824 */ /* 0x000fc800078e0225 */
[----:B------:R-:W-:-:S04]  /*19e0*/  IMAD.IADD R35, R35, 0x1, R34 ;  /* 0x0000000123237824 */ /* 0x000fc800078e0222 */
[----:B------:R-:W-:-:S04]  /*19f0*/  IMAD.IADD R32, R32, 0x1, R35 ;  /* 0x0000000120207824 */ /* 0x000fc800078e0223 */
[----:B------:R-:W-:-:S04]  /*1a00*/  IMAD.IADD R33, R33, 0x1, R32 ;  /* 0x0000000121217824 */ /* 0x000fc800078e0220 */
[----:B------:R-:W-:Y:S01]  /*1a10*/  IMAD.IADD R18, R18, 0x1, R33 ;  /* 0x0000000112127824 */ /* 0x000fe200078e0221 */
[----:B------:R-:W-:Y:S01]  /*1a20*/  STS.64 [R0], R36 ;  /* 0x0000002400007388 */ /* 0x000fe20000000a00 */
[----:B-1----:R-:W-:Y:S02]  /*1a30*/  IADD3 R46, P0, PT, R46, UR6, RZ ;  /* 0x000000062e2e7c10 */ /* 0x002fe4000ff1e0ff */
[----:B------:R-:W-:Y:S01]  /*1a40*/  IMAD.IADD R19, R19, 0x1, R18 ;  /* 0x0000000113137824 */ /* 0x000fe200078e0212 */
[----:B------:R-:W-:Y:S01]  /*1a50*/  STS.64 [R0+0x8], R34 ;  /* 0x0000082200007388 */ /* 0x000fe20000000a00 */
[----:B------:R-:W-:Y:S02]  /*1a60*/  IADD3.X R47, PT, PT, R45, UR7, RZ, P0, !PT ;  /* 0x000000072d2f7c10 */ /* 0x000fe400087fe4ff */
[----:B------:R-:W-:Y:S01]  /*1a70*/  IMAD.IADD R14, R14, 0x1, R19 ;  /* 0x000000010e0e7824 */ /* 0x000fe200078e0213 */
[----:B------:R-:W-:Y:S03]  /*1a80*/  STS.64 [R0+0x10], R32 ;  /* 0x0000102000007388 */ /* 0x000fe60000000a00 */
[----:B------:R-:W-:Y:S01]  /*1a90*/  IMAD.IADD R15, R15, 0x1, R14 ;  /* 0x000000010f0f7824 */ /* 0x000fe200078e020e */
[----:B------:R-:W-:Y:S03]  /*1aa0*/  STS.64 [R0+0x18], R18 ;  /* 0x0000181200007388 */ /* 0x000fe60000000a00 */
[----:B------:R-:W-:Y:S01]  /*1ab0*/  IMAD.IADD R12, R12, 0x1, R15 ;  /* 0x000000010c0c7824 */ /* 0x000fe200078e020f */
[----:B------:R-:W-:Y:S03]  /*1ac0*/  STS.64 [R0+0x20], R14 ;  /* 0x0000200e00007388 */ /* 0x000fe60000000a00 */
[----:B------:R-:W-:-:S04]  /*1ad0*/  IMAD.IADD R13, R13, 0x1, R12 ;  /* 0x000000010d0d7824 */ /* 0x000fc800078e020c */
        /* <DEDUP_REMOVED lines=14> */
[----:B------:R-:W-:-:S05]  /*1bc0*/  IMAD.IADD R3, R3, 0x1, R2 ;  /* 0x0000000103037824 */ /* 0x000fca00078e0202 */
[----:B------:R-:W-:Y:S01]  /*1bd0*/  STS.64 [R0+0x50], R2 ;  /* 0x0000500200007388 */ /* 0x000fe20000000a00 */
[----:B------:R-:W-:-:S03]  /*1be0*/  NOP ;  /* 0x0000000000007918 */ /* 0x000fc60000000000 */
[----:B0-----:R-:W0:Y:S04]  /*1bf0*/  LDS R17, [R38] ;  /* 0x0000000026117984 */ /* 0x001e280000000800 */
        /* <DEDUP_REMOVED lines=44> */
.L_x_1963:
[----:B------:R-:W-:-:S13]  /*1ec0*/  ISETP.NE.AND P0, PT, R0, RZ, PT ;  /* 0x000000ff0000720c */ /* 0x000fda0003f05270 */
[----:B------:R-:W-:Y:S05]  /*1ed0*/  @!P0 EXIT ;  /* 0x000000000000894d */ /* 0x000fea0003800000 */
[----:B------:R-:W0:Y:S02]  /*1ee0*/  LDC.64 R2, c[0x0][0x380] ;  /* 0x0000e000ff027b82 */ /* 0x000e240000000a00 */
[----:B0-----:R-:W-:-:S05]  /*1ef0*/  IMAD.WIDE.U32 R2, R5, 0x4, R2 ;  /* 0x0000000405027825 */ /* 0x001fca00078e0002 */
[----:B------:R0:W2:Y:S01]  /*1f00*/  LDG.E R7, desc[UR8][R2.64] ;  /* 0x0000000802077981 */ /* 0x0000a2000c1e1900 */
[----:B------:R-:W1:Y:S02]  /*1f10*/  S2R R52, SR_TID.X ;  /* 0x0000000000347919 */ /* 0x000e640000002100 */
[C---:B-1----:R-:W-:Y:S02]  /*1f20*/  LOP3.LUT R4, R52.reuse, 0x1f, RZ, 0xc0, !PT ;  /* 0x0000001f34047812 */ /* 0x042fe400078ec0ff */
[----:B------:R-:W-:-:S05]  /*1f30*/  LOP3.LUT R5, R52, 0x3e0, RZ, 0xc0, !PT ;  /* 0x000003e034057812 */ /* 0x000fca00078ec0ff */
[----:B------:R-:W-:-:S04]  /*1f40*/  IMAD R15, R5, 0x16, R4 ;  /* 0x00000016050f7824 */ /* 0x000fc800078e0204 */
[C---:B------:R-:W-:Y:S01]  /*1f50*/  VIADD R5, R15.reuse, 0x20 ;  /* 0x000000200f057836 */ /* 0x040fe20000000000 */
[C---:B------:R-:W-:Y:S01]  /*1f60*/  ISETP.GE.U32.AND P6, PT, R15.reuse, R0, PT ;  /* 0x000000000f00720c */ /* 0x040fe20003fc6070 */
[C---:B------:R-:W-:Y:S01]  /*1f70*/  VIADD R9, R15.reuse, 0x40 ;  /* 0x000000400f097836 */ /* 0x040fe20000000000 */
[C---:B------:R-:W-:Y:S01]  /*1f80*/  LEA R4, P1, R15.reuse, R2, 0x2 ;  /* 0x000000020f047211 */ /* 0x040fe200078210ff */
[----:B------:R-:W-:Y:S01]  /*1f90*/  VIADD R11, R15, 0xa0 ;  /* 0x000000a00f0b7836 */ /* 0x000fe20000000000 */
[-C--:B------:R-:W-:Y:S01]  /*1fa0*/  ISETP.GE.U32.AND P5, PT, R5, R0.reuse, PT ;  /* 0x000000000500720c */ /* 0x080fe20003fa6070 */
[----:B------:R-:W-:Y:S01]  /*1fb0*/  VIADD R5, R15, 0xc0 ;  /* 0x000000c00f057836 */ /* 0x000fe20000000000 */
[-C--:B------:R-:W-:Y:S01]  /*1fc0*/  ISETP.GE.U32.AND P0, PT, R9, R0.reuse, PT ;  /* 0x000000000900720c */ /* 0x080fe20003f06070 */
[----:B------:R-:W-:Y:S01]  /*1fd0*/  VIADD R9, R15, 0x100 ;  /* 0x000001000f097836 */ /* 0x000fe20000000000 */
[-C--:B------:R-:W-:Y:S01]  /*1fe0*/  ISETP.GE.U32.AND P4, PT, R11, R0.reuse, PT ;  /* 0x000000000b00720c */ /* 0x080fe20003f86070 */
[----:B------:R-:W-:Y:S01]  /*1ff0*/  VIADD R11, R15, 0x120 ;  /* 0x000001200f0b7836 */ /* 0x000fe20000000000 */
[-C--:B------:R-:W-:Y:S01]  /*2000*/  ISETP.GE.U32.AND P3, PT, R5, R0.reuse, PT ;  /* 0x000000000500720c */ /* 0x080fe20003f66070 */
[----:B------:R-:W-:Y:S01]  /*2010*/  IMAD.X R5, RZ, RZ, R3, P1 ;  /* 0x000000ffff057224 */ /* 0x000fe200008e0603 */
[-C--:B------:R-:W-:Y:S01]  /*2020*/  ISETP.GE.U32.AND P2, PT, R9, R0.reuse, PT ;  /* 0x000000000900720c */ /* 0x080fe20003f46070 */
[----:B0-----:R-:W-:Y:S01]  /*2030*/  VIADD R3, R15, 0x140 ;  /* 0x000001400f037836 */ /* 0x001fe20000000000 */
[----:B------:R-:W-:Y:S01]  /*2040*/  ISETP.GE.U32.AND P1, PT, R11, R0, PT ;  /* 0x000000000b00720c */ /* 0x000fe20003f26070 */
[----:B------:R-:W-:-:S02]  /*2050*/  VIADD R11, R15, 0x1e0 ;  /* 0x000001e00f0b7836 */ /* 0x000fc40000000000 */
[C---:B------:R-:W-:Y:S02]  /*2060*/  VIADD R13, R15.reuse, 0x240 ;  /* 0x000002400f0d7836 */ /* 0x040fe40000000000 */
[C---:B------:R-:W-:Y:S02]  /*2070*/  VIADD R51, R15.reuse, 0x60 ;  /* 0x000000600f337836 */ /* 0x040fe40000000000 */
[C---:B------:R-:W-:Y:S02]  /*2080*/  VIADD R50, R15.reuse, 0x80 ;  /* 0x000000800f327836 */ /* 0x040fe40000000000 */
[C---:B------:R-:W-:Y:S02]  /*2090*/  VIADD R49, R15.reuse, 0xe0 ;  /* 0x000000e00f317836 */ /* 0x040fe40000000000 */
[C---:B------:R-:W-:Y:S02]  /*20a0*/  VIADD R48, R15.reuse, 0x160 ;  /* 0x000001600f307836 */ /* 0x040fe40000000000 */
[----:B------:R-:W-:-:S02]  /*20b0*/  VIADD R47, R15, 0x180 ;  /* 0x000001800f2f7836 */ /* 0x000fc40000000000 */
[C---:B------:R-:W-:Y:S02]  /*20c0*/  VIADD R46, R15.reuse, 0x1a0 ;  /* 0x000001a00f2e7836 */ /* 0x040fe40000000000 */
[C---:B------:R-:W-:Y:S02]  /*20d0*/  VIADD R45, R15.reuse, 0x1c0 ;  /* 0x000001c00f2d7836 */ /* 0x040fe40000000000 */
[C---:B------:R-:W-:Y:S02]  /*20e0*/  VIADD R41, R15.reuse, 0x200 ;  /* 0x000002000f297836 */ /* 0x040fe40000000000 */
[C---:B------:R-:W-:Y:S02]  /*20f0*/  VIADD R40, R15.reuse, 0x260 ;  /* 0x000002600f287836 */ /* 0x040fe40000000000 */
[----:B------:R-:W-:Y:S02]  /*2100*/  VIADD R2, R15, 0x2a0 ;  /* 0x000002a00f027836 */ /* 0x000fe40000000000 */
[----:B--2---:R-:W-:-:S02]  /*2110*/  IMAD.MOV.U32 R17, RZ, RZ, R7 ;  /* 0x000000ffff117224 */ /* 0x004fc400078e0007 */
[----:B------:R-:W2:Y:S02]  /*2120*/  @!P6 LDG.E R7, desc[UR8][R4.64] ;  /* 0x000000080407e981 */ /* 0x000ea4000c1e1900 */
[----:B------:R-:W-:Y:S01]  /*2130*/  IMAD.MOV.U32 R9, RZ, RZ, R17 ;  /* 0x000000ffff097224 */ /* 0x000fe200078e0011 */
[----:B------:R-:W-:Y:S01]  /*2140*/  ISETP.GE.U32.AND P6, PT, R3, R0, PT ;  /* 0x000000000300720c */ /* 0x000fe20003fc6070 */
[----:B------:R-:W-:-:S04]  /*2150*/  VIADD R3, R15, 0x220 ;  /* 0x000002200f037836 */ /* 0x000fc80000000000 */
[----:B------:R-:W3:Y:S01]  /*2160*/  @!P5 LDG.E R9, desc[UR8][R4.64+0x80] ;  /* 0x000080080409d981 */ /* 0x000ee2000c1e1900 */
[-C--:B------:R-:W-:Y:S01]  /*2170*/  ISETP.GE.U32.AND P5, PT, R11, R0.reuse, PT ;  /* 0x000000000b00720c */ /* 0x080fe20003fa6070 */
[--C-:B------:R-:W-:Y:S02]  /*2180*/  IMAD.MOV.U32 R11, RZ, RZ, R17.reuse ;  /* 0x000000ffff0b7224 */ /* 0x100fe400078e0011 */
[--C-:B------:R-:W-:Y:S02]  /*2190*/  IMAD.MOV.U32 R19, RZ, RZ, R17.reuse ;  /* 0x000000ffff137224 */ /* 0x100fe400078e0011 */
[--C-:B------:R-:W-:Y:S02]  /*21a0*/  IMAD.MOV.U32 R21, RZ, RZ, R17.reuse ;  /* 0x000000ffff157224 */ /* 0x100fe400078e0011 */
[----:B------:R-:W4:Y:S01]  /*21b0*/  @!P0 LDG.E R11, desc[UR8][R4.64+0x100] ;  /* 0x00010008040b8981 */ /* 0x000f22000c1e1900 */
[--C-:B------:R-:W-:Y:S01]  /*21c0*/  IMAD.MOV.U32 R25, RZ, RZ, R17.reuse ;  /* 0x000000ffff197224 */ /* 0x100fe200078e0011 */
[----:B------:R-:W-:Y:S01]  /*21d0*/  ISETP.GE.U32.AND P0, PT, R3, R0, PT ;  /* 0x000000000300720c */ /* 0x000fe20003f06070 */
[--C-:B------:R-:W-:Y:S01]  /*21e0*/  IMAD.MOV.U32 R27, RZ, RZ, R17.reuse ;  /* 0x000000ffff1b7224 */ /* 0x100fe200078e0011 */
[----:B------:R-:W5:Y:S01]  /*21f0*/  @!P4 LDG.E R19, desc[UR8][R4.64+0x280] ;  /* 0x000280080413c981 */ /* 0x000f62000c1e1900 */
[----:B------:R-:W-:-:S02]  /*2200*/  IMAD.MOV.U32 R29, RZ, RZ, R17 ;  /* 0x000000ffff1d7224 */ /* 0x000fc400078e0011 */
[----:B------:R-:W-:Y:S01]  /*2210*/  VIADD R3, R15, 0x280 ;  /* 0x000002800f037836 */ /* 0x000fe20000000000 */
[----:B------:R-:W5:Y:S01]  /*2220*/  @!P3 LDG.E R21, desc[UR8][R4.64+0x300] ;  /* 0x000300080415b981 */ /* 0x000f62000c1e1900 */
[----:B------:R-:W-:-:S03]  /*2230*/  ISETP.GE.U32.AND P4, PT, R13, R0, PT ;  /* 0x000000000d00720c */ /* 0x000fc60003f86070 */
[----:B------:R-:W5:Y:S01]  /*2240*/  @!P2 LDG.E R25, desc[UR8][R4.64+0x400] ;  /* 0x000400080419a981 */ /* 0x000f62000c1e1900 */
[-C--:B------:R-:W-:Y:S02]  /*2250*/  ISETP.GE.U32.AND P3, PT, R3, R0.reuse, PT ;  /* 0x000000000300720c */ /* 0x080fe40003f66070 */
[-C--:B------:R-:W-:Y:S01]  /*2260*/  ISETP.GE.U32.AND P2, PT, R51, R0.reuse, PT ;  /* 0x000000003300720c */ /* 0x080fe20003f46070 */
[----:B------:R-:W5:Y:S01]  /*2270*/  @!P1 LDG.E R27, desc[UR8][R4.64+0x480] ;  /* 0x00048008041b9981 */ /* 0x000f62000c1e1900 */
[----:B------:R-:W-:-:S03]  /*2280*/  ISETP.GE.U32.AND P1, PT, R50, R0, PT ;  /* 0x000000003200720c */ /* 0x000fc60003f26070 */
[----:B------:R-:W5:Y:S01]  /*2290*/  @!P6 LDG.E R29, desc[UR8][R4.64+0x500] ;  /* 0x00050008041de981 */ /* 0x000f62000c1e1900 */
[----:B------:R-:W-:Y:S01]  /*22a0*/  ISETP.GE.U32.AND P6, PT, R49, R0, PT ;  /* 0x000000003100720c */ /* 0x000fe20003fc6070 */
[--C-:B------:R-:W-:Y:S02]  /*22b0*/  IMAD.MOV.U32 R43, RZ, RZ, R17.reuse ;  /* 0x000000ffff2b7224 */ /* 0x100fe400078e0011 */
[--C-:B------:R-:W-:Y:S02]  /*22c0*/  IMAD.MOV.U32 R6, RZ, RZ, R17.reuse ;  /* 0x000000ffff067224 */ /* 0x100fe400078e0011 */
[--C-:B------:R-:W-:Y:S02]  /*22d0*/  IMAD.MOV.U32 R8, RZ, RZ, R17.reuse ;  /* 0x000000ffff087224 */ /* 0x100fe400078e0011 */
[--C-:B------:R-:W-:Y:S01]  /*22e0*/  IMAD.MOV.U32 R10, RZ, RZ, R17.reuse ;  /* 0x000000ffff0a7224 */ /* 0x100fe200078e0011 */
[----:B------:R-:W5:Y:S01]  /*22f0*/  @!P5 LDG.E R43, desc[UR8][R4.64+0x780] ;  /* 0x00078008042bd981 */ /* 0x000f62000c1e1900 */
[----:B------:R-:W-:-:S02]  /*2300*/  IMAD.MOV.U32 R13, RZ, RZ, R17 ;  /* 0x000000ffff0d7224 */ /* 0x000fc400078e0011 */
[--C-:B------:R-:W-:Y:S01]  /*2310*/  IMAD.MOV.U32 R15, RZ, RZ, R17.reuse ;  /* 0x000000ffff0f7224 */ /* 0x100fe200078e0011 */
[----:B------:R-:W5:Y:S01]  /*2320*/  @!P0 LDG.E R6, desc[UR8][R4.64+0x880] ;  /* 0x0008800804068981 */ /* 0x000f62000c1e1900 */
[----:B------:R-:W-:Y:S01]  /*2330*/  IMAD.MOV.U32 R23, RZ, RZ, R17 ;  /* 0x000000ffff177224 */ /* 0x000fe200078e0011 */
[-C--:B------:R-:W-:Y:S02]  /*2340*/  ISETP.GE.U32.AND P5, PT, R48, R0.reuse, PT ;  /* 0x000000003000720c */ /* 0x080fe40003fa6070 */
[----:B------:R-:W5:Y:S01]  /*2350*/  @!P4 LDG.E R8, desc[UR8][R4.64+0x900] ;  /* 0x000900080408c981 */ /* 0x000f62000c1e1900 */
[-C--:B------:R-:W-:Y:S02]  /*2360*/  ISETP.GE.U32.AND P0, PT, R47, R0.reuse, PT ;  /* 0x000000002f00720c */ /* 0x080fe40003f06070 */
[-C--:B------:R-:W-:Y:S01]  /*2370*/  ISETP.GE.U32.AND P4, PT, R46, R0.reuse, PT ;  /* 0x000000002e00720c */ /* 0x080fe20003f86070 */
[----:B------:R-:W5:Y:S01]  /*2380*/  @!P3 LDG.E R10, desc[UR8][R4.64+0xa00] ;  /* 0x000a0008040ab981 */ /* 0x000f62000c1e1900 */
[----:B------:R-:W-:-:S03]  /*2390*/  ISETP.GE.U32.AND P3, PT, R45, R0, PT ;  /* 0x000000002d00720c */ /* 0x000fc60003f66070 */
[----:B------:R-:W5:Y:S01]  /*23a0*/  @!P2 LDG.E R13, desc[UR8][R4.64+0x180] ;  /* 0x00018008040da981 */ /* 0x000f62000c1e1900 */
[----:B------:R-:W-:-:S03]  /*23b0*/  ISETP.GE.U32.AND P2, PT, R41, R0, PT ;  /* 0x000000002900720c */ /* 0x000fc60003f46070 */
        /* <DEDUP_REMOVED lines=10> */
[----:B------:R-:W-:Y:S01]  /*2460*/  IMAD.MOV.U32 R16, RZ, RZ, R17 ;  /* 0x000000ffff107224 */ /* 0x000fe200078e0011 */
[----:B------:R-:W5:Y:S04]  /*2470*/  @!P0 LDG.E R33, desc[UR8][R4.64+0x600] ;  /* 0x0006000804218981 */ /* 0x000f68000c1e1900 */
[----:B------:R-:W5:Y:S04]  /*2480*/  @!P4 LDG.E R35, desc[UR8][R4.64+0x680] ;  /* 0x000680080423c981 */ /* 0x000f68000c1e1900 */
[----:B------:R-:W5:Y:S04]  /*2490*/  @!P3 LDG.E R37, desc[UR8][R4.64+0x700] ;  /* 0x000700080425b981 */ /* 0x000f68000c1e1900 */
[----:B------:R-:W5:Y:S04]  /*24a0*/  @!P2 LDG.E R53, desc[UR8][R4.64+0x800] ;  /* 0x000800080435a981 */ /* 0x000f68000c1e1900 */
[----:B------:R-:W5:Y:S04]  /*24b0*/  @!P1 LDG.E R16, desc[UR8][R4.64+0x980] ;  /* 0x0009800804109981 */ /* 0x000f68000c1e1900 */
[----:B------:R-:W5:Y:S01]  /*24c0*/  @!P6 LDG.E R17, desc[UR8][R4.64+0xa80] ;  /* 0x000a80080411e981 */ /* 0x000f62000c1e1900 */
[----:B------:R-:W0:Y:S01]  /*24d0*/  S2R R3, SR_LANEID ;  /* 0x0000000000037919 */ /* 0x000e220000000000 */
[----:B------:R-:W1:Y:S01]  /*24e0*/  S2UR UR5, SR_CgaCtaId ;  /* 0x00000000000579c3 */ /* 0x000e620000008800 */
[----:B------:R-:W-:Y:S01]  /*24f0*/  SHF.R.U32.HI R42, RZ, 0x5, R52 ;  /* 0x00000005ff2a7819 */ /* 0x000fe20000011634 */
[----:B------:R-:W-:Y:S01]  /*2500*/  UMOV UR4, 0x400 ;  /* 0x0000040000047882 */ /* 0x000fe20000000000 */
[----:B------:R-:W-:Y:S01]  /*2510*/  ISETP.NE.AND P0, PT, R39, RZ, PT ;  /* 0x000000ff2700720c */ /* 0x000fe20003f05270 */
[----:B-1----:R-:W-:-:S02]  /*2520*/  ULEA UR4, UR5, UR4, 0x18 ;  /* 0x0000000405047291 */ /* 0x002fc4000f8ec0ff */
[----:B0-----:R-:W-:-:S05]  /*2530*/  IMAD R38, R42, 0x2c0, R3 ;  /* 0x000002c02a267824 */ /* 0x001fca00078e0203 */
        /* <DEDUP_REMOVED lines=41> */
[----:B------:R-:W-:Y:S02]  /*27d0*/  ISETP.NE.AND P2, PT, R42, 0xb, PT ;  /* 0x0000000b2a00780c */ /* 0x000fe40003f45270 */
[----:B----4-:R-:W-:Y:S02]  /*27e0*/  IADD3 R16, PT, PT, R10, R9, R16 ;  /* 0x000000090a107210 */ /* 0x010fe40007ffe010 */
[----:B------:R-:W-:-:S02]  /*27f0*/  ISETP.GE.U32.AND P3, PT, R52, 0x20, PT ;  /* 0x000000203400780c */ /* 0x000fc40003f66070 */
        /* <DEDUP_REMOVED lines=46> */
[----:B------:R-:W-:Y:S02]  /*2ae0*/  SEL R16, R22, R16, !P0 ;  /* 0x0000001016107207 */ /* 0x000fe40004000000 */
[----:B------:R-:W-:-:S04]  /*2af0*/  ISETP.NE.AND P0, PT, R42, 0x8, PT ;  /* 0x000000082a00780c */ /* 0x000fc80003f05270 */
[----:B------:R-:W-:Y:S02]  /*2b00*/  SEL R16, R23, R16, !P0 ;  /* 0x0000001017107207 */ /* 0x000fe40004000000 */
[----:B------:R-:W-:Y:S02]  /*2b10*/  ISETP.NE.AND P0, PT, R42, 0xa, PT ;  /* 0x0000000a2a00780c */ /* 0x000fe40003f05270 */
[----:B------:R-:W-:Y:S02]  /*2b20*/  SEL R16, R24, R16, !P1 ;  /* 0x0000001018107207 */ /* 0x000fe40004800000 */
[----:B------:R-:W-:Y:S02]  /*2b30*/  ISETP.NE.AND P1, PT, R3, RZ, PT ;  /* 0x000000ff0300720c */ /* 0x000fe40003f25270 */
[----:B------:R-:W-:Y:S01]  /*2b40*/  SEL R16, R25, R16, !P0 ;  /* 0x0000001019107207 */ /* 0x000fe20004000000 */
[----:B------:R-:W-:Y:S01]  /*2b50*/  @!P2 IMAD.IADD R16, R26, 0x1, R25 ;  /* 0x000000011a10a824 */ /* 0x000fe200078e0219 */
[----:B------:R-:W-:-:S02]  /*2b60*/  SEL R3, R39, RZ, P1 ;  /* 0x000000ff27037207 */ /* 0x000fc40000800000 */
[----:B------:R-:W-:-:S03]  /*2b70*/  ISETP.NE.AND P0, PT, R52, RZ, PT ;  /* 0x000000ff3400720c */ /* 0x000fc60003f05270 */
[----:B------:R-:W-:-:S05]  /*2b80*/  @P3 IMAD.IADD R39, R16, 0x1, R3 ;  /* 0x0000000110273824 */ /* 0x000fca00078e0203 */
[----:B------:R-:W-:Y:S01]  /*2b90*/  SEL R39, R39, RZ, P0 ;  /* 0x000000ff27277207 */ /* 0x000fe20000000000 */
[----:B------:R-:W-:Y:S06]  /*2ba0*/  BRA `(.L_x_1981) ;  /* 0x0000000c00f87947 */ /* 0x000fec0003800000 */
.L_x_1980:
[----:B0-2---:R-:W-:Y:S02]  /*2bb0*/  IADD3 R16, PT, PT, R6, R5, R4 ;  /* 0x0000000506107210 */ /* 0x005fe40007ffe004 */
[C---:B------:R-:W-:Y:S02]  /*2bc0*/  ISETP.NE.AND P1, PT, R3.reuse, 0x1f, PT ;  /* 0x0000001f0300780c */ /* 0x040fe40003f25270 */
        /* <DEDUP_REMOVED lines=22> */
[----:B------:R-:W-:Y:S01]  /*2d30*/  ISETP.NE.AND P0, PT, R42, 0x2, PT ;  /* 0x000000022a00780c */ /* 0x000fe20003f05270 */
[----:B------:R-:W0:Y:S02]  /*2d40*/  S2R R53, SR_TID.X ;  /* 0x0000000000357919 */ /* 0x000e240000002100 */
[----:B------:R-:W-:Y:S01]  /*2d50*/  IMAD.IADD R43, R44, 0x1, -R43 ;  /* 0x000000012c2b7824 */ /* 0x000fe200078e0a2b */
[----:B------:R-:W-:Y:S01]  /*2d60*/  @!P1 STS [R52+0x10], R44 ;  /* 0x0000102c34009388 */ /* 0x000fe20000000800 */
[----:B------:R-:W-:Y:S01]  /*2d70*/  BAR.SYNC.DEFER_BLOCKING 0x0 ;  /* 0x0000000000007b1d */ /* 0x000fe20000010000 */
[----:B------:R-:W-:-:S05]  /*2d80*/  ISETP.NE.AND P1, PT, R42, 0x9, PT ;  /* 0x000000092a00780c */ /* 0x000fca0003f25270 */
[----:B------:R-:W1:Y:S04]  /*2d90*/  LDS.128 R16, [UR4+0x10] ;  /* 0x00001004ff107984 */ /* 0x000e680008000c00 */
[----:B------:R-:W2:Y:S04]  /*2da0*/  LDS.128 R20, [UR4+0x20] ;  /* 0x00002004ff147984 */ /* 0x000ea80008000c00 */
[----:B------:R-:W3:Y:S01]  /*2db0*/  LDS.128 R24, [UR4+0x30] ;  /* 0x00003004ff187984 */ /* 0x000ee20008000c00 */
[----:B-1----:R-:W-:-:S04]  /*2dc0*/  IMAD.IADD R17, R16, 0x1, R17 ;  /* 0x0000000110117824 */ /* 0x002fc800078e0211 */
[----:B------:R-:W-:Y:S01]  /*2dd0*/  IMAD.IADD R18, R18, 0x1, R17 ;  /* 0x0000000112127824 */ /* 0x000fe200078e0211 */
[----:B------:R-:W-:Y:S02]  /*2de0*/  SEL R16, R17, R16, !P0 ;  /* 0x0000001011107207 */ /* 0x000fe40004000000 */
[----:B------:R-:W-:Y:S01]  /*2df0*/  ISETP.NE.AND P0, PT, R42, 0x3, PT ;  /* 0x000000032a00780c */ /* 0x000fe20003f05270 */
[----:B------:R-:W-:Y:S01]  /*2e00*/  IMAD.IADD R19, R19, 0x1, R18 ;  /* 0x0000000113137824 */ /* 0x000fe200078e0212 */
[----:B------:R-:W-:Y:S02]  /*2e10*/  SEL R17, R43, RZ, P2 ;  /* 0x000000ff2b117207 */ /* 0x000fe40001000000 */
[----:B------:R-:W-:Y:S01]  /*2e20*/  SEL R16, R18, R16, !P0 ;  /* 0x0000001012107207 */ /* 0x000fe20004000000 */
[----:B--2---:R-:W-:Y:S01]  /*2e30*/  IMAD.IADD R20, R19, 0x1, R20 ;  /* 0x0000000113147824 */ /* 0x004fe200078e0214 */
        /* <DEDUP_REMOVED lines=8> */
[----:B---3--:R-:W-:Y:S01]  /*2ec0*/  IMAD.IADD R24, R23, 0x1, R24 ;  /* 0x0000000117187824 */ /* 0x008fe200078e0218 */
        /* <DEDUP_REMOVED lines=12> */
[----:B0-----:R-:W-:-:S02]  /*2f90*/  ISETP.GT.U32.AND P0, PT, R53, 0x1f, PT ;  /* 0x0000001f3500780c */ /* 0x001fc40003f04070 */
        /* <DEDUP_REMOVED lines=20> */
.L_x_2027:
[----:B------:R-:W-:Y:S05]  /*30e0*/  @!P0 BRA `(.L_x_1984) ;  /* 0x0000000000748947 */ /* 0x000fea0003800000 */
[----:B------:R-:W-:-:S07]  /*30f0*/  IMAD.MOV.U32 R22, RZ, RZ, 0x3b8 ;  /* 0x000003b8ff167424 */ /* 0x000fce00078e00ff */
.L_x_1986:
        /* <DEDUP_REMOVED lines=27> */
.L_x_2030:
[----:B------:R-:W-:Y:S05]  /*32b0*/  @P0 BRA `(.L_x_1986) ;  /* 0xfffffffc00900947 */ /* 0x000fea000383ffff */
.L_x_1984:
        /* <DEDUP_REMOVED lines=20> */
[----:B------:R-:W-:Y:S02]  /*3400*/  IMAD.IADD R26, R43, 0x1, R22 ;  /* 0x000000012b1a7824 */ /* 0x000fe400078e0216 */
[----:B------:R-:W0:Y:S03]  /*3410*/  LDC.64 R42, c[0x0][0x390] ;  /* 0x0000e400ff2a7b82 */ /* 0x000e260000000a00 */
[----:B------:R-:W1:Y:S02]  /*3420*/  SHFL.DOWN PT, R22, R26, 0x4, R16 ;  /* 0x088000001a167989 */ /* 0x000e6400000e0010 */
[----:B-1----:R-:W-:-:S02]  /*3430*/  SEL R25, R22, RZ, !P0 ;  /* 0x000000ff16197207 */ /* 0x002fc40004000000 */
[-C--:B------:R-:W-:Y:S01]  /*3440*/  ISETP.GT.AND P0, PT, R17, R16.reuse, PT ;  /* 0x000000101100720c */ /* 0x080fe20003f04270 */
[----:B------:R-:W-:Y:S02]  /*3450*/  VIADD R17, R3, 0x10 ;  /* 0x0000001003117836 */ /* 0x000fe40000000000 */
[----:B------:R-:W-:Y:S01]  /*3460*/  IMAD.IADD R25, R26, 0x1, R25 ;  /* 0x000000011a197824 */ /* 0x000fe200078e0219 */
[----:B0-----:R-:W-:Y:S02]  /*3470*/  IADD3 R26, P3, PT, R42, 0x100, RZ ;  /* 0x000001002a1a7810 */ /* 0x001fe40007f7e0ff */
[----:B------:R-:W-:Y:S02]  /*3480*/  ISETP.GT.AND P2, PT, R17, R16, PT ;  /* 0x000000101100720c */ /* 0x000fe40003f44270 */
[----:B------:R-:W0:Y:S01]  /*3490*/  SHFL.DOWN PT, R22, R25, 0x8, R16 ;  /* 0x0900000019167989 */ /* 0x000e2200000e0010 */
[----:B------:R-:W-:Y:S01]  /*34a0*/  IMAD.X R43, RZ, RZ, R43, P3 ;  /* 0x000000ffff2b7224 */ /* 0x000fe200018e062b */
[----:B0-----:R-:W-:-:S02]  /*34b0*/  SEL R20, R22, RZ, !P0 ;  /* 0x000000ff16147207 */ /* 0x001fc40004000000 */
[----:B------:R-:W-:-:S03]  /*34c0*/  ISETP.NE.AND P0, PT, R24, 0x65, PT ;  /* 0x000000651800780c */ /* 0x000fc60003f05270 */
[----:B------:R-:W-:-:S05]  /*34d0*/  IMAD.IADD R20, R25, 0x1, R20 ;  /* 0x0000000119147824 */ /* 0x000fca00078e0214 */
[----:B------:R-:W0:Y:S05]  /*34e0*/  SHFL.DOWN PT, R22, R20, 0x10, R16 ;  /* 0x0a00000014167989 */ /* 0x000e2a00000e0010 */
[----:B------:R-:W-:Y:S02]  /*34f0*/  VOTE.ALL P0, P0 ;  /* 0x0000000000ff7806 */ /* 0x000fe40000000000 */
[----:B0-----:R-:W-:-:S05]  /*3500*/  SEL R17, R22, RZ, !P2 ;  /* 0x000000ff16117207 */ /* 0x001fca0005000000 */
[----:B------:R-:W-:-:S07]  /*3510*/  IMAD.IADD R42, R20, 0x1, R17 ;  /* 0x00000001142a7824 */ /* 0x000fce00078e0211 */
.L_x_2039:
[----:B------:R-:W-:Y:S05]  /*3520*/  @!P0 BRA `(.L_x_1988) ;  /* 0x0000000400348947 */ /* 0x000fea0003800000 */
[----:B------:R-:W-:-:S07]  /*3530*/  IMAD.MOV.U32 R44, RZ, RZ, 0x3b8 ;  /* 0x000003b8ff2c7424 */ /* 0x000fce00078e00ff */
.L_x_1994:
        /* <DEDUP_REMOVED lines=10> */
.L_x_2042:
[----:B------:R-:W-:Y:S05]  /*35e0*/  @!P0 BRA `(.L_x_1990) ;  /* 0x0000000000748947 */ /* 0x000fea0003800000 */
[----:B------:R-:W-:-:S07]  /*35f0*/  IMAD.MOV.U32 R22, RZ, RZ, R44 ;  /* 0x000000ffff167224 */ /* 0x000fce00078e002c */
.L_x_1992:
        /* <DEDUP_REMOVED lines=8> */
[----:B------:R-:W0:Y:S02]  /*3680*/  F2I.FTZ.U32.TRUNC.NTZ R21, R21 ;  /* 0x0000001500157305 */ /* 0x000e24000021f000 */
[----:B0-----:R-:W-:Y:S02]  /*3690*/  IMAD R25, R20, R21, RZ ;  /* 0x0000001514197224 */ /* 0x001fe400078e02ff */
[----:B------:R-:W-:-:S04]  /*36a0*/  IMAD.MOV.U32 R20, RZ, RZ, RZ ;  /* 0x000000ffff147224 */ /* 0x000fc800078e00ff */
        /* <DEDUP_REMOVED lines=16> */
.L_x_2045:
[----:B------:R-:W-:Y:S05]  /*37b0*/  @P0 BRA `(.L_x_1992) ;  /* 0xfffffffc00900947 */ /* 0x000fea000383ffff */
.L_x_1990:
[----:B------:R-:W-:Y:S01]  /*37c0*/  UMOV UR5, 0xffffffff ;  /* 0xffffffff00057882 */ /* 0x000fe20000000000 */
[----:B------:R-:W-:Y:S02]  /*37d0*/  ISETP.NE.AND P0, PT, R24, 0x65, PT ;  /* 0x000000651800780c */ /* 0x000fe40003f05270 */
[----:B------:R-:W-:Y:S11]  /*37e0*/  BRA.DIV UR5, `(.L_x_1993) ;  /* 0x0000001a05fc7947 */ /* 0x000ff6000b800000 */
[----:B------:R-:W-:Y:S01]  /*37f0*/  VOTE.ANY R21, PT, !P0 ;  /* 0x0000000000157806 */ /* 0x000fe200040e0100 */
[----:B------:R-:W-:Y:S02]  /*3800*/  VIADD R17, R3, 0x2 ;  /* 0x0000000203117836 */ /* 0x000fe40000000000 */
[----:B------:R-:W-:Y:S01]  /*3810*/  VIADD R23, R23, 0xffffffe0 ;  /* 0xffffffe017177836 */ /* 0x000fe20000000000 */
[----:B------:R-:W-:-:S05]  /*3820*/  LOP3.LUT R21, R21, 0x80000000, R53, 0xec, !PT ;  /* 0x8000000015157812 */ /* 0x000fca00078eec35 */
        /* <DEDUP_REMOVED lines=28> */
.L_x_2054:
[----:B------:R-:W-:Y:S05]  /*39f0*/  @P0 BRA `(.L_x_1994) ;  /* 0xfffffff800d00947 */ /* 0x000fea000383ffff */
.L_x_1988:
        /* <DEDUP_REMOVED lines=15> */
.L_x_1982:
        /* <DEDUP_REMOVED lines=10> */
.L_x_1981:
[----:B------:R-:W-:Y:S01]  /*3b90*/  IMAD.IADD R4, R4, 0x1, R39 ;  /* 0x0000000104047824 */ /* 0x000fe200078e0227 */
[----:B------:R-:W0:Y:S01]  /*3ba0*/  S2R R16, SR_TID.X ;  /* 0x0000000000107919 */ /* 0x000e220000002100 */
[----:B------:R-:W1:Y:S01]  /*3bb0*/  S2UR UR5, SR_CTAID.X ;  /* 0x00000000000579c3 */ /* 0x000e620000002500 */
[----:B------:R-:W2:Y:S01]  /*3bc0*/  LDCU.64 UR6, c[0x0][0x388] ;  /* 0x00007100ff0677ac */ /* 0x000ea20008000a00 */
[----:B------:R-:W-:Y:S01]  /*3bd0*/  IMAD.IADD R5, R5, 0x1, R4 ;  /* 0x0000000105057824 */ /* 0x000fe200078e0204 */
[----:B------:R-:W3:Y:S03]  /*3be0*/  S2R R3, SR_LANEID ;  /* 0x0000000000037919 */ /* 0x000ee60000000000 */
[----:B------:R-:W-:Y:S02]  /*3bf0*/  IMAD.IADD R6, R6, 0x1, R5 ;  /* 0x0000000106067824 */ /* 0x000fe400078e0205 */
[----:B------:R-:W-:Y:S02]  /*3c00*/  BAR.SYNC.DEFER_BLOCKING 0x0 ;  /* 0x0000000000007b1d */ /* 0x000fe40000010000 */
[----:B------:R-:W-:-:S04]  /*3c10*/  IMAD.IADD R7, R7, 0x1, R6 ;  /* 0x0000000107077824 */ /* 0x000fc800078e0206 */
[----:B------:R-:W-:Y:S01]  /*3c20*/  IMAD.IADD R8, R8, 0x1, R7 ;  /* 0x0000000108087824 */ /* 0x000fe200078e0207 */
[----:B------:R-:W4:Y:S03]  /*3c30*/  S2R R18, SR_TID.X ;  /* 0x0000000000127919 */ /* 0x000f260000002100 */
[----:B------:R-:W-:-:S04]  /*3c40*/  IMAD.IADD R9, R9, 0x1, R8 ;  /* 0x0000000109097824 */ /* 0x000fc800078e0208 */
[----:B------:R-:W-:-:S04]  /*3c50*/  IMAD.IADD R10, R10, 0x1, R9 ;  /* 0x000000010a0a7824 */ /* 0x000fc800078e0209 */
[----:B------:R-:W-:-:S04]  /*3c60*/  IMAD.IADD R11, R11, 0x1, R10 ;  /* 0x000000010b0b7824 */ /* 0x000fc800078e020a */
[----:B------:R-:W-:Y:S01]  /*3c70*/  IMAD.IADD R12, R12, 0x1, R11 ;  /* 0x000000010c0c7824 */ /* 0x000fe200078e020b */
[----:B0-----:R-:W-:-:S03]  /*3c80*/  ISETP.NE.AND P0, PT, R16, RZ, PT ;  /* 0x000000ff1000720c */ /* 0x001fc60003f05270 */
[----:B------:R-:W-:Y:S02]  /*3c90*/  IMAD.IADD R13, R13, 0x1, R12 ;  /* 0x000000010d0d7824 */ /* 0x000fe400078e020c */
[----:B---3--:R-:W-:Y:S02]  /*3ca0*/  IMAD R3, R3, 0x54, R38 ;  /* 0x0000005403037824 */ /* 0x008fe400078e0226 */
[----:B------:R-:W-:-:S03]  /*3cb0*/  IMAD.IADD R14, R14, 0x1, R13 ;  /* 0x000000010e0e7824 */ /* 0x000fc600078e020d */
[----:B------:R0:W-:Y:S01]  /*3cc0*/  STS.64 [R3], R4 ;  /* 0x0000000403007388 */ /* 0x0001e20000000a00 */
[----:B------:R-:W-:-:S03]  /*3cd0*/  IMAD.IADD R15, R15, 0x1, R14 ;  /* 0x000000010f0f7824 */ /* 0x000fc600078e020e */
[----:B------:R-:W-:Y:S01]  /*3ce0*/  STS.64 [R3+0x8], R6 ;  /* 0x0000080603007388 */ /* 0x000fe20000000a00 */
[----:B------:R-:W-:-:S03]  /*3cf0*/  IMAD.IADD R28, R28, 0x1, R15 ;  /* 0x000000011c1c7824 */ /* 0x000fc600078e020f */
[----:B------:R-:W-:Y:S01]  /*3d00*/  STS.64 [R3+0x10], R8 ;  /* 0x0000100803007388 */ /* 0x000fe20000000a00 */
[----:B------:R-:W-:-:S03]  /*3d10*/  IMAD.IADD R29, R29, 0x1, R28 ;  /* 0x000000011d1d7824 */ /* 0x000fc600078e021c */
[----:B------:R-:W-:Y:S01]  /*3d20*/  STS.64 [R3+0x18], R10 ;  /* 0x0000180a03007388 */ /* 0x000fe20000000a00 */
[----:B------:R-:W-:Y:S01]  /*3d30*/  IMAD.IADD R30, R30, 0x1, R29 ;  /* 0x000000011e1e7824 */ /* 0x000fe200078e021d */
[----:B0-----:R-:W1:Y:S02]  /*3d40*/  LDC R4, c[0x0][0x398] ;  /* 0x0000e600ff047b82 */ /* 0x001e640000000800 */
[----:B------:R4:W-:Y:S01]  /*3d50*/  STS.64 [R3+0x20], R12 ;  /* 0x0000200c03007388 */ /* 0x0009e20000000a00 */
[----:B------:R-:W-:-:S03]  /*3d60*/  IMAD.IADD R31, R31, 0x1, R30 ;  /* 0x000000011f1f7824 */ /* 0x000fc600078e021e */
[----:B------:R0:W-:Y:S01]  /*3d70*/  STS.64 [R3+0x28], R14 ;  /* 0x0000280e03007388 */ /* 0x0001e20000000a00 */
[----:B------:R-:W-:-:S03]  /*3d80*/  IMAD.IADD R32, R32, 0x1, R31 ;  /* 0x0000000120207824 */ /* 0x000fc600078e021f */
[----:B------:R-:W-:Y:S01]  /*3d90*/  STS.64 [R3+0x30], R28 ;  /* 0x0000301c03007388 */ /* 0x000fe20000000a00 */
[----:B------:R-:W-:-:S03]  /*3da0*/  IMAD.IADD R33, R33, 0x1, R32 ;  /* 0x0000000121217824 */ /* 0x000fc600078e0220 */
[----:B------:R-:W-:Y:S01]  /*3db0*/  STS.64 [R3+0x38], R30 ;  /* 0x0000381e03007388 */ /* 0x000fe20000000a00 */
[----:B------:R-:W-:Y:S01]  /*3dc0*/  IMAD.IADD R34, R34, 0x1, R33 ;  /* 0x0000000122227824 */ /* 0x000fe200078e0221 */
[C---:B----4-:R-:W-:Y:S02]  /*3dd0*/  LOP3.LUT R12, R18.reuse, 0x1f, RZ, 0xc0, !PT ;  /* 0x0000001f120c7812 */ /* 0x050fe400078ec0ff */
[----:B------:R-:W-:Y:S01]  /*3de0*/  STS.64 [R3+0x40], R32 ;  /* 0x0000402003007388 */ /* 0x000fe20000000a00 */
[----:B------:R-:W-:Y:S01]  /*3df0*/  IMAD.IADD R35, R35, 0x1, R34 ;  /* 0x0000000123237824 */ /* 0x000fe200078e0222 */
[----:B------:R-:W-:Y:S01]  /*3e00*/  LOP3.LUT R18, R18, 0x3e0, RZ, 0xc0, !PT ;  /* 0x000003e012127812 */ /* 0x000fe200078ec0ff */
[----:B------:R-:W3:Y:S02]  /*3e10*/  S2R R5, SR_TID.X ;  /* 0x0000000000057919 */ /* 0x000ee40000002100 */
[----:B------:R-:W-:Y:S02]  /*3e20*/  IMAD.IADD R16, R36, 0x1, R35 ;  /* 0x0000000124107824 */ /* 0x000fe400078e0223 */
[----:B-1----:R-:W-:Y:S01]  /*3e30*/  VIADD R4, R4, UR5 ;  /* 0x0000000504047c36 */ /* 0x002fe20008000000 */
[----:B------:R-:W-:Y:S01]  /*3e40*/  STS.64 [R3+0x48], R34 ;  /* 0x0000482203007388 */ /* 0x000fe20000000a00 */
[----:B------:R-:W-:-:S02]  /*3e50*/  IMAD.IADD R17, R37, 0x1, R16 ;  /* 0x0000000125117824 */ /* 0x000fc400078e0210 */
[----:B------:R-:W-:Y:S02]  /*3e60*/  IMAD R18, R18, 0x16, R12 ;  /* 0x0000001612127824 */ /* 0x000fe400078e020c */
[----:B------:R-:W-:Y:S01]  /*3e70*/  IMAD R12, R4, 0x2100, RZ ;  /* 0x00002100040c7824 */ /* 0x000fe200078e02ff */
[----:B------:R-:W-:Y:S01]  /*3e80*/  STS.64 [R3+0x50], R16 ;  /* 0x0000501003007388 */ /* 0x000fe20000000a00 */
[----:B------:R-:W-:-:S03]  /*3e90*/  NOP ;  /* 0x0000000000007918 */ /* 0x000fc60000000000 */
[----:B------:R-:W-:Y:S01]  /*3ea0*/  LDS R10, [R38] ;  /* 0x00000000260a7984 */ /* 0x000fe20000000800 */
[----:B0-----:R-:W-:-:S03]  /*3eb0*/  VIADD R14, R18, 0x40 ;  /* 0x00000040120e7836 */ /* 0x001fc60000000000 */
[----:B------:R-:W-:Y:S04]  /*3ec0*/  LDS R39, [R38+0x80] ;  /* 0x0000800026277984 */ /* 0x000fe80000000800 */
[----:B------:R-:W-:Y:S04]  /*3ed0*/  LDS R8, [R38+0x100] ;  /* 0x0001000026087984 */ /* 0x000fe80000000800 */
[----:B------:R-:W-:Y:S01]  /*3ee0*/  LDS R43, [R38+0x180] ;  /* 0x00018000262b7984 */ /* 0x000fe20000000800 */
[----:B---3--:R-:W-:-:S03]  /*3ef0*/  LOP3.LUT R4, R5, 0x3e0, RZ, 0xc0, !PT ;  /* 0x000003e005047812 */ /* 0x008fc600078ec0ff */
[----:B------:R-:W-:Y:S01]  /*3f00*/  LDS R53, [R38+0x200] ;  /* 0x0002000026357984 */ /* 0x000fe20000000800 */
[----:B------:R-:W-:-:S03]  /*3f10*/  LOP3.LUT R5, R5, 0x1f, RZ, 0xc0, !PT ;  /* 0x0000001f05057812 */ /* 0x000fc600078ec0ff */
        /* <DEDUP_REMOVED lines=17> */
[----:B------:R0:W-:Y:S01]  /*4030*/  @!P0 STS [UR4+0x8400], R0 ;  /* 0x00840000ff008988 */ /* 0x0001e20008000804 */
[----:B------:R-:W-:Y:S01]  /*4040*/  BAR.SYNC.DEFER_BLOCKING 0x0 ;  /* 0x0000000000007b1d */ /* 0x000fe20000010000 */
[----:B0-----:R-:W-:Y:S01]  /*4050*/  IADD3 R0, P0, PT, R12, R18, RZ ;  /* 0x000000120c007210 */ /* 0x001fe20007f1e0ff */
[----:B------:R-:W-:-:S04]  /*4060*/  IMAD R12, R4, 0x16, R5 ;  /* 0x00000016040c7824 */ /* 0x000fc800078e0205 */
[----:B------:R-:W-:Y:S01]  /*4070*/  IMAD.X R5, RZ, RZ, RZ, P0 ;  /* 0x000000ffff057224 */ /* 0x000fe200000e06ff */
[----:B--2---:R-:W-:-:S04]  /*4080*/  LEA R4, P0, R0, UR6, 0x2 ;  /* 0x0000000600047c11 */ /* 0x004fc8000f8010ff */
[----:B------:R-:W-:Y:S01]  /*4090*/  LEA.HI.X R5, R0, UR7, R5, 0x2, P0 ;  /* 0x0000000700057c11 */ /* 0x000fe200080f1405 */
[----:B------:R-:W-:Y:S01]  /*40a0*/  VIADD R0, R12, 0xa0 ;  /* 0x000000a00c007836 */ /* 0x000fe20000000000 */
[----:B------:R-:W0:Y:S02]  /*40b0*/  LDS R6, [UR4+0x8400] ;  /* 0x00840004ff067984 */ /* 0x000e240008000800 */
[-C--:B0-----:R-:W-:Y:S02]  /*40c0*/  ISETP.GE.AND P6, PT, R18, R6.reuse, PT ;  /* 0x000000061200720c */ /* 0x081fe40003fc6270 */
[-C--:B------:R-:W-:Y:S01]  /*40d0*/  ISETP.GE.AND P5, PT, R14, R6.reuse, PT ;  /* 0x000000060e00720c */ /* 0x080fe20003fa6270 */
[C---:B------:R-:W-:Y:S01]  /*40e0*/  VIADD R14, R12.reuse, 0xc0 ;  /* 0x000000c00c0e7836 */ /* 0x040fe20000000000 */
[-C--:B------:R-:W-:Y:S01]  /*40f0*/  ISETP.GE.AND P0, PT, R51, R6.reuse, PT ;  /* 0x000000063300720c */ /* 0x080fe20003f06270 */
[----:B------:R-:W-:Y:S01]  /*4100*/  VIADD R51, R12, 0x20 ;  /* 0x000000200c337836 */ /* 0x000fe20000000000 */
[----:B------:R-:W-:-:S02]  /*4110*/  ISETP.GE.AND P4, PT, R50, R6, PT ;  /* 0x000000063200720c */ /* 0x000fc40003f86270 */
[-C--:B------:R-:W-:Y:S02]  /*4120*/  ISETP.GE.AND P2, PT, R0, R6.reuse, PT ;  /* 0x000000060000720c */ /* 0x080fe40003f46270 */
[-C--:B------:R-:W-:Y:S01]  /*4130*/  ISETP.GE.AND P3, PT, R51, R6.reuse, PT ;  /* 0x000000063300720c */ /* 0x080fe20003f66270 */
[----:B------:R-:W-:Y:S01]  /*4140*/  VIADD R51, R12, 0x100 ;  /* 0x000001000c337836 */ /* 0x000fe20000000000 */
[-C--:B------:R-:W-:Y:S01]  /*4150*/  ISETP.GE.AND P1, PT, R14, R6.reuse, PT ;  /* 0x000000060e00720c */ /* 0x080fe20003f26270 */
[----:B------:R-:W-:Y:S01]  /*4160*/  @!P6 STG.E desc[UR8][R4.64], R10 ;  /* 0x0000000a0400e986 */ /* 0x000fe2000c101908 */
[-C--:B------:R-:W-:Y:S01]  /*4170*/  ISETP.GE.AND P6, PT, R49, R6.reuse, PT ;  /* 0x000000063100720c */ /* 0x080fe20003fc6270 */
[C---:B------:R-:W-:Y:S02]  /*4180*/  VIADD R49, R12.reuse, 0x120 ;  /* 0x000001200c317836 */ /* 0x040fe40000000000 */
[----:B------:R-:W-:Y:S01]  /*4190*/  @!P5 STG.E desc[UR8][R4.64+0x100], R8 ;  /* 0x000100080400d986 */ /* 0x000fe2000c101908 */
[----:B------:R-:W-:Y:S01]  /*41a0*/  ISETP.GE.AND P5, PT, R51, R6, PT ;  /* 0x000000063300720c */ /* 0x000fe20003fa6270 */
[----:B------:R-:W-:-:S02]  /*41b0*/  VIADD R51, R12, 0x140 ;  /* 0x000001400c337836 */ /* 0x000fc40000000000 */
[----:B------:R-:W-:Y:S01]  /*41c0*/  @!P0 STG.E desc[UR8][R4.64+0x180], R43 ;  /* 0x0001802b04008986 */ /* 0x000fe2000c101908 */
[----:B------:R-:W-:-:S03]  /*41d0*/  ISETP.GE.AND P0, PT, R49, R6, PT ;  /* 0x000000063100720c */ /* 0x000fc60003f06270 */
[----:B------:R-:W-:Y:S01]  /*41e0*/  @!P4 STG.E desc[UR8][R4.64+0x200], R53 ;  /* 0x000200350400c986 */ /* 0x000fe2000c101908 */
[----:B------:R-:W-:-:S03]  /*41f0*/  ISETP.GE.AND P4, PT, R51, R6, PT ;  /* 0x000000063300720c */ /* 0x000fc60003f86270 */
[----:B------:R0:W-:Y:S01]  /*4200*/  @!P3 STG.E desc[UR8][R4.64+0x80], R39 ;  /* 0x000080270400b986 */ /* 0x0001e2000c101908 */
[----:B------:R-:W-:-:S03]  /*4210*/  ISETP.GE.AND P3, PT, R48, R6, PT ;  /* 0x000000063000720c */ /* 0x000fc60003f66270 */
[----:B------:R1:W-:Y:S01]  /*4220*/  @!P2 STG.E desc[UR8][R4.64+0x280], R37 ;  /* 0x000280250400a986 */ /* 0x0003e2000c101908 */
[-C--:B------:R-:W-:Y:S01]  /*4230*/  ISETP.GE.AND P2, PT, R47, R6.reuse, PT ;  /* 0x000000062f00720c */ /* 0x080fe20003f46270 */
[----:B------:R-:W-:Y:S02]  /*4240*/  VIADD R47, R12, 0x1e0 ;  /* 0x000001e00c2f7836 */ /* 0x000fe40000000000 */
[----:B------:R-:W-:Y:S01]  /*4250*/  @!P1 STG.E desc[UR8][R4.64+0x300], R35 ;  /* 0x0003002304009986 */ /* 0x000fe2000c101908 */
[----:B------:R-:W-:-:S03]  /*4260*/  ISETP.GE.AND P1, PT, R46, R6, PT ;  /* 0x000000062e00720c */ /* 0x000fc60003f26270 */
[----:B------:R2:W-:Y:S01]  /*4270*/  @!P6 STG.E desc[UR8][R4.64+0x380], R31 ;  /* 0x0003801f0400e986 */ /* 0x0005e2000c101908 */
[-C--:B------:R-:W-:Y:S01]  /*4280*/  ISETP.GE.AND P6, PT, R45, R6.reuse, PT ;  /* 0x000000062d00720c */ /* 0x080fe20003fc6270 */
[C---:B0-----:R-:W-:Y:S02]  /*4290*/  VIADD R39, R12.reuse, 0x220 ;  /* 0x000002200c277836 */ /* 0x041fe40000000000 */
[----:B-1----:R-:W-:Y:S01]  /*42a0*/  VIADD R37, R12, 0x240 ;  /* 0x000002400c257836 */ /* 0x002fe20000000000 */
[----:B------:R0:W-:Y:S01]  /*42b0*/  @!P5 STG.E desc[UR8][R4.64+0x400], R33 ;  /* 0x000400210400d986 */ /* 0x0001e2000c101908 */
[----:B------:R-:W-:-:S03]  /*42c0*/  ISETP.GE.AND P5, PT, R47, R6, PT ;  /* 0x000000062f00720c */ /* 0x000fc60003fa6270 */
[----:B------:R0:W-:Y:S01]  /*42d0*/  @!P0 STG.E desc[UR8][R4.64+0x480], R29 ;  /* 0x0004801d04008986 */ /* 0x0001e2000c101908 */
[-C--:B------:R-:W-:Y:S01]  /*42e0*/  ISETP.GE.AND P0, PT, R41, R6.reuse, PT ;  /* 0x000000062900720c */ /* 0x080fe20003f06270 */
[----:B--2---:R-:W-:Y:S02]  /*42f0*/  VIADD R31, R12, 0x280 ;  /* 0x000002800c1f7836 */ /* 0x004fe40000000000 */
        /* <DEDUP_REMOVED lines=19> */
.L_x_1968:
[----:B------:R-:W-:Y:S01]  /*4430*/  BSSY B1, `(.L_x_1995) ;  /* 0x0000006000017945 */ /* 0x000fe20003800000 */
[----:B------:R-:W-:Y:S01]  /*4440*/  PLOP3.LUT P0, PT, P0, PT, PT, 0x8, 0x80 ;  /* 0x000000000080781c */ /* 0x000fe2000070e170 */
[----:B------:R-:W-:-:S12]  /*4450*/  IMAD.MOV.U32 R21, RZ, RZ, -0x1 ;  /* 0xffffffffff157424 */ /* 0x000fd800078e00ff */
[----:B------:R-:W-:Y:S05]  /*4460*/  WARPSYNC.COLLECTIVE R21, `(.L_x_1996) ;  /* 0x0000000015087348 */ /* 0x000fea0003c00000 */
[----:B------:R-:W-:Y:S01]  /*4470*/  VOTE.ANY P0, P0 ;  /* 0x0000000000ff7806 */ /* 0x000fe20000000100 */
[----:B------:R-:W-:-:S12]  /*4480*/  ENDCOLLECTIVE ;  /* 0x000000000000791b */ /* 0x000fd80003800000 */
.L_x_1996:
[----:B------:R-:W-:Y:S05]  /*4490*/  BSYNC B1 ;  /* 0x0000000000017941 */ /* 0x000fea0003800000 */
.L_x_1995:
[----:B------:R-:W-:Y:S05]  /*44a0*/  BRA `(.L_x_1997) ;  /* 0xffffffc8009c7947 */ /* 0x000fea000383ffff */
.L_x_1970:
[----:B------:R-:W-:Y:S01]  /*44b0*/  BSSY B1, `(.L_x_1998) ;  /* 0x0000006000017945 */ /* 0x000fe20003800000 */
[----:B------:R-:W-:Y:S01]  /*44c0*/  PLOP3.LUT P0, PT, P0, PT, PT, 0x8, 0x80 ;  /* 0x000000000080781c */ /* 0x000fe2000070e170 */
[----:B------:R-:W-:-:S12]  /*44d0*/  IMAD.MOV.U32 R21, RZ, RZ, -0x1 ;  /* 0xffffffffff157424 */ /* 0x000fd800078e00ff */
[----:B------:R-:W-:Y:S05]  /*44e0*/  WARPSYNC.COLLECTIVE R21, `(.L_x_1999) ;  /* 0x0000000015087348 */ /* 0x000fea0003c00000 */
[----:B------:R-:W-:Y:S01]  /*44f0*/  VOTE.ANY P0, P0 ;  /* 0x0000000000ff7806 */ /* 0x000fe20000000100 */
[----:B------:R-:W-:-:S12]  /*4500*/  ENDCOLLECTIVE ;  /* 0x000000000000791b */ /* 0x000fd80003800000 */
.L_x_1999:
[----:B------:R-:W-:Y:S05]  /*4510*/  BSYNC B1 ;  /* 0x0000000000017941 */ /* 0x000fea0003800000 */
.L_x_1998:
[----:B------:R-:W-:Y:S05]  /*4520*/  BRA `(.L_x_2000) ;  /* 0xffffffc800f07947 */ /* 0x000fea000383ffff */
.L_x_1972:
[----:B------:R-:W0:Y:S01]  /*4530*/  S2R R49, SR_GEMASK ;  /* 0x0000000000317919 */ /* 0x000e220000003c00 */
[----:B------:R-:W-:Y:S01]  /*4540*/  BSSY B1, `(.L_x_2001) ;  /* 0x0000006000017945 */ /* 0x000fe20003800000 */
[----:B------:R-:W-:Y:S01]  /*4550*/  PLOP3.LUT P0, PT, P0, PT, PT, 0x8, 0x80 ;  /* 0x000000000080781c */ /* 0x000fe2000070e170 */
[----:B------:R-:W-:-:S12]  /*4560*/  IMAD.MOV.U32 R21, RZ, RZ, -0x1 ;  /* 0xffffffffff157424 */ /* 0x000fd800078e00ff */
[----:B0-----:R-:W-:Y:S05]  /*4570*/  WARPSYNC.COLLECTIVE R21, `(.L_x_2002) ;  /* 0x0000000015087348 */ /* 0x001fea0003c00000 */
[----:B------:R-:W-:Y:S01]  /*4580*/  VOTE.ANY R21, PT, P0 ;  /* 0x0000000000157806 */ /* 0x000fe200000e0100 */
[----:B0-----:R-:W-:Y:S06]  /*4590*/  ENDCOLLECTIVE ;  /* 0x000000000000791b */ /* 0x001fec0003800000 */
.L_x_2002:
[----:B------:R-:W-:Y:S05]  /*45a0*/  BSYNC B1 ;  /* 0x0000000000017941 */ /* 0x000fea0003800000 */
.L_x_2001:
[----:B------:R-:W-:Y:S01]  /*45b0*/  LOP3.LUT R21, R21, 0x80000000, R49, 0xec, !PT ;  /* 0x8000000015157812 */ /* 0x000fe200078eec31 */
[----:B------:R-:W-:Y:S02]  /*45c0*/  IMAD.MOV.U32 R20, RZ, RZ, R29 ;  /* 0x000000ffff147224 */ /* 0x000fe400078e001d */
[----:B------:R-:W-:Y:S02]  /*45d0*/  IMAD.MOV.U32 R17, RZ, RZ, 0x1 ;  /* 0x00000001ff117424 */ /* 0x000fe400078e00ff */
[C---:B------:R-:W-:Y:S02]  /*45e0*/  VIADD R16, R21.reuse, 0xffffffff ;  /* 0xffffffff15107836 */ /* 0x040fe40000000000 */
[C---:B------:R-:W-:Y:S02]  /*45f0*/  VIADD R30, R48.reuse, 0x2 ;  /* 0x00000002301e7836 */ /* 0x040fe40000000000 */
[----:B------:R-:W-:Y:S01]  /*4600*/  VIADD R25, R48, 0x4 ;  /* 0x0000000430197836 */ /* 0x000fe20000000000 */
[----:B------:R-:W-:Y:S01]  /*4610*/  LOP3.LUT R24, R21, R16, RZ, 0xc, !PT ;  /* 0x0000001015187212 */ /* 0x000fe200078e0cff */
[----:B------:R-:W-:-:S02]  /*4620*/  IMAD.MOV.U32 R21, RZ, RZ, -0x1 ;  /* 0xffffffffff157424 */ /* 0x000fc400078e00ff */
[C---:B------:R-:W-:Y:S01]  /*4630*/  VIADD R42, R48.reuse, 0x10 ;  /* 0x00000010302a7836 */ /* 0x040fe20000000000 */
[----:B------:R0:W1:Y:S02]  /*4640*/  POPC R16, R24 ;  /* 0x0000001800107309 */ /* 0x0000640000000000 */
[----:B0-----:R-:W-:-:S07]  /*4650*/  VIADD R24, R48, 0x8 ;  /* 0x0000000830187836 */ /* 0x001fce0000000000 */
[----:B-1----:R-:W-:Y:S05]  /*4660*/  WARPSYNC.COLLECTIVE R21, `(.L_x_2003) ;  /* 0x0000000015087348 */ /* 0x002fea0003c00000 */
[----:B-1----:R0:W1:Y:S02]  /*4670*/  SHFL.DOWN P2, R22, R20, R17, R16 ;  /* 0x0800001114167389 */ /* 0x0020640000040010 */
[----:B01----:R-:W-:Y:S05]  /*4680*/  ENDCOLLECTIVE ;  /* 0x000000000000791b */ /* 0x003fea0003800000 */
.L_x_2003:
        /* <DEDUP_REMOVED lines=9> */
.L_x_2004:
[----:B------:R-:W-:Y:S01]  /*4720*/  IMAD.MOV.U32 R17, RZ, RZ, 0x4 ;  /* 0x00000004ff117424 */ /* 0x000fe200078e00ff */
[----:B------:R-:W-:Y:S02]  /*4730*/  SEL R22, R22, RZ, !P0 ;  /* 0x000000ff16167207 */ /* 0x000fe40004000000 */
[----:B------:R-:W-:-:S03]  /*4740*/  ISETP.GT.AND P0, PT, R25, R16, PT ;  /* 0x000000101900720c */ /* 0x000fc60003f04270 */
[----:B------:R-:W-:Y:S02]  /*4750*/  IMAD.IADD R43, R41, 0x1, R22 ;  /* 0x00000001292b7824 */ /* 0x000fe400078e0216 */
[----:B------:R-:W0:Y:S02]  /*4760*/  LDC.64 R40, c[0x0][0x390] ;  /* 0x0000e400ff287b82 */ /* 0x000e240000000a00 */
[----:B------:R-:W-:-:S07]  /*4770*/  IMAD.MOV.U32 R20, RZ, RZ, R43 ;  /* 0x000000ffff147224 */ /* 0x000fce00078e002b */
[----:B0-----:R-:W-:Y:S05]  /*4780*/  WARPSYNC.COLLECTIVE R21, `(.L_x_2005) ;  /* 0x0000000015087348 */ /* 0x001fea0003c00000 */
[----:B------:R1:W2:Y:S02]  /*4790*/  SHFL.DOWN P2, R22, R20, R17, R16 ;  /* 0x0800001114167389 */ /* 0x0002a40000040010 */
[----:B012---:R-:W-:Y:S05]  /*47a0*/  ENDCOLLECTIVE ;  /* 0x000000000000791b */ /* 0x007fea0003800000 */
.L_x_2005:
[----:B------:R-:W-:Y:S01]  /*47b0*/  IMAD.MOV.U32 R17, RZ, RZ, 0x8 ;  /* 0x00000008ff117424 */ /* 0x000fe200078e00ff */
[----:B------:R-:W-:-:S05]  /*47c0*/  IADD3 R40, P3, PT, R40, 0x100, RZ ;  /* 0x0000010028287810 */ /* 0x000fca0007f7e0ff */
[----:B------:R-:W-:Y:S01]  /*47d0*/  IMAD.X R41, RZ, RZ, R41, P3 ;  /* 0x000000ffff297224 */ /* 0x000fe200018e0629 */
[----:B------:R-:W-:Y:S02]  /*47e0*/  SEL R22, R22, RZ, !P0 ;  /* 0x000000ff16167207 */ /* 0x000fe40004000000 */
[----:B------:R-:W-:-:S03]  /*47f0*/  ISETP.GT.AND P0, PT, R24, R16, PT ;  /* 0x000000101800720c */ /* 0x000fc60003f04270 */
[----:B------:R-:W-:-:S04]  /*4800*/  IMAD.IADD R51, R43, 0x1, R22 ;  /* 0x000000012b337824 */ /* 0x000fc800078e0216 */
[----:B------:R-:W-:-:S07]  /*4810*/  IMAD.MOV.U32 R20, RZ, RZ, R51 ;  /* 0x000000ffff147224 */ /* 0x000fce00078e0033 */
[----:B------:R-:W-:Y:S05]  /*4820*/  WARPSYNC.COLLECTIVE R21, `(.L_x_2006) ;  /* 0x0000000015087348 */ /* 0x000fea0003c00000 */
[----:B------:R0:W1:Y:S02]  /*4830*/  SHFL.DOWN P2, R22, R20, R17, R16 ;  /* 0x0800001114167389 */ /* 0x0000640000040010 */
[----:B01----:R-:W-:Y:S05]  /*4840*/  ENDCOLLECTIVE ;  /* 0x000000000000791b */ /* 0x003fea0003800000 */
.L_x_2006:
[----:B------:R-:W-:Y:S01]  /*4850*/  IMAD.MOV.U32 R17, RZ, RZ, 0x10 ;  /* 0x00000010ff117424 */ /* 0x000fe200078e00ff */
[----:B------:R-:W-:Y:S02]  /*4860*/  SEL R22, R22, RZ, !P0 ;  /* 0x000000ff16167207 */ /* 0x000fe40004000000 */
[----:B------:R-:W-:-:S03]  /*4870*/  ISETP.NE.AND P0, PT, R28, 0x65, PT ;  /* 0x000000651c00780c */ /* 0x000fc60003f05270 */
[----:B------:R-:W-:-:S04]  /*4880*/  IMAD.IADD R29, R51, 0x1, R22 ;  /* 0x00000001331d7824 */ /* 0x000fc800078e0216 */
[----:B------:R-:W-:-:S07]  /*4890*/  IMAD.MOV.U32 R20, RZ, RZ, R29 ;  /* 0x000000ffff147224 */ /* 0x000fce00078e001d */
[----:B------:R-:W-:Y:S05]  /*48a0*/  WARPSYNC.COLLECTIVE R21, `(.L_x_2007) ;  /* 0x0000000015087348 */ /* 0x000fea0003c00000 */
[----:B------:R0:W1:Y:S02]  /*48b0*/  SHFL.DOWN P2, R22, R20, R17, R16 ;  /* 0x0800001114167389 */ /* 0x0000640000040010 */
[----:B01----:R-:W-:Y:S05]  /*48c0*/  ENDCOLLECTIVE ;  /* 0x000000000000791b */ /* 0x003fea0003800000 */
.L_x_2007:
[----:B------:R-:W-:Y:S05]  /*48d0*/  WARPSYNC.COLLECTIVE R21, `(.L_x_2008) ;  /* 0x0000000015087348 */ /* 0x000fea0003c00000 */
[----:B------:R-:W-:Y:S01]  /*48e0*/  VOTE.ALL P0, P0 ;  /* 0x0000000000ff7806 */ /* 0x000fe20000000000 */
[----:B------:R-:W-:-:S12]  /*48f0*/  ENDCOLLECTIVE ;  /* 0x000000000000791b */ /* 0x000fd80003800000 */
.L_x_2008:
[----:B------:R-:W-:-:S04]  /*4900*/  ISETP.GT.AND P2, PT, R42, R16, PT ;  /* 0x000000102a00720c */ /* 0x000fc80003f44270 */
[----:B------:R-:W-:-:S05]  /*4910*/  SEL R22, R22, RZ, !P2 ;  /* 0x000000ff16167207 */ /* 0x000fca0005000000 */
[----:B------:R-:W-:Y:S01]  /*4920*/  IMAD.IADD R43, R29, 0x1, R22 ;  /* 0x000000011d2b7824 */ /* 0x000fe200078e0216 */
[----:B------:R-:W-:Y:S06]  /*4930*/  BRA `(.L_x_2009) ;  /* 0xffffffc800887947 */ /* 0x000fec000383ffff */
.L_x_1974:
[----:B------:R-:W-:Y:S01]  /*4940*/  BSSY B1, `(.L_x_2010) ;  /* 0x0000006000017945 */ /* 0x000fe20003800000 */
[----:B------:R-:W-:Y:S01]  /*4950*/  PLOP3.LUT P0, PT, P0, PT, PT, 0x8, 0x80 ;  /* 0x000000000080781c */ /* 0x000fe2000070e170 */
[----:B------:R-:W-:-:S12]  /*4960*/  IMAD.MOV.U32 R21, RZ, RZ, -0x1 ;  /* 0xffffffffff157424 */ /* 0x000fd800078e00ff */
[----:B------:R-:W-:Y:S05]  /*4970*/  WARPSYNC.COLLECTIVE R21, `(.L_x_2011) ;  /* 0x0000000015087348 */ /* 0x000fea0003c00000 */
[----:B------:R-:W-:Y:S01]  /*4980*/  VOTE.ANY P0, P0 ;  /* 0x0000000000ff7806 */ /* 0x000fe20000000100 */
[----:B------:R-:W-:-:S12]  /*4990*/  ENDCOLLECTIVE ;  /* 0x000000000000791b */ /* 0x000fd80003800000 */
.L_x_2011:
[----:B------:R-:W-:Y:S05]  /*49a0*/  BSYNC B1 ;  /* 0x0000000000017941 */ /* 0x000fea0003800000 */
.L_x_2010:
[----:B------:R-:W-:Y:S05]  /*49b0*/  BRA `(.L_x_2012) ;  /* 0xffffffc800987947 */ /* 0x000fea000383ffff */
.L_x_1976:
[----:B------:R-:W-:Y:S01]  /*49c0*/  BSSY B1, `(.L_x_2013) ;  /* 0x0000006000017945 */ /* 0x000fe20003800000 */
[----:B------:R-:W-:Y:S01]  /*49d0*/  PLOP3.LUT P0, PT, P0, PT, PT, 0x8, 0x80 ;  /* 0x000000000080781c */ /* 0x000fe2000070e170 */
[----:B------:R-:W-:-:S12]  /*49e0*/  IMAD.MOV.U32 R21, RZ, RZ, -0x1 ;  /* 0xffffffffff157424 */ /* 0x000fd800078e00ff */
[----:B------:R-:W-:Y:S05]  /*49f0*/  WARPSYNC.COLLECTIVE R21, `(.L_x_2014) ;  /* 0x0000000015087348 */ /* 0x000fea0003c00000 */
[----:B------:R-:W-:Y:S01]  /*4a00*/  VOTE.ANY P0, P0 ;  /* 0x0000000000ff7806 */ /* 0x000fe20000000100 */
[----:B------:R-:W-:-:S12]  /*4a10*/  ENDCOLLECTIVE ;  /* 0x000000000000791b */ /* 0x000fd80003800000 */
.L_x_2014:
[----:B------:R-:W-:Y:S05]  /*4a20*/  BSYNC B1 ;  /* 0x0000000000017941 */ /* 0x000fea0003800000 */
.L_x_2013:
[----:B------:R-:W-:Y:S05]  /*4a30*/  BRA `(.L_x_2015) ;  /* 0xffffffc800ec7947 */ /* 0x000fea000383ffff */
.L_x_1978:
[----:B------:R-:W-:Y:S01]  /*4a40*/  BSSY B1, `(.L_x_2016) ;  /* 0x0000006000017945 */ /* 0x000fe20003800000 */
[----:B------:R-:W-:Y:S01]  /*4a50*/  PLOP3.LUT P0, PT, P0, PT, PT, 0x8, 0x80 ;  /* 0x000000000080781c */ /* 0x000fe2000070e170 */
[----:B------:R-:W-:-:S12]  /*4a60*/  IMAD.MOV.U32 R21, RZ, RZ, -0x1 ;  /* 0xffffffffff157424 */ /* 0x000fd800078e00ff */
[----:B------:R-:W-:Y:S05]  /*4a70*/  WARPSYNC.COLLECTIVE R21, `(.L_x_2017) ;  /* 0x0000000015087348 */ /* 0x000fea0003c00000 */
[----:B------:R-:W-:Y:S01]  /*4a80*/  VOTE.ANY R21, PT, P0 ;  /* 0x0000000000157806 */ /* 0x000fe200000e0100 */
[----:B------:R-:W-:Y:S06]  /*4a90*/  ENDCOLLECTIVE ;  /* 0x000000000000791b */ /* 0x000fec0003800000 */
.L_x_2017:
[----:B------:R-:W-:Y:S05]  /*4aa0*/  BSYNC B1 ;  /* 0x0000000000017941 */ /* 0x000fea0003800000 */
.L_x_2016:
        /* <DEDUP_REMOVED lines=11> */
.L_x_2018:
        /* <DEDUP_REMOVED lines=9> */
.L_x_2019:
        /* <DEDUP_REMOVED lines=8> */
.L_x_2020:
        /* <DEDUP_REMOVED lines=8> */
.L_x_2021:
        /* <DEDUP_REMOVED lines=8> */
.L_x_2022:
[----:B------:R-:W-:Y:S05]  /*4d70*/  WARPSYNC.COLLECTIVE R21, `(.L_x_2023) ;  /* 0x0000000015087348 */ /* 0x000fea0003c00000 */
[----:B------:R-:W-:Y:S01]  /*4d80*/  VOTE.ALL P0, P0 ;  /* 0x0000000000ff7806 */ /* 0x000fe20000000000 */
[----:B------:R-:W-:-:S12]  /*4d90*/  ENDCOLLECTIVE ;  /* 0x000000000000791b */ /* 0x000fd80003800000 */
.L_x_2023:
[----:B------:R-:W-:-:S04]  /*4da0*/  ISETP.GT.AND P2, PT, R42, R16, PT ;  /* 0x000000102a00720c */ /* 0x000fc80003f44270 */
[----:B------:R-:W-:-:S04]  /*4db0*/  SEL R22, R22, RZ, !P2 ;  /* 0x000000ff16167207 */ /* 0x000fc80005000000 */
[----:B------:R-:W-:Y:S01]  /*4dc0*/  IADD3 R43, PT, PT, R52, R22, R43 ;  /* 0x00000016342b7210 */ /* 0x000fe20007ffe02b */
[----:B------:R-:W-:Y:S06]  /*4dd0*/  BRA `(.L_x_2024) ;  /* 0xffffffc800847947 */ /* 0x000fec000383ffff */
.L_x_1983:
[----:B------:R-:W-:Y:S01]  /*4de0*/  BSSY B0, `(.L_x_2025) ;  /* 0x0000006000007945 */ /* 0x000fe20003800000 */
[----:B------:R-:W-:Y:S01]  /*4df0*/  PLOP3.LUT P0, PT, P0, PT, PT, 0x8, 0x80 ;  /* 0x000000000080781c */ /* 0x000fe2000070e170 */
[----:B------:R-:W-:-:S12]  /*4e00*/  IMAD.MOV.U32 R21, RZ, RZ, -0x1 ;  /* 0xffffffffff157424 */ /* 0x000fd800078e00ff */
[----:B------:R-:W-:Y:S05]  /*4e10*/  WARPSYNC.COLLECTIVE R21, `(.L_x_2026) ;  /* 0x0000000015087348 */ /* 0x000fea0003c00000 */
[----:B------:R-:W-:Y:S01]  /*4e20*/  VOTE.ANY P0, P0 ;  /* 0x0000000000ff7806 */ /* 0x000fe20000000100 */
[----:B------:R-:W-:-:S12]  /*4e30*/  ENDCOLLECTIVE ;  /* 0x000000000000791b */ /* 0x000fd80003800000 */
.L_x_2026:
[----:B------:R-:W-:Y:S05]  /*4e40*/  BSYNC B0 ;  /* 0x0000000000007941 */ /* 0x000fea0003800000 */
.L_x_2025:
[----:B------:R-:W-:Y:S05]  /*4e50*/  BRA `(.L_x_2027) ;  /* 0xffffffe000a07947 */ /* 0x000fea000383ffff */
.L_x_1985:
[----:B------:R-:W-:Y:S01]  /*4e60*/  BSSY B0, `(.L_x_2028) ;  /* 0x0000006000007945 */ /* 0x000fe20003800000 */
[----:B------:R-:W-:Y:S01]  /*4e70*/  PLOP3.LUT P0, PT, P0, PT, PT, 0x8, 0x80 ;  /* 0x000000000080781c */ /* 0x000fe2000070e170 */
[----:B------:R-:W-:-:S12]  /*4e80*/  IMAD.MOV.U32 R21, RZ, RZ, -0x1 ;  /* 0xffffffffff157424 */ /* 0x000fd800078e00ff */
[----:B------:R-:W-:Y:S05]  /*4e90*/  WARPSYNC.COLLECTIVE R21, `(.L_x_2029) ;  /* 0x0000000015087348 */ /* 0x000fea0003c00000 */
[----:B------:R-:W-:Y:S01]  /*4ea0*/  VOTE.ANY P0, P0 ;  /* 0x0000000000ff7806 */ /* 0x000fe20000000100 */
[----:B------:R-:W-:-:S12]  /*4eb0*/  ENDCOLLECTIVE ;  /* 0x000000000000791b */ /* 0x000fd80003800000 */
.L_x_2029:
[----:B------:R-:W-:Y:S05]  /*4ec0*/  BSYNC B0 ;  /* 0x0000000000007941 */ /* 0x000fea0003800000 */
.L_x_2028:
[----:B------:R-:W-:Y:S05]  /*4ed0*/  BRA `(.L_x_2030) ;  /* 0xffffffe000f47947 */ /* 0x000fea000383ffff */
.L_x_1987:
[----:B------:R-:W0:Y:S01]  /*4ee0*/  S2R R53, SR_GEMASK ;  /* 0x0000000000357919 */ /* 0x000e220000003c00 */
[----:B------:R-:W-:Y:S01]  /*4ef0*/  BSSY B0, `(.L_x_2031) ;  /* 0x0000006000007945 */ /* 0x000fe20003800000 */
[----:B------:R-:W-:Y:S01]  /*4f00*/  PLOP3.LUT P0, PT, P0, PT, PT, 0x8, 0x80 ;  /* 0x000000000080781c */ /* 0x000fe2000070e170 */
[----:B------:R-:W-:-:S12]  /*4f10*/  IMAD.MOV.U32 R21, RZ, RZ, -0x1 ;  /* 0xffffffffff157424 */ /* 0x000fd800078e00ff */
[----:B0-----:R-:W-:Y:S05]  /*4f20*/  WARPSYNC.COLLECTIVE R21, `(.L_x_2032) ;  /* 0x0000000015087348 */ /* 0x001fea0003c00000 */
[----:B------:R-:W-:Y:S01]  /*4f30*/  VOTE.ANY R21, PT, P0 ;  /* 0x0000000000157806 */ /* 0x000fe200000e0100 */
[----:B0-----:R-:W-:Y:S06]  /*4f40*/  ENDCOLLECTIVE ;  /* 0x000000000000791b */ /* 0x001fec0003800000 */
.L_x_2032:
[----:B------:R-:W-:Y:S05]  /*4f50*/  BSYNC B0 ;  /* 0x0000000000007941 */ /* 0x000fea0003800000 */
.L_x_2031:
[----:B------:R-:W-:Y:S01]  /*4f60*/  LOP3.LUT R21, R21, 0x80000000, R53, 0xec, !PT ;  /* 0x8000000015157812 */ /* 0x000fe200078eec35 */
[----:B------:R-:W-:Y:S02]  /*4f70*/  IMAD.MOV.U32 R20, RZ, RZ, R25 ;  /* 0x000000ffff147224 */ /* 0x000fe400078e0019 */
[----:B------:R-:W-:Y:S02]  /*4f80*/  IMAD.MOV.U32 R17, RZ, RZ, 0x1 ;  /* 0x00000001ff117424 */ /* 0x000fe400078e00ff */
[----:B------:R-:W-:-:S05]  /*4f90*/  VIADD R16, R21, 0xffffffff ;  /* 0xffffffff15107836 */ /* 0x000fca0000000000 */
[----:B------:R-:W-:Y:S01]  /*4fa0*/  LOP3.LUT R26, R21, R16, RZ, 0xc, !PT ;  /* 0x00000010151a7212 */ /* 0x000fe200078e0cff */
[----:B------:R-:W-:-:S03]  /*4fb0*/  IMAD.MOV.U32 R21, RZ, RZ, -0x1 ;  /* 0xffffffffff157424 */ /* 0x000fc600078e00ff */
[----:B------:R0:W1:Y:S04]  /*4fc0*/  POPC R16, R26 ;  /* 0x0000001a00107309 */ /* 0x0000680000000000 */
[----:B01----:R-:W-:Y:S05]  /*4fd0*/  WARPSYNC.COLLECTIVE R21, `(.L_x_2033) ;  /* 0x0000000015087348 */ /* 0x003fea0003c00000 */
[----:B-1----:R1:W2:Y:S02]  /*4fe0*/  SHFL.DOWN P2, R22, R20, R17, R16 ;  /* 0x0800001114167389 */ /* 0x0022a40000040010 */
[----:B012---:R-:W-:Y:S05]  /*4ff0*/  ENDCOLLECTIVE ;  /* 0x000000000000791b */ /* 0x007fea0003800000 */
.L_x_2033:
[----:B------:R-:W-:Y:S01]  /*5000*/  ISETP.GE.AND P0, PT, R3, R16, PT ;  /* 0x000000100300720c */ /* 0x000fe20003f06270 */
[----:B------:R-:W-:-:S03]  /*5010*/  IMAD.MOV.U32 R17, RZ, RZ, 0x2 ;  /* 0x00000002ff117424 */ /* 0x000fc600078e00ff */
        /* <DEDUP_REMOVED lines=9> */
.L_x_2034:
        /* <DEDUP_REMOVED lines=9> */
.L_x_2035:
[----:B------:R-:W-:Y:S01]  /*5140*/  IMAD.MOV.U32 R17, RZ, RZ, 0x8 ;  /* 0x00000008ff117424 */ /* 0x000fe200078e00ff */
[----:B------:R-:W-:Y:S02]  /*5150*/  SEL R25, R22, RZ, !P0 ;  /* 0x000000ff16197207 */ /* 0x000fe40004000000 */
[----:B------:R-:W-:Y:S02]  /*5160*/  ISETP.GT.AND P0, PT, R43, R16, PT ;  /* 0x000000102b00720c */ /* 0x000fe40003f04270 */
[----:B------:R-:W0:Y:S01]  /*5170*/  LDC.64 R42, c[0x0][0x390] ;  /* 0x0000e400ff2a7b82 */ /* 0x000e220000000a00 */
[----:B------:R-:W-:-:S04]  /*5180*/  IMAD.IADD R25, R26, 0x1, R25 ;  /* 0x000000011a197824 */ /* 0x000fc800078e0219 */
[----:B------:R-:W-:-:S07]  /*5190*/  IMAD.MOV.U32 R20, RZ, RZ, R25 ;  /* 0x000000ffff147224 */ /* 0x000fce00078e0019 */
[----:B0-----:R-:W-:Y:S05]  /*51a0*/  WARPSYNC.COLLECTIVE R21, `(.L_x_2036) ;  /* 0x0000000015087348 */ /* 0x001fea0003c00000 */
[----:B------:R1:W2:Y:S02]  /*51b0*/  SHFL.DOWN P2, R22, R20, R17, R16 ;  /* 0x0800001114167389 */ /* 0x0002a40000040010 */
[----:B012---:R-:W-:Y:S05]  /*51c0*/  ENDCOLLECTIVE ;  /* 0x000000000000791b */ /* 0x007fea0003800000 */
.L_x_2036:
[----:B------:R-:W-:Y:S01]  /*51d0*/  IMAD.MOV.U32 R17, RZ, RZ, 0x10 ;  /* 0x00000010ff117424 */ /* 0x000fe200078e00ff */
[----:B------:R-:W-:Y:S02]  /*51e0*/  SEL R22, R22, RZ, !P0 ;  /* 0x000000ff16167207 */ /* 0x000fe40004000000 */
[----:B------:R-:W-:-:S03]  /*51f0*/  ISETP.NE.AND P0, PT, R24, 0x65, PT ;  /* 0x000000651800780c */ /* 0x000fc60003f05270 */
[----:B------:R-:W-:Y:S02]  /*5200*/  IMAD.IADD R20, R25, 0x1, R22 ;  /* 0x0000000119147824 */ /* 0x000fe400078e0216 */
[----:B------:R-:W-:-:S08]  /*5210*/  VIADD R25, R3, 0x10 ;  /* 0x0000001003197836 */ /* 0x000fd00000000000 */
[----:B------:R-:W-:Y:S05]  /*5220*/  WARPSYNC.COLLECTIVE R21, `(.L_x_2037) ;  /* 0x0000000015087348 */ /* 0x000fea0003c00000 */
[----:B------:R0:W1:Y:S02]  /*5230*/  SHFL.DOWN P2, R22, R20, R17, R16 ;  /* 0x0800001114167389 */ /* 0x0000640000040010 */
[----:B01----:R-:W-:Y:S05]  /*5240*/  ENDCOLLECTIVE ;  /* 0x000000000000791b */ /* 0x003fea0003800000 */
.L_x_2037:
[----:B------:R-:W-:-:S13]  /*5250*/  ISETP.GT.AND P3, PT, R25, R16, PT ;  /* 0x000000101900720c */ /* 0x000fda0003f64270 */
[----:B------:R-:W-:Y:S05]  /*5260*/  WARPSYNC.COLLECTIVE R21, `(.L_x_2038) ;  /* 0x0000000015087348 */ /* 0x000fea0003c00000 */
[----:B------:R-:W-:Y:S01]  /*5270*/  VOTE.ALL P0, P0 ;  /* 0x0000000000ff7806 */ /* 0x000fe20000000000 */
[----:B------:R-:W-:-:S12]  /*5280*/  ENDCOLLECTIVE ;  /* 0x000000000000791b */ /* 0x000fd80003800000 */
.L_x_2038:
[----:B------:R-:W-:Y:S02]  /*5290*/  IADD3 R26, P2, PT, R42, 0x100, RZ ;  /* 0x000001002a1a7810 */ /* 0x000fe40007f5e0ff */
[----:B------:R-:W-:-:S03]  /*52a0*/  SEL R25, R22, RZ, !P3 ;  /* 0x000000ff16197207 */ /* 0x000fc60005800000 */
[----:B------:R-:W-:Y:S02]  /*52b0*/  IMAD.X R43, RZ, RZ, R43, P2 ;  /* 0x000000ffff2b7224 */ /* 0x000fe400010e062b */
[----:B------:R-:W-:Y:S01]  /*52c0*/  IMAD.IADD R42, R20, 0x1, R25 ;  /* 0x00000001142a7824 */ /* 0x000fe200078e0219 */
[----:B------:R-:W-:Y:S06]  /*52d0*/  BRA `(.L_x_2039) ;  /* 0xffffffe000907947 */ /* 0x000fec000383ffff */
.L_x_1989:
[----:B------:R-:W-:Y:S01]  /*52e0*/  BSSY B0, `(.L_x_2040) ;  /* 0x0000006000007945 */ /* 0x000fe20003800000 */
[----:B------:R-:W-:Y:S01]  /*52f0*/  PLOP3.LUT P0, PT, P0, PT, PT, 0x8, 0x80 ;  /* 0x000000000080781c */ /* 0x000fe2000070e170 */
[----:B------:R-:W-:-:S12]  /*5300*/  IMAD.MOV.U32 R21, RZ, RZ, -0x1 ;  /* 0xffffffffff157424 */ /* 0x000fd800078e00ff */
[----:B------:R-:W-:Y:S05]  /*5310*/  WARPSYNC.COLLECTIVE R21, `(.L_x_2041) ;  /* 0x0000000015087348 */ /* 0x000fea0003c00000 */
[----:B------:R-:W-:Y:S01]  /*5320*/  VOTE.ANY P0, P0 ;  /* 0x0000000000ff7806 */ /* 0x000fe20000000100 */
[----:B------:R-:W-:-:S12]  /*5330*/  ENDCOLLECTIVE ;  /* 0x000000000000791b */ /* 0x000fd80003800000 */
.L_x_2041:
[----:B------:R-:W-:Y:S05]  /*5340*/  BSYNC B0 ;  /* 0x0000000000007941 */ /* 0x000fea0003800000 */
.L_x_2040:
[----:B------:R-:W-:Y:S05]  /*5350*/  BRA `(.L_x_2042) ;  /* 0xffffffe000a07947 */ /* 0x000fea000383ffff */
.L_x_1991:
[----:B------:R-:W-:Y:S01]  /*5360*/  BSSY B0, `(.L_x_2043) ;  /* 0x0000006000007945 */ /* 0x000fe20003800000 */
[----:B------:R-:W-:Y:S01]  /*5370*/  PLOP3.LUT P0, PT, P0, PT, PT, 0x8, 0x80 ;  /* 0x000000000080781c */ /* 0x000fe2000070e170 */
[----:B------:R-:W-:-:S12]  /*5380*/  IMAD.MOV.U32 R21, RZ, RZ, -0x1 ;  /* 0xffffffffff157424 */ /* 0x000fd800078e00ff */
[----:B------:R-:W-:Y:S05]  /*5390*/  WARPSYNC.COLLECTIVE R21, `(.L_x_2044) ;  /* 0x0000000015087348 */ /* 0x000fea0003c00000 */
[----:B------:R-:W-:Y:S01]  /*53a0*/  VOTE.ANY P0, P0 ;  /* 0x0000000000ff7806 */ /* 0x000fe20000000100 */
[----:B------:R-:W-:-:S12]  /*53b0*/  ENDCOLLECTIVE ;  /* 0x000000000000791b */ /* 0x000fd80003800000 */
.L_x_2044:
[----:B------:R-:W-:Y:S05]  /*53c0*/  BSYNC B0 ;  /* 0x0000000000007941 */ /* 0x000fea0003800000 */
.L_x_2043:
[----:B------:R-:W-:Y:S05]  /*53d0*/  BRA `(.L_x_2045) ;  /* 0xffffffe000f47947 */ /* 0x000fea000383ffff */
.L_x_1993:
[----:B------:R-:W-:Y:S01]  /*53e0*/  BSSY B0, `(.L_x_2046) ;  /* 0x0000006000007945 */ /* 0x000fe20003800000 */
[----:B------:R-:W-:Y:S01]  /*53f0*/  PLOP3.LUT P0, PT, P0, PT, PT, 0x8, 0x80 ;  /* 0x000000000080781c */ /* 0x000fe2000070e170 */
[----:B------:R-:W-:-:S12]  /*5400*/  IMAD.MOV.U32 R21, RZ, RZ, -0x1 ;  /* 0xffffffffff157424 */ /* 0x000fd800078e00ff */
[----:B------:R-:W-:Y:S05]  /*5410*/  WARPSYNC.COLLECTIVE R21, `(.L_x_2047) ;  /* 0x0000000015087348 */ /* 0x000fea0003c00000 */
[----:B------:R-:W-:Y:S01]  /*5420*/  VOTE.ANY R21, PT, P0 ;  /* 0x0000000000157806 */ /* 0x000fe200000e0100 */
[----:B------:R-:W-:Y:S06]  /*5430*/  ENDCOLLECTIVE ;  /* 0x000000000000791b */ /* 0x000fec0003800000 */
.L_x_2047:
[----:B------:R-:W-:Y:S05]  /*5440*/  BSYNC B0 ;  /* 0x0000000000007941 */ /* 0x000fea0003800000 */
.L_x_2046:
[----:B------:R-:W-:Y:S01]  /*5450*/  LOP3.LUT R21, R21, 0x80000000, R53, 0xec, !PT ;  /* 0x8000000015157812 */ /* 0x000fe200078eec35 */
[----:B------:R-:W-:Y:S02]  /*5460*/  IMAD.MOV.U32 R20, RZ, RZ, R25 ;  /* 0x000000ffff147224 */ /* 0x000fe400078e0019 */
[----:B------:R-:W-:Y:S02]  /*5470*/  IMAD.MOV.U32 R17, RZ, RZ, 0x1 ;  /* 0x00000001ff117424 */ /* 0x000fe400078e00ff */
[----:B------:R-:W-:Y:S02]  /*5480*/  VIADD R16, R21, 0xffffffff ;  /* 0xffffffff15107836 */ /* 0x000fe40000000000 */
[----:B------:R-:W-:-:S03]  /*5490*/  VIADD R23, R23, 0xffffffe0 ;  /* 0xffffffe017177836 */ /* 0x000fc60000000000 */
[----:B------:R-:W-:Y:S01]  /*54a0*/  LOP3.LUT R16, R21, R16, RZ, 0xc, !PT ;  /* 0x0000001015107212 */ /* 0x000fe200078e0cff */
[----:B------:R-:W-:-:S05]  /*54b0*/  IMAD.MOV.U32 R21, RZ, RZ, -0x1 ;  /* 0xffffffffff157424 */ /* 0x000fca00078e00ff */
[----:B------:R-:W0:Y:S02]  /*54c0*/  POPC R16, R16 ;  /* 0x0000001000107309 */ /* 0x000e240000000000 */
[----:B0-----:R-:W-:Y:S05]  /*54d0*/  WARPSYNC.COLLECTIVE R21, `(.L_x_2048) ;  /* 0x0000000015087348 */ /* 0x001fea0003c00000 */
[----:B0-----:R0:W1:Y:S02]  /*54e0*/  SHFL.DOWN P2, R22, R20, R17, R16 ;  /* 0x0800001114167389 */ /* 0x0010640000040010 */
[----:B01----:R-:W-:Y:S05]  /*54f0*/  ENDCOLLECTIVE ;  /* 0x000000000000791b */ /* 0x003fea0003800000 */
.L_x_2048:
        /* <DEDUP_REMOVED lines=10> */
.L_x_2049:
[----:B------:R-:W-:Y:S01]  /*55a0*/  IMAD.MOV.U32 R17, RZ, RZ, 0x4 ;  /* 0x00000004ff117424 */ /* 0x000fe200078e00ff */
        /* <DEDUP_REMOVED lines=8> */
.L_x_2050:
        /* <DEDUP_REMOVED lines=9> */
.L_x_2051:
[----:B------:R-:W-:Y:S01]  /*56c0*/  IMAD.MOV.U32 R17, RZ, RZ, 0x10 ;  /* 0x00000010ff117424 */ /* 0x000fe200078e00ff */
[----:B------:R-:W-:-:S05]  /*56d0*/  SEL R22, R22, RZ, !P0 ;  /* 0x000000ff16167207 */ /* 0x000fca0004000000 */
[----:B------:R-:W-:-:S04]  /*56e0*/  IMAD.IADD R25, R25, 0x1, R22 ;  /* 0x0000000119197824 */ /* 0x000fc800078e0216 */
[----:B------:R-:W-:-:S07]  /*56f0*/  IMAD.MOV.U32 R20, RZ, RZ, R25 ;  /* 0x000000ffff147224 */ /* 0x000fce00078e0019 */
[----:B------:R-:W-:Y:S05]  /*5700*/  WARPSYNC.COLLECTIVE R21, `(.L_x_2052) ;  /* 0x0000000015087348 */ /* 0x000fea0003c00000 */
[----:B------:R0:W1:Y:S02]  /*5710*/  SHFL.DOWN P2, R22, R20, R17, R16 ;  /* 0x0800001114167389 */ /* 0x0000640000040010 */
[----:B01----:R-:W-:Y:S05]  /*5720*/  ENDCOLLECTIVE ;  /* 0x000000000000791b */ /* 0x003fea0003800000 */
.L_x_2052:
[----:B------:R-:W-:-:S05]  /*5730*/  VIADD R17, R3, 0x10 ;  /* 0x0000001003117836 */ /* 0x000fca0000000000 */
[----:B------:R-:W-:-:S04]  /*5740*/  ISETP.GT.AND P0, PT, R17, R16, PT ;  /* 0x000000101100720c */ /* 0x000fc80003f04270 */
[----:B------:R-:W-:Y:S02]  /*5750*/  SEL R22, R22, RZ, !P0 ;  /* 0x000000ff16167207 */ /* 0x000fe40004000000 */
[----:B------:R-:W-:Y:S02]  /*5760*/  ISETP.NE.AND P0, PT, R24, 0x65, PT ;  /* 0x000000651800780c */ /* 0x000fe40003f05270 */
[----:B------:R-:W-:-:S11]  /*5770*/  IADD3 R42, PT, PT, R25, R22, R42 ;  /* 0x00000016192a7210 */ /* 0x000fd60007ffe02a */
[----:B------:R-:W-:Y:S05]  /*5780*/  WARPSYNC.COLLECTIVE R21, `(.L_x_2053) ;  /* 0x0000000015087348 */ /* 0x000fea0003c00000 */
[----:B------:R-:W-:Y:S01]  /*5790*/  VOTE.ALL P0, P0 ;  /* 0x0000000000ff7806 */ /* 0x000fe20000000000 */
[----:B------:R-:W-:-:S12]  /*57a0*/  ENDCOLLECTIVE ;  /* 0x000000000000791b */ /* 0x000fd80003800000 */
.L_x_2053:
[----:B------:R-:W-:Y:S05]  /*57b0*/  BRA `(.L_x_2054) ;  /* 0xffffffe0008c7947 */ /* 0x000fea000383ffff */
.L_x_2055:
        /* <DEDUP_REMOVED lines=12> */
.L_x_2421:


//--------------------- .text._ZN3cub18CUB_300001_SM_10006detail4scan20DeviceScanInitKernelINS0_13ScanTileStateIiLb1EEEEEvT_i --------------------------
	.section	.text._ZN3cub18CUB_300001_SM_10006detail4scan20DeviceScanInitKernelINS0_13ScanTileStateIiLb1EEEEEvT_i,"ax",@progbits
	.align	128
        .global         _ZN3cub18CUB_300001_SM_10006detail4scan20DeviceScanInitKernelINS0_13ScanTileStateIiLb1EEEEEvT_i
        .type           _ZN3cub18CUB_300001_SM_10006detail4scan20DeviceScanInitKernelINS0_13ScanTileStateIiLb1EEEEEvT_i,@function
        .size           _ZN3cub18CUB_300001_SM_10006detail4scan20DeviceScanInitKernelINS0_13ScanTileStateIiLb1EEEEEvT_i,(.L_x_2422 - _ZN3cub18CUB_300001_SM_10006detail4scan20DeviceScanInitKernelINS0_13ScanTileStateIiLb1EEEEEvT_i)
        .other          _ZN3cub18CUB_300001_SM_10006detail4scan20DeviceScanInitKernelINS0_13ScanTileStateIiLb1EEEEEvT_i,@"STO_CUDA_ENTRY STV_DEFAULT"
_ZN3cub18CUB_300001_SM_10006detail4scan20DeviceScanInitKernelINS0_13ScanTileStateIiLb1EEEEEvT_i:
.text._ZN3cub18CUB_300001_SM_10006detail4scan20DeviceScanInitKernelINS0_13ScanTileStateIiLb1EEEEEvT_i:
[----:B------:R-:W-:Y:S01]  /*0000*/  LDC R1, c[0x0][0x37c] ;  /* 0x0000df00ff017b82 */ /* 0x000fe20000000800 */
[----:B------:R-:W0:Y:S07]  /*0010*/  S2R R0, SR_TID.X ;  /* 0x0000000000007919 */ /* 0x000e2e0000002100 */
[----:B------:R-:W1:Y:S01]  /*0020*/  S2UR UR6, SR_CTAID.X ;  /* 0x00000000000679c3 */ /* 0x000e620000002500 */
[----:B------:R-:W2:Y:S07]  /*0030*/  LDCU UR4, c[0x0][0x388] ;  /* 0x00007100ff0477ac */ /* 0x000eae0008000800 */
[----:B------:R-:W1:Y:S01]  /*0040*/  LDC R5, c[0x0][0x360] ;  /* 0x0000d800ff057b82 */ /* 0x000e620000000800 */
[----:B0-----:R-:W-:Y:S01]  /*0050*/  ISETP.GT.U32.AND P0, PT, R0, 0x1f, PT ;  /* 0x0000001f0000780c */ /* 0x001fe20003f04070 */
[----:B-1----:R-:W-:-:S03]  /*0060*/  IMAD R5, R5, UR6, R0 ;  /* 0x0000000605057c24 */ /* 0x002fc6000f8e0200 */
[----:B------:R-:W-:Y:S02]  /*0070*/  ISETP.NE.OR P0, PT, RZ, UR6, P0 ;  /* 0x00000006ff007c0c */ /* 0x000fe40008705670 */
[----:B--2---:R-:W-:Y:S01]  /*0080*/  ISETP.GE.AND P1, PT, R5, UR4, PT ;  /* 0x0000000405007c0c */ /* 0x004fe2000bf26270 */
[----:B------:R-:W0:-:S12]  /*0090*/  LDCU.64 UR4, c[0x0][0x358] ;  /* 0x00006b00ff0477ac */ /* 0x000e180008000a00 */
[----:B------:R-:W1:Y:S01]  /*00a0*/  @!P1 LDC.64 R2, c[0x0][0x380] ;  /* 0x0000e000ff029b82 */ /* 0x000e620000000a00 */
[----:B------:R-:W-:Y:S01]  /*00b0*/  @!P1 MOV R4, 0x63 ;  /* 0x0000006300049802 */ /* 0x000fe20000000f00 */
[----:B-1----:R-:W-:-:S04]  /*00c0*/  @!P1 IMAD.WIDE R2, R5, 0x8, R2 ;  /* 0x0000000805029825 */ /* 0x002fc800078e0202 */
[----:B------:R-:W-:-:S05]  /*00d0*/  HFMA2 R5, -RZ, RZ, 0, 0 ;  /* 0x00000000ff057431 */ /* 0x000fca00000001ff */
[----:B0-----:R0:W-:Y:S01]  /*00e0*/  @!P1 STG.E.64 desc[UR4][R2.64+0x100], R4 ;  /* 0x0001000402009986 */ /* 0x0011e2000c101b04 */
[----:B------:R-:W-:Y:S05]  /*00f0*/  @P0 EXIT ;  /* 0x000000000000094d */ /* 0x000fea0003800000 */
[----:B0-----:R-:W0:Y:S02]  /*0100*/  LDC.64 R2, c[0x0][0x380] ;  /* 0x0000e000ff027b82 */ /* 0x001e240000000a00 */
[----:B0-----:R-:W-:-:S05]  /*0110*/  IMAD.WIDE.U32 R2, R0, 0x8, R2 ;  /* 0x0000000800027825 */ /* 0x001fca00078e0002 */
[----:B------:R-:W-:Y:S01]  /*0120*/  STG.E.64 desc[UR4][R2.64], RZ ;  /* 0x000000ff02007986 */ /* 0x000fe2000c101b04 */
[----:B------:R-:W-:Y:S05]  /*0130*/  EXIT ;  /* 0x000000000000794d */ /* 0x000fea0003800000 */
.L_x_2056:
        /* <DEDUP_REMOVED lines=12> */
.L_x_2422:


//--------------------- .text._ZN3cub18CUB_300001_SM_10006detail4scan23DeviceCompactInitKernelINS0_13ScanTileStateIyLb1EEEPmEEvT_iT0_ --------------------------
	.section	.text._ZN3cub18CUB_300001_SM_10006detail4scan23DeviceCompactInitKernelINS0_13ScanTileStateIyLb1EEEPmEEvT_iT0_,"ax",@progbits
	.align	128
        .global         _ZN3cub18CUB_300001_SM_10006detail4scan23DeviceCompactInitKernelINS0_13ScanTileStateIyLb1EEEPmEEvT_iT0_
        .type           _ZN3cub18CUB_300001_SM_10006detail4scan23DeviceCompactInitKernelINS0_13ScanTileStateIyLb1EEEPmEEvT_iT0_,@function
        .size           _ZN3cub18CUB_300001_SM_10006detail4scan23DeviceCompactInitKernelINS0_13ScanTileStateIyLb1EEEPmEEvT_iT0_,(.L_x_2423 - _ZN3cub18CUB_300001_SM_10006detail4scan23DeviceCompactInitKernelINS0_13ScanTileStateIyLb1EEEPmEEvT_iT0_)
        .other          _ZN3cub18CUB_300001_SM_10006detail4scan23DeviceCompactInitKernelINS0_13ScanTileStateIyLb1EEEPmEEvT_iT0_,@"STO_CUDA_ENTRY STV_DEFAULT"
_ZN3cub18CUB_300001_SM_10006detail4scan23DeviceCompactInitKernelINS0_13ScanTileStateIyLb1EEEPmEEvT_iT0_:
.text._ZN3cub18CUB_300001_SM_10006detail4scan23DeviceCompactInitKernelINS0_13ScanTileStateIyLb1EEEPmEEvT_iT0_:
[----:B------:R-:W-:Y:S01]  /*0000*/  LDC R1, c[0x0][0x37c] ;  /* 0x0000df00ff017b82 */ /* 0x000fe20000000800 */
[----:B------:R-:W0:Y:S07]  /*0010*/  S2R R0, SR_TID.X ;  /* 0x0000000000007919 */ /* 0x000e2e0000002100 */
[----:B------:R-:W1:Y:S01]  /*0020*/  S2UR UR6, SR_CTAID.X ;  /* 0x00000000000679c3 */ /* 0x000e620000002500 */
[----:B------:R-:W2:Y:S01]  /*0030*/  LDCU UR4, c[0x0][0x388] ;  /* 0x00007100ff0477ac */ /* 0x000ea20008000800 */
[----:B------:R-:W-:-:S06]  /*0040*/  CS2R R10, SRZ ;  /* 0x00000000000a7805 */ /* 0x000fcc000001ff00 */
[----:B------:R-:W1:Y:S01]  /*0050*/  LDC R7, c[0x0][0x360] ;  /* 0x0000d800ff077b82 */ /* 0x000e620000000800 */
[C---:B0-----:R-:W-:Y:S01]  /*0060*/  ISETP.GT.U32.AND P0, PT, R0.reuse, 0x1f, PT ;  /* 0x0000001f0000780c */ /* 0x041fe20003f04070 */
[----:B-1----:R-:W-:Y:S01]  /*0070*/  IMAD R7, R7, UR6, R0 ;  /* 0x0000000607077c24 */ /* 0x002fe2000f8e0200 */
[----:B------:R-:W-:Y:S02]  /*0080*/  LOP3.LUT P2, RZ, R0, UR6, RZ, 0xfc, !PT ;  /* 0x0000000600ff7c12 */ /* 0x000fe4000f84fcff */
[----:B------:R-:W-:Y:S02]  /*0090*/  ISETP.NE.OR P0, PT, RZ, UR6, P0 ;  /* 0x00000006ff007c0c */ /* 0x000fe40008705670 */
[----:B--2---:R-:W-:Y:S01]  /*00a0*/  ISETP.GE.AND P1, PT, R7, UR4, PT ;  /* 0x0000000407007c0c */ /* 0x004fe2000bf26270 */
[----:B------:R-:W0:Y:S10]  /*00b0*/  LDCU.64 UR4, c[0x0][0x358] ;  /* 0x00006b00ff0477ac */ /* 0x000e340008000a00 */
[----:B------:R-:W1:Y:S02]  /*00c0*/  @!P0 LDC.64 R4, c[0x0][0x380] ;  /* 0x0000e000ff048b82 */ /* 0x000e640000000a00 */
[----:B------:R-:W-:-:S02]  /*00d0*/  @!P1 IMAD.MOV.U32 R8, RZ, RZ, 0x63 ;  /* 0x00000063ff089424 */ /* 0x000fc400078e00ff */
[----:B------:R-:W-:-:S04]  /*00e0*/  @!P1 IMAD.MOV.U32 R9, RZ, RZ, 0x0 ;  /* 0x00000000ff099424 */ /* 0x000fc800078e00ff */
[----:B------:R-:W2:Y:S01]  /*00f0*/  @!P1 LDC.64 R2, c[0x0][0x380] ;  /* 0x0000e000ff029b82 */ /* 0x000ea20000000a00 */
[----:B-1----:R-:W-:-:S04]  /*0100*/  @!P0 IMAD.WIDE.U32 R4, R0, 0x10, R4 ;  /* 0x0000001000048825 */ /* 0x002fc800078e0004 */
[----:B--2---:R-:W-:-:S05]  /*0110*/  @!P1 IMAD.WIDE R2, R7, 0x10, R2 ;  /* 0x0000001007029825 */ /* 0x004fca00078e0202 */
[----:B0-----:R0:W-:Y:S04]  /*0120*/  @!P1 STG.E.128 desc[UR4][R2.64+0x200], R8 ;  /* 0x0002000802009986 */ /* 0x0011e8000c101d04 */
[----:B------:R0:W-:Y:S01]  /*0130*/  @!P0 STG.E.128 desc[UR4][R4.64], RZ ;  /* 0x000000ff04008986 */ /* 0x0001e2000c101d04 */
[----:B------:R-:W-:Y:S05]  /*0140*/  @P2 EXIT ;  /* 0x000000000000294d */ /* 0x000fea0003800000 */
[----:B0-----:R-:W0:Y:S02]  /*0150*/  LDC.64 R2, c[0x0][0x390] ;  /* 0x0000e400ff027b82 */ /* 0x001e240000000a00 */
[----:B0-----:R-:W-:Y:S01]  /*0160*/  STG.E.64 desc[UR4][R2.64], RZ ;  /* 0x000000ff02007986 */ /* 0x001fe2000c101b04 */
[----:B------:R-:W-:Y:S05]  /*0170*/  EXIT ;  /* 0x000000000000794d */ /* 0x000fea0003800000 */
.L_x_2057:
        /* <DEDUP_REMOVED lines=16> */
.L_x_2423:


//--------------------- .text._ZN3cub18CUB_300001_SM_10006detail4scan23DeviceCompactInitKernelINS0_13ScanTileStateIjLb1EEEPjEEvT_iT0_ --------------------------
	.section	.text._ZN3cub18CUB_300001_SM_10006detail4scan23DeviceCompactInitKernelINS0_13ScanTileStateIjLb1EEEPjEEvT_iT0_,"ax",@progbits
	.align	128
        .global         _ZN3cub18CUB_300001_SM_10006detail4scan23DeviceCompactInitKernelINS0_13ScanTileStateIjLb1EEEPjEEvT_iT0_
        .type           _ZN3cub18CUB_300001_SM_10006detail4scan23DeviceCompactInitKernelINS0_13ScanTileStateIjLb1EEEPjEEvT_iT0_,@function
        .size           _ZN3cub18CUB_300001_SM_10006detail4scan23DeviceCompactInitKernelINS0_13ScanTileStateIjLb1EEEPjEEvT_iT0_,(.L_x_2424 - _ZN3cub18CUB_300001_SM_10006detail4scan23DeviceCompactInitKernelINS0_13ScanTileStateIjLb1EEEPjEEvT_iT0_)
        .other          _ZN3cub18CUB_300001_SM_10006detail4scan23DeviceCompactInitKernelINS0_13ScanTileStateIjLb1EEEPjEEvT_iT0_,@"STO_CUDA_ENTRY STV_DEFAULT"
_ZN3cub18CUB_300001_SM_10006detail4scan23DeviceCompactInitKernelINS0_13ScanTileStateIjLb1EEEPjEEvT_iT0_:
.text._ZN3cub18CUB_300001_SM_10006detail4scan23DeviceCompactInitKernelINS0_13ScanTileStateIjLb1EEEPjEEvT_iT0_:
[----:B------:R-:W-:Y:S01]  /*0000*/  LDC R1, c[0x0][0x37c] ;  /* 0x0000df00ff017b82 */ /* 0x000fe20000000800 */
[----:B------:R-:W0:Y:S07]  /*0010*/  S2R R0, SR_TID.X ;  /* 0x0000000000007919 */ /* 0x000e2e0000002100 */
[----:B------:R-:W1:Y:S01]  /*0020*/  S2UR UR6, SR_CTAID.X ;  /* 0x00000000000679c3 */ /* 0x000e620000002500 */
[----:B------:R-:W2:Y:S07]  /*0030*/  LDCU UR4, c[0x0][0x388] ;  /* 0x00007100ff0477ac */ /* 0x000eae0008000800 */
[----:B------:R-:W1:Y:S01]  /*0040*/  LDC R7, c[0x0][0x360] ;  /* 0x0000d800ff077b82 */ /* 0x000e620000000800 */
[C---:B0-----:R-:W-:Y:S01]  /*0050*/  ISETP.GT.U32.AND P0, PT, R0.reuse, 0x1f, PT ;  /* 0x0000001f0000780c */ /* 0x041fe20003f04070 */
[----:B-1----:R-:W-:Y:S01]  /*0060*/  IMAD R7, R7, UR6, R0 ;  /* 0x0000000607077c24 */ /* 0x002fe2000f8e0200 */
[----:B------:R-:W-:-:S02]  /*0070*/  LOP3.LUT P2, RZ, R0, UR6, RZ, 0xfc, !PT ;  /* 0x0000000600ff7c12 */ /* 0x000fc4000f84fcff */
[----:B------:R-:W-:Y:S02]  /*0080*/  ISETP.NE.OR P0, PT, RZ, UR6, P0 ;  /* 0x00000006ff007c0c */ /* 0x000fe40008705670 */
[----:B--2---:R-:W-:Y:S01]  /*0090*/  ISETP.GE.AND P1, PT, R7, UR4, PT ;  /* 0x0000000407007c0c */ /* 0x004fe2000bf26270 */
[----:B------:R-:W0:Y:S10]  /*00a0*/  LDCU.64 UR4, c[0x0][0x358] ;  /* 0x00006b00ff0477ac */ /* 0x000e340008000a00 */
[----:B------:R-:W1:Y:S02]  /*00b0*/  @!P0 LDC.64 R4, c[0x0][0x380] ;  /* 0x0000e000ff048b82 */ /* 0x000e640000000a00 */
[----:B------:R-:W-:-:S06]  /*00c0*/  @!P1 MOV R6, 0x63 ;  /* 0x0000006300069802 */ /* 0x000fcc0000000f00 */
[----:B------:R-:W2:Y:S01]  /*00d0*/  @!P1 LDC.64 R2, c[0x0][0x380] ;  /* 0x0000e000ff029b82 */ /* 0x000ea20000000a00 */
[----:B-1----:R-:W-:-:S04]  /*00e0*/  @!P0 IMAD.WIDE.U32 R4, R0, 0x8, R4 ;  /* 0x0000000800048825 */ /* 0x002fc800078e0004 */
[----:B--2---:R-:W-:-:S04]  /*00f0*/  @!P1 IMAD.WIDE R2, R7, 0x8, R2 ;  /* 0x0000000807029825 */ /* 0x004fc800078e0202 */
[----:B------:R-:W-:-:S05]  /*0100*/  IMAD.MOV.U32 R7, RZ, RZ, RZ ;  /* 0x000000ffff077224 */ /* 0x000fca00078e00ff */
[----:B0-----:R0:W-:Y:S04]  /*0110*/  @!P1 STG.E.64 desc[UR4][R2.64+0x100], R6 ;  /* 0x0001000602009986 */ /* 0x0011e8000c101b04 */
[----:B------:R0:W-:Y:S01]  /*0120*/  @!P0 STG.E.64 desc[UR4][R4.64], RZ ;  /* 0x000000ff04008986 */ /* 0x0001e2000c101b04 */
[----:B------:R-:W-:Y:S05]  /*0130*/  @P2 EXIT ;  /* 0x000000000000294d */ /* 0x000fea0003800000 */
[----:B0-----:R-:W0:Y:S02]  /*0140*/  LDC.64 R2, c[0x0][0x390] ;  /* 0x0000e400ff027b82 */ /* 0x001e240000000a00 */
[----:B0-----:R-:W-:Y:S01]  /*0150*/  STG.E desc[UR4][R2.64], RZ ;  /* 0x000000ff02007986 */ /* 0x001fe2000c101904 */
[----:B------:R-:W-:Y:S05]  /*0160*/  EXIT ;  /* 0x000000000000794d */ /* 0x000fea0003800000 */
.L_x_2058:
        /* <DEDUP_REMOVED lines=9> */
.L_x_2424:


//--------------------- .text._ZN3cub18CUB_300001_SM_10006detail11EmptyKernelIvEEvv --------------------------
	.section	.text._ZN3cub18CUB_300001_SM_10006detail11EmptyKernelIvEEvv,"ax",@progbits
	.align	128
        .global         _ZN3cub18CUB_300001_SM_10006detail11EmptyKernelIvEEvv
        .type           _ZN3cub18CUB_300001_SM_10006detail11EmptyKernelIvEEvv,@function
        .size           _ZN3cub18CUB_300001_SM_10006detail11EmptyKernelIvEEvv,(.L_x_2425 - _ZN3cub18CUB_300001_SM_10006detail11EmptyKernelIvEEvv)
        .other          _ZN3cub18CUB_300001_SM_10006detail11EmptyKernelIvEEvv,@"STO_CUDA_ENTRY STV_DEFAULT"
_ZN3cub18CUB_300001_SM_10006detail11EmptyKernelIvEEvv:
.text._ZN3cub18CUB_300001_SM_10006detail11EmptyKernelIvEEvv:
[----:B------:R-:W-:Y:S01]  /*0000*/  LDC R1, c[0x0][0x37c] ;  /* 0x0000df00ff017b82 */ /* 0x000fe20000000800 */
[----:B------:R-:W-:Y:S05]  /*0010*/  EXIT ;  /* 0x000000000000794d */ /* 0x000fea0003800000 */
.L_x_2059:
        /* <DEDUP_REMOVED lines=14> */
.L_x_2425:


//--------------------- .text._Z11get_bucketsIxEvPfS0_S0_PiS1_S1_PT_iiff --------------------------
	.section	.text._Z11get_bucketsIxEvPfS0_S0_PiS1_S1_PT_iiff,"ax",@progbits
	.align	128
        .global         _Z11get_bucketsIxEvPfS0_S0_PiS1_S1_PT_iiff
        .type           _Z11get_bucketsIxEvPfS0_S0_PiS1_S1_PT_iiff,@function
        .size           _Z11get_bucketsIxEvPfS0_S0_PiS1_S1_PT_iiff,(.L_x_2385 - _Z11get_bucketsIxEvPfS0_S0_PiS1_S1_PT_iiff)
        .other          _Z11get_bucketsIxEvPfS0_S0_PiS1_S1_PT_iiff,@"STO_CUDA_ENTRY STV_DEFAULT"
_Z11get_bucketsIxEvPfS0_S0_PiS1_S1_PT_iiff:
.text._Z11get_bucketsIxEvPfS0_S0_PiS1_S1_PT_iiff:
[----:B------:R-:W-:Y:S01]  /*0000*/  LDC R1, c[0x0][0x37c] ;  /* 0x0000df00ff017b82 */ /* 0x000fe20000000800 */
[----:B------:R-:W0:Y:S07]  /*0010*/  LDCU UR4, c[0x0][0x3bc] ;  /* 0x00007780ff0477ac */ /* 0x000e2e0008000800 */
[----:B------:R-:W1:Y:S01]  /*0020*/  LDC.64 R10, c[0x0][0x3c0] ;  /* 0x0000f000ff0a7b82 */ /* 0x000e620000000a00 */
[----:B------:R-:W2:Y:S01]  /*0030*/  S2R R7, SR_TID.X ;  /* 0x0000000000077919 */ /* 0x000ea20000002100 */
[----:B------:R-:W2:Y:S01]  /*0040*/  S2R R8, SR_CTAID.X ;  /* 0x0000000000087919 */ /* 0x000ea20000002500 */
[----:B0-----:R-:W-:Y:S01]  /*0050*/  I2FP.F32.S32 R5, UR4 ;  /* 0x0000000400057c45 */ /* 0x001fe20008201400 */
[----:B------:R-:W2:Y:S03]  /*0060*/  LDCU UR4, c[0x0][0x360] ;  /* 0x00006c00ff0477ac */ /* 0x000ea60008000800 */
[----:B------:R-:W0:Y:S01]  /*0070*/  MUFU.RCP R2, R5 ;  /* 0x0000000500027308 */ /* 0x000e220000001000 */
[----:B-1----:R-:W-:-:S07]  /*0080*/  FADD R0, R11, -R10 ;  /* 0x8000000a0b007221 */ /* 0x002fce0000000000 */
[----:B------:R-:W1:Y:S01]  /*0090*/  FCHK P0, R0, R5 ;  /* 0x0000000500007302 */ /* 0x000e620000000000 */
[----:B0-----:R-:W-:-:S04]  /*00a0*/  FFMA R3, -R5, R2, 1 ;  /* 0x3f80000005037423 */ /* 0x001fc80000000102 */
[----:B------:R-:W-:Y:S01]  /*00b0*/  FFMA R3, R2, R3, R2 ;  /* 0x0000000302037223 */ /* 0x000fe20000000002 */
[----:B--2---:R-:W-:-:S03]  /*00c0*/  IMAD R2, R8, UR4, R7 ;  /* 0x0000000408027c24 */ /* 0x004fc6000f8e0207 */
[----:B------:R-:W-:-:S04]  /*00d0*/  FFMA R4, R0, R3, RZ ;  /* 0x0000000300047223 */ /* 0x000fc800000000ff */
[----:B------:R-:W-:-:S04]  /*00e0*/  FFMA R6, -R5, R4, R0 ;  /* 0x0000000405067223 */ /* 0x000fc80000000100 */
[----:B------:R-:W-:Y:S01]  /*00f0*/  FFMA R3, R3, R6, R4 ;  /* 0x0000000603037223 */ /* 0x000fe20000000004 */
[----:B-1----:R-:W-:Y:S06]  /*0100*/  @!P0 BRA `(.L_x_2060) ;  /* 0x00000000000c8947 */ /* 0x002fec0003800000 */
[----:B------:R-:W-:-:S07]  /*0110*/  MOV R4, 0x130 ;  /* 0x0000013000047802 */ /* 0x000fce0000000f00 */
[----:B------:R-:W-:Y:S05]  /*0120*/  CALL.REL.NOINC `($__internal_0_$__cuda_sm3x_div_rn_noftz_f32_slowpath) ;  /* 0x0000000400687944 */ /* 0x000fea0003c00000 */
[----:B------:R-:W-:-:S07]  /*0130*/  IMAD.MOV.U32 R3, RZ, RZ, R0 ;  /* 0x000000ffff037224 */ /* 0x000fce00078e0000 */
.L_x_2060:
[----:B------:R-:W0:Y:S02]  /*0140*/  LDCU UR4, c[0x0][0x3b8] ;  /* 0x00007700ff0477ac */ /* 0x000e240008000800 */
[----:B0-----:R-:W-:-:S13]  /*0150*/  ISETP.GE.U32.AND P0, PT, R2, UR4, PT ;  /* 0x0000000402007c0c */ /* 0x001fda000bf06070 */
[----:B------:R-:W-:Y:S05]  /*0160*/  @P0 EXIT ;  /* 0x000000000000094d */ /* 0x000fea0003800000 */
[----:B------:R-:W0:Y:S01]  /*0170*/  LDC.64 R14, c[0x0][0x390] ;  /* 0x0000e400ff0e7b82 */ /* 0x000e220000000a00 */
[----:B------:R-:W1:Y:S01]  /*0180*/  LDCU.64 UR6, c[0x0][0x358] ;  /* 0x00006b00ff0677ac */ /* 0x000e620008000a00 */
[----:B------:R-:W2:Y:S06]  /*0190*/  LDCU UR5, c[0x0][0x3bc] ;  /* 0x00007780ff0577ac */ /* 0x000eac0008000800 */
[----:B------:R-:W3:Y:S08]  /*01a0*/  LDC.64 R12, c[0x0][0x388] ;  /* 0x0000e200ff0c7b82 */ /* 0x000ef00000000a00 */
[----:B------:R-:W4:Y:S01]  /*01b0*/  LDC.64 R10, c[0x0][0x398] ;  /* 0x0000e600ff0a7b82 */ /* 0x000f220000000a00 */
[----:B0-----:R-:W-:-:S07]  /*01c0*/  IMAD.WIDE.U32 R14, R2, 0x4, R14 ;  /* 0x00000004020e7825 */ /* 0x001fce00078e000e */
[----:B------:R-:W0:Y:S01]  /*01d0*/  LDC.64 R8, c[0x0][0x3a0] ;  /* 0x0000e800ff087b82 */ /* 0x000e220000000a00 */
[----:B-1----:R-:W5:Y:S07]  /*01e0*/  LDG.E R14, desc[UR6][R14.64] ;  /* 0x000000060e0e7981 */ /* 0x002f6e000c1e1900 */
[----:B------:R-:W1:Y:S08]  /*01f0*/  LDC.64 R6, c[0x0][0x3a8] ;  /* 0x0000ea00ff067b82 */ /* 0x000e700000000a00 */
[----:B------:R-:W0:Y:S08]  /*0200*/  LDC.64 R4, c[0x0][0x3b0] ;  /* 0x0000ec00ff047b82 */ /* 0x000e300000000a00 */
[----:B------:R-:W0:Y:S01]  /*0210*/  LDC.64 R16, c[0x0][0x380] ;  /* 0x0000e000ff107b82 */ /* 0x000e220000000a00 */
[----:B--2---:R-:W-:Y:S01]  /*0220*/  UISETP.GE.AND UP0, UPT, UR5, 0x2, UPT ;  /* 0x000000020500788c */ /* 0x004fe2000bf06270 */
[----:B---3--:R-:W-:Y:S01]  /*0230*/  IMAD.WIDE.U32 R12, R2, 0x4, R12 ;  /* 0x00000004020c7825 */ /* 0x008fe200078e000c */
[----:B------:R-:W-:-:S04]  /*0240*/  ULEA.HI UR4, UR5, UR5, URZ, 0x1 ;  /* 0x0000000505047291 */ /* 0x000fc8000f8f08ff */
[----:B------:R-:W-:Y:S01]  /*0250*/  USHF.R.S32.HI UR4, URZ, 0x1, UR4 ;  /* 0x00000001ff047899 */ /* 0x000fe20008011404 */
[----:B------:R2:W5:Y:S05]  /*0260*/  LDG.E R13, desc[UR6][R12.64] ;  /* 0x000000060c0d7981 */ /* 0x00056a000c1e1900 */
[----:B------:R-:W-:Y:S02]  /*0270*/  IMAD.U32 R0, RZ, RZ, UR4 ;  /* 0x00000004ff007e24 */ /* 0x000fe4000f8e00ff */
[----:B--2---:R-:W-:Y:S01]  /*0280*/  IMAD.U32 R12, RZ, RZ, UR4 ;  /* 0x00000004ff0c7e24 */ /* 0x004fe2000f8e00ff */
[----:B----4-:R-:W-:Y:S06]  /*0290*/  BRA.U !UP0, `(.L_x_2061) ;  /* 0x00000001084c7547 */ /* 0x010fec000b800000 */
[----:B0-----:R-:W-:Y:S01]  /*02a0*/  IMAD.WIDE.U32 R16, R2, 0x4, R16 ;  /* 0x0000000402107825 */ /* 0x001fe200078e0010 */
[----:B------:R-:W0:Y:S01]  /*02b0*/  LDCU UR4, c[0x0][0x3bc] ;  /* 0x00007780ff0477ac */ /* 0x000e220008000800 */
[----:B------:R-:W2:Y:S04]  /*02c0*/  LDCU UR8, c[0x0][0x3c0] ;  /* 0x00007800ff0877ac */ /* 0x000ea80008000800 */
[----:B------:R3:W5:Y:S01]  /*02d0*/  LDG.E R16, desc[UR6][R16.64] ;  /* 0x0000000610107981 */ /* 0x000762000c1e1900 */
[----:B------:R-:W-:Y:S01]  /*02e0*/  BSSY.RECONVERGENT B0, `(.L_x_2061) ;  /* 0x000000e000007945 */ /* 0x000fe20003800200 */
[----:B------:R-:W-:Y:S02]  /*02f0*/  IMAD.MOV.U32 R15, RZ, RZ, RZ ;  /* 0x000000ffff0f7224 */ /* 0x000fe400078e00ff */
[----:B------:R-:W-:-:S02]  /*0300*/  IMAD.MOV.U32 R12, RZ, RZ, R0 ;  /* 0x000000ffff0c7224 */ /* 0x000fc400078e0000 */
[----:B0--3--:R-:W-:-:S07]  /*0310*/  IMAD.U32 R18, RZ, RZ, UR4 ;  /* 0x00000004ff127e24 */ /* 0x009fce000f8e00ff */
.L_x_2062:
[----:B------:R-:W-:-:S05]  /*0320*/  I2FP.F32.U32 R20, R12 ;  /* 0x0000000c00147245 */ /* 0x000fca0000201000 */
[----:B--2---:R-:W-:-:S05]  /*0330*/  FFMA R17, R20, R3, UR8 ;  /* 0x0000000814117e23 */ /* 0x004fca0008000003 */
[----:B-----5:R-:W-:-:S04]  /*0340*/  FSETP.GT.AND P0, PT, R17, R16, PT ;  /* 0x000000101100720b */ /* 0x020fc80003f04000 */
[----:B------:R-:W-:Y:S02]  /*0350*/  SEL R15, R15, R12, P0 ;  /* 0x0000000c0f0f7207 */ /* 0x000fe40000000000 */
[----:B------:R-:W-:-:S05]  /*0360*/  SEL R18, R12, R18, P0 ;  /* 0x000000120c127207 */ /* 0x000fca0000000000 */
[----:B------:R-:W-:-:S05]  /*0370*/  IMAD.IADD R12, R15, 0x1, R18 ;  /* 0x000000010f0c7824 */ /* 0x000fca00078e0212 */
[----:B------:R-:W-:-:S04]  /*0380*/  LEA.HI R12, R12, R12, RZ, 0x1 ;  /* 0x0000000c0c0c7211 */ /* 0x000fc800078f08ff */
[----:B------:R-:W-:-:S04]  /*0390*/  SHF.R.S32.HI R12, RZ, 0x1, R12 ;  /* 0x00000001ff0c7819 */ /* 0x000fc8000001140c */
[----:B------:R-:W-:-:S13]  /*03a0*/  ISETP.GT.AND P0, PT, R12, R15, PT ;  /* 0x0000000f0c00720c */ /* 0x000fda0003f04270 */
[----:B------:R-:W-:Y:S05]  /*03b0*/  @P0 BRA `(.L_x_2062) ;  /* 0xfffffffc00d80947 */ /* 0x000fea000383ffff */
[----:B------:R-:W-:Y:S05]  /*03c0*/  BSYNC.RECONVERGENT B0 ;  /* 0x0000000000007941 */ /* 0x000fea0003800200 */
.L_x_2061:
[----:B------:R-:W-:Y:S01]  /*03d0*/  IMAD.MOV.U32 R15, RZ, RZ, R0 ;  /* 0x000000ffff0f7224 */ /* 0x000fe200078e0000 */
[----:B------:R-:W-:Y:S06]  /*03e0*/  BRA.U !UP0, `(.L_x_2063) ;  /* 0x0000000108447547 */ /* 0x000fec000b800000 */
[----:B------:R-:W2:Y:S01]  /*03f0*/  LDCU UR4, c[0x0][0x3bc] ;  /* 0x00007780ff0477ac */ /* 0x000ea20008000800 */
[----:B------:R-:W-:Y:S01]  /*0400*/  BSSY.RECONVERGENT B0, `(.L_x_2063) ;  /* 0x000000f000007945 */ /* 0x000fe20003800200 */
[----:B0-----:R-:W-:Y:S02]  /*0410*/  IMAD.MOV.U32 R16, RZ, RZ, RZ ;  /* 0x000000ffff107224 */ /* 0x001fe400078e00ff */
[----:B------:R-:W-:Y:S01]  /*0420*/  IMAD.MOV.U32 R15, RZ, RZ, R0 ;  /* 0x000000ffff0f7224 */ /* 0x000fe200078e0000 */
[----:B------:R-:W0:Y:S01]  /*0430*/  LDCU UR8, c[0x0][0x3c0] ;  /* 0x00007800ff0877ac */ /* 0x000e220008000800 */
[----:B--2---:R-:W-:-:S07]  /*0440*/  IMAD.U32 R17, RZ, RZ, UR4 ;  /* 0x00000004ff117e24 */ /* 0x004fce000f8e00ff */
.L_x_2064:
[----:B------:R-:W-:-:S05]  /*0450*/  I2FP.F32.U32 R18, R15 ;  /* 0x0000000f00127245 */ /* 0x000fca0000201000 */
[----:B0-----:R-:W-:-:S05]  /*0460*/  FFMA R18, R18, R3, UR8 ;  /* 0x0000000812127e23 */ /* 0x001fca0008000003 */
        /* <DEDUP_REMOVED lines=9> */
.L_x_2063:
[----:B------:R-:W-:Y:S05]  /*0500*/  BRA.U !UP0, `(.L_x_2065) ;  /* 0x0000000108407547 */ /* 0x000fea000b800000 */
[----:B------:R-:W0:Y:S01]  /*0510*/  LDCU UR4, c[0x0][0x3bc] ;  /* 0x00007780ff0477ac */ /* 0x000e220008000800 */
[----:B------:R-:W-:Y:S01]  /*0520*/  BSSY.RECONVERGENT B0, `(.L_x_2065) ;  /* 0x000000e000007945 */ /* 0x000fe20003800200 */
[----:B-----5:R-:W-:Y:S01]  /*0530*/  IMAD.MOV.U32 R13, RZ, RZ, RZ ;  /* 0x000000ffff0d7224 */ /* 0x020fe200078e00ff */
[----:B------:R-:W2:Y:S01]  /*0540*/  LDCU UR8, c[0x0][0x3c0] ;  /* 0x00007800ff0877ac */ /* 0x000ea20008000800 */
[----:B0-----:R-:W-:-:S07]  /*0550*/  IMAD.U32 R16, RZ, RZ, UR4 ;  /* 0x00000004ff107e24 */ /* 0x001fce000f8e00ff */
.L_x_2066:
[----:B------:R-:W-:-:S05]  /*0560*/  I2FP.F32.U32 R18, R0 ;  /* 0x0000000000127245 */ /* 0x000fca0000201000 */
[----:B--2---:R-:W-:-:S05]  /*0570*/  FFMA R17, R18, R3, UR8 ;  /* 0x0000000812117e23 */ /* 0x004fca0008000003 */
[----:B------:R-:W-:-:S04]  /*0580*/  FSETP.GT.AND P0, PT, R17, R14, PT ;  /* 0x0000000e1100720b */ /* 0x000fc80003f04000 */
        /* <DEDUP_REMOVED lines=8> */
.L_x_2065:
[----:B0-----:R-:W-:Y:S02]  /*0610*/  IMAD R17, R0, UR5, R15 ;  /* 0x0000000500117c24 */ /* 0x001fe4000f8e020f */
[----:B------:R-:W-:-:S04]  /*0620*/  IMAD.WIDE.U32 R10, R2, 0x4, R10 ;  /* 0x00000004020a7825 */ /* 0x000fc800078e000a */
[----:B------:R-:W-:Y:S01]  /*0630*/  IMAD R16, R17, UR5, R12 ;  /* 0x0000000511107c24 */ /* 0x000fe2000f8e020c */
[----:B------:R-:W-:Y:S01]  /*0640*/  STG.E desc[UR6][R10.64], R12 ;  /* 0x0000000c0a007986 */ /* 0x000fe2000c101906 */
[----:B------:R-:W-:-:S03]  /*0650*/  IMAD.WIDE.U32 R8, R2, 0x4, R8 ;  /* 0x0000000402087825 */ /* 0x000fc600078e0008 */
[----:B------:R-:W-:Y:S01]  /*0660*/  SHF.R.S32.HI R17, RZ, 0x1f, R16 ;  /* 0x0000001fff117819 */ /* 0x000fe20000011410 */
[C---:B-1----:R-:W-:Y:S01]  /*0670*/  IMAD.WIDE.U32 R6, R2.reuse, 0x4, R6 ;  /* 0x0000000402067825 */ /* 0x042fe200078e0006 */
[----:B------:R-:W-:Y:S03]  /*0680*/  STG.E desc[UR6][R8.64], R15 ;  /* 0x0000000f08007986 */ /* 0x000fe6000c101906 */
[----:B------:R-:W-:Y:S01]  /*0690*/  IMAD.WIDE.U32 R4, R2, 0x8, R4 ;  /* 0x0000000802047825 */ /* 0x000fe200078e0004 */
[----:B------:R-:W-:Y:S04]  /*06a0*/  STG.E desc[UR6][R6.64], R0 ;  /* 0x0000000006007986 */ /* 0x000fe8000c101906 */
[----:B------:R-:W-:Y:S01]  /*06b0*/  STG.E.64 desc[UR6][R4.64], R16 ;  /* 0x0000001004007986 */ /* 0x000fe2000c101b06 */
[----:B------:R-:W-:Y:S05]  /*06c0*/  EXIT ;  /* 0x000000000000794d */ /* 0x000fea0003800000 */
        .weak           $__internal_0_$__cuda_sm3x_div_rn_noftz_f32_slowpath
        .type           $__internal_0_$__cuda_sm3x_div_rn_noftz_f32_slowpath,@function
        .size           $__internal_0_$__cuda_sm3x_div_rn_noftz_f32_slowpath,(.L_x_2385 - $__internal_0_$__cuda_sm3x_div_rn_noftz_f32_slowpath)
$__internal_0_$__cuda_sm3x_div_rn_noftz_f32_slowpath:
[----:B------:R-:W-:Y:S01]  /*06d0*/  SHF.R.U32.HI R6, RZ, 0x17, R5 ;  /* 0x00000017ff067819 */ /* 0x000fe20000011605 */
[--C-:B------:R-:W-:Y:S01]  /*06e0*/  IMAD.MOV.U32 R8, RZ, RZ, R0.reuse ;  /* 0x000000ffff087224 */ /* 0x100fe200078e0000 */
[----:B------:R-:W-:Y:S02]  /*06f0*/  SHF.R.U32.HI R3, RZ, 0x17, R0 ;  /* 0x00000017ff037819 */ /* 0x000fe40000011600 */
[----:B------:R-:W-:Y:S02]  /*0700*/  LOP3.LUT R7, R6, 0xff, RZ, 0xc0, !PT ;  /* 0x000000ff06077812 */ /* 0x000fe400078ec0ff */
[----:B------:R-:W-:-:S03]  /*0710*/  LOP3.LUT R6, R3, 0xff, RZ, 0xc0, !PT ;  /* 0x000000ff03067812 */ /* 0x000fc600078ec0ff */
[----:B------:R-:W-:Y:S02]  /*0720*/  VIADD R11, R7, 0xffffffff ;  /* 0xffffffff070b7836 */ /* 0x000fe40000000000 */
[----:B------:R-:W-:-:S03]  /*0730*/  VIADD R10, R6, 0xffffffff ;  /* 0xffffffff060a7836 */ /* 0x000fc60000000000 */
[----:B------:R-:W-:-:S04]  /*0740*/  ISETP.GT.U32.AND P0, PT, R11, 0xfd, PT ;  /* 0x000000fd0b00780c */ /* 0x000fc80003f04070 */
[----:B------:R-:W-:-:S13]  /*0750*/  ISETP.GT.U32.OR P0, PT, R10, 0xfd, P0 ;  /* 0x000000fd0a00780c */ /* 0x000fda0000704470 */
[----:B------:R-:W-:Y:S01]  /*0760*/  @!P0 IMAD.MOV.U32 R9, RZ, RZ, RZ ;  /* 0x000000ffff098224 */ /* 0x000fe200078e00ff */
[----:B------:R-:W-:Y:S06]  /*0770*/  @!P0 BRA `(.L_x_2067) ;  /* 0x0000000000608947 */ /* 0x000fec0003800000 */
[----:B------:R-:W-:Y:S01]  /*0780*/  FSETP.GTU.FTZ.AND P0, PT, |R0|, +INF , PT ;  /* 0x7f8000000000780b */ /* 0x000fe20003f1c200 */
[----:B------:R-:W-:Y:S01]  /*0790*/  IMAD.MOV.U32 R3, RZ, RZ, R5 ;  /* 0x000000ffff037224 */ /* 0x000fe200078e0005 */
[----:B------:R-:W-:-:S04]  /*07a0*/  FSETP.GTU.FTZ.AND P1, PT, |R5|, +INF , PT ;  /* 0x7f8000000500780b */ /* 0x000fc80003f3c200 */
[----:B------:R-:W-:-:S13]  /*07b0*/  PLOP3.LUT P0, PT, P0, P1, PT, 0xf8, 0x8f ;  /* 0x00000000008f781c */ /* 0x000fda0000703f70 */
[----:B------:R-:W-:Y:S05]  /*07c0*/  @P0 BRA `(.L_x_2068) ;  /* 0x0000000400440947 */ /* 0x000fea0003800000 */
[----:B------:R-:W-:-:S13]  /*07d0*/  LOP3.LUT P0, RZ, R5, 0x7fffffff, R8, 0xc8, !PT ;  /* 0x7fffffff05ff7812 */ /* 0x000fda000780c808 */
[----:B------:R-:W-:Y:S05]  /*07e0*/  @!P0 BRA `(.L_x_2069) ;  /* 0x0000000400348947 */ /* 0x000fea0003800000 */
[C---:B------:R-:W-:Y:S02]  /*07f0*/  FSETP.NEU.FTZ.AND P2, PT, |R0|.reuse, +INF , PT ;  /* 0x7f8000000000780b */ /* 0x040fe40003f5d200 */
[----:B------:R-:W-:Y:S02]  /*0800*/  FSETP.NEU.FTZ.AND P1, PT, |R3|, +INF , PT ;  /* 0x7f8000000300780b */ /* 0x000fe40003f3d200 */
[----:B------:R-:W-:-:S11]  /*0810*/  FSETP.NEU.FTZ.AND P0, PT, |R0|, +INF , PT ;  /* 0x7f8000000000780b */ /* 0x000fd60003f1d200 */
[----:B------:R-:W-:Y:S05]  /*0820*/  @!P1 BRA !P2, `(.L_x_2069) ;  /* 0x0000000400249947 */ /* 0x000fea0005000000 */
[----:B------:R-:W-:-:S04]  /*0830*/  LOP3.LUT P2, RZ, R8, 0x7fffffff, RZ, 0xc0, !PT ;  /* 0x7fffffff08ff7812 */ /* 0x000fc8000784c0ff */
[----:B------:R-:W-:-:S13]  /*0840*/  PLOP3.LUT P1, PT, P1, P2, PT, 0x2f, 0xf2 ;  /* 0x0000000000f2781c */ /* 0x000fda0000f24577 */
[----:B------:R-:W-:Y:S05]  /*0850*/  @P1 BRA `(.L_x_2070) ;  /* 0x0000000400101947 */ /* 0x000fea0003800000 */
[----:B------:R-:W-:-:S04]  /*0860*/  LOP3.LUT P1, RZ, R5, 0x7fffffff, RZ, 0xc0, !PT ;  /* 0x7fffffff05ff7812 */ /* 0x000fc8000782c0ff */
[----:B------:R-:W-:-:S13]  /*0870*/  PLOP3.LUT P0, PT, P0, P1, PT, 0x2f, 0xf2 ;  /* 0x0000000000f2781c */ /* 0x000fda0000702577 */
[----:B------:R-:W-:Y:S05]  /*0880*/  @P0 BRA `(.L_x_2071) ;  /* 0x0000000000f80947 */ /* 0x000fea0003800000 */
[----:B------:R-:W-:Y:S02]  /*0890*/  ISETP.GE.AND P0, PT, R10, RZ, PT ;  /* 0x000000ff0a00720c */ /* 0x000fe40003f06270 */
[----:B------:R-:W-:-:S11]  /*08a0*/  ISETP.GE.AND P1, PT, R11, RZ, PT ;  /* 0x000000ff0b00720c */ /* 0x000fd60003f26270 */
[----:B------:R-:W-:Y:S02]  /*08b0*/  @P0 IMAD.MOV.U32 R9, RZ, RZ, RZ ;  /* 0x000000ffff090224 */ /* 0x000fe400078e00ff */
[----:B------:R-:W-:Y:S01]  /*08c0*/  @!P0 FFMA R8, R0, 1.84467440737095516160e+19, RZ ;  /* 0x5f80000000088823 */ /* 0x000fe200000000ff */
[----:B------:R-:W-:Y:S02]  /*08d0*/  @!P0 IMAD.MOV.U32 R9, RZ, RZ, -0x40 ;  /* 0xffffffc0ff098424 */ /* 0x000fe400078e00ff */
[----:B------:R-:W-:Y:S02]  /*08e0*/  @!P1 FFMA R5, R3, 1.84467440737095516160e+19, RZ ;  /* 0x5f80000003059823 */ /* 0x000fe400000000ff */
[----:B------:R-:W-:-:S07]  /*08f0*/  @!P1 VIADD R9, R9, 0x40 ;  /* 0x0000004009099836 */ /* 0x000fce0000000000 */
.L_x_2067:
[----:B------:R-:W-:Y:S01]  /*0900*/  LEA R0, R7, 0xc0800000, 0x17 ;  /* 0xc080000007007811 */ /* 0x000fe200078eb8ff */
[----:B------:R-:W-:-:S04]  /*0910*/  VIADD R6, R6, 0xffffff81 ;  /* 0xffffff8106067836 */ /* 0x000fc80000000000 */
[----:B------:R-:W-:Y:S02]  /*0920*/  IMAD.IADD R5, R5, 0x1, -R0 ;  /* 0x0000000105057824 */ /* 0x000fe400078e0a00 */
[C---:B------:R-:W-:Y:S01]  /*0930*/  IMAD R0, R6.reuse, -0x800000, R8 ;  /* 0xff80000006007824 */ /* 0x040fe200078e0208 */
[----:B------:R-:W-:Y:S01]  /*0940*/  IADD3 R6, PT, PT, R6, 0x7f, -R7 ;  /* 0x0000007f06067810 */ /* 0x000fe20007ffe807 */
[----:B------:R-:W0:Y:S01]  /*0950*/  MUFU.RCP R3, R5 ;  /* 0x0000000500037308 */ /* 0x000e220000001000 */
[----:B------:R-:W-:-:S03]  /*0960*/  FADD.FTZ R11, -R5, -RZ ;  /* 0x800000ff050b7221 */ /* 0x000fc60000010100 */
[----:B------:R-:W-:Y:S02]  /*0970*/  IMAD.IADD R6, R6, 0x1, R9 ;  /* 0x0000000106067824 */ /* 0x000fe400078e0209 */
[----:B0-----:R-:W-:-:S04]  /*0980*/  FFMA R10, R3, R11, 1 ;  /* 0x3f800000030a7423 */ /* 0x001fc8000000000b */
[----:B------:R-:W-:-:S04]  /*0990*/  FFMA R10, R3, R10, R3 ;  /* 0x0000000a030a7223 */ /* 0x000fc80000000003 */
[----:B------:R-:W-:-:S04]  /*09a0*/  FFMA R3, R0, R10, RZ ;  /* 0x0000000a00037223 */ /* 0x000fc800000000ff */
[----:B------:R-:W-:-:S04]  /*09b0*/  FFMA R8, R11, R3, R0 ;  /* 0x000000030b087223 */ /* 0x000fc80000000000 */
[----:B------:R-:W-:-:S04]  /*09c0*/  FFMA R13, R10, R8, R3 ;  /* 0x000000080a0d7223 */ /* 0x000fc80000000003 */
[----:B------:R-:W-:-:S04]  /*09d0*/  FFMA R8, R11, R13, R0 ;  /* 0x0000000d0b087223 */ /* 0x000fc80000000000 */
[----:B------:R-:W-:-:S05]  /*09e0*/  FFMA R0, R10, R8, R13 ;  /* 0x000000080a007223 */ /* 0x000fca000000000d */
[----:B------:R-:W-:-:S04]  /*09f0*/  SHF.R.U32.HI R3, RZ, 0x17, R0 ;  /* 0x00000017ff037819 */ /* 0x000fc80000011600 */
[----:B------:R-:W-:-:S05]  /*0a00*/  LOP3.LUT R3, R3, 0xff, RZ, 0xc0, !PT ;  /* 0x000000ff03037812 */ /* 0x000fca00078ec0ff */
[----:B------:R-:W-:-:S04]  /*0a10*/  IMAD.IADD R7, R3, 0x1, R6 ;  /* 0x0000000103077824 */ /* 0x000fc800078e0206 */
[----:B------:R-:W-:-:S05]  /*0a20*/  VIADD R3, R7, 0xffffffff ;  /* 0xffffffff07037836 */ /* 0x000fca0000000000 */
[----:B------:R-:W-:-:S13]  /*0a30*/  ISETP.GE.U32.AND P0, PT, R3, 0xfe, PT ;  /* 0x000000fe0300780c */ /* 0x000fda0003f06070 */
[----:B------:R-:W-:Y:S05]  /*0a40*/  @!P0 BRA `(.L_x_2072) ;  /* 0x0000000000808947 */ /* 0x000fea0003800000 */
[----:B------:R-:W-:-:S13]  /*0a50*/  ISETP.GT.AND P0, PT, R7, 0xfe, PT ;  /* 0x000000fe0700780c */ /* 0x000fda0003f04270 */
[----:B------:R-:W-:Y:S05]  /*0a60*/  @P0 BRA `(.L_x_2073) ;  /* 0x00000000006c0947 */ /* 0x000fea0003800000 */
[----:B------:R-:W-:-:S13]  /*0a70*/  ISETP.GE.AND P0, PT, R7, 0x1, PT ;  /* 0x000000010700780c */ /* 0x000fda0003f06270 */
[----:B------:R-:W-:Y:S05]  /*0a80*/  @P0 BRA `(.L_x_2074) ;  /* 0x0000000000980947 */ /* 0x000fea0003800000 */
[----:B------:R-:W-:Y:S02]  /*0a90*/  ISETP.GE.AND P0, PT, R7, -0x18, PT ;  /* 0xffffffe80700780c */ /* 0x000fe40003f06270 */
[----:B------:R-:W-:-:S11]  /*0aa0*/  LOP3.LUT R0, R0, 0x80000000, RZ, 0xc0, !PT ;  /* 0x8000000000007812 */ /* 0x000fd600078ec0ff */
[----:B------:R-:W-:Y:S05]  /*0ab0*/  @!P0 BRA `(.L_x_2074) ;  /* 0x00000000008c8947 */ /* 0x000fea0003800000 */
[CCC-:B------:R-:W-:Y:S01]  /*0ac0*/  FFMA.RZ R3, R10.reuse, R8.reuse, R13.reuse ;  /* 0x000000080a037223 */ /* 0x1c0fe2000000c00d */
[CCC-:B------:R-:W-:Y:S01]  /*0ad0*/  FFMA.RM R6, R10.reuse, R8.reuse, R13.reuse ;  /* 0x000000080a067223 */ /* 0x1c0fe2000000400d */
[C---:B------:R-:W-:Y:S02]  /*0ae0*/  ISETP.NE.AND P2, PT, R7.reuse, RZ, PT ;  /* 0x000000ff0700720c */ /* 0x040fe40003f45270 */
[----:B------:R-:W-:Y:S02]  /*0af0*/  ISETP.NE.AND P1, PT, R7, RZ, PT ;  /* 0x000000ff0700720c */ /* 0x000fe40003f25270 */
[----:B------:R-:W-:Y:S01]  /*0b00*/  LOP3.LUT R5, R3, 0x7fffff, RZ, 0xc0, !PT ;  /* 0x007fffff03057812 */ /* 0x000fe200078ec0ff */
[----:B------:R-:W-:Y:S01]  /*0b10*/  FFMA.RP R3, R10, R8, R13 ;  /* 0x000000080a037223 */ /* 0x000fe2000000800d */
[----:B------:R-:W-:Y:S02]  /*0b20*/  VIADD R8, R7, 0x20 ;  /* 0x0000002007087836 */ /* 0x000fe40000000000 */
[----:B------:R-:W-:Y:S01]  /*0b30*/  LOP3.LUT R5, R5, 0x800000, RZ, 0xfc, !PT ;  /* 0x0080000005057812 */ /* 0x000fe200078efcff */
[----:B------:R-:W-:Y:S01]  /*0b40*/  IMAD.MOV R7, RZ, RZ, -R7 ;  /* 0x000000ffff077224 */ /* 0x000fe200078e0a07 */
[----:B------:R-:W-:-:S02]  /*0b50*/  FSETP.NEU.FTZ.AND P0, PT, R3, R6, PT ;  /* 0x000000060300720b */ /* 0x000fc40003f1d000 */
[----:B------:R-:W-:Y:S02]  /*0b60*/  SHF.L.U32 R8, R5, R8, RZ ;  /* 0x0000000805087219 */ /* 0x000fe400000006ff */
[----:B------:R-:W-:Y:S02]  /*0b70*/  SEL R6, R7, RZ, P2 ;  /* 0x000000ff07067207 */ /* 0x000fe40001000000 */
[----:B------:R-:W-:Y:S02]  /*0b80*/  ISETP.NE.AND P1, PT, R8, RZ, P1 ;  /* 0x000000ff0800720c */ /* 0x000fe40000f25270 */
[----:B------:R-:W-:Y:S02]  /*0b90*/  SHF.R.U32.HI R6, RZ, R6, R5 ;  /* 0x00000006ff067219 */ /* 0x000fe40000011605 */
[----:B------:R-:W-:Y:S02]  /*0ba0*/  PLOP3.LUT P0, PT, P0, P1, PT, 0xf8, 0x8f ;  /* 0x00000000008f781c */ /* 0x000fe40000703f70 */
[----:B------:R-:W-:-:S02]  /*0bb0*/  SHF.R.U32.HI R8, RZ, 0x1, R6 ;  /* 0x00000001ff087819 */ /* 0x000fc40000011606 */
[----:B------:R-:W-:-:S04]  /*0bc0*/  SEL R3, RZ, 0x1, !P0 ;  /* 0x00000001ff037807 */ /* 0x000fc80004000000 */
[----:B------:R-:W-:-:S04]  /*0bd0*/  LOP3.LUT R3, R3, 0x1, R8, 0xf8, !PT ;  /* 0x0000000103037812 */ /* 0x000fc800078ef808 */
[----:B------:R-:W-:-:S05]  /*0be0*/  LOP3.LUT R3, R3, R6, RZ, 0xc0, !PT ;  /* 0x0000000603037212 */ /* 0x000fca00078ec0ff */
[----:B------:R-:W-:-:S05]  /*0bf0*/  IMAD.IADD R3, R8, 0x1, R3 ;  /* 0x0000000108037824 */ /* 0x000fca00078e0203 */
[----:B------:R-:W-:Y:S01]  /*0c00*/  LOP3.LUT R0, R3, R0, RZ, 0xfc, !PT ;  /* 0x0000000003007212 */ /* 0x000fe200078efcff */
[----:B------:R-:W-:Y:S06]  /*0c10*/  BRA `(.L_x_2074) ;  /* 0x0000000000347947 */ /* 0x000fec0003800000 */
.L_x_2073:
[----:B------:R-:W-:-:S04]  /*0c20*/  LOP3.LUT R0, R0, 0x80000000, RZ, 0xc0, !PT ;  /* 0x8000000000007812 */ /* 0x000fc800078ec0ff */
[----:B------:R-:W-:Y:S01]  /*0c30*/  LOP3.LUT R0, R0, 0x7f800000, RZ, 0xfc, !PT ;  /* 0x7f80000000007812 */ /* 0x000fe200078efcff */
[----:B------:R-:W-:Y:S06]  /*0c40*/  BRA `(.L_x_2074) ;  /* 0x0000000000287947 */ /* 0x000fec0003800000 */
.L_x_2072:
[----:B------:R-:W-:Y:S01]  /*0c50*/  IMAD R0, R6, 0x800000, R0 ;  /* 0x0080000006007824 */ /* 0x000fe200078e0200 */
[----:B------:R-:W-:Y:S06]  /*0c60*/  BRA `(.L_x_2074) ;  /* 0x0000000000207947 */ /* 0x000fec0003800000 */
.L_x_2071:
[----:B------:R-:W-:-:S04]  /*0c70*/  LOP3.LUT R0, R5, 0x80000000, R8, 0x48, !PT ;  /* 0x8000000005007812 */ /* 0x000fc800078e4808 */
[----:B------:R-:W-:Y:S01]  /*0c80*/  LOP3.LUT R0, R0, 0x7f800000, RZ, 0xfc, !PT ;  /* 0x7f80000000007812 */ /* 0x000fe200078efcff */
[----:B------:R-:W-:Y:S06]  /*0c90*/  BRA `(.L_x_2074) ;  /* 0x0000000000147947 */ /* 0x000fec0003800000 */
.L_x_2070:
[----:B------:R-:W-:Y:S01]  /*0ca0*/  LOP3.LUT R0, R5, 0x80000000, R8, 0x48, !PT ;  /* 0x8000000005007812 */ /* 0x000fe200078e4808 */
[----:B------:R-:W-:Y:S06]  /*0cb0*/  BRA `(.L_x_2074) ;  /* 0x00000000000c7947 */ /* 0x000fec0003800000 */
.L_x_2069:
[----:B------:R-:W0:Y:S01]  /*0cc0*/  MUFU.RSQ R0, -QNAN ;  /* 0xffc0000000007908 */ /* 0x000e220000001400 */
[----:B------:R-:W-:Y:S05]  /*0cd0*/  BRA `(.L_x_2074) ;  /* 0x0000000000047947 */ /* 0x000fea0003800000 */
.L_x_2068:
[----:B------:R-:W-:-:S07]  /*0ce0*/  FADD.FTZ R0, R0, R3 ;  /* 0x0000000300007221 */ /* 0x000fce0000010000 */
.L_x_2074:
[----:B------:R-:W-:-:S04]  /*0cf0*/  IMAD.MOV.U32 R5, RZ, RZ, 0x0 ;  /* 0x00000000ff057424 */ /* 0x000fc800078e00ff */
[----:B0-----:R-:W-:Y:S05]  /*0d00*/  RET.REL.NODEC R4 `(_Z11get_bucketsIxEvPfS0_S0_PiS1_S1_PT_iiff) ;  /* 0xfffffff004bc7950 */ /* 0x001fea0003c3ffff */
.L_x_2075:
        /* <DEDUP_REMOVED lines=15> */
.L_x_2385:


//--------------------- .text._Z19construct_neighborsIxEvPfS0_S0_PiiPT_S1_S1_S1_iS0_S1_iiiiS1_S1_S1_S0_S1_S1_iiiiffi --------------------------
	.section	.text._Z19construct_neighborsIxEvPfS0_S0_PiiPT_S1_S1_S1_iS0_S1_iiiiS1_S1_S1_S0_S1_S1_iiiiffi,"ax",@progbits
	.align	128
        .global         _Z19construct_neighborsIxEvPfS0_S0_PiiPT_S1_S1_S1_iS0_S1_iiiiS1_S1_S1_S0_S1_S1_iiiiffi
        .type           _Z19construct_neighborsIxEvPfS0_S0_PiiPT_S1_S1_S1_iS0_S1_iiiiS1_S1_S1_S0_S1_S1_iiiiffi,@function
        .size           _Z19construct_neighborsIxEvPfS0_S0_PiiPT_S1_S1_S1_iS0_S1_iiiiS1_S1_S1_S0_S1_S1_iiiiffi,(.L_x_2427 - _Z19construct_neighborsIxEvPfS0_S0_PiiPT_S1_S1_S1_iS0_S1_iiiiS1_S1_S1_S0_S1_S1_iiiiffi)
        .other          _Z19construct_neighborsIxEvPfS0_S0_PiiPT_S1_S1_S1_iS0_S1_iiiiS1_S1_S1_S0_S1_S1_iiiiffi,@"STO_CUDA_ENTRY STV_DEFAULT"
_Z19construct_neighborsIxEvPfS0_S0_PiiPT_S1_S1_S1_iS0_S1_iiiiS1_S1_S1_S0_S1_S1_iiiiffi:
.text._Z19construct_neighborsIxEvPfS0_S0_PiiPT_S1_S1_S1_iS0_S1_iiiiS1_S1_S1_S0_S1_S1_iiiiffi:
[----:B------:R-:W-:Y:S01]  /*0000*/  LDC R1, c[0x0][0x37c] ;  /* 0x0000df00ff017b82 */ /* 0x000fe20000000800 */
[----:B------:R-:W0:Y:S01]  /*0010*/  S2R R0, SR_TID.X ;  /* 0x0000000000007919 */ /* 0x000e220000002100 */
[----:B------:R-:W0:Y:S01]  /*0020*/  LDCU UR4, c[0x0][0x360] ;  /* 0x00006c00ff0477ac */ /* 0x000e220008000800 */
[----:B------:R-:W0:Y:S01]  /*0030*/  S2R R3, SR_CTAID.X ;  /* 0x0000000000037919 */ /* 0x000e220000002500 */
[----:B------:R-:W1:Y:S01]  /*0040*/  LDCU UR5, c[0x0][0x42c] ;  /* 0x00008580ff0577ac */ /* 0x000e620008000800 */
[----:B0-----:R-:W-:-:S05]  /*0050*/  IMAD R0, R3, UR4, R0 ;  /* 0x0000000403007c24 */ /* 0x001fca000f8e0200 */
[----:B-1----:R-:W-:-:S13]  /*0060*/  ISETP.GE.U32.AND P0, PT, R0, UR5, PT ;  /* 0x0000000500007c0c */ /* 0x002fda000bf06070 */
        /* <DEDUP_REMOVED lines=8> */
[----:B-1----:R-:W3:Y:S07]  /*00f0*/  LDG.E R2, desc[UR8][R6.64] ;  /* 0x0000000806027981 */ /* 0x002eee000c1e1900 */
[----:B------:R-:W1:Y:S08]  /*0100*/  LDC.64 R20, c[0x0][0x3f0] ;  /* 0x0000fc00ff147b82 */ /* 0x000e700000000a00 */
[----:B------:R-:W2:Y:S01]  /*0110*/  LDC R28, c[0x0][0x3a0] ;  /* 0x0000e800ff1c7b82 */ /* 0x000ea20000000800 */
[----:B-1----:R-:W-:-:S05]  /*0120*/  IMAD.WIDE.U32 R20, R0, 0x4, R20 ;  /* 0x0000000400147825 */ /* 0x002fca00078e0014 */
[----:B------:R1:W5:Y:S01]  /*0130*/  LDG.E R6, desc[UR8][R20.64] ;  /* 0x0000000814067981 */ /* 0x000362000c1e1900 */
[----:B---3--:R-:W-:-:S04]  /*0140*/  IMAD.WIDE R8, R2, 0x4, R8 ;  /* 0x0000000402087825 */ /* 0x008fc800078e0208 */
[C---:B----4-:R-:W-:Y:S01]  /*0150*/  IMAD.WIDE R10, R2.reuse, 0x4, R10 ;  /* 0x00000004020a7825 */ /* 0x050fe200078e020a */
[----:B------:R1:W5:Y:S03]  /*0160*/  LDG.E R3, desc[UR8][R8.64] ;  /* 0x0000000808037981 */ /* 0x000366000c1e1900 */
[----:B0-----:R-:W-:Y:S01]  /*0170*/  IMAD.WIDE R12, R2, 0x4, R12 ;  /* 0x00000004020c7825 */ /* 0x001fe200078e020c */
[----:B------:R1:W5:Y:S04]  /*0180*/  LDG.E R4, desc[UR8][R10.64] ;  /* 0x000000080a047981 */ /* 0x000368000c1e1900 */
[----:B------:R1:W5:Y:S01]  /*0190*/  LDG.E R5, desc[UR8][R12.64] ;  /* 0x000000080c057981 */ /* 0x000362000c1e1900 */
[----:B------:R-:W0:Y:S01]  /*01a0*/  LDCU UR5, c[0x0][0x3c8] ;  /* 0x00007900ff0577ac */ /* 0x000e220008000800 */
[----:B--2---:R-:W-:Y:S01]  /*01b0*/  UISETP.NE.AND UP0, UPT, UR4, URZ, UPT ;  /* 0x000000ff0400728c */ /* 0x004fe2000bf05270 */
[----:B------:R-:W-:-:S02]  /*01c0*/  VIADD R22, R28, 0xffffffff ;  /* 0xffffffff1c167836 */ /* 0x000fc40000000000 */
[----:B0-----:R-:W-:-:S06]  /*01d0*/  IMAD.U32 R7, RZ, RZ, UR5 ;  /* 0x00000005ff077e24 */ /* 0x001fcc000f8e00ff */
[----:B-1----:R-:W-:Y:S05]  /*01e0*/  BRA.U UP0, `(.L_x_2076) ;  /* 0x0000001500e47547 */ /* 0x002fea000b800000 */
[----:B------:R-:W-:Y:S01]  /*01f0*/  ISETP.GE.AND P0, PT, R28, 0x1, PT ;  /* 0x000000011c00780c */ /* 0x000fe20003f06270 */
[----:B------:R-:W-:-:S12]  /*0200*/  IMAD.MOV.U32 R11, RZ, RZ, -0x1 ;  /* 0xffffffffff0b7424 */ /* 0x000fd800078e00ff */
[----:B------:R-:W-:Y:S05]  /*0210*/  @!P0 BRA `(.L_x_2077) ;  /* 0x0000000000708947 */ /* 0x000fea0003800000 */
[----:B------:R-:W0:Y:S01]  /*0220*/  LDCU UR4, c[0x0][0x3e0] ;  /* 0x00007c00ff0477ac */ /* 0x000e220008000800 */
[----:B------:R-:W1:Y:S01]  /*0230*/  LDC.64 R8, c[0x0][0x3a8] ;  /* 0x0000ea00ff087b82 */ /* 0x000e620000000a00 */
[----:B------:R-:W-:Y:S01]  /*0240*/  BSSY.RECONVERGENT B0, `(.L_x_2077) ;  /* 0x0000019000007945 */ /* 0x000fe20003800200 */
[----:B0----5:R-:W-:-:S04]  /*0250*/  IMAD R4, R5, UR4, R4 ;  /* 0x0000000405047c24 */ /* 0x021fc8000f8e0204 */
[----:B------:R-:W-:Y:S02]  /*0260*/  IMAD R15, R4, UR4, R3 ;  /* 0x00000004040f7c24 */ /* 0x000fe4000f8e0203 */
[----:B------:R-:W-:Y:S02]  /*0270*/  IMAD.MOV.U32 R3, RZ, RZ, RZ ;  /* 0x000000ffff037224 */ /* 0x000fe400078e00ff */
[----:B------:R-:W-:Y:S01]  /*0280*/  IMAD.MOV.U32 R4, RZ, RZ, R22 ;  /* 0x000000ffff047224 */ /* 0x000fe200078e0016 */
[----:B------:R-:W-:-:S07]  /*0290*/  SHF.R.S32.HI R17, RZ, 0x1f, R15 ;  /* 0x0000001fff117819 */ /* 0x000fce000001140f */
.L_x_2079:
[----:B------:R-:W-:Y:S01]  /*02a0*/  MOV R10, R4 ;  /* 0x00000004000a7202 */ /* 0x000fe20000000f00 */
[----:B------:R-:W-:-:S04]  /*02b0*/  IMAD.MOV.U32 R13, RZ, RZ, R3 ;  /* 0x000000ffff0d7224 */ /* 0x000fc800078e0003 */
[----:B------:R-:W-:-:S05]  /*02c0*/  IMAD.IADD R3, R10, 0x1, -R13 ;  /* 0x000000010a037824 */ /* 0x000fca00078e0a0d */
[----:B------:R-:W-:-:S04]  /*02d0*/  LEA.HI R3, R3, R3, RZ, 0x1 ;  /* 0x0000000303037211 */ /* 0x000fc800078f08ff */
[----:B------:R-:W-:-:S05]  /*02e0*/  LEA.HI.SX32 R11, R3, R13, 0x1f ;  /* 0x0000000d030b7211 */ /* 0x000fca00078ffaff */
[----:B-1----:R-:W-:-:S06]  /*02f0*/  IMAD.WIDE R4, R11, 0x8, R8 ;  /* 0x000000080b047825 */ /* 0x002fcc00078e0208 */
[----:B------:R-:W2:Y:S02]  /*0300*/  LDG.E.64 R4, desc[UR8][R4.64] ;  /* 0x0000000804047981 */ /* 0x000ea4000c1e1b00 */
[----:B--2---:R-:W-:-:S04]  /*0310*/  ISETP.NE.U32.AND P0, PT, R4, R15, PT ;  /* 0x0000000f0400720c */ /* 0x004fc80003f05070 */
[----:B------:R-:W-:-:S13]  /*0320*/  ISETP.NE.AND.EX P0, PT, R5, R17, PT, P0 ;  /* 0x000000110500720c */ /* 0x000fda0003f05300 */
[----:B------:R-:W-:Y:S05]  /*0330*/  @!P0 BRA `(.L_x_2078) ;  /* 0x0000000000248947 */ /* 0x000fea0003800000 */
[----:B------:R-:W-:-:S04]  /*0340*/  ISETP.GE.U32.AND P0, PT, R4, R15, PT ;  /* 0x0000000f0400720c */ /* 0x000fc80003f06070 */
[----:B------:R-:W-:-:S13]  /*0350*/  ISETP.GE.AND.EX P0, PT, R5, R17, PT, P0 ;  /* 0x000000110500720c */ /* 0x000fda0003f06300 */
[C---:B------:R-:W-:Y:S02]  /*0360*/  @!P0 VIADD R13, R11.reuse, 0x1 ;  /* 0x000000010b0d8836 */ /* 0x040fe40000000000 */
[----:B------:R-:W-:Y:S02]  /*0370*/  @P0 VIADD R10, R11, 0xffffffff ;  /* 0xffffffff0b0a0836 */ /* 0x000fe40000000000 */
[----:B------:R-:W-:Y:S02]  /*0380*/  IMAD.MOV.U32 R3, RZ, RZ, R13 ;  /* 0x000000ffff037224 */ /* 0x000fe400078e000d */
[----:B------:R-:W-:Y:S01]  /*0390*/  IMAD.MOV.U32 R4, RZ, RZ, R10 ;  /* 0x000000ffff047224 */ /* 0x000fe200078e000a */
[----:B------:R-:W-:-:S13]  /*03a0*/  ISETP.GT.AND P0, PT, R13, R10, PT ;  /* 0x0000000a0d00720c */ /* 0x000fda0003f04270 */
[----:B------:R-:W-:Y:S05]  /*03b0*/  @!P0 BRA `(.L_x_2079) ;  /* 0xfffffffc00b88947 */ /* 0x000fea000383ffff */
[----:B------:R-:W-:-:S07]  /*03c0*/  IMAD.MOV.U32 R11, RZ, RZ, -0x1 ;  /* 0xffffffffff0b7424 */ /* 0x000fce00078e00ff */
.L_x_2078:
[----:B------:R-:W-:Y:S05]  /*03d0*/  BSYNC.RECONVERGENT B0 ;  /* 0x0000000000007941 */ /* 0x000fea0003800200 */
.L_x_2077:
[----:B-----5:R-:W0:Y:S01]  /*03e0*/  LDC.64 R4, c[0x0][0x398] ;  /* 0x0000e600ff047b82 */ /* 0x020e220000000a00 */
[----:B------:R-:W-:-:S07]  /*03f0*/  ISETP.GE.AND P0, PT, R11, R22, PT ;  /* 0x000000160b00720c */ /* 0x000fce0003f06270 */
[----:B------:R-:W1:Y:S08]  /*0400*/  LDC.64 R12, c[0x0][0x408] ;  /* 0x00010200ff0c7b82 */ /* 0x000e700000000a00 */
[----:B------:R-:W2:Y:S01]  /*0410*/  LDC.64 R14, c[0x0][0x410] ;  /* 0x00010400ff0e7b82 */ /* 0x000ea20000000a00 */
[----:B0-----:R-:W-:-:S05]  /*0420*/  IMAD.WIDE R8, R11, 0x4, R4 ;  /* 0x000000040b087825 */ /* 0x001fca00078e0204 */
[----:B------:R-:W3:Y:S04]  /*0430*/  @!P0 LDG.E R7, desc[UR8][R8.64+0x4] ;  /* 0x0000040808078981 */ /* 0x000ee8000c1e1900 */
[----:B------:R-:W3:Y:S01]  /*0440*/  LDG.E R4, desc[UR8][R8.64] ;  /* 0x0000000808047981 */ /* 0x000ee2000c1e1900 */
[----:B-1----:R-:W-:-:S04]  /*0450*/  IMAD.WIDE.U32 R12, R0, 0x4, R12 ;  /* 0x00000004000c7825 */ /* 0x002fc800078e000c */
[----:B--2---:R-:W-:Y:S02]  /*0460*/  IMAD.WIDE.U32 R14, R0, 0x4, R14 ;  /* 0x00000004000e7825 */ /* 0x004fe400078e000e */
[----:B------:R0:W5:Y:S04]  /*0470*/  LDG.E R0, desc[UR8][R12.64] ;  /* 0x000000080c007981 */ /* 0x000168000c1e1900 */
[----:B------:R0:W5:Y:S01]  /*0480*/  LDG.E R3, desc[UR8][R14.64] ;  /* 0x000000080e037981 */ /* 0x000162000c1e1900 */
[----:B------:R-:W-:Y:S01]  /*0490*/  BSSY.RECONVERGENT B3, `(.L_x_2080) ;  /* 0x0000149000037945 */ /* 0x000fe20003800200 */
[----:B---3--:R-:W-:-:S13]  /*04a0*/  ISETP.GE.AND P0, PT, R4, R7, PT ;  /* 0x000000070400720c */ /* 0x008fda0003f06270 */
[----:B0-----:R-:W-:Y:S05]  /*04b0*/  @P0 BRA `(.L_x_2081) ;  /* 0x0000001400180947 */ /* 0x001fea0003800000 */
[----:B------:R-:W0:Y:S01]  /*04c0*/  LDC R26, c[0x0][0x3e4] ;  /* 0x0000f900ff1a7b82 */ /* 0x000e220000000800 */
[----:B------:R-:W1:Y:S07]  /*04d0*/  LDCU UR4, c[0x0][0x438] ;  /* 0x00008700ff0477ac */ /* 0x000e6e0008000800 */
[----:B------:R-:W2:Y:S08]  /*04e0*/  LDC.64 R22, c[0x0][0x3d0] ;  /* 0x0000f400ff167b82 */ /* 0x000eb00000000a00 */
[----:B------:R-:W3:Y:S01]  /*04f0*/  LDC.64 R24, c[0x0][0x3d8] ;  /* 0x0000f600ff187b82 */ /* 0x000ee20000000a00 */
[----:B-1----:R-:W-:Y:S01]  /*0500*/  IADD3 R5, PT, PT, R2, -UR4, RZ ;  /* 0x8000000402057c10 */ /* 0x002fe2000fffe0ff */
[----:B------:R-:W1:Y:S04]  /*0510*/  LDCU.128 UR4, c[0x0][0x3d0] ;  /* 0x00007a00ff0477ac */ /* 0x000e680008000c00 */
[----:B0-----:R-:W-:Y:S01]  /*0520*/  IMAD R5, R5, R26, RZ ;  /* 0x0000001a05057224 */ /* 0x001fe200078e02ff */
[C---:B------:R-:W-:Y:S01]  /*0530*/  IADD3 R35, PT, PT, R26.reuse, -0x5, RZ ;  /* 0xfffffffb1a237810 */ /* 0x040fe20007ffe0ff */
[----:B------:R-:W-:-:S02]  /*0540*/  VIADD R10, R26, 0xfffffffe ;  /* 0xfffffffe1a0a7836 */ /* 0x000fc40000000000 */
[----:B------:R-:W-:Y:S01]  /*0550*/  VIADD R34, R26, 0xfffffffc ;  /* 0xfffffffc1a227836 */ /* 0x000fe20000000000 */
[C---:B------:R-:W-:Y:S01]  /*0560*/  IADD3 R11, P0, PT, R5.reuse, R26, RZ ;  /* 0x0000001a050b7210 */ /* 0x040fe20007f1e0ff */
[----:B------:R-:W-:Y:S01]  /*0570*/  IMAD.IADD R9, R5, 0x1, R10 ;  /* 0x0000000105097824 */ /* 0x000fe200078e020a */
[----:B------:R-:W-:-:S03]  /*0580*/  SHF.R.S32.HI R8, RZ, 0x1f, R5 ;  /* 0x0000001fff087819 */ /* 0x000fc60000011405 */
[----:B------:R-:W-:Y:S01]  /*0590*/  IMAD.SHL.U32 R18, R11, 0x4, RZ ;  /* 0x000000040b127824 */ /* 0x000fe200078e00ff */
[----:B------:R-:W-:Y:S01]  /*05a0*/  LEA.HI.X.SX32 R16, R26, R8, 0x1, P0 ;  /* 0x000000081a107211 */ /* 0x000fe200000f0eff */
[----:B--2---:R-:W-:-:S03]  /*05b0*/  IMAD.WIDE R22, R9, 0x4, R22 ;  /* 0x0000000409167825 */ /* 0x004fc600078e0216 */
[----:B------:R-:W-:Y:S01]  /*05c0*/  SHF.L.U64.HI R11, R11, 0x2, R16 ;  /* 0x000000020b0b7819 */ /* 0x000fe20000010210 */
[----:B---3--:R-:W-:Y:S01]  /*05d0*/  IMAD.WIDE R24, R9, 0x4, R24 ;  /* 0x0000000409187825 */ /* 0x008fe200078e0218 */
[C---:B-1----:R-:W-:Y:S02]  /*05e0*/  IADD3 R16, P0, PT, R18.reuse, UR4, RZ ;  /* 0x0000000412107c10 */ /* 0x042fe4000ff1e0ff */
[----:B------:R-:W-:Y:S01]  /*05f0*/  IADD3 R18, P1, PT, R18, UR6, RZ ;  /* 0x0000000612127c10 */ /* 0x000fe2000ff3e0ff */
[C---:B------:R-:W-:Y:S01]  /*0600*/  VIADD R9, R26.reuse, 0xffffffff ;  /* 0xffffffff1a097836 */ /* 0x040fe20000000000 */
[C---:B------:R-:W-:Y:S02]  /*0610*/  IADD3.X R17, PT, PT, R11.reuse, UR5, RZ, P0, !PT ;  /* 0x000000050b117c10 */ /* 0x040fe400087fe4ff */
[----:B------:R-:W-:Y:S01]  /*0620*/  IADD3.X R19, PT, PT, R11, UR7, RZ, P1, !PT ;  /* 0x000000070b137c10 */ /* 0x000fe20008ffe4ff */
[----:B------:R-:W-:-:S08]  /*0630*/  VIADD R11, R26, 0xfffffffd ;  /* 0xfffffffd1a0b7836 */ /* 0x000fd00000000000 */
.L_x_2109:
[----:B0-2---:R-:W0:Y:S02]  /*0640*/  LDC.64 R26, c[0x0][0x400] ;  /* 0x00010000ff1a7b82 */ /* 0x005e240000000a00 */
[----:B0-----:R-:W-:-:S05]  /*0650*/  IMAD.WIDE R26, R4, 0x4, R26 ;  /* 0x00000004041a7825 */ /* 0x001fca00078e021a */
[----:B------:R-:W2:Y:S01]  /*0660*/  LDG.E R37, desc[UR8][R26.64] ;  /* 0x000000081a257981 */ /* 0x000ea2000c1e1900 */
[----:B------:R-:W-:Y:S01]  /*0670*/  VIADD R4, R4, 0x1 ;  /* 0x0000000104047836 */ /* 0x000fe20000000000 */
[----:B------:R-:W-:Y:S04]  /*0680*/  BSSY.RECONVERGENT B2, `(.L_x_2082) ;  /* 0x0000128000027945 */ /* 0x000fe80003800200 */
[----:B------:R-:W-:Y:S02]  /*0690*/  ISETP.NE.AND P0, PT, R4, R7, PT ;  /* 0x000000070400720c */ /* 0x000fe40003f05270 */
[----:B--2---:R-:W-:-:S13]  /*06a0*/  ISETP.NE.AND P1, PT, R2, R37, PT ;  /* 0x000000250200720c */ /* 0x004fda0003f25270 */
[----:B-1----:R-:W-:Y:S05]  /*06b0*/  @!P1 BRA `(.L_x_2083) ;  /* 0x0000001000909947 */ /* 0x002fea0003800000 */
[----:B------:R-:W0:Y:S01]  /*06c0*/  LDC.64 R26, c[0x0][0x388] ;  /* 0x0000e200ff1a7b82 */ /* 0x000e220000000a00 */
[----:B------:R-:W1:Y:S07]  /*06d0*/  LDCU UR4, c[0x0][0x3e4] ;  /* 0x00007c80ff0477ac */ /* 0x000e6e0008000800 */
[----:B------:R-:W2:Y:S08]  /*06e0*/  LDC.64 R38, c[0x0][0x388] ;  /* 0x0000e200ff267b82 */ /* 0x000eb00000000a00 */
[----:B------:R-:W3:Y:S08]  /*06f0*/  LDC.64 R28, c[0x0][0x380] ;  /* 0x0000e000ff1c7b82 */ /* 0x000ef00000000a00 */
[----:B------:R-:W4:Y:S01]  /*0700*/  LDC.64 R40, c[0x0][0x380] ;  /* 0x0000e000ff287b82 */ /* 0x000f220000000a00 */
[----:B0-----:R-:W-:-:S06]  /*0710*/  IMAD.WIDE R26, R2, 0x4, R26 ;  /* 0x00000004021a7825 */ /* 0x001fcc00078e021a */
[----:B------:R-:W4:Y:S01]  /*0720*/  LDG.E R26, desc[UR8][R26.64] ;  /* 0x000000081a1a7981 */ /* 0x000f22000c1e1900 */
[----:B------:R-:W0:Y:S01]  /*0730*/  LDC.64 R30, c[0x0][0x390] ;  /* 0x0000e400ff1e7b82 */ /* 0x000e220000000a00 */
[----:B--2---:R-:W-:-:S06]  /*0740*/  IMAD.WIDE R38, R37, 0x4, R38 ;  /* 0x0000000425267825 */ /* 0x004fcc00078e0226 */
[----:B------:R-:W2:Y:S01]  /*0750*/  LDG.E R39, desc[UR8][R38.64] ;  /* 0x0000000826277981 */ /* 0x000ea2000c1e1900 */
[----:B------:R-:W1:Y:S01]  /*0760*/  LDC.64 R32, c[0x0][0x390] ;  /* 0x0000e400ff207b82 */ /* 0x000e620000000a00 */
[----:B---3--:R-:W-:-:S06]  /*0770*/  IMAD.WIDE R28, R2, 0x4, R28 ;  /* 0x00000004021c7825 */ /* 0x008fcc00078e021c */
[----:B------:R3:W2:Y:S01]  /*0780*/  LDG.E R28, desc[UR8][R28.64] ;  /* 0x000000081c1c7981 */ /* 0x0006a2000c1e1900 */
[----:B----4-:R-:W-:-:S06]  /*0790*/  IMAD.WIDE R40, R37, 0x4, R40 ;  /* 0x0000000425287825 */ /* 0x010fcc00078e0228 */
[----:B------:R-:W4:Y:S01]  /*07a0*/  LDG.E R41, desc[UR8][R40.64] ;  /* 0x0000000828297981 */ /* 0x000f22000c1e1900 */
[----:B0-----:R-:W-:-:S06]  /*07b0*/  IMAD.WIDE R30, R2, 0x4, R30 ;  /* 0x00000004021e7825 */ /* 0x001fcc00078e021e */
[----:B------:R-:W4:Y:S01]  /*07c0*/  LDG.E R30, desc[UR8][R30.64] ;  /* 0x000000081e1e7981 */ /* 0x000f22000c1e1900 */
[----:B-1----:R-:W-:-:S06]  /*07d0*/  IMAD.WIDE R32, R37, 0x4, R32 ;  /* 0x0000000425207825 */ /* 0x002fcc00078e0220 */
[----:B------:R-:W4:Y:S01]  /*07e0*/  LDG.E R33, desc[UR8][R32.64] ;  /* 0x0000000820217981 */ /* 0x000f22000c1e1900 */
[----:B---3--:R-:W-:-:S05]  /*07f0*/  IMAD.U32 R29, RZ, RZ, UR4 ;  /* 0x00000004ff1d7e24 */ /* 0x008fca000f8e00ff */
[----:B------:R-:W-:Y:S01]  /*0800*/  ISETP.GE.AND P1, PT, R6, R29, PT ;  /* 0x0000001d0600720c */ /* 0x000fe20003f26270 */
[----:B------:R-:W-:Y:S01]  /*0810*/  BSSY.RECONVERGENT B1, `(.L_x_2084) ;  /* 0x000010d000017945 */ /* 0x000fe20003800200 */
[----:B--2---:R-:W-:-:S04]  /*0820*/  FADD R36, R26, -R39 ;  /* 0x800000271a247221 */ /* 0x004fc80000000000 */
[----:B------:R-:W-:Y:S01]  /*0830*/  FMUL R27, R36, R36 ;  /* 0x00000024241b7220 */ /* 0x000fe20000400000 */
[----:B----4-:R-:W-:-:S04]  /*0840*/  FADD R28, R28, -R41 ;  /* 0x800000291c1c7221 */ /* 0x010fc80000000000 */
[----:B------:R-:W-:Y:S01]  /*0850*/  FFMA R27, R28, R28, R27 ;  /* 0x0000001c1c1b7223 */ /* 0x000fe2000000001b */
[----:B------:R-:W-:-:S04]  /*0860*/  FADD R36, R30, -R33 ;  /* 0x800000211e247221 */ /* 0x000fc80000000000 */
[----:B------:R-:W-:Y:S01]  /*0870*/  FFMA R36, R36, R36, R27 ;  /* 0x0000002424247223 */ /* 0x000fe2000000001b */
[----:B------:R-:W-:Y:S06]  /*0880*/  @P1 BRA `(.L_x_2085) ;  /* 0x0000000800141947 */ /* 0x000fec0003800000 */
[----:B------:R-:W-:Y:S01]  /*0890*/  ISETP.GE.AND P1, PT, R6, 0x1, PT ;  /* 0x000000010600780c */ /* 0x000fe20003f26270 */
[----:B------:R-:W-:Y:S01]  /*08a0*/  BSSY.RELIABLE B0, `(.L_x_2086) ;  /* 0x0000076000007945 */ /* 0x000fe20003800100 */
[----:B------:R-:W-:-:S11]  /*08b0*/  IMAD.MOV.U32 R39, RZ, RZ, RZ ;  /* 0x000000ffff277224 */ /* 0x000fd600078e00ff */
[----:B------:R-:W-:Y:S05]  /*08c0*/  @!P1 BRA `(.L_x_2087) ;  /* 0x0000000400cc9947 */ /* 0x000fea0003800000 */
[----:B------:R-:W-:Y:S01]  /*08d0*/  BSSY.RELIABLE B4, `(.L_x_2088) ;  /* 0x000000e000047945 */ /* 0x000fe20003800100 */
[----:B------:R-:W-:-:S07]  /*08e0*/  IMAD.MOV.U32 R28, RZ, RZ, RZ ;  /* 0x000000ffff1c7224 */ /* 0x000fce00078e00ff */
.L_x_2090:
[----:B------:R-:W0:Y:S01]  /*08f0*/  LDC.64 R26, c[0x0][0x3d8] ;  /* 0x0000f600ff1a7b82 */ /* 0x000e220000000a00 */
[----:B------:R-:W-:-:S04]  /*0900*/  IMAD.IADD R29, R5, 0x1, R28 ;  /* 0x00000001051d7824 */ /* 0x000fc800078e021c */
[----:B0-----:R-:W-:-:S06]  /*0910*/  IMAD.WIDE R26, R29, 0x4, R26 ;  /* 0x000000041d1a7825 */ /* 0x001fcc00078e021a */
[----:B------:R-:W2:Y:S01]  /*0920*/  LDG.E R26, desc[UR8][R26.64] ;  /* 0x000000081a1a7981 */ /* 0x000ea2000c1e1900 */
[----:B------:R-:W-:Y:S01]  /*0930*/  IMAD.MOV.U32 R31, RZ, RZ, RZ ;  /* 0x000000ffff1f7224 */ /* 0x000fe200078e00ff */
[----:B--2---:R-:W-:-:S13]  /*0940*/  ISETP.NE.AND P1, PT, R26, R37, PT ;  /* 0x000000251a00720c */ /* 0x004fda0003f25270 */
[----:B------:R-:W-:Y:S05]  /*0950*/  @!P1 BREAK.RELIABLE B4 ;  /* 0x0000000000049942 */ /* 0x000fea0003800100 */
[----:B------:R-:W-:Y:S05]  /*0960*/  @!P1 BREAK.RELIABLE B0 ;  /* 0x0000000000009942 */ /* 0x000fea0003800100 */
[----:B------:R-:W-:Y:S05]  /*0970*/  @!P1 BRA `(.L_x_2089) ;  /* 0x0000000c00d89947 */ /* 0x000fea0003800000 */
[----:B------:R-:W-:-:S04]  /*0980*/  IADD3 R28, PT, PT, R28, 0x1, RZ ;  /* 0x000000011c1c7810 */ /* 0x000fc80007ffe0ff */
[----:B------:R-:W-:-:S13]  /*0990*/  ISETP.NE.AND P1, PT, R28, R6, PT ;  /* 0x000000061c00720c */ /* 0x000fda0003f25270 */
[----:B------:R-:W-:Y:S05]  /*09a0*/  @P1 BRA `(.L_x_2090) ;  /* 0xfffffffc00d01947 */ /* 0x000fea000383ffff */
[----:B------:R-:W-:Y:S05]  /*09b0*/  BSYNC.RELIABLE B4 ;  /* 0x0000000000047941 */ /* 0x000fea0003800100 */
.L_x_2088:
[----:B------:R-:W-:Y:S01]  /*09c0*/  VIADD R40, R6, 0xffffffff ;  /* 0xffffffff06287836 */ /* 0x000fe20000000000 */
[----:B------:R-:W-:Y:S01]  /*09d0*/  BSSY.RECONVERGENT B4, `(.L_x_2091) ;  /* 0x000001a000047945 */ /* 0x000fe20003800200 */
[----:B------:R-:W-:Y:S02]  /*09e0*/  IMAD.MOV.U32 R39, RZ, RZ, RZ ;  /* 0x000000ffff277224 */ /* 0x000fe400078e00ff */
[----:B------:R-:W-:-:S07]  /*09f0*/  IMAD.MOV.U32 R28, RZ, RZ, R40 ;  /* 0x000000ffff1c7224 */ /* 0x000fce00078e0028 */
.L_x_2093:
[----:B------:R-:W0:Y:S01]  /*0a00*/  LDC.64 R26, c[0x0][0x3d0] ;  /* 0x0000f400ff1a7b82 */ /* 0x000e220000000a00 */
[----:B------:R-:W-:Y:S02]  /*0a10*/  IMAD.MOV.U32 R31, RZ, RZ, R39 ;  /* 0x000000ffff1f7224 */ /* 0x000fe400078e0027 */
[----:B------:R-:W-:-:S04]  /*0a20*/  IMAD.MOV.U32 R30, RZ, RZ, R28 ;  /* 0x000000ffff1e7224 */ /* 0x000fc800078e001c */
[----:B------:R-:W-:-:S05]  /*0a30*/  IMAD.IADD R28, R30, 0x1, -R31 ;  /* 0x000000011e1c7824 */ /* 0x000fca00078e0a1f */
[----:B------:R-:W-:-:S04]  /*0a40*/  LEA.HI R28, R28, R28, RZ, 0x1 ;  /* 0x0000001c1c1c7211 */ /* 0x000fc800078f08ff */
[----:B------:R-:W-:-:S04]  /*0a50*/  LEA.HI.SX32 R39, R28, R31, 0x1f ;  /* 0x0000001f1c277211 */ /* 0x000fc800078ffaff */
[----:B------:R-:W-:-:S04]  /*0a60*/  IADD3 R29, P1, PT, R5, R39, RZ ;  /* 0x00000027051d7210 */ /* 0x000fc80007f3e0ff */
[----:B------:R-:W-:Y:S02]  /*0a70*/  LEA.HI.X.SX32 R32, R39, R8, 0x1, P1 ;  /* 0x0000000827207211 */ /* 0x000fe400008f0eff */
[----:B0-----:R-:W-:-:S04]  /*0a80*/  LEA R28, P1, R29, R26, 0x2 ;  /* 0x0000001a1d1c7211 */ /* 0x001fc800078210ff */
[----:B------:R-:W-:-:S06]  /*0a90*/  LEA.HI.X R29, R29, R27, R32, 0x2, P1 ;  /* 0x0000001b1d1d7211 */ /* 0x000fcc00008f1420 */
[----:B------:R-:W2:Y:S02]  /*0aa0*/  LDG.E R29, desc[UR8][R28.64] ;  /* 0x000000081c1d7981 */ /* 0x000ea4000c1e1900 */
[----:B--2---:R-:W-:-:S13]  /*0ab0*/  FSETP.NEU.AND P1, PT, R29, R36, PT ;  /* 0x000000241d00720b */ /* 0x004fda0003f2d000 */
[----:B------:R-:W-:Y:S05]  /*0ac0*/  @!P1 BRA `(.L_x_2092) ;  /* 0x0000000000289947 */ /* 0x000fea0003800000 */
[----:B------:R-:W-:-:S13]  /*0ad0*/  FSETP.GEU.AND P1, PT, R29, R36, PT ;  /* 0x000000241d00720b */ /* 0x000fda0003f2e000 */
[C---:B------:R-:W-:Y:S01]  /*0ae0*/  @P1 VIADD R30, R39.reuse, 0xffffffff ;  /* 0xffffffff271e1836 */ /* 0x040fe20000000000 */
[----:B------:R-:W-:-:S03]  /*0af0*/  @!P1 IADD3 R31, PT, PT, R39, 0x1, RZ ;  /* 0x00000001271f9810 */ /* 0x000fc60007ffe0ff */
[----:B------:R-:W-:Y:S01]  /*0b00*/  IMAD.MOV.U32 R28, RZ, RZ, R30 ;  /* 0x000000ffff1c7224 */ /* 0x000fe200078e001e */
[----:B------:R-:W-:Y:S01]  /*0b10*/  ISETP.GE.AND P1, PT, R30, R31, PT ;  /* 0x0000001f1e00720c */ /* 0x000fe20003f26270 */
[----:B------:R-:W-:-:S12]  /*0b20*/  IMAD.MOV.U32 R39, RZ, RZ, R31 ;  /* 0x000000ffff277224 */ /* 0x000fd800078e001f */
[----:B------:R-:W-:Y:S05]  /*0b30*/  @P1 BRA `(.L_x_2093) ;  /* 0xfffffffc00b01947 */ /* 0x000fea000383ffff */
[----:B------:R-:W-:-:S05]  /*0b40*/  IMAD.IADD R28, R28, 0x1, -R39 ;  /* 0x000000011c1c7824 */ /* 0x000fca00078e0a27 */
[----:B------:R-:W-:-:S04]  /*0b50*/  LEA.HI R28, R28, R28, RZ, 0x1 ;  /* 0x0000001c1c1c7211 */ /* 0x000fc800078f08ff */
[----:B------:R-:W-:-:S07]  /*0b60*/  LEA.HI.SX32 R39, R28, R39, 0x1f ;  /* 0x000000271c277211 */ /* 0x000fce00078ffaff */
.L_x_2092:
[----:B------:R-:W-:Y:S05]  /*0b70*/  BSYNC.RECONVERGENT B4 ;  /* 0x0000000000047941 */ /* 0x000fea0003800200 */
.L_x_2091:
[----:B------:R-:W-:Y:S01]  /*0b80*/  ISETP.GT.AND P1, PT, R6, R39, PT ;  /* 0x000000270600720c */ /* 0x000fe20003f24270 */
[----:B------:R-:W-:-:S12]  /*0b90*/  BSSY.RECONVERGENT B4, `(.L_x_2087) ;  /* 0x0000046000047945 */ /* 0x000fd80003800200 */
[----:B------:R-:W-:Y:S05]  /*0ba0*/  @!P1 BRA `(.L_x_2094) ;  /* 0x0000000400109947 */ /* 0x000fea0003800000 */
[----:B------:R-:W-:Y:S01]  /*0bb0*/  IMAD.IADD R38, R6, 0x1, -R39 ;  /* 0x0000000106267824 */ /* 0x000fe200078e0a27 */
[----:B------:R-:W-:Y:S01]  /*0bc0*/  BSSY.RECONVERGENT B5, `(.L_x_2095) ;  /* 0x0000025000057945 */ /* 0x000fe20003800200 */
[----:B------:R-:W-:-:S03]  /*0bd0*/  IMAD.MOV.U32 R42, RZ, RZ, R6 ;  /* 0x000000ffff2a7224 */ /* 0x000fc600078e0006 */
[----:B------:R-:W-:-:S13]  /*0be0*/  LOP3.LUT P1, R38, R38, 0x3, RZ, 0xc0, !PT ;  /* 0x0000000326267812 */ /* 0x000fda000782c0ff */
[----:B------:R-:W-:Y:S05]  /*0bf0*/  @!P1 BRA `(.L_x_2096) ;  /* 0x0000000000849947 */ /* 0x000fea0003800000 */
[----:B------:R-:W-:Y:S01]  /*0c00*/  IADD3 R32, P1, PT, R6, R5, RZ ;  /* 0x0000000506207210 */ /* 0x000fe20007f3e0ff */
[----:B------:R-:W0:Y:S03]  /*0c10*/  LDCU.64 UR4, c[0x0][0x3d8] ;  /* 0x00007b00ff0477ac */ /* 0x000e260008000a00 */
[----:B------:R-:W-:Y:S01]  /*0c20*/  IADD3.X R31, PT, PT, RZ, R8, RZ, P1, !PT ;  /* 0x00000008ff1f7210 */ /* 0x000fe20000ffe4ff */
[----:B------:R-:W-:-:S03]  /*0c30*/  IMAD.SHL.U32 R29, R32, 0x4, RZ ;  /* 0x00000004201d7824 */ /* 0x000fc600078e00ff */
[----:B------:R-:W-:Y:S02]  /*0c40*/  SHF.L.U64.HI R32, R32, 0x2, R31 ;  /* 0x0000000220207819 */ /* 0x000fe4000001021f */
[----:B------:R-:W-:Y:S01]  /*0c50*/  IADD3 R26, P1, PT, R29, R26, RZ ;  /* 0x0000001a1d1a7210 */ /* 0x000fe20007f3e0ff */
[----:B------:R-:W1:Y:S04]  /*0c60*/  LDC.64 R30, c[0x0][0x3d0] ;  /* 0x0000f400ff1e7b82 */ /* 0x000e680000000a00 */
[----:B------:R-:W-:-:S05]  /*0c70*/  IMAD.X R27, R32, 0x1, R27, P1 ;  /* 0x00000001201b7824 */ /* 0x000fca00008e061b */
[----:B------:R-:W2:Y:S01]  /*0c80*/  LDG.E R43, desc[UR8][R26.64+-0x4] ;  /* 0xfffffc081a2b7981 */ /* 0x000ea2000c1e1900 */
[----:B------:R-:W-:Y:S01]  /*0c90*/  IMAD.IADD R41, R6, 0x1, R5 ;  /* 0x0000000106297824 */ /* 0x000fe200078e0205 */
[----:B0-----:R-:W-:-:S04]  /*0ca0*/  IADD3 R28, P1, PT, R29, UR4, RZ ;  /* 0x000000041d1c7c10 */ /* 0x001fc8000ff3e0ff */
[----:B------:R-:W-:Y:S02]  /*0cb0*/  IADD3.X R29, PT, PT, R32, UR5, RZ, P1, !PT ;  /* 0x00000005201d7c10 */ /* 0x000fe40008ffe4ff */
[----:B------:R-:W0:Y:S01]  /*0cc0*/  LDC.64 R32, c[0x0][0x3d8] ;  /* 0x0000f600ff207b82 */ /* 0x000e220000000a00 */
[----:B-1----:R-:W-:-:S05]  /*0cd0*/  IMAD.WIDE R30, R41, 0x4, R30 ;  /* 0x00000004291e7825 */ /* 0x002fca00078e021e */
[----:B--2---:R1:W-:Y:S04]  /*0ce0*/  STG.E desc[UR8][R30.64], R43 ;  /* 0x0000002b1e007986 */ /* 0x0043e8000c101908 */
[----:B------:R-:W2:Y:S01]  /*0cf0*/  LDG.E R45, desc[UR8][R28.64+-0x4] ;  /* 0xfffffc081c2d7981 */ /* 0x000ea2000c1e1900 */
[----:B0-----:R-:W-:Y:S01]  /*0d00*/  IMAD.WIDE R32, R41, 0x4, R32 ;  /* 0x0000000429207825 */ /* 0x001fe200078e0220 */
[----:B------:R-:W-:-:S03]  /*0d10*/  ISETP.NE.AND P1, PT, R38, 0x1, PT ;  /* 0x000000012600780c */ /* 0x000fc60003f25270 */
[----:B------:R-:W-:Y:S01]  /*0d20*/  IMAD.MOV.U32 R42, RZ, RZ, R40 ;  /* 0x000000ffff2a7224 */ /* 0x000fe200078e0028 */
[----:B--2---:R1:W-:Y:S09]  /*0d30*/  STG.E desc[UR8][R32.64], R45 ;  /* 0x0000002d20007986 */ /* 0x0043f2000c101908 */
[----:B------:R-:W-:Y:S05]  /*0d40*/  @!P1 BRA `(.L_x_2096) ;  /* 0x0000000000309947 */ /* 0x000fea0003800000 */
[----:B------:R-:W2:Y:S04]  /*0d50*/  LDG.E R41, desc[UR8][R30.64+-0x8] ;  /* 0xfffff8081e297981 */ /* 0x000ea8000c1e1900 */
[----:B--2---:R0:W-:Y:S04]  /*0d60*/  STG.E desc[UR8][R26.64+-0x4], R41 ;  /* 0xfffffc291a007986 */ /* 0x0041e8000c101908 */
[----:B-1----:R-:W2:Y:S01]  /*0d70*/  LDG.E R43, desc[UR8][R32.64+-0x8] ;  /* 0xfffff808202b7981 */ /* 0x002ea2000c1e1900 */
[----:B------:R-:W-:Y:S01]  /*0d80*/  ISETP.NE.AND P1, PT, R38, 0x2, PT ;  /* 0x000000022600780c */ /* 0x000fe20003f25270 */
[----:B------:R-:W-:-:S02]  /*0d90*/  VIADD R42, R6, 0xfffffffe ;  /* 0xfffffffe062a7836 */ /* 0x000fc40000000000 */
[----:B--2---:R0:W-:Y:S10]  /*0da0*/  STG.E desc[UR8][R28.64+-0x4], R43 ;  /* 0xfffffc2b1c007986 */ /* 0x0041f4000c101908 */
[----:B------:R-:W-:Y:S05]  /*0db0*/  @!P1 BRA `(.L_x_2096) ;  /* 0x0000000000149947 */ /* 0x000fea0003800000 */
[----:B0-----:R-:W2:Y:S04]  /*0dc0*/  LDG.E R27, desc[UR8][R30.64+-0xc] ;  /* 0xfffff4081e1b7981 */ /* 0x001ea8000c1e1900 */
[----:B--2---:R2:W-:Y:S04]  /*0dd0*/  STG.E desc[UR8][R30.64+-0x8], R27 ;  /* 0xfffff81b1e007986 */ /* 0x0045e8000c101908 */
[----:B------:R-:W3:Y:S01]  /*0de0*/  LDG.E R29, desc[UR8][R32.64+-0xc] ;  /* 0xfffff408201d7981 */ /* 0x000ee2000c1e1900 */
[----:B------:R-:W-:-:S03]  /*0df0*/  VIADD R42, R6, 0xfffffffd ;  /* 0xfffffffd062a7836 */ /* 0x000fc60000000000 */
[----:B---3--:R2:W-:Y:S04]  /*0e00*/  STG.E desc[UR8][R32.64+-0x8], R29 ;  /* 0xfffff81d20007986 */ /* 0x0085e8000c101908 */
.L_x_2096:
[----:B------:R-:W-:Y:S05]  /*0e10*/  BSYNC.RECONVERGENT B5 ;  /* 0x0000000000057941 */ /* 0x000fea0003800200 */
.L_x_2095:
[----:B0-----:R-:W-:-:S04]  /*0e20*/  IADD3 R26, PT, PT, -R6, R39, RZ ;  /* 0x00000027061a7210 */ /* 0x001fc80007ffe1ff */
[----:B------:R-:W-:-:S13]  /*0e30*/  ISETP.GT.U32.AND P1, PT, R26, -0x4, PT ;  /* 0xfffffffc1a00780c */ /* 0x000fda0003f24070 */
[----:B------:R-:W-:Y:S05]  /*0e40*/  @P1 BRA `(.L_x_2094) ;  /* 0x0000000000681947 */ /* 0x000fea0003800000 */
[----:B-12---:R-:W-:-:S04]  /*0e50*/  VIADD R31, R5, 0xffffffff ;  /* 0xffffffff051f7836 */ /* 0x006fc80000000000 */
[----:B------:R-:W-:-:S07]  /*0e60*/  IMAD.IADD R31, R31, 0x1, R42 ;  /* 0x000000011f1f7824 */ /* 0x000fce00078e022a */
.L_x_2097:
[----:B---3--:R-:W0:Y:S08]  /*0e70*/  LDC.64 R28, c[0x0][0x3d0] ;  /* 0x0000f400ff1c7b82 */ /* 0x008e300000000a00 */
[----:B------:R-:W1:Y:S01]  /*0e80*/  LDC.64 R26, c[0x0][0x3d8] ;  /* 0x0000f600ff1a7b82 */ /* 0x000e620000000a00 */
[----:B0-----:R-:W-:-:S05]  /*0e90*/  IMAD.WIDE R28, R31, 0x4, R28 ;  /* 0x000000041f1c7825 */ /* 0x001fca00078e021c */
[----:B------:R-:W2:Y:S01]  /*0ea0*/  LDG.E R33, desc[UR8][R28.64] ;  /* 0x000000081c217981 */ /* 0x000ea2000c1e1900 */
[----:B-1----:R-:W-:-:S03]  /*0eb0*/  IMAD.WIDE R26, R31, 0x4, R26 ;  /* 0x000000041f1a7825 */ /* 0x002fc600078e021a */
[----:B--2---:R0:W-:Y:S04]  /*0ec0*/  STG.E desc[UR8][R28.64+0x4], R33 ;  /* 0x000004211c007986 */ /* 0x0041e8000c101908 */
[----:B------:R-:W2:Y:S04]  /*0ed0*/  LDG.E R41, desc[UR8][R26.64] ;  /* 0x000000081a297981 */ /* 0x000ea8000c1e1900 */
        /* <DEDUP_REMOVED lines=9> */
[----:B0-----:R-:W2:Y:S04]  /*0f70*/  LDG.E R33, desc[UR8][R28.64+-0xc] ;  /* 0xfffff4081c217981 */ /* 0x001ea8000c1e1900 */
[----:B--2---:R3:W-:Y:S04]  /*0f80*/  STG.E desc[UR8][R28.64+-0x8], R33 ;  /* 0xfffff8211c007986 */ /* 0x0047e8000c101908 */
[----:B-1----:R-:W2:Y:S01]  /*0f90*/  LDG.E R41, desc[UR8][R26.64+-0xc] ;  /* 0xfffff4081a297981 */ /* 0x002ea2000c1e1900 */
[----:B------:R-:W-:-:S02]  /*0fa0*/  VIADD R42, R42, 0xfffffffc ;  /* 0xfffffffc2a2a7836 */ /* 0x000fc40000000000 */
[----:B------:R-:W-:-:S03]  /*0fb0*/  VIADD R31, R31, 0xfffffffc ;  /* 0xfffffffc1f1f7836 */ /* 0x000fc60000000000 */
[----:B------:R-:W-:Y:S01]  /*0fc0*/  ISETP.GT.AND P1, PT, R42, R39, PT ;  /* 0x000000272a00720c */ /* 0x000fe20003f24270 */
[----:B--2---:R3:W-:-:S12]  /*0fd0*/  STG.E desc[UR8][R26.64+-0x8], R41 ;  /* 0xfffff8291a007986 */ /* 0x0047d8000c101908 */
[----:B------:R-:W-:Y:S05]  /*0fe0*/  @P1 BRA `(.L_x_2097) ;  /* 0xfffffffc00a01947 */ /* 0x000fea000383ffff */
.L_x_2094:
[----:B------:R-:W-:Y:S05]  /*0ff0*/  BSYNC.RECONVERGENT B4 ;  /* 0x0000000000047941 */ /* 0x000fea0003800200 */
.L_x_2087:
[----:B------:R-:W-:Y:S05]  /*1000*/  BSYNC.RELIABLE B0 ;  /* 0x0000000000007941 */ /* 0x000fea0003800100 */
.L_x_2086:
[----:B--23--:R-:W0:Y:S01]  /*1010*/  LDC.64 R28, c[0x0][0x3d0] ;  /* 0x0000f400ff1c7b82 */ /* 0x00ce220000000a00 */
[----:B------:R-:W-:Y:S01]  /*1020*/  IMAD.IADD R39, R5, 0x1, R39 ;  /* 0x0000000105277824 */ /* 0x000fe200078e0227 */
[----:B------:R-:W-:Y:S01]  /*1030*/  ISETP.NE.AND P1, PT, R6, R9, PT ;  /* 0x000000090600720c */ /* 0x000fe20003f25270 */
[----:B-1----:R-:W-:-:S05]  /*1040*/  IMAD.MOV.U32 R31, RZ, RZ, 0x1 ;  /* 0x00000001ff1f7424 */ /* 0x002fca00078e00ff */
[----:B------:R-:W1:Y:S01]  /*1050*/  LDC.64 R26, c[0x0][0x3d8] ;  /* 0x0000f600ff1a7b82 */ /* 0x000e620000000a00 */
[----:B0-----:R-:W-:-:S05]  /*1060*/  IMAD.WIDE R28, R39, 0x4, R28 ;  /* 0x00000004271c7825 */ /* 0x001fca00078e021c */
[----:B------:R2:W-:Y:S01]  /*1070*/  STG.E desc[UR8][R28.64], R36 ;  /* 0x000000241c007986 */ /* 0x0005e2000c101908 */
[----:B-1----:R-:W-:-:S05]  /*1080*/  IMAD.WIDE R26, R39, 0x4, R26 ;  /* 0x00000004271a7825 */ /* 0x002fca00078e021a */
[----:B------:R2:W-:Y:S01]  /*1090*/  STG.E desc[UR8][R26.64], R37 ;  /* 0x000000251a007986 */ /* 0x0005e2000c101908 */
[----:B------:R-:W-:Y:S05]  /*10a0*/  @P1 BRA `(.L_x_2089) ;  /* 0x00000008000c1947 */ /* 0x000fea0003800000 */
[----:B-----5:R1:W5:Y:S04]  /*10b0*/  LDG.E R0, desc[UR8][R16.64+-0x4] ;  /* 0xfffffc0810007981 */ /* 0x020368000c1e1900 */
[----:B------:R1:W5:Y:S01]  /*10c0*/  LDG.E R3, desc[UR8][R18.64+-0x4] ;  /* 0xfffffc0812037981 */ /* 0x000362000c1e1900 */
[----:B------:R-:W-:Y:S05]  /*10d0*/  BRA `(.L_x_2089) ;  /* 0x0000000800007947 */ /* 0x000fea0003800000 */
.L_x_2085:
[----:B------:R-:W2:Y:S01]  /*10e0*/  LDG.E R27, desc[UR8][R16.64+-0x4] ;  /* 0xfffffc08101b7981 */ /* 0x000ea2000c1e1900 */
[----:B------:R-:W-:Y:S01]  /*10f0*/  HFMA2 R31, -RZ, RZ, 0, 0 ;  /* 0x00000000ff1f7431 */ /* 0x000fe200000001ff */
[----:B--2---:R-:W-:-:S13]  /*1100*/  FSETP.GEU.AND P1, PT, R36, R27, PT ;  /* 0x0000001b2400720b */ /* 0x004fda0003f2e000 */
[----:B------:R-:W-:Y:S05]  /*1110*/  @P1 BRA `(.L_x_2089) ;  /* 0x0000000400f01947 */ /* 0x000fea0003800000 */
[----:B------:R-:W-:-:S13]  /*1120*/  ISETP.GE.AND P1, PT, R29, 0x1, PT ;  /* 0x000000011d00780c */ /* 0x000fda0003f26270 */
[----:B------:R-:W-:Y:S05]  /*1130*/  @!P1 BRA `(.L_x_2098) ;  /* 0x0000000000349947 */ /* 0x000fea0003800000 */
[----:B------:R-:W-:-:S07]  /*1140*/  IMAD.MOV.U32 R28, RZ, RZ, RZ ;  /* 0x000000ffff1c7224 */ /* 0x000fce00078e00ff */
.L_x_2099:
[----:B------:R-:W0:Y:S01]  /*1150*/  LDC.64 R26, c[0x0][0x3d8] ;  /* 0x0000f600ff1a7b82 */ /* 0x000e220000000a00 */
[----:B------:R-:W-:-:S04]  /*1160*/  IMAD.IADD R29, R5, 0x1, R28 ;  /* 0x00000001051d7824 */ /* 0x000fc800078e021c */
[----:B0-----:R-:W-:-:S06]  /*1170*/  IMAD.WIDE R26, R29, 0x4, R26 ;  /* 0x000000041d1a7825 */ /* 0x001fcc00078e021a */
[----:B------:R-:W2:Y:S01]  /*1180*/  LDG.E R26, desc[UR8][R26.64] ;  /* 0x000000081a1a7981 */ /* 0x000ea2000c1e1900 */
[----:B------:R-:W-:Y:S01]  /*1190*/  IMAD.MOV.U32 R31, RZ, RZ, RZ ;  /* 0x000000ffff1f7224 */ /* 0x000fe200078e00ff */
[----:B--2---:R-:W-:-:S13]  /*11a0*/  ISETP.NE.AND P1, PT, R26, R37, PT ;  /* 0x000000251a00720c */ /* 0x004fda0003f25270 */
[----:B------:R-:W-:Y:S05]  /*11b0*/  @!P1 BRA `(.L_x_2089) ;  /* 0x0000000400c89947 */ /* 0x000fea0003800000 */
[----:B------:R-:W0:Y:S01]  /*11c0*/  LDCU UR4, c[0x0][0x3e4] ;  /* 0x00007c80ff0477ac */ /* 0x000e220008000800 */
[----:B------:R-:W-:Y:S02]  /*11d0*/  VIADD R28, R28, 0x1 ;  /* 0x000000011c1c7836 */ /* 0x000fe40000000000 */
[----:B0-----:R-:W-:-:S05]  /*11e0*/  IMAD.U32 R29, RZ, RZ, UR4 ;  /* 0x00000004ff1d7e24 */ /* 0x001fca000f8e00ff */
[----:B------:R-:W-:-:S13]  /*11f0*/  ISETP.NE.AND P1, PT, R28, R29, PT ;  /* 0x0000001d1c00720c */ /* 0x000fda0003f25270 */
[----:B------:R-:W-:Y:S05]  /*1200*/  @P1 BRA `(.L_x_2099) ;  /* 0xfffffffc00d01947 */ /* 0x000fea000383ffff */
.L_x_2098:
[----:B------:R-:W-:Y:S01]  /*1210*/  ISETP.GE.AND P1, PT, R29, 0x1, PT ;  /* 0x000000011d00780c */ /* 0x000fe20003f26270 */
[----:B------:R-:W-:Y:S01]  /*1220*/  BSSY.RECONVERGENT B0, `(.L_x_2100) ;  /* 0x000001d000007945 */ /* 0x000fe20003800200 */
[----:B-----5:R-:W-:Y:S01]  /*1230*/  IMAD.MOV.U32 R3, RZ, RZ, RZ ;  /* 0x000000ffff037224 */ /* 0x020fe200078e00ff */
[----:B------:R-:W-:-:S10]  /*1240*/  MOV R0, R9 ;  /* 0x0000000900007202 */ /* 0x000fd40000000f00 */
[----:B------:R-:W-:Y:S05]  /*1250*/  @!P1 BRA `(.L_x_2101) ;  /* 0x0000000000589947 */ /* 0x000fea0003800000 */
[----:B------:R-:W-:Y:S02]  /*1260*/  IMAD.MOV.U32 R3, RZ, RZ, RZ ;  /* 0x000000ffff037224 */ /* 0x000fe400078e00ff */
[----:B------:R-:W-:-:S07]  /*1270*/  IMAD.MOV.U32 R0, RZ, RZ, R9 ;  /* 0x000000ffff007224 */ /* 0x000fce00078e0009 */
.L_x_2103:
[----:B------:R-:W-:Y:S01]  /*1280*/  IMAD.MOV.U32 R29, RZ, RZ, R3 ;  /* 0x000000ffff1d7224 */ /* 0x000fe200078e0003 */
[----:B------:R-:W0:Y:S01]  /*1290*/  LDCU.64 UR4, c[0x0][0x3d0] ;  /* 0x00007a00ff0477ac */ /* 0x000e220008000a00 */
[----:B------:R-:W-:-:S04]  /*12a0*/  IMAD.MOV.U32 R28, RZ, RZ, R0 ;  /* 0x000000ffff1c7224 */ /* 0x000fc800078e0000 */
[----:B------:R-:W-:-:S05]  /*12b0*/  IMAD.IADD R0, R28, 0x1, -R29 ;  /* 0x000000011c007824 */ /* 0x000fca00078e0a1d */
[----:B------:R-:W-:-:S04]  /*12c0*/  LEA.HI R0, R0, R0, RZ, 0x1 ;  /* 0x0000000000007211 */ /* 0x000fc800078f08ff */
[----:B------:R-:W-:-:S04]  /*12d0*/  LEA.HI.SX32 R3, R0, R29, 0x1f ;  /* 0x0000001d00037211 */ /* 0x000fc800078ffaff */
[----:B------:R-:W-:-:S04]  /*12e0*/  IADD3 R0, P1, PT, R5, R3, RZ ;  /* 0x0000000305007210 */ /* 0x000fc80007f3e0ff */
[----:B------:R-:W-:Y:S02]  /*12f0*/  LEA.HI.X.SX32 R27, R3, R8, 0x1, P1 ;  /* 0x00000008031b7211 */ /* 0x000fe400008f0eff */
[----:B0-----:R-:W-:-:S04]  /*1300*/  LEA R26, P1, R0, UR4, 0x2 ;  /* 0x00000004001a7c11 */ /* 0x001fc8000f8210ff */
[----:B------:R-:W-:-:S06]  /*1310*/  LEA.HI.X R27, R0, UR5, R27, 0x2, P1 ;  /* 0x00000005001b7c11 */ /* 0x000fcc00088f141b */
[----:B------:R-:W2:Y:S02]  /*1320*/  LDG.E R27, desc[UR8][R26.64] ;  /* 0x000000081a1b7981 */ /* 0x000ea4000c1e1900 */
[----:B--2---:R-:W-:-:S13]  /*1330*/  FSETP.NEU.AND P1, PT, R27, R36, PT ;  /* 0x000000241b00720b */ /* 0x004fda0003f2d000 */
[----:B------:R-:W-:Y:S05]  /*1340*/  @!P1 BRA `(.L_x_2102) ;  /* 0x0000000000289947 */ /* 0x000fea0003800000 */
[----:B------:R-:W-:-:S13]  /*1350*/  FSETP.GEU.AND P1, PT, R27, R36, PT ;  /* 0x000000241b00720b */ /* 0x000fda0003f2e000 */
[C---:B------:R-:W-:Y:S01]  /*1360*/  @!P1 VIADD R29, R3.reuse, 0x1 ;  /* 0x00000001031d9836 */ /* 0x040fe20000000000 */
[----:B------:R-:W-:-:S03]  /*1370*/  @P1 IADD3 R28, PT, PT, R3, -0x1, RZ ;  /* 0xffffffff031c1810 */ /* 0x000fc60007ffe0ff */
[----:B------:R-:W-:Y:S01]  /*1380*/  IMAD.MOV.U32 R3, RZ, RZ, R29 ;  /* 0x000000ffff037224 */ /* 0x000fe200078e001d */
[----:B------:R-:W-:Y:S01]  /*1390*/  ISETP.GT.AND P1, PT, R29, R28, PT ;  /* 0x0000001c1d00720c */ /* 0x000fe20003f24270 */
[----:B------:R-:W-:-:S12]  /*13a0*/  IMAD.MOV.U32 R0, RZ, RZ, R28 ;  /* 0x000000ffff007224 */ /* 0x000fd800078e001c */
[----:B------:R-:W-:Y:S05]  /*13b0*/  @!P1 BRA `(.L_x_2103) ;  /* 0xfffffffc00b09947 */ /* 0x000fea000383ffff */
.L_x_2101:
[----:B------:R-:W-:-:S05]  /*13c0*/  IMAD.IADD R0, R0, 0x1, -R3 ;  /* 0x0000000100007824 */ /* 0x000fca00078e0a03 */
[----:B------:R-:W-:-:S04]  /*13d0*/  LEA.HI R0, R0, R0, RZ, 0x1 ;  /* 0x0000000000007211 */ /* 0x000fc800078f08ff */
[----:B------:R-:W-:-:S07]  /*13e0*/  LEA.HI.SX32 R3, R0, R3, 0x1f ;  /* 0x0000000300037211 */ /* 0x000fce00078ffaff */
.L_x_2102:
[----:B------:R-:W-:Y:S05]  /*13f0*/  BSYNC.RECONVERGENT B0 ;  /* 0x0000000000007941 */ /* 0x000fea0003800200 */
.L_x_2100:
[----:B------:R-:W-:Y:S01]  /*1400*/  ISETP.GE.AND P1, PT, R10, R3, PT ;  /* 0x000000030a00720c */ /* 0x000fe20003f26270 */
[----:B------:R-:W-:-:S12]  /*1410*/  BSSY.RECONVERGENT B0, `(.L_x_2104) ;  /* 0x0000042000007945 */ /* 0x000fd80003800200 */
[----:B------:R-:W-:Y:S05]  /*1420*/  @!P1 BRA `(.L_x_2105) ;  /* 0x0000000400009947 */ /* 0x000fea0003800000 */
[----:B------:R-:W0:Y:S01]  /*1430*/  LDCU UR4, c[0x0][0x3e4] ;  /* 0x00007c80ff0477ac */ /* 0x000e220008000800 */
[----:B------:R-:W-:Y:S01]  /*1440*/  LOP3.LUT R0, RZ, R3, RZ, 0x33, !PT ;  /* 0x00000003ff007212 */ /* 0x000fe200078e33ff */
[----:B------:R-:W-:Y:S04]  /*1450*/  BSSY.RECONVERGENT B4, `(.L_x_2106) ;  /* 0x0000018000047945 */ /* 0x000fe80003800200 */
[----:B0-----:R-:W-:-:S05]  /*1460*/  VIADD R0, R0, UR4 ;  /* 0x0000000400007c36 */ /* 0x001fca0008000000 */
[----:B------:R-:W-:Y:S01]  /*1470*/  LOP3.LUT P1, R26, R0, 0x3, RZ, 0xc0, !PT ;  /* 0x00000003001a7812 */ /* 0x000fe2000782c0ff */
[----:B------:R-:W-:-:S12]  /*1480*/  IMAD.MOV.U32 R0, RZ, RZ, R10 ;  /* 0x000000ffff007224 */ /* 0x000fd800078e000a */
[----:B------:R-:W-:Y:S05]  /*1490*/  @!P1 BRA `(.L_x_2107) ;  /* 0x00000000004c9947 */ /* 0x000fea0003800000 */
[----:B------:R-:W2:Y:S04]  /*14a0*/  LDG.E R27, desc[UR8][R22.64] ;  /* 0x00000008161b7981 */ /* 0x000ea8000c1e1900 */
[----:B--2---:R0:W-:Y:S04]  /*14b0*/  STG.E desc[UR8][R22.64+0x4], R27 ;  /* 0x0000041b16007986 */ /* 0x0041e8000c101908 */
[----:B------:R-:W2:Y:S01]  /*14c0*/  LDG.E R29, desc[UR8][R24.64] ;  /* 0x00000008181d7981 */ /* 0x000ea2000c1e1900 */
[----:B------:R-:W-:Y:S01]  /*14d0*/  ISETP.NE.AND P1, PT, R26, 0x1, PT ;  /* 0x000000011a00780c */ /* 0x000fe20003f25270 */
[----:B------:R-:W-:-:S02]  /*14e0*/  IMAD.MOV.U32 R0, RZ, RZ, R11 ;  /* 0x000000ffff007224 */ /* 0x000fc400078e000b */
[----:B--2---:R0:W-:Y:S10]  /*14f0*/  STG.E desc[UR8][R24.64+0x4], R29 ;  /* 0x0000041d18007986 */ /* 0x0041f4000c101908 */
[----:B------:R-:W-:Y:S05]  /*1500*/  @!P1 BRA `(.L_x_2107) ;  /* 0x0000000000309947 */ /* 0x000fea0003800000 */
[----:B0-----:R-:W2:Y:S04]  /*1510*/  LDG.E R27, desc[UR8][R16.64+-0xc] ;  /* 0xfffff408101b7981 */ /* 0x001ea8000c1e1900 */
[----:B--2---:R1:W-:Y:S04]  /*1520*/  STG.E desc[UR8][R22.64], R27 ;  /* 0x0000001b16007986 */ /* 0x0043e8000c101908 */
[----:B------:R-:W2:Y:S01]  /*1530*/  LDG.E R29, desc[UR8][R18.64+-0xc] ;  /* 0xfffff408121d7981 */ /* 0x000ea2000c1e1900 */
[----:B------:R-:W-:Y:S02]  /*1540*/  ISETP.NE.AND P1, PT, R26, 0x2, PT ;  /* 0x000000021a00780c */ /* 0x000fe40003f25270 */
[----:B------:R-:W-:Y:S01]  /*1550*/  MOV R0, R34 ;  /* 0x0000002200007202 */ /* 0x000fe20000000f00 */
[----:B--2---:R1:W-:Y:S10]  /*1560*/  STG.E desc[UR8][R24.64], R29 ;  /* 0x0000001d18007986 */ /* 0x0043f4000c101908 */
[----:B------:R-:W-:Y:S05]  /*1570*/  @!P1 BRA `(.L_x_2107) ;  /* 0x0000000000149947 */ /* 0x000fea0003800000 */
[----:B-1----:R-:W2:Y:S04]  /*1580*/  LDG.E R27, desc[UR8][R16.64+-0x10] ;  /* 0xfffff008101b7981 */ /* 0x002ea8000c1e1900 */
[----:B--2---:R2:W-:Y:S04]  /*1590*/  STG.E desc[UR8][R22.64+-0x4], R27 ;  /* 0xfffffc1b16007986 */ /* 0x0045e8000c101908 */
[----:B------:R-:W3:Y:S01]  /*15a0*/  LDG.E R29, desc[UR8][R18.64+-0x10] ;  /* 0xfffff008121d7981 */ /* 0x000ee2000c1e1900 */
[----:B------:R-:W-:-:S03]  /*15b0*/  IMAD.MOV.U32 R0, RZ, RZ, R35 ;  /* 0x000000ffff007224 */ /* 0x000fc600078e0023 */
[----:B---3--:R2:W-:Y:S04]  /*15c0*/  STG.E desc[UR8][R24.64+-0x4], R29 ;  /* 0xfffffc1d18007986 */ /* 0x0085e8000c101908 */
.L_x_2107:
[----:B------:R-:W-:Y:S05]  /*15d0*/  BSYNC.RECONVERGENT B4 ;  /* 0x0000000000047941 */ /* 0x000fea0003800200 */
.L_x_2106:
[----:B------:R-:W-:-:S05]  /*15e0*/  IMAD.IADD R26, R10, 0x1, -R3 ;  /* 0x000000010a1a7824 */ /* 0x000fca00078e0a03 */
[----:B------:R-:W-:-:S13]  /*15f0*/  ISETP.GE.U32.AND P1, PT, R26, 0x3, PT ;  /* 0x000000031a00780c */ /* 0x000fda0003f26070 */
[----:B------:R-:W-:Y:S05]  /*1600*/  @!P1 BRA `(.L_x_2105) ;  /* 0x0000000000889947 */ /* 0x000fea0003800000 */
.L_x_2108:
[----:B---3--:R-:W3:Y:S01]  /*1610*/  LDC.64 R32, c[0x0][0x3d0] ;  /* 0x0000f400ff207b82 */ /* 0x008ee20000000a00 */
[----:B012---:R-:W-:Y:S01]  /*1620*/  IMAD.IADD R27, R5, 0x1, R0 ;  /* 0x00000001051b7824 */ /* 0x007fe200078e0200 */
[----:B------:R-:W0:Y:S06]  /*1630*/  LDCU.128 UR4, c[0x0][0x3d0] ;  /* 0x00007a00ff0477ac */ /* 0x000e2c0008000c00 */
[----:B------:R-:W1:Y:S01]  /*1640*/  LDC.64 R30, c[0x0][0x3d8] ;  /* 0x0000f600ff1e7b82 */ /* 0x000e620000000a00 */
[----:B---3--:R-:W-:-:S05]  /*1650*/  IMAD.WIDE R32, R27, 0x4, R32 ;  /* 0x000000041b207825 */ /* 0x008fca00078e0220 */
[----:B------:R-:W2:Y:S01]  /*1660*/  LDG.E R29, desc[UR8][R32.64] ;  /* 0x00000008201d7981 */ /* 0x000ea2000c1e1900 */
[----:B-1----:R-:W-:-:S03]  /*1670*/  IMAD.WIDE R30, R27, 0x4, R30 ;  /* 0x000000041b1e7825 */ /* 0x002fc600078e021e */
[----:B--2---:R-:W-:Y:S04]  /*1680*/  STG.E desc[UR8][R32.64+0x4], R29 ;  /* 0x0000041d20007986 */ /* 0x004fe8000c101908 */
[----:B------:R-:W2:Y:S04]  /*1690*/  LDG.E R39, desc[UR8][R30.64] ;  /* 0x000000081e277981 */ /* 0x000ea8000c1e1900 */
[----:B--2---:R1:W-:Y:S04]  /*16a0*/  STG.E desc[UR8][R30.64+0x4], R39 ;  /* 0x000004271e007986 */ /* 0x0043e8000c101908 */
[----:B------:R-:W2:Y:S01]  /*16b0*/  LDG.E R41, desc[UR8][R32.64+-0x4] ;  /* 0xfffffc0820297981 */ /* 0x000ea2000c1e1900 */
[----:B------:R-:W-:-:S04]  /*16c0*/  IADD3 R38, P1, PT, R5, R0, RZ ;  /* 0x0000000005267210 */ /* 0x000fc80007f3e0ff */
[----:B------:R-:W-:Y:S01]  /*16d0*/  LEA.HI.X.SX32 R27, R0, R8, 0x1, P1 ;  /* 0x00000008001b7211 */ /* 0x000fe200008f0eff */
[C---:B------:R-:W-:Y:S01]  /*16e0*/  IMAD.SHL.U32 R28, R38.reuse, 0x4, RZ ;  /* 0x00000004261c7824 */ /* 0x040fe200078e00ff */
[----:B--2---:R2:W-:Y:S04]  /*16f0*/  STG.E desc[UR8][R32.64], R41 ;  /* 0x0000002920007986 */ /* 0x0045e8000c101908 */
[----:B------:R-:W3:Y:S01]  /*1700*/  LDG.E R43, desc[UR8][R30.64+-0x4] ;  /* 0xfffffc081e2b7981 */ /* 0x000ee2000c1e1900 */
[----:B------:R-:W-:Y:S02]  /*1710*/  SHF.L.U64.HI R38, R38, 0x2, R27 ;  /* 0x0000000226267819 */ /* 0x000fe4000001021b */
[----:B0-----:R-:W-:-:S04]  /*1720*/  IADD3 R26, P1, PT, R28, UR4, RZ ;  /* 0x000000041c1a7c10 */ /* 0x001fc8000ff3e0ff */
[----:B------:R-:W-:Y:S01]  /*1730*/  IADD3.X R27, PT, PT, R38, UR5, RZ, P1, !PT ;  /* 0x00000005261b7c10 */ /* 0x000fe20008ffe4ff */
[----:B---3--:R3:W-:Y:S04]  /*1740*/  STG.E desc[UR8][R30.64], R43 ;  /* 0x0000002b1e007986 */ /* 0x0087e8000c101908 */
[----:B-1----:R-:W4:Y:S01]  /*1750*/  LDG.E R39, desc[UR8][R26.64+-0x8] ;  /* 0xfffff8081a277981 */ /* 0x002f22000c1e1900 */
[----:B------:R-:W-:-:S04]  /*1760*/  IADD3 R28, P1, PT, R28, UR6, RZ ;  /* 0x000000061c1c7c10 */ /* 0x000fc8000ff3e0ff */
[----:B------:R-:W-:Y:S01]  /*1770*/  IADD3.X R29, PT, PT, R38, UR7, RZ, P1, !PT ;  /* 0x00000007261d7c10 */ /* 0x000fe20008ffe4ff */
[----:B----4-:R3:W-:Y:S04]  /*1780*/  STG.E desc[UR8][R32.64+-0x4], R39 ;  /* 0xfffffc2720007986 */ /* 0x0107e8000c101908 */
[----:B--2---:R-:W2:Y:S04]  /*1790*/  LDG.E R41, desc[UR8][R28.64+-0x8] ;  /* 0xfffff8081c297981 */ /* 0x004ea8000c1e1900 */
[----:B--2---:R3:W-:Y:S04]  /*17a0*/  STG.E desc[UR8][R30.64+-0x4], R41 ;  /* 0xfffffc291e007986 */ /* 0x0047e8000c101908 */
[----:B------:R-:W2:Y:S04]  /*17b0*/  LDG.E R45, desc[UR8][R26.64+-0xc] ;  /* 0xfffff4081a2d7981 */ /* 0x000ea8000c1e1900 */
[----:B--2---:R3:W-:Y:S04]  /*17c0*/  STG.E desc[UR8][R32.64+-0x8], R45 ;  /* 0xfffff82d20007986 */ /* 0x0047e8000c101908 */
[----:B------:R-:W2:Y:S01]  /*17d0*/  LDG.E R40, desc[UR8][R28.64+-0xc] ;  /* 0xfffff4081c287981 */ /* 0x000ea2000c1e1900 */
[----:B------:R-:W-:-:S02]  /*17e0*/  VIADD R38, R0, 0xfffffffd ;  /* 0xfffffffd00267836 */ /* 0x000fc40000000000 */
[----:B------:R-:W-:-:S03]  /*17f0*/  VIADD R0, R0, 0xfffffffc ;  /* 0xfffffffc00007836 */ /* 0x000fc60000000000 */
[----:B------:R-:W-:Y:S01]  /*1800*/  ISETP.GT.AND P1, PT, R38, R3, PT ;  /* 0x000000032600720c */ /* 0x000fe20003f24270 */
[----:B--2---:R3:W-:-:S12]  /*1810*/  STG.E desc[UR8][R30.64+-0x8], R40 ;  /* 0xfffff8281e007986 */ /* 0x0047d8000c101908 */
[----:B------:R-:W-:Y:S05]  /*1820*/  @P1 BRA `(.L_x_2108) ;  /* 0xfffffffc00781947 */ /* 0x000fea000383ffff */
.L_x_2105:
[----:B------:R-:W-:Y:S05]  /*1830*/  BSYNC.RECONVERGENT B0 ;  /* 0x0000000000007941 */ /* 0x000fea0003800200 */
.L_x_2104:
[----:B012---:R-:W0:Y:S01]  /*1840*/  LDC.64 R26, c[0x0][0x3d0] ;  /* 0x0000f400ff1a7b82 */ /* 0x007e220000000a00 */
[----:B------:R-:W-:-:S07]  /*1850*/  IADD3 R3, PT, PT, R5, R3, RZ ;  /* 0x0000000305037210 */ /* 0x000fce0007ffe0ff */
[----:B------:R-:W1:Y:S01]  /*1860*/  LDC.64 R28, c[0x0][0x3d8] ;  /* 0x0000f600ff1c7b82 */ /* 0x000e620000000a00 */
[----:B0-----:R-:W-:-:S05]  /*1870*/  IMAD.WIDE R26, R3, 0x4, R26 ;  /* 0x00000004031a7825 */ /* 0x001fca00078e021a */
[----:B------:R0:W-:Y:S01]  /*1880*/  STG.E desc[UR8][R26.64], R36 ;  /* 0x000000241a007986 */ /* 0x0001e2000c101908 */
[----:B-1----:R-:W-:-:S05]  /*1890*/  IMAD.WIDE R28, R3, 0x4, R28 ;  /* 0x00000004031c7825 */ /* 0x002fca00078e021c */
[----:B------:R0:W-:Y:S04]  /*18a0*/  STG.E desc[UR8][R28.64], R37 ;  /* 0x000000251c007986 */ /* 0x0001e8000c101908 */
[----:B------:R0:W5:Y:S04]  /*18b0*/  LDG.E R0, desc[UR8][R16.64+-0x4] ;  /* 0xfffffc0810007981 */ /* 0x000168000c1e1900 */
[----:B------:R0:W5:Y:S01]  /*18c0*/  LDG.E R3, desc[UR8][R18.64+-0x4] ;  /* 0xfffffc0812037981 */ /* 0x000162000c1e1900 */
[----:B---3--:R-:W-:-:S07]  /*18d0*/  IMAD.MOV.U32 R31, RZ, RZ, 0x1 ;  /* 0x00000001ff1f7424 */ /* 0x008fce00078e00ff */
.L_x_2089:
[----:B------:R-:W-:Y:S05]  /*18e0*/  BSYNC.RECONVERGENT B1 ;  /* 0x0000000000017941 */ /* 0x000fea0003800200 */
.L_x_2084:
[----:B------:R-:W-:-:S07]  /*18f0*/  IMAD.IADD R6, R6, 0x1, R31 ;  /* 0x0000000106067824 */ /* 0x000fce00078e021f */
.L_x_2083:
[----:B------:R-:W-:Y:S05]  /*1900*/  BSYNC.RECONVERGENT B2 ;  /* 0x0000000000027941 */ /* 0x000fea0003800200 */
.L_x_2082:
[----:B------:R-:W-:Y:S05]  /*1910*/  @P0 BRA `(.L_x_2109) ;  /* 0xffffffec00480947 */ /* 0x000fea000383ffff */
.L_x_2081:
[----:B------:R-:W-:Y:S05]  /*1920*/  BSYNC.RECONVERGENT B3 ;  /* 0x0000000000037941 */ /* 0x000fea0003800200 */
.L_x_2080:
[----:B------:R-:W-:Y:S05]  /*1930*/  WARPSYNC.ALL ;  /* 0x0000000000007948 */ /* 0x000fea0003800000 */
[----:B------:R-:W-:Y:S04]  /*1940*/  STG.E desc[UR8][R20.64], R6 ;  /* 0x0000000614007986 */ /* 0x000fe8000c101908 */
[----:B-----5:R-:W-:Y:S04]  /*1950*/  STG.E desc[UR8][R12.64], R0 ;  /* 0x000000000c007986 */ /* 0x020fe8000c101908 */
[----:B------:R-:W-:Y:S01]  /*1960*/  STG.E desc[UR8][R14.64], R3 ;  /* 0x000000030e007986 */ /* 0x000fe2000c101908 */
[----:B------:R-:W-:Y:S05]  /*1970*/  EXIT ;  /* 0x000000000000794d */ /* 0x000fea0003800000 */
.L_x_2076:
[----:B------:R-:W0:Y:S01]  /*1980*/  LDC.64 R18, c[0x0][0x408] ;  /* 0x00010200ff127b82 */ /* 0x000e220000000a00 */
[----:B------:R-:W1:Y:S01]  /*1990*/  LDCU UR5, c[0x0][0x438] ;  /* 0x00008700ff0577ac */ /* 0x000e620008000800 */
[----:B------:R-:W2:Y:S06]  /*19a0*/  LDCU UR6, c[0x0][0x3ec] ;  /* 0x00007d80ff0677ac */ /* 0x000eac0008000800 */
[----:B------:R-:W3:Y:S01]  /*19b0*/  LDC.64 R16, c[0x0][0x410] ;  /* 0x00010400ff107b82 */ /* 0x000ee20000000a00 */
[----:B------:R-:W4:Y:S07]  /*19c0*/  LDCU.128 UR12, c[0x0][0x3d0] ;  /* 0x00007a00ff0c77ac */ /* 0x000f2e0008000c00 */
[----:B------:R-:W2:Y:S01]  /*19d0*/  LDC R12, c[0x0][0x3e4] ;  /* 0x0000f900ff0c7b82 */ /* 0x000ea20000000800 */
[----:B0-----:R-:W-:-:S07]  /*19e0*/  IMAD.WIDE.U32 R18, R0, 0x4, R18 ;  /* 0x0000000400127825 */ /* 0x001fce00078e0012 */
[----:B------:R-:W0:Y:S01]  /*19f0*/  LDC.64 R24, c[0x0][0x390] ;  /* 0x0000e400ff187b82 */ /* 0x000e220000000a00 */
[----:B------:R0:W5:Y:S01]  /*1a00*/  LDG.E R8, desc[UR8][R18.64] ;  /* 0x0000000812087981 */ /* 0x000162000c1e1900 */
[----:B---3--:R-:W-:-:S05]  /*1a10*/  IMAD.WIDE.U32 R16, R0, 0x4, R16 ;  /* 0x0000000400107825 */ /* 0x008fca00078e0010 */
[----:B------:R3:W5:Y:S01]  /*1a20*/  LDG.E R9, desc[UR8][R16.64] ;  /* 0x0000000810097981 */ /* 0x000762000c1e1900 */
[----:B-1----:R-:W-:Y:S01]  /*1a30*/  VIADD R11, R2, -UR5 ;  /* 0x80000005020b7c36 */ /* 0x002fe20008000000 */
[----:B------:R-:W1:Y:S03]  /*1a40*/  LDCU UR5, c[0x0][0x428] ;  /* 0x00008500ff0577ac */ /* 0x000e660008000800 */
[----:B--2---:R-:W-:Y:S01]  /*1a50*/  IMAD R11, R11, R12, RZ ;  /* 0x0000000c0b0b7224 */ /* 0x004fe200078e02ff */
[----:B------:R-:W-:-:S04]  /*1a60*/  UISETP.NE.AND UP0, UPT, UR6, URZ, UPT ;  /* 0x000000ff0600728c */ /* 0x000fc8000bf05270 */
[----:B------:R-:W-:Y:S02]  /*1a70*/  IADD3 R13, P0, PT, R11, R12, RZ ;  /* 0x0000000c0b0d7210 */ /* 0x000fe40007f1e0ff */
[----:B------:R-:W-:-:S03]  /*1a80*/  SHF.R.S32.HI R10, RZ, 0x1f, R11 ;  /* 0x0000001fff0a7819 */ /* 0x000fc6000001140b */
[C---:B------:R-:W-:Y:S01]  /*1a90*/  IMAD.SHL.U32 R15, R13.reuse, 0x4, RZ ;  /* 0x000000040d0f7824 */ /* 0x040fe200078e00ff */
[----:B------:R-:W-:Y:S01]  /*1aa0*/  LEA.HI.X.SX32 R12, R12, R10, 0x1, P0 ;  /* 0x0000000a0c0c7211 */ /* 0x000fe200000f0eff */
[----:B------:R-:W-:Y:S03]  /*1ab0*/  BSSY.RECONVERGENT B0, `(.L_x_2110) ;  /* 0x000095a000007945 */ /* 0x000fe60003800200 */
[----:B------:R-:W-:Y:S02]  /*1ac0*/  SHF.L.U64.HI R13, R13, 0x2, R12 ;  /* 0x000000020d0d7819 */ /* 0x000fe4000001020c */
[C---:B----4-:R-:W-:Y:S02]  /*1ad0*/  IADD3 R14, P0, PT, R15.reuse, UR14, RZ ;  /* 0x0000000e0f0e7c10 */ /* 0x050fe4000ff1e0ff */
[----:B------:R-:W-:Y:S01]  /*1ae0*/  IADD3 R12, P1, PT, R15, UR12, RZ ;  /* 0x0000000c0f0c7c10 */ /* 0x000fe2000ff3e0ff */
[----:B0-----:R-:W-:Y:S01]  /*1af0*/  IMAD.WIDE R24, R2, 0x4, R24 ;  /* 0x0000000402187825 */ /* 0x001fe200078e0218 */
[----:B------:R-:W-:-:S02]  /*1b00*/  IADD3.X R15, PT, PT, R13, UR15, RZ, P0, !PT ;  /* 0x0000000f0d0f7c10 */ /* 0x000fc400087fe4ff */
[----:B------:R-:W-:Y:S02]  /*1b10*/  IADD3.X R13, PT, PT, R13, UR13, RZ, P1, !PT ;  /* 0x0000000d0d0d7c10 */ /* 0x000fe40008ffe4ff */
[----:B------:R-:W-:Y:S01]  /*1b20*/  PRMT R34, RZ, 0x7610, R34 ;  /* 0x00007610ff227816 */ /* 0x000fe20000000022 */
[----:B------:R-:W-:Y:S02]  /*1b30*/  UIADD3 UR4, UPT, UPT, -UR4, URZ, URZ ;  /* 0x000000ff04047290 */ /* 0x000fe4000fffe1ff */
[----:B-1----:R-:W-:Y:S01]  /*1b40*/  USHF.L.U32 UR5, UR5, 0x2, URZ ;  /* 0x0000000205057899 */ /* 0x002fe200080006ff */
[----:B---3--:R-:W-:Y:S11]  /*1b50*/  BRA.U UP0, `(.L_x_2111) ;  /* 0x0000001500e87547 */ /* 0x008ff6000b800000 */
[----:B------:R-:W0:Y:S01]  /*1b60*/  LDCU UR6, c[0x0][0x420] ;  /* 0x00008400ff0677ac */ /* 0x000e220008000800 */
[----:B------:R-:W-:Y:S01]  /*1b70*/  PRMT R23, RZ, 0x7610, R23 ;  /* 0x00007610ff177816 */ /* 0x000fe20000000017 */
[----:B------:R-:W1:Y:S01]  /*1b80*/  LDCU UR10, c[0x0][0x3e0] ;  /* 0x00007c00ff0a77ac */ /* 0x000e620008000800 */
[----:B0----5:R-:W-:-:S05]  /*1b90*/  VIADD R26, R3, UR6 ;  /* 0x00000006031a7c36 */ /* 0x021fca0008000000 */
[----:B-1----:R-:W-:-:S04]  /*1ba0*/  ISETP.GE.AND P0, PT, R26, UR10, PT ;  /* 0x0000000a1a007c0c */ /* 0x002fc8000bf06270 */
[----:B------:R-:W-:-:S13]  /*1bb0*/  ISETP.LT.OR P0, PT, R26, RZ, P0 ;  /* 0x000000ff1a00720c */ /* 0x000fda0000701670 */
[----:B------:R-:W-:Y:S05]  /*1bc0*/  @P0 BRA `(.L_x_2112) ;  /* 0x0000009400200947 */ /* 0x000fea0003800000 */
[----:B------:R-:W0:Y:S02]  /*1bd0*/  LDCU UR6, c[0x0][0x424] ;  /* 0x00008480ff0677ac */ /* 0x000e240008000800 */
[----:B0-----:R-:W-:-:S05]  /*1be0*/  VIADD R27, R4, UR6 ;  /* 0x00000006041b7c36 */ /* 0x001fca0008000000 */
[----:B------:R-:W-:-:S04]  /*1bf0*/  ISETP.GE.AND P0, PT, R27, UR10, PT ;  /* 0x0000000a1b007c0c */ /* 0x000fc8000bf06270 */
[----:B------:R-:W-:-:S13]  /*1c00*/  ISETP.LT.OR P0, PT, R27, RZ, P0 ;  /* 0x000000ff1b00720c */ /* 0x000fda0000701670 */
[----:B------:R-:W-:Y:S05]  /*1c10*/  @P0 BRA `(.L_x_2112) ;  /* 0x00000094000c0947 */ /* 0x000fea0003800000 */
[----:B------:R-:W-:Y:S02]  /*1c20*/  UISETP.EQ.AND UP0, UPT, UR5, URZ, UPT ;  /* 0x000000ff0500728c */ /* 0x000fe4000bf02270 */
[----:B------:R-:W-:-:S09]  /*1c30*/  UISETP.EQ.AND UP1, UPT, UR5, 0x4, UPT ;  /* 0x000000040500788c */ /* 0x000fd2000bf22270 */
[----:B------:R-:W-:-:S04]  /*1c40*/  @UP0 UMOV UR6, UR4 ;  /* 0x0000000400060c82 */ /* 0x000fc80008000000 */
[----:B------:R-:W0:Y:S02]  /*1c50*/  @UP1 LDCU UR6, c[0x0][0x3e8] ;  /* 0x00007d00ff0617ac */ /* 0x000e240008000800 */
[----:B0-----:R-:W-:-:S04]  /*1c60*/  IADD3 R30, PT, PT, R5, UR6, RZ ;  /* 0x00000006051e7c10 */ /* 0x001fc8000fffe0ff */
[----:B------:R-:W-:-:S04]  /*1c70*/  ISETP.GE.AND P0, PT, R30, UR10, PT ;  /* 0x0000000a1e007c0c */ /* 0x000fc8000bf06270 */
[----:B------:R-:W-:-:S13]  /*1c80*/  ISETP.LT.OR P0, PT, R30, RZ, P0 ;  /* 0x000000ff1e00720c */ /* 0x000fda0000701670 */
[----:B------:R-:W-:Y:S05]  /*1c90*/  @P0 BRA `(.L_x_2112) ;  /* 0x0000009000ec0947 */ /* 0x000fea0003800000 */
[----:B------:R-:W-:Y:S01]  /*1ca0*/  ISETP.GE.AND P0, PT, R28, 0x1, PT ;  /* 0x000000011c00780c */ /* 0x000fe20003f06270 */
[----:B------:R-:W-:Y:S01]  /*1cb0*/  IMAD R23, R30, UR10, R27 ;  /* 0x0000000a1e177c24 */ /* 0x000fe2000f8e021b */
[----:B------:R-:W-:Y:S01]  /*1cc0*/  BSSY.RECONVERGENT B1, `(.L_x_2111) ;  /* 0x0000163000017945 */ /* 0x000fe20003800200 */
[----:B------:R-:W-:Y:S02]  /*1cd0*/  PRMT R34, RZ, 0x7610, R34 ;  /* 0x00007610ff227816 */ /* 0x000fe40000000022 */
[----:B------:R-:W-:-:S08]  /*1ce0*/  IMAD R23, R23, UR10, R26 ;  /* 0x0000000a17177c24 */ /* 0x000fd0000f8e021a */
[----:B------:R-:W-:Y:S05]  /*1cf0*/  @!P0 BRA `(.L_x_2113) ;  /* 0x00000014007c8947 */ /* 0x000fea0003800000 */
[----:B------:R-:W0:Y:S01]  /*1d00*/  LDC.64 R26, c[0x0][0x3a8] ;  /* 0x0000ea00ff1a7b82 */ /* 0x000e220000000a00 */
[----:B------:R-:W-:-:S04]  /*1d10*/  LEA.HI R29, R22, R22, RZ, 0x1 ;  /* 0x00000016161d7211 */ /* 0x000fc800078f08ff */
[----:B------:R-:W-:-:S05]  /*1d20*/  SHF.R.S32.HI R29, RZ, 0x1, R29 ;  /* 0x00000001ff1d7819 */ /* 0x000fca000001141d */
[----:B0-----:R-:W-:-:S06]  /*1d30*/  IMAD.WIDE R26, R29, 0x8, R26 ;  /* 0x000000081d1a7825 */ /* 0x001fcc00078e021a */
[----:B------:R-:W2:Y:S01]  /*1d40*/  LDG.E.64 R26, desc[UR8][R26.64] ;  /* 0x000000081a1a7981 */ /* 0x000ea2000c1e1b00 */
[----:B------:R-:W-:Y:S01]  /*1d50*/  SHF.R.S32.HI R30, RZ, 0x1f, R23 ;  /* 0x0000001fff1e7819 */ /* 0x000fe20000011417 */
[----:B------:R-:W-:Y:S01]  /*1d60*/  BSSY.RELIABLE B2, `(.L_x_2114) ;  /* 0x0000019000027945 */ /* 0x000fe20003800100 */
[----:B--2---:R-:W-:-:S04]  /*1d70*/  ISETP.NE.U32.AND P0, PT, R26, R23, PT ;  /* 0x000000171a00720c */ /* 0x004fc80003f05070 */
[----:B------:R-:W-:-:S13]  /*1d80*/  ISETP.NE.AND.EX P0, PT, R27, R30, PT, P0 ;  /* 0x0000001e1b00720c */ /* 0x000fda0003f05300 */
[----:B------:R-:W-:Y:S05]  /*1d90*/  @!P0 BRA `(.L_x_2115) ;  /* 0x0000000000488947 */ /* 0x000fea0003800000 */
[----:B------:R-:W-:Y:S02]  /*1da0*/  IMAD.MOV.U32 R28, RZ, RZ, RZ ;  /* 0x000000ffff1c7224 */ /* 0x000fe400078e00ff */
[----:B------:R-:W-:-:S07]  /*1db0*/  IMAD.MOV.U32 R31, RZ, RZ, R22 ;  /* 0x000000ffff1f7224 */ /* 0x000fce00078e0016 */
.L_x_2116:
[----:B------:R-:W-:-:S04]  /*1dc0*/  ISETP.GE.U32.AND P0, PT, R26, R23, PT ;  /* 0x000000171a00720c */ /* 0x000fc80003f06070 */
[----:B------:R-:W-:-:S13]  /*1dd0*/  ISETP.GE.AND.EX P0, PT, R27, R30, PT, P0 ;  /* 0x0000001e1b00720c */ /* 0x000fda0003f06300 */
[C---:B------:R-:W-:Y:S02]  /*1de0*/  @!P0 VIADD R28, R29.reuse, 0x1 ;  /* 0x000000011d1c8836 */ /* 0x040fe40000000000 */
[----:B------:R-:W-:-:S05]  /*1df0*/  @P0 VIADD R31, R29, 0xffffffff ;  /* 0xffffffff1d1f0836 */ /* 0x000fca0000000000 */
[----:B------:R-:W-:-:S13]  /*1e00*/  ISETP.GT.AND P0, PT, R28, R31, PT ;  /* 0x0000001f1c00720c */ /* 0x000fda0003f04270 */
[----:B------:R-:W-:Y:S05]  /*1e10*/  @P0 BREAK.RELIABLE B2 ;  /* 0x0000000000020942 */ /* 0x000fea0003800100 */
[----:B------:R-:W-:Y:S05]  /*1e20*/  @P0 BRA `(.L_x_2113) ;  /* 0x0000001400300947 */ /* 0x000fea0003800000 */
[----:B------:R-:W0:Y:S01]  /*1e30*/  LDC.64 R26, c[0x0][0x3a8] ;  /* 0x0000ea00ff1a7b82 */ /* 0x000e220000000a00 */
[----:B------:R-:W-:-:S05]  /*1e40*/  IMAD.IADD R29, R31, 0x1, -R28 ;  /* 0x000000011f1d7824 */ /* 0x000fca00078e0a1c */
[----:B------:R-:W-:-:S04]  /*1e50*/  LEA.HI R29, R29, R29, RZ, 0x1 ;  /* 0x0000001d1d1d7211 */ /* 0x000fc800078f08ff */
[----:B------:R-:W-:-:S05]  /*1e60*/  LEA.HI.SX32 R29, R29, R28, 0x1f ;  /* 0x0000001c1d1d7211 */ /* 0x000fca00078ffaff */
[----:B0-----:R-:W-:-:S06]  /*1e70*/  IMAD.WIDE R26, R29, 0x8, R26 ;  /* 0x000000081d1a7825 */ /* 0x001fcc00078e021a */
[----:B------:R-:W2:Y:S02]  /*1e80*/  LDG.E.64 R26, desc[UR8][R26.64] ;  /* 0x000000081a1a7981 */ /* 0x000ea4000c1e1b00 */
[----:B--2---:R-:W-:-:S04]  /*1e90*/  ISETP.NE.U32.AND P0, PT, R26, R23, PT ;  /* 0x000000171a00720c */ /* 0x004fc80003f05070 */
[----:B------:R-:W-:-:S13]  /*1ea0*/  ISETP.NE.AND.EX P0, PT, R27, R30, PT, P0 ;  /* 0x0000001e1b00720c */ /* 0x000fda0003f05300 */
[----:B------:R-:W-:Y:S05]  /*1eb0*/  @P0 BRA `(.L_x_2116) ;  /* 0xfffffffc00c00947 */ /* 0x000fea000383ffff */
.L_x_2115:
[----:B------:R-:W-:-:S13]  /*1ec0*/  ISETP.GE.AND P0, PT, R29, RZ, PT ;  /* 0x000000ff1d00720c */ /* 0x000fda0003f06270 */
[----:B------:R-:W-:Y:S05]  /*1ed0*/  @!P0 BREAK.RELIABLE B2 ;  /* 0x0000000000028942 */ /* 0x000fea0003800100 */
[----:B------:R-:W-:Y:S05]  /*1ee0*/  @!P0 BRA `(.L_x_2113) ;  /* 0x0000001400008947 */ /* 0x000fea0003800000 */
[----:B------:R-:W-:Y:S05]  /*1ef0*/  BSYNC.RELIABLE B2 ;  /* 0x0000000000027941 */ /* 0x000fea0003800100 */
.L_x_2114:
[----:B------:R-:W0:Y:S01]  /*1f00*/  LDC.64 R26, c[0x0][0x398] ;  /* 0x0000e600ff1a7b82 */ /* 0x000e220000000a00 */
[----:B------:R-:W1:Y:S01]  /*1f10*/  LDCU UR6, c[0x0][0x3c8] ;  /* 0x00007900ff0677ac */ /* 0x000e620008000800 */
[C---:B------:R-:W-:Y:S01]  /*1f20*/  ISETP.GE.AND P0, PT, R29.reuse, R22, PT ;  /* 0x000000161d00720c */ /* 0x040fe20003f06270 */
[----:B-1----:R-:W-:Y:S02]  /*1f30*/  IMAD.U32 R35, RZ, RZ, UR6 ;  /* 0x00000006ff237e24 */ /* 0x002fe4000f8e00ff */
[----:B0-----:R-:W-:-:S10]  /*1f40*/  IMAD.WIDE.U32 R22, R29, 0x4, R26 ;  /* 0x000000041d167825 */ /* 0x001fd400078e001a */
[----:B------:R-:W2:Y:S04]  /*1f50*/  @!P0 LDG.E R35, desc[UR8][R22.64+0x4] ;  /* 0x0000040816238981 */ /* 0x000ea8000c1e1900 */
[----:B------:R-:W2:Y:S02]  /*1f60*/  LDG.E R36, desc[UR8][R22.64] ;  /* 0x0000000816247981 */ /* 0x000ea4000c1e1900 */
[----:B--2---:R-:W-:-:S13]  /*1f70*/  ISETP.GE.AND P0, PT, R36, R35, PT ;  /* 0x000000232400720c */ /* 0x004fda0003f06270 */
[----:B------:R-:W-:Y:S05]  /*1f80*/  @P0 BRA `(.L_x_2113) ;  /* 0x0000001000d80947 */ /* 0x000fea0003800000 */
[----:B------:R-:W0:Y:S01]  /*1f90*/  LDCU UR6, c[0x0][0x3e4] ;  /* 0x00007c80ff0677ac */ /* 0x000e220008000800 */
[----:B------:R-:W1:Y:S01]  /*1fa0*/  LDC.64 R22, c[0x0][0x3d8] ;  /* 0x0000f600ff167b82 */ /* 0x000e620000000a00 */
[----:B------:R-:W-:Y:S01]  /*1fb0*/  PRMT R34, RZ, 0x7610, R34 ;  /* 0x00007610ff227816 */ /* 0x000fe20000000022 */
[----:B0-----:R-:W-:-:S06]  /*1fc0*/  UIADD3 UR6, UPT, UPT, UR6, -0x2, URZ ;  /* 0xfffffffe06067890 */ /* 0x001fcc000fffe0ff */
[----:B------:R-:W-:-:S05]  /*1fd0*/  IADD3 R27, PT, PT, R11, UR6, RZ ;  /* 0x000000060b1b7c10 */ /* 0x000fca000fffe0ff */
[----:B-1----:R-:W-:-:S07]  /*1fe0*/  IMAD.WIDE R22, R27, 0x4, R22 ;  /* 0x000000041b167825 */ /* 0x002fce00078e0216 */
.L_x_2142:
[----:B0-----:R-:W0:Y:S01]  /*1ff0*/  LDC.64 R40, c[0x0][0x400] ;  /* 0x00010000ff287b82 */ /* 0x001e220000000a00 */
[----:B-1----:R-:W1:Y:S07]  /*2000*/  LDCU UR6, c[0x0][0x3e4] ;  /* 0x00007c80ff0677ac */ /* 0x002e6e0008000800 */
[----:B--2---:R-:W2:Y:S08]  /*2010*/  LDC.64 R26, c[0x0][0x388] ;  /* 0x0000e200ff1a7b82 */ /* 0x004eb00000000a00 */
[----:B------:R-:W3:Y:S01]  /*2020*/  LDC.64 R38, c[0x0][0x388] ;  /* 0x0000e200ff267b82 */ /* 0x000ee20000000a00 */
[----:B0-----:R-:W-:-:S07]  /*2030*/  IMAD.WIDE R40, R36, 0x4, R40 ;  /* 0x0000000424287825 */ /* 0x001fce00078e0228 */
[----:B------:R-:W0:Y:S01]  /*2040*/  LDC.64 R28, c[0x0][0x380] ;  /* 0x0000e000ff1c7b82 */ /* 0x000e220000000a00 */
[----:B------:R-:W3:Y:S01]  /*2050*/  LDG.E R37, desc[UR8][R40.64] ;  /* 0x0000000828257981 */ /* 0x000ee2000c1e1900 */
[----:B--2---:R-:W-:-:S06]  /*2060*/  IMAD.WIDE R26, R2, 0x4, R26 ;  /* 0x00000004021a7825 */ /* 0x004fcc00078e021a */
[----:B------:R-:W2:Y:S01]  /*2070*/  LDC.64 R32, c[0x0][0x380] ;  /* 0x0000e000ff207b82 */ /* 0x000ea20000000a00 */
[----:B------:R-:W4:Y:S07]  /*2080*/  LDG.E R26, desc[UR8][R26.64] ;  /* 0x000000081a1a7981 */ /* 0x000f2e000c1e1900 */
[----:B-----5:R-:W5:Y:S01]  /*2090*/  LDC.64 R30, c[0x0][0x390] ;  /* 0x0000e400ff1e7b82 */ /* 0x020f620000000a00 */
[----:B------:R-:W4:Y:S01]  /*20a0*/  LDG.E R40, desc[UR8][R24.64] ;  /* 0x0000000818287981 */ /* 0x000f22000c1e1900 */
[----:B0-----:R-:W-:-:S06]  /*20b0*/  IMAD.WIDE R28, R2, 0x4, R28 ;  /* 0x00000004021c7825 */ /* 0x001fcc00078e021c */
[----:B------:R-:W4:Y:S01]  /*20c0*/  LDG.E R28, desc[UR8][R28.64] ;  /* 0x000000081c1c7981 */ /* 0x000f22000c1e1900 */
[----:B---3--:R-:W-:-:S04]  /*20d0*/  IMAD.WIDE R38, R37, 0x4, R38 ;  /* 0x0000000425267825 */ /* 0x008fc800078e0226 */
[C---:B--2---:R-:W-:Y:S02]  /*20e0*/  IMAD.WIDE R32, R37.reuse, 0x4, R32 ;  /* 0x0000000425207825 */ /* 0x044fe400078e0220 */
[----:B------:R-:W4:Y:S02]  /*20f0*/  LDG.E R39, desc[UR8][R38.64] ;  /* 0x0000000826277981 */ /* 0x000f24000c1e1900 */
[----:B-----5:R-:W-:Y:S02]  /*2100*/  IMAD.WIDE R30, R37, 0x4, R30 ;  /* 0x00000004251e7825 */ /* 0x020fe400078e021e */
[----:B------:R-:W2:Y:S04]  /*2110*/  LDG.E R33, desc[UR8][R32.64] ;  /* 0x0000000820217981 */ /* 0x000ea8000c1e1900 */
[----:B------:R-:W3:Y:S01]  /*2120*/  LDG.E R31, desc[UR8][R30.64] ;  /* 0x000000081e1f7981 */ /* 0x000ee2000c1e1900 */
[----:B-1----:R-:W-:Y:S01]  /*2130*/  ISETP.GE.AND P1, PT, R6, UR6, PT ;  /* 0x0000000606007c0c */ /* 0x002fe2000bf26270 */
[----:B------:R-:W-:Y:S01]  /*2140*/  VIADD R36, R36, 0x1 ;  /* 0x0000000124247836 */ /* 0x000fe20000000000 */
[----:B------:R-:W-:Y:S04]  /*2150*/  BSSY.RECONVERGENT B3, `(.L_x_2117) ;  /* 0x0000115000037945 */ /* 0x000fe80003800200 */
[----:B------:R-:W-:Y:S01]  /*2160*/  ISETP.NE.AND P0, PT, R36, R35, PT ;  /* 0x000000232400720c */ /* 0x000fe20003f05270 */
[----:B----4-:R-:W-:Y:S01]  /*2170*/  FADD R42, R26, -R39 ;  /* 0x800000271a2a7221 */ /* 0x010fe20000000000 */
[----:B--2---:R-:W-:-:S03]  /*2180*/  FADD R41, R28, -R33 ;  /* 0x800000211c297221 */ /* 0x004fc60000000000 */
[----:B------:R-:W-:Y:S01]  /*2190*/  FMUL R42, R42, R42 ;  /* 0x0000002a2a2a7220 */ /* 0x000fe20000400000 */
[----:B---3--:R-:W-:-:S03]  /*21a0*/  FADD R27, R40, -R31 ;  /* 0x8000001f281b7221 */ /* 0x008fc60000000000 */
[----:B------:R-:W-:-:S04]  /*21b0*/  FFMA R38, R41, R41, R42 ;  /* 0x0000002929267223 */ /* 0x000fc8000000002a */
        /* <DEDUP_REMOVED lines=8> */
.L_x_2123:
[----:B------:R-:W0:Y:S01]  /*2240*/  LDC.64 R26, c[0x0][0x3d8] ;  /* 0x0000f600ff1a7b82 */ /* 0x000e220000000a00 */
[----:B------:R-:W-:-:S04]  /*2250*/  IMAD.IADD R29, R11, 0x1, R28 ;  /* 0x000000010b1d7824 */ /* 0x000fc800078e021c */
[----:B0-----:R-:W-:-:S06]  /*2260*/  IMAD.WIDE R26, R29, 0x4, R26 ;  /* 0x000000041d1a7825 */ /* 0x001fcc00078e021a */
[----:B------:R-:W2:Y:S01]  /*2270*/  LDG.E R26, desc[UR8][R26.64] ;  /* 0x000000081a1a7981 */ /* 0x000ea2000c1e1900 */
[----:B------:R-:W-:Y:S01]  /*2280*/  PRMT R31, RZ, 0x7610, R31 ;  /* 0x00007610ff1f7816 */ /* 0x000fe2000000001f */
[----:B------:R-:W-:Y:S01]  /*2290*/  IMAD.MOV.U32 R33, RZ, RZ, RZ ;  /* 0x000000ffff217224 */ /* 0x000fe200078e00ff */
[----:B--2---:R-:W-:-:S13]  /*22a0*/  ISETP.NE.AND P1, PT, R26, R37, PT ;  /* 0x000000251a00720c */ /* 0x004fda0003f25270 */
[----:B------:R-:W-:Y:S05]  /*22b0*/  @!P1 BREAK.RELIABLE B4 ;  /* 0x0000000000049942 */ /* 0x000fea0003800100 */
[----:B------:R-:W-:Y:S05]  /*22c0*/  @!P1 BREAK.RELIABLE B2 ;  /* 0x0000000000029942 */ /* 0x000fea0003800100 */
[----:B------:R-:W-:Y:S05]  /*22d0*/  @!P1 BRA `(.L_x_2122) ;  /* 0x0000000c00f09947 */ /* 0x000fea0003800000 */
[----:B------:R-:W-:-:S05]  /*22e0*/  VIADD R28, R28, 0x1 ;  /* 0x000000011c1c7836 */ /* 0x000fca0000000000 */
[----:B------:R-:W-:-:S13]  /*22f0*/  ISETP.NE.AND P1, PT, R28, R6, PT ;  /* 0x000000061c00720c */ /* 0x000fda0003f25270 */
[----:B------:R-:W-:Y:S05]  /*2300*/  @P1 BRA `(.L_x_2123) ;  /* 0xfffffffc00cc1947 */ /* 0x000fea000383ffff */
[----:B------:R-:W-:Y:S05]  /*2310*/  BSYNC.RELIABLE B4 ;  /* 0x0000000000047941 */ /* 0x000fea0003800100 */
.L_x_2121:
[----:B------:R-:W-:Y:S01]  /*2320*/  IADD3 R41, PT, PT, R6, -0x1, RZ ;  /* 0xffffffff06297810 */ /* 0x000fe20007ffe0ff */
[----:B------:R-:W-:Y:S01]  /*2330*/  BSSY.RECONVERGENT B4, `(.L_x_2124) ;  /* 0x000001a000047945 */ /* 0x000fe20003800200 */
[----:B------:R-:W-:-:S03]  /*2340*/  IMAD.MOV.U32 R39, RZ, RZ, RZ ;  /* 0x000000ffff277224 */ /* 0x000fc600078e00ff */
[----:B------:R-:W-:-:S07]  /*2350*/  IMAD.MOV.U32 R26, RZ, RZ, R41 ;  /* 0x000000ffff1a7224 */ /* 0x000fce00078e0029 */
.L_x_2126:
        /* <DEDUP_REMOVED lines=14> */
[C---:B------:R-:W-:Y:S01]  /*2440*/  @!P1 VIADD R29, R39.reuse, 0x1 ;  /* 0x00000001271d9836 */ /* 0x040fe20000000000 */
[----:B------:R-:W-:-:S03]  /*2450*/  @P1 IADD3 R28, PT, PT, R39, -0x1, RZ ;  /* 0xffffffff271c1810 */ /* 0x000fc60007ffe0ff */
[----:B------:R-:W-:Y:S01]  /*2460*/  IMAD.MOV.U32 R39, RZ, RZ, R29 ;  /* 0x000000ffff277224 */ /* 0x000fe200078e001d */
[----:B------:R-:W-:Y:S01]  /*2470*/  ISETP.GE.AND P1, PT, R28, R29, PT ;  /* 0x0000001d1c00720c */ /* 0x000fe20003f26270 */
[----:B------:R-:W-:-:S12]  /*2480*/  IMAD.MOV.U32 R26, RZ, RZ, R28 ;  /* 0x000000ffff1a7224 */ /* 0x000fd800078e001c */
[----:B------:R-:W-:Y:S05]  /*2490*/  @P1 BRA `(.L_x_2126) ;  /* 0xfffffffc00b01947 */ /* 0x000fea000383ffff */
[----:B------:R-:W-:-:S05]  /*24a0*/  IMAD.IADD R26, R26, 0x1, -R39 ;  /* 0x000000011a1a7824 */ /* 0x000fca00078e0a27 */
[----:B------:R-:W-:-:S04]  /*24b0*/  LEA.HI R26, R26, R26, RZ, 0x1 ;  /* 0x0000001a1a1a7211 */ /* 0x000fc800078f08ff */
[----:B------:R-:W-:-:S07]  /*24c0*/  LEA.HI.SX32 R39, R26, R39, 0x1f ;  /* 0x000000271a277211 */ /* 0x000fce00078ffaff */
.L_x_2125:
[----:B------:R-:W-:Y:S05]  /*24d0*/  BSYNC.RECONVERGENT B4 ;  /* 0x0000000000047941 */ /* 0x000fea0003800200 */
.L_x_2124:
        /* <DEDUP_REMOVED lines=10> */
[----:B------:R-:W-:Y:S01]  /*2580*/  SHF.L.U32 R27, R30, 0x2, RZ ;  /* 0x000000021e1b7819 */ /* 0x000fe200000006ff */
[----:B------:R-:W-:-:S03]  /*2590*/  IMAD.X R29, RZ, RZ, R10, P1 ;  /* 0x000000ffff1d7224 */ /* 0x000fc600008e060a */
[----:B------:R-:W-:Y:S02]  /*25a0*/  IADD3 R32, P1, PT, R27, R32, RZ ;  /* 0x000000201b207210 */ /* 0x000fe40007f3e0ff */
[----:B------:R-:W-:Y:S02]  /*25b0*/  SHF.L.U64.HI R30, R30, 0x2, R29 ;  /* 0x000000021e1e7819 */ /* 0x000fe4000001021d */
[----:B------:R-:W1:Y:S03]  /*25c0*/  LDC.64 R28, c[0x0][0x3d0] ;  /* 0x0000f400ff1c7b82 */ /* 0x000e660000000a00 */
        /* <DEDUP_REMOVED lines=16> */
[----:B------:R-:W2:Y:S01]  /*26d0*/  LDG.E R43, desc[UR8][R30.64+-0x8] ;  /* 0xfffff8081e2b7981 */ /* 0x000ea2000c1e1900 */
        /* <DEDUP_REMOVED lines=9> */
.L_x_2129:
[----:B------:R-:W-:Y:S05]  /*2770*/  BSYNC.RECONVERGENT B5 ;  /* 0x0000000000057941 */ /* 0x000fea0003800200 */
.L_x_2128:
[----:B0-----:R-:W-:-:S05]  /*2780*/  IMAD.IADD R26, R39, 0x1, -R6 ;  /* 0x00000001271a7824 */ /* 0x001fca00078e0a06 */
[----:B------:R-:W-:-:S13]  /*2790*/  ISETP.GT.U32.AND P1, PT, R26, -0x4, PT ;  /* 0xfffffffc1a00780c */ /* 0x000fda0003f24070 */
[----:B------:R-:W-:Y:S05]  /*27a0*/  @P1 BRA `(.L_x_2127) ;  /* 0x0000000000601947 */ /* 0x000fea0003800000 */
.L_x_2130:
[----:B-123--:R-:W0:Y:S01]  /*27b0*/  LDC.64 R28, c[0x0][0x3d0] ;  /* 0x0000f400ff1c7b82 */ /* 0x00ee220000000a00 */
[----:B------:R-:W-:-:S07]  /*27c0*/  IADD3 R31, PT, PT, R11, -0x1, R42 ;  /* 0xffffffff0b1f7810 */ /* 0x000fce0007ffe02a */
        /* <DEDUP_REMOVED lines=18> */
[----:B------:R-:W-:-:S04]  /*28f0*/  IADD3 R42, PT, PT, R42, -0x4, RZ ;  /* 0xfffffffc2a2a7810 */ /* 0x000fc80007ffe0ff */
[----:B------:R-:W-:Y:S01]  /*2900*/  ISETP.GT.AND P1, PT, R42, R39, PT ;  /* 0x000000272a00720c */ /* 0x000fe20003f24270 */
[----:B--2---:R3:W-:-:S12]  /*2910*/  STG.E desc[UR8][R26.64+-0x8], R31 ;  /* 0xfffff81f1a007986 */ /* 0x0047d8000c101908 */
[----:B------:R-:W-:Y:S05]  /*2920*/  @P1 BRA `(.L_x_2130) ;  /* 0xfffffffc00a01947 */ /* 0x000fea000383ffff */
.L_x_2127:
[----:B------:R-:W-:Y:S05]  /*2930*/  BSYNC.RECONVERGENT B4 ;  /* 0x0000000000047941 */ /* 0x000fea0003800200 */
.L_x_2120:
[----:B------:R-:W-:Y:S05]  /*2940*/  BSYNC.RELIABLE B2 ;  /* 0x0000000000027941 */ /* 0x000fea0003800100 */
.L_x_2119:
[----:B-123--:R-:W0:Y:S01]  /*2950*/  LDC.64 R28, c[0x0][0x3d0] ;  /* 0x0000f400ff1c7b82 */ /* 0x00ee220000000a00 */
[----:B------:R-:W1:Y:S01]  /*2960*/  LDCU UR6, c[0x0][0x3e4] ;  /* 0x00007c80ff0677ac */ /* 0x000e620008000800 */
[----:B------:R-:W-:Y:S02]  /*2970*/  IMAD.IADD R39, R11, 0x1, R39 ;  /* 0x000000010b277824 */ /* 0x000fe400078e0227 */
[----:B------:R-:W-:Y:S02]  /*2980*/  IMAD.MOV.U32 R31, RZ, RZ, 0x1 ;  /* 0x00000001ff1f7424 */ /* 0x000fe400078e00ff */
[----:B------:R-:W-:Y:S02]  /*2990*/  IMAD.MOV.U32 R33, RZ, RZ, 0x1 ;  /* 0x00000001ff217424 */ /* 0x000fe400078e00ff */
[----:B------:R-:W2:Y:S01]  /*29a0*/  LDC.64 R26, c[0x0][0x3d8] ;  /* 0x0000f600ff1a7b82 */ /* 0x000ea20000000a00 */
[----:B-1----:R-:W-:Y:S01]  /*29b0*/  UIADD3 UR6, UPT, UPT, UR6, -0x1, URZ ;  /* 0xffffffff06067890 */ /* 0x002fe2000fffe0ff */
[----:B0-----:R-:W-:-:S05]  /*29c0*/  IMAD.WIDE R28, R39, 0x4, R28 ;  /* 0x00000004271c7825 */ /* 0x001fca00078e021c */
[----:B------:R-:W-:Y:S01]  /*29d0*/  ISETP.NE.AND P1, PT, R6, UR6, PT ;  /* 0x0000000606007c0c */ /* 0x000fe2000bf25270 */
[----:B------:R1:W-:Y:S01]  /*29e0*/  STG.E desc[UR8][R28.64], R38 ;  /* 0x000000261c007986 */ /* 0x0003e2000c101908 */
[----:B--2---:R-:W-:-:S05]  /*29f0*/  IMAD.WIDE R26, R39, 0x4, R26 ;  /* 0x00000004271a7825 */ /* 0x004fca00078e021a */
[----:B------:R1:W-:Y:S06]  /*2a00*/  STG.E desc[UR8][R26.64], R37 ;  /* 0x000000251a007986 */ /* 0x0003ec000c101908 */
[----:B------:R-:W-:Y:S05]  /*2a10*/  @P1 BRA `(.L_x_2122) ;  /* 0x0000000800201947 */ /* 0x000fea0003800000 */
[----:B------:R2:W5:Y:S04]  /*2a20*/  LDG.E R8, desc[UR8][R12.64+-0x4] ;  /* 0xfffffc080c087981 */ /* 0x000568000c1e1900 */
[----:B------:R2:W5:Y:S01]  /*2a30*/  LDG.E R9, desc[UR8][R14.64+-0x4] ;  /* 0xfffffc080e097981 */ /* 0x000562000c1e1900 */
[----:B------:R-:W-:Y:S05]  /*2a40*/  BRA `(.L_x_2122) ;  /* 0x0000000800147947 */ /* 0x000fea0003800000 */
.L_x_2118:
[----:B------:R-:W2:Y:S01]  /*2a50*/  LDG.E R27, desc[UR8][R12.64+-0x4] ;  /* 0xfffffc080c1b7981 */ /* 0x000ea2000c1e1900 */
[----:B------:R-:W-:Y:S01]  /*2a60*/  PRMT R31, RZ, 0x7610, R31 ;  /* 0x00007610ff1f7816 */ /* 0x000fe2000000001f */
[----:B------:R-:W-:Y:S01]  /*2a70*/  IMAD.MOV.U32 R33, RZ, RZ, RZ ;  /* 0x000000ffff217224 */ /* 0x000fe200078e00ff */
[----:B--2---:R-:W-:-:S13]  /*2a80*/  FSETP.GEU.AND P1, PT, R38, R27, PT ;  /* 0x0000001b2600720b */ /* 0x004fda0003f2e000 */
[----:B------:R-:W-:Y:S05]  /*2a90*/  @P1 BRA `(.L_x_2122) ;  /* 0x0000000800001947 */ /* 0x000fea0003800000 */
[----:B------:R-:W0:Y:S02]  /*2aa0*/  LDC R26, c[0x0][0x3e4] ;  /* 0x0000f900ff1a7b82 */ /* 0x000e240000000800 */
[----:B0-----:R-:W-:-:S13]  /*2ab0*/  ISETP.GE.AND P1, PT, R26, 0x1, PT ;  /* 0x000000011a00780c */ /* 0x001fda0003f26270 */
[----:B------:R-:W-:Y:S05]  /*2ac0*/  @!P1 BRA `(.L_x_2131) ;  /* 0x0000000000309947 */ /* 0x000fea0003800000 */
[----:B------:R-:W-:-:S07]  /*2ad0*/  IMAD.MOV.U32 R28, RZ, RZ, RZ ;  /* 0x000000ffff1c7224 */ /* 0x000fce00078e00ff */
.L_x_2132:
[----:B------:R-:W0:Y:S01]  /*2ae0*/  LDC.64 R26, c[0x0][0x3d8] ;  /* 0x0000f600ff1a7b82 */ /* 0x000e220000000a00 */
[----:B------:R-:W-:-:S04]  /*2af0*/  IMAD.IADD R29, R11, 0x1, R28 ;  /* 0x000000010b1d7824 */ /* 0x000fc800078e021c */
[----:B0-----:R-:W-:-:S06]  /*2b00*/  IMAD.WIDE R26, R29, 0x4, R26 ;  /* 0x000000041d1a7825 */ /* 0x001fcc00078e021a */
[----:B------:R-:W2:Y:S01]  /*2b10*/  LDG.E R26, desc[UR8][R26.64] ;  /* 0x000000081a1a7981 */ /* 0x000ea2000c1e1900 */
[----:B------:R-:W-:Y:S01]  /*2b20*/  HFMA2 R33, -RZ, RZ, 0, 0 ;  /* 0x00000000ff217431 */ /* 0x000fe200000001ff */
[----:B--2---:R-:W-:-:S13]  /*2b30*/  ISETP.NE.AND P2, PT, R26, R37, PT ;  /* 0x000000251a00720c */ /* 0x004fda0003f45270 */
[----:B------:R-:W-:Y:S05]  /*2b40*/  @!P2 BRA `(.L_x_2122) ;  /* 0x0000000400d4a947 */ /* 0x000fea0003800000 */
[----:B------:R-:W0:Y:S01]  /*2b50*/  LDCU UR6, c[0x0][0x3e4] ;  /* 0x00007c80ff0677ac */ /* 0x000e220008000800 */
[----:B------:R-:W-:-:S05]  /*2b60*/  VIADD R28, R28, 0x1 ;  /* 0x000000011c1c7836 */ /* 0x000fca0000000000 */
[----:B0-----:R-:W-:-:S13]  /*2b70*/  ISETP.NE.AND P2, PT, R28, UR6, PT ;  /* 0x000000061c007c0c */ /* 0x001fda000bf45270 */
[----:B------:R-:W-:Y:S05]  /*2b80*/  @P2 BRA `(.L_x_2132) ;  /* 0xfffffffc00d42947 */ /* 0x000fea000383ffff */
.L_x_2131:
[----:B------:R-:W0:Y:S01]  /*2b90*/  LDC R29, c[0x0][0x3e4] ;  /* 0x0000f900ff1d7b82 */ /* 0x000e220000000800 */
[----:B------:R-:W-:Y:S01]  /*2ba0*/  BSSY.RECONVERGENT B2, `(.L_x_2133) ;  /* 0x000001c000027945 */ /* 0x000fe20003800200 */
[----:B------:R-:W-:Y:S02]  /*2bb0*/  IMAD.MOV.U32 R32, RZ, RZ, RZ ;  /* 0x000000ffff207224 */ /* 0x000fe400078e00ff */
[----:B0-----:R-:W-:Y:S01]  /*2bc0*/  VIADD R9, R29, 0xffffffff ;  /* 0xffffffff1d097836 */ /* 0x001fe20000000000 */
[----:B------:R-:W-:Y:S06]  /*2bd0*/  @!P1 BRA `(.L_x_2134) ;  /* 0x0000000000549947 */ /* 0x000fec0003800000 */
[----:B------:R-:W-:-:S07]  /*2be0*/  IMAD.MOV.U32 R32, RZ, RZ, RZ ;  /* 0x000000ffff207224 */ /* 0x000fce00078e00ff */
.L_x_2136:
[----:B------:R-:W-:Y:S01]  /*2bf0*/  IMAD.MOV.U32 R27, RZ, RZ, R32 ;  /* 0x000000ffff1b7224 */ /* 0x000fe200078e0020 */
[----:B------:R-:W0:Y:S01]  /*2c00*/  LDCU.64 UR6, c[0x0][0x3d0] ;  /* 0x00007a00ff0677ac */ /* 0x000e220008000a00 */
[----:B------:R-:W-:-:S05]  /*2c10*/  IMAD.MOV.U32 R26, RZ, RZ, R9 ;  /* 0x000000ffff1a7224 */ /* 0x000fca00078e0009 */
[----:B------:R-:W-:-:S04]  /*2c20*/  IADD3 R8, PT, PT, R26, -R27, RZ ;  /* 0x8000001b1a087210 */ /* 0x000fc80007ffe0ff */
        /* <DEDUP_REMOVED lines=10> */
[C---:B------:R-:W-:Y:S02]  /*2cd0*/  @!P1 VIADD R27, R32.reuse, 0x1 ;  /* 0x00000001201b9836 */ /* 0x040fe40000000000 */
[----:B------:R-:W-:Y:S02]  /*2ce0*/  @P1 VIADD R26, R32, 0xffffffff ;  /* 0xffffffff201a1836 */ /* 0x000fe40000000000 */
[----:B------:R-:W-:Y:S02]  /*2cf0*/  IMAD.MOV.U32 R32, RZ, RZ, R27 ;  /* 0x000000ffff207224 */ /* 0x000fe400078e001b */
[----:B------:R-:W-:Y:S01]  /*2d00*/  IMAD.MOV.U32 R9, RZ, RZ, R26 ;  /* 0x000000ffff097224 */ /* 0x000fe200078e001a */
[----:B------:R-:W-:-:S13]  /*2d10*/  ISETP.GT.AND P1, PT, R27, R26, PT ;  /* 0x0000001a1b00720c */ /* 0x000fda0003f24270 */
[----:B------:R-:W-:Y:S05]  /*2d20*/  @!P1 BRA `(.L_x_2136) ;  /* 0xfffffffc00b09947 */ /* 0x000fea000383ffff */
.L_x_2134:
[----:B------:R-:W-:-:S05]  /*2d30*/  IMAD.IADD R9, R9, 0x1, -R32 ;  /* 0x0000000109097824 */ /* 0x000fca00078e0a20 */
[----:B------:R-:W-:-:S04]  /*2d40*/  LEA.HI R9, R9, R9, RZ, 0x1 ;  /* 0x0000000909097211 */ /* 0x000fc800078f08ff */
[----:B------:R-:W-:-:S07]  /*2d50*/  LEA.HI.SX32 R32, R9, R32, 0x1f ;  /* 0x0000002009207211 */ /* 0x000fce00078ffaff */
.L_x_2135:
[----:B------:R-:W-:Y:S05]  /*2d60*/  BSYNC.RECONVERGENT B2 ;  /* 0x0000000000027941 */ /* 0x000fea0003800200 */
.L_x_2133:
[----:B------:R-:W-:Y:S01]  /*2d70*/  VIADD R27, R29, 0xfffffffe ;  /* 0xfffffffe1d1b7836 */ /* 0x000fe20000000000 */
[----:B------:R-:W-:Y:S04]  /*2d80*/  BSSY.RECONVERGENT B2, `(.L_x_2137) ;  /* 0x0000046000027945 */ /* 0x000fe80003800200 */
[----:B------:R-:W-:-:S13]  /*2d90*/  ISETP.GE.AND P1, PT, R27, R32, PT ;  /* 0x000000201b00720c */ /* 0x000fda0003f26270 */
[----:B------:R-:W-:Y:S05]  /*2da0*/  @!P1 BRA `(.L_x_2138) ;  /* 0x00000004000c9947 */ /* 0x000fea0003800000 */
[----:B------:R-:W0:Y:S01]  /*2db0*/  LDC R26, c[0x0][0x3e4] ;  /* 0x0000f900ff1a7b82 */ /* 0x000e220000000800 */
[----:B------:R-:W-:Y:S01]  /*2dc0*/  LOP3.LUT R9, RZ, R32, RZ, 0x33, !PT ;  /* 0x00000020ff097212 */ /* 0x000fe200078e33ff */
[----:B------:R-:W-:Y:S01]  /*2dd0*/  BSSY.RECONVERGENT B4, `(.L_x_2139) ;  /* 0x000001b000047945 */ /* 0x000fe20003800200 */
[----:B------:R-:W-:Y:S02]  /*2de0*/  IMAD.MOV.U32 R40, RZ, RZ, R27 ;  /* 0x000000ffff287224 */ /* 0x000fe400078e001b */
[----:B0-----:R-:W-:-:S04]  /*2df0*/  IADD3 R9, PT, PT, R9, R26, RZ ;  /* 0x0000001a09097210 */ /* 0x001fc80007ffe0ff */
[----:B------:R-:W-:-:S13]  /*2e00*/  LOP3.LUT P1, R28, R9, 0x3, RZ, 0xc0, !PT ;  /* 0x00000003091c7812 */ /* 0x000fda000782c0ff */
[----:B------:R-:W-:Y:S05]  /*2e10*/  @!P1 BRA `(.L_x_2140) ;  /* 0x0000000000589947 */ /* 0x000fea0003800000 */
[----:B------:R-:W0:Y:S01]  /*2e20*/  LDC.64 R8, c[0x0][0x3d0] ;  /* 0x0000f400ff087b82 */ /* 0x000e220000000a00 */
[----:B------:R-:W-:-:S04]  /*2e30*/  IMAD.IADD R29, R11, 0x1, R27 ;  /* 0x000000010b1d7824 */ /* 0x000fc800078e021b */
[----:B0-----:R-:W-:-:S05]  /*2e40*/  IMAD.WIDE R8, R29, 0x4, R8 ;  /* 0x000000041d087825 */ /* 0x001fca00078e0208 */
        /* <DEDUP_REMOVED lines=9> */
[----:B------:R-:W2:Y:S01]  /*2ee0*/  LDG.E R31, desc[UR8][R14.64+-0xc] ;  /* 0xfffff4080e1f7981 */ /* 0x000ea2000c1e1900 */
[----:B------:R-:W-:Y:S01]  /*2ef0*/  ISETP.NE.AND P1, PT, R28, 0x2, PT ;  /* 0x000000021c00780c */ /* 0x000fe20003f25270 */
[----:B------:R-:W-:-:S02]  /*2f00*/  VIADD R40, R26, 0xfffffffc ;  /* 0xfffffffc1a287836 */ /* 0x000fc40000000000 */
[----:B--2---:R1:W-:Y:S10]  /*2f10*/  STG.E desc[UR8][R22.64], R31 ;  /* 0x0000001f16007986 */ /* 0x0043f4000c101908 */
[----:B------:R-:W-:Y:S05]  /*2f20*/  @!P1 BRA `(.L_x_2140) ;  /* 0x0000000000149947 */ /* 0x000fea0003800000 */
[----:B-1----:R-:W2:Y:S04]  /*2f30*/  LDG.E R29, desc[UR8][R12.64+-0x10] ;  /* 0xfffff0080c1d7981 */ /* 0x002ea8000c1e1900 */
[----:B--2---:R2:W-:Y:S04]  /*2f40*/  STG.E desc[UR8][R8.64+-0x4], R29 ;  /* 0xfffffc1d08007986 */ /* 0x0045e8000c101908 */
[----:B------:R-:W3:Y:S01]  /*2f50*/  LDG.E R31, desc[UR8][R14.64+-0x10] ;  /* 0xfffff0080e1f7981 */ /* 0x000ee2000c1e1900 */
[----:B------:R-:W-:-:S03]  /*2f60*/  VIADD R40, R26, 0xfffffffb ;  /* 0xfffffffb1a287836 */ /* 0x000fc60000000000 */
[----:B---3--:R2:W-:Y:S04]  /*2f70*/  STG.E desc[UR8][R22.64+-0x4], R31 ;  /* 0xfffffc1f16007986 */ /* 0x0085e8000c101908 */
.L_x_2140:
[----:B------:R-:W-:Y:S05]  /*2f80*/  BSYNC.RECONVERGENT B4 ;  /* 0x0000000000047941 */ /* 0x000fea0003800200 */
.L_x_2139:
[----:B012---:R-:W-:-:S05]  /*2f90*/  IMAD.IADD R8, R27, 0x1, -R32 ;  /* 0x000000011b087824 */ /* 0x007fca00078e0a20 */
[----:B------:R-:W-:-:S13]  /*2fa0*/  ISETP.GE.U32.AND P1, PT, R8, 0x3, PT ;  /* 0x000000030800780c */ /* 0x000fda0003f26070 */
[----:B------:R-:W-:Y:S05]  /*2fb0*/  @!P1 BRA `(.L_x_2138) ;  /* 0x0000000000889947 */ /* 0x000fea0003800000 */
.L_x_2141:
[----:B-1----:R-:W0:Y:S01]  /*2fc0*/  LDC.64 R30, c[0x0][0x3d0] ;  /* 0x0000f400ff1e7b82 */ /* 0x002e220000000a00 */
[----:B------:R-:W-:Y:S01]  /*2fd0*/  IADD3 R9, PT, PT, R11, R40, RZ ;  /* 0x000000280b097210 */ /* 0x000fe20007ffe0ff */
[----:B------:R-:W1:Y:S06]  /*2fe0*/  LDCU.128 UR12, c[0x0][0x3d0] ;  /* 0x00007a00ff0c77ac */ /* 0x000e6c0008000c00 */
[----:B------:R-:W2:Y:S01]  /*2ff0*/  LDC.64 R28, c[0x0][0x3d8] ;  /* 0x0000f600ff1c7b82 */ /* 0x000ea20000000a00 */
[----:B0-----:R-:W-:-:S05]  /*3000*/  IMAD.WIDE R30, R9, 0x4, R30 ;  /* 0x00000004091e7825 */ /* 0x001fca00078e021e */
[----:B------:R-:W3:Y:S01]  /*3010*/  LDG.E R27, desc[UR8][R30.64] ;  /* 0x000000081e1b7981 */ /* 0x000ee2000c1e1900 */
[----:B--2---:R-:W-:-:S03]  /*3020*/  IMAD.WIDE R28, R9, 0x4, R28 ;  /* 0x00000004091c7825 */ /* 0x004fc600078e021c */
[----:B---3--:R0:W-:Y:S04]  /*3030*/  STG.E desc[UR8][R30.64+0x4], R27 ;  /* 0x0000041b1e007986 */ /* 0x0081e8000c101908 */
[----:B------:R-:W2:Y:S04]  /*3040*/  LDG.E R9, desc[UR8][R28.64] ;  /* 0x000000081c097981 */ /* 0x000ea8000c1e1900 */
[----:B--2---:R2:W-:Y:S04]  /*3050*/  STG.E desc[UR8][R28.64+0x4], R9 ;  /* 0x000004091c007986 */ /* 0x0045e8000c101908 */
[----:B------:R-:W3:Y:S01]  /*3060*/  LDG.E R33, desc[UR8][R30.64+-0x4] ;  /* 0xfffffc081e217981 */ /* 0x000ee2000c1e1900 */
[----:B------:R-:W-:-:S04]  /*3070*/  IADD3 R42, P1, PT, R11, R40, RZ ;  /* 0x000000280b2a7210 */ /* 0x000fc80007f3e0ff */
[----:B------:R-:W-:Y:S01]  /*3080*/  LEA.HI.X.SX32 R41, R40, R10, 0x1, P1 ;  /* 0x0000000a28297211 */ /* 0x000fe200008f0eff */
[C---:B------:R-:W-:Y:S01]  /*3090*/  IMAD.SHL.U32 R8, R42.reuse, 0x4, RZ ;  /* 0x000000042a087824 */ /* 0x040fe200078e00ff */
[----:B---3--:R3:W-:Y:S04]  /*30a0*/  STG.E desc[UR8][R30.64], R33 ;  /* 0x000000211e007986 */ /* 0x0087e8000c101908 */
[----:B------:R-:W4:Y:S01]  /*30b0*/  LDG.E R39, desc[UR8][R28.64+-0x4] ;  /* 0xfffffc081c277981 */ /* 0x000f22000c1e1900 */
[----:B------:R-:W-:Y:S02]  /*30c0*/  SHF.L.U64.HI R42, R42, 0x2, R41 ;  /* 0x000000022a2a7819 */ /* 0x000fe40000010229 */
[----:B-1----:R-:W-:-:S04]  /*30d0*/  IADD3 R26, P1, PT, R8, UR12, RZ ;  /* 0x0000000c081a7c10 */ /* 0x002fc8000ff3e0ff */
[----:B0-----:R-:W-:Y:S01]  /*30e0*/  IADD3.X R27, PT, PT, R42, UR13, RZ, P1, !PT ;  /* 0x0000000d2a1b7c10 */ /* 0x001fe20008ffe4ff */
[----:B----4-:R0:W-:Y:S04]  /*30f0*/  STG.E desc[UR8][R28.64], R39 ;  /* 0x000000271c007986 */ /* 0x0101e8000c101908 */
[----:B------:R-:W4:Y:S01]  /*3100*/  LDG.E R41, desc[UR8][R26.64+-0x8] ;  /* 0xfffff8081a297981 */ /* 0x000f22000c1e1900 */
[----:B------:R-:W-:-:S04]  /*3110*/  IADD3 R8, P1, PT, R8, UR14, RZ ;  /* 0x0000000e08087c10 */ /* 0x000fc8000ff3e0ff */
[----:B--2---:R-:W-:Y:S01]  /*3120*/  IADD3.X R9, PT, PT, R42, UR15, RZ, P1, !PT ;  /* 0x0000000f2a097c10 */ /* 0x004fe20008ffe4ff */
[----:B----4-:R1:W-:Y:S04]  /*3130*/  STG.E desc[UR8][R30.64+-0x4], R41 ;  /* 0xfffffc291e007986 */ /* 0x0103e8000c101908 */
[----:B---3--:R-:W2:Y:S04]  /*3140*/  LDG.E R33, desc[UR8][R8.64+-0x8] ;  /* 0xfffff80808217981 */ /* 0x008ea8000c1e1900 */
[----:B--2---:R1:W-:Y:S04]  /*3150*/  STG.E desc[UR8][R28.64+-0x4], R33 ;  /* 0xfffffc211c007986 */ /* 0x0043e8000c101908 */
[----:B------:R-:W2:Y:S04]  /*3160*/  LDG.E R43, desc[UR8][R26.64+-0xc] ;  /* 0xfffff4081a2b7981 */ /* 0x000ea8000c1e1900 */
[----:B--2---:R1:W-:Y:S04]  /*3170*/  STG.E desc[UR8][R30.64+-0x8], R43 ;  /* 0xfffff82b1e007986 */ /* 0x0043e8000c101908 */
[----:B------:R-:W2:Y:S01]  /*3180*/  LDG.E R45, desc[UR8][R8.64+-0xc] ;  /* 0xfffff408082d7981 */ /* 0x000ea2000c1e1900 */
[----:B0-----:R-:W-:-:S02]  /*3190*/  VIADD R39, R40, 0xfffffffd ;  /* 0xfffffffd28277836 */ /* 0x001fc40000000000 */
[----:B------:R-:W-:-:S03]  /*31a0*/  VIADD R40, R40, 0xfffffffc ;  /* 0xfffffffc28287836 */ /* 0x000fc60000000000 */
[----:B------:R-:W-:Y:S01]  /*31b0*/  ISETP.GT.AND P1, PT, R39, R32, PT ;  /* 0x000000202700720c */ /* 0x000fe20003f24270 */
[----:B--2---:R1:W-:-:S12]  /*31c0*/  STG.E desc[UR8][R28.64+-0x8], R45 ;  /* 0xfffff82d1c007986 */ /* 0x0043d8000c101908 */
[----:B------:R-:W-:Y:S05]  /*31d0*/  @P1 BRA `(.L_x_2141) ;  /* 0xfffffffc00781947 */ /* 0x000fea000383ffff */
.L_x_2138:
[----:B------:R-:W-:Y:S05]  /*31e0*/  BSYNC.RECONVERGENT B2 ;  /* 0x0000000000027941 */ /* 0x000fea0003800200 */
.L_x_2137:
[----:B------:R-:W0:Y:S01]  /*31f0*/  LDC.64 R26, c[0x0][0x3d0] ;  /* 0x0000f400ff1a7b82 */ /* 0x000e220000000a00 */
[----:B-1----:R-:W-:-:S07]  /*3200*/  IMAD.IADD R29, R11, 0x1, R32 ;  /* 0x000000010b1d7824 */ /* 0x002fce00078e0220 */
[----:B------:R-:W1:Y:S01]  /*3210*/  LDC.64 R8, c[0x0][0x3d8] ;  /* 0x0000f600ff087b82 */ /* 0x000e620000000a00 */
[----:B0-----:R-:W-:-:S05]  /*3220*/  IMAD.WIDE R26, R29, 0x4, R26 ;  /* 0x000000041d1a7825 */ /* 0x001fca00078e021a */
[----:B------:R0:W-:Y:S01]  /*3230*/  STG.E desc[UR8][R26.64], R38 ;  /* 0x000000261a007986 */ /* 0x0001e2000c101908 */
[----:B-1----:R-:W-:-:S05]  /*3240*/  IMAD.WIDE R28, R29, 0x4, R8 ;  /* 0x000000041d1c7825 */ /* 0x002fca00078e0208 */
[----:B------:R0:W-:Y:S04]  /*3250*/  STG.E desc[UR8][R28.64], R37 ;  /* 0x000000251c007986 */ /* 0x0001e8000c101908 */
[----:B------:R0:W5:Y:S04]  /*3260*/  LDG.E R8, desc[UR8][R12.64+-0x4] ;  /* 0xfffffc080c087981 */ /* 0x000168000c1e1900 */
[----:B------:R0:W5:Y:S01]  /*3270*/  LDG.E R9, desc[UR8][R14.64+-0x4] ;  /* 0xfffffc080e097981 */ /* 0x000162000c1e1900 */
[----:B------:R-:W-:Y:S02]  /*3280*/  IMAD.MOV.U32 R31, RZ, RZ, 0x1 ;  /* 0x00000001ff1f7424 */ /* 0x000fe400078e00ff */
[----:B------:R-:W-:-:S07]  /*3290*/  IMAD.MOV.U32 R33, RZ, RZ, 0x1 ;  /* 0x00000001ff217424 */ /* 0x000fce00078e00ff */
.L_x_2122:
[----:B------:R-:W-:Y:S05]  /*32a0*/  BSYNC.RECONVERGENT B3 ;  /* 0x0000000000037941 */ /* 0x000fea0003800200 */
.L_x_2117:
[----:B------:R-:W-:Y:S02]  /*32b0*/  LOP3.LUT R31, R31, R34, RZ, 0xfc, !PT ;  /* 0x000000221f1f7212 */ /* 0x000fe400078efcff */
[----:B------:R-:W-:Y:S02]  /*32c0*/  IADD3 R6, PT, PT, R33, R6, RZ ;  /* 0x0000000621067210 */ /* 0x000fe40007ffe0ff */
[----:B------:R-:W-:Y:S01]  /*32d0*/  PRMT R34, R31, 0x7610, R34 ;  /* 0x000076101f227816 */ /* 0x000fe20000000022 */
[----:B------:R-:W-:Y:S06]  /*32e0*/  @P0 BRA `(.L_x_2142) ;  /* 0xffffffec00400947 */ /* 0x000fec000383ffff */
.L_x_2113:
[----:B------:R-:W-:Y:S05]  /*32f0*/  BSYNC.RECONVERGENT B1 ;  /* 0x0000000000017941 */ /* 0x000fea0003800200 */
.L_x_2111:
[----:B------:R-:W3:Y:S01]  /*3300*/  LDCU UR6, c[0x0][0x3ec] ;  /* 0x00007d80ff0677ac */ /* 0x000ee20008000800 */
[----:B------:R-:W4:Y:S01]  /*3310*/  LDC R22, c[0x0][0x424] ;  /* 0x00010900ff167b82 */ /* 0x000f220000000800 */
[----:B---3--:R-:W-:Y:S01]  /*3320*/  UISETP.NE.AND UP0, UPT, UR6, 0x1, UPT ;  /* 0x000000010600788c */ /* 0x008fe2000bf05270 */
[----:B----4-:R-:W-:-:S08]  /*3330*/  IMAD.SHL.U32 R22, R22, 0x4, RZ ;  /* 0x0000000416167824 */ /* 0x010fd000078e00ff */
[----:B------:R-:W-:Y:S05]  /*3340*/  BRA.U UP0, `(.L_x_2143) ;  /* 0x0000001500e47547 */ /* 0x000fea000b800000 */
[----:B01----:R-:W0:Y:S01]  /*3350*/  LDC R27, c[0x0][0x3e0] ;  /* 0x0000f800ff1b7b82 */ /* 0x003e220000000800 */
[----:B------:R-:W1:Y:S01]  /*3360*/  LDCU UR6, c[0x0][0x420] ;  /* 0x00008400ff0677ac */ /* 0x000e620008000800 */
[----:B------:R-:W-:Y:S01]  /*3370*/  PRMT R23, R34, 0x7610, R23 ;  /* 0x0000761022177816 */ /* 0x000fe20000000017 */
[----:B-1---5:R-:W-:-:S05]  /*3380*/  VIADD R26, R3, UR6 ;  /* 0x00000006031a7c36 */ /* 0x022fca0008000000 */
[----:B0-----:R-:W-:-:S04]  /*3390*/  ISETP.GE.AND P0, PT, R26, R27, PT ;  /* 0x0000001b1a00720c */ /* 0x001fc80003f06270 */
[----:B------:R-:W-:-:S13]  /*33a0*/  ISETP.LT.OR P0, PT, R26, RZ, P0 ;  /* 0x000000ff1a00720c */ /* 0x000fda0000701670 */
[----:B------:R-:W-:Y:S05]  /*33b0*/  @P0 BRA `(.L_x_2112) ;  /* 0x0000007c00240947 */ /* 0x000fea0003800000 */
[----:B------:R-:W0:Y:S01]  /*33c0*/  LDCU UR6, c[0x0][0x3e8] ;  /* 0x00007d00ff0677ac */ /* 0x000e220008000800 */
[C---:B------:R-:W-:Y:S02]  /*33d0*/  ISETP.EQ.AND P0, PT, R22.reuse, RZ, PT ;  /* 0x000000ff1600720c */ /* 0x040fe40003f02270 */
[----:B------:R-:W-:Y:S01]  /*33e0*/  ISETP.EQ.AND P1, PT, R22, 0x4, PT ;  /* 0x000000041600780c */ /* 0x000fe20003f22270 */
[----:B0-----:R-:W-:-:S10]  /*33f0*/  UIADD3 UR6, UPT, UPT, -UR6, URZ, URZ ;  /* 0x000000ff06067290 */ /* 0x001fd4000fffe1ff */
[----:B------:R-:W-:-:S06]  /*3400*/  @P0 IMAD.U32 R23, RZ, RZ, UR6 ;  /* 0x00000006ff170e24 */ /* 0x000fcc000f8e00ff */
[----:B------:R-:W0:Y:S02]  /*3410*/  @P1 LDC R23, c[0x0][0x3e8] ;  /* 0x0000fa00ff171b82 */ /* 0x000e240000000800 */
[--C-:B0-----:R-:W-:Y:S01]  /*3420*/  IMAD.IADD R29, R4, 0x1, R23.reuse ;  /* 0x00000001041d7824 */ /* 0x101fe200078e0217 */
[----:B------:R-:W-:-:S04]  /*3430*/  PRMT R23, R34, 0x7610, R23 ;  /* 0x0000761022177816 */ /* 0x000fc80000000017 */
[----:B------:R-:W-:-:S04]  /*3440*/  ISETP.GE.AND P0, PT, R29, R27, PT ;  /* 0x0000001b1d00720c */ /* 0x000fc80003f06270 */
[----:B------:R-:W-:-:S13]  /*3450*/  ISETP.LT.OR P0, PT, R29, RZ, P0 ;  /* 0x000000ff1d00720c */ /* 0x000fda0000701670 */
[----:B------:R-:W-:Y:S05]  /*3460*/  @P0 BRA `(.L_x_2112) ;  /* 0x0000007800f80947 */ /* 0x000fea0003800000 */
[----:B------:R-:W0:Y:S01]  /*3470*/  LDCU UR6, c[0x0][0x428] ;  /* 0x00008500ff0677ac */ /* 0x000e220008000800 */
[----:B------:R-:W-:Y:S01]  /*3480*/  PRMT R23, R34, 0x7610, R23 ;  /* 0x0000761022177816 */ /* 0x000fe20000000017 */
[----:B0-----:R-:W-:-:S05]  /*3490*/  VIADD R22, R5, UR6 ;  /* 0x0000000605167c36 */ /* 0x001fca0008000000 */
[----:B------:R-:W-:-:S04]  /*34a0*/  ISETP.GE.AND P0, PT, R22, R27, PT ;  /* 0x0000001b1600720c */ /* 0x000fc80003f06270 */
[----:B------:R-:W-:-:S13]  /*34b0*/  ISETP.LT.OR P0, PT, R22, RZ, P0 ;  /* 0x000000ff1600720c */ /* 0x000fda0000701670 */
[----:B------:R-:W-:Y:S05]  /*34c0*/  @P0 BRA `(.L_x_2112) ;  /* 0x0000007800e00947 */ /* 0x000fea0003800000 */
[----:B------:R-:W0:Y:S01]  /*34d0*/  LDC R28, c[0x0][0x3a0] ;  /* 0x0000e800ff1c7b82 */ /* 0x000e220000000800 */
[-C--:B------:R-:W-:Y:S01]  /*34e0*/  IMAD R29, R22, R27.reuse, R29 ;  /* 0x0000001b161d7224 */ /* 0x080fe200078e021d */
[----:B------:R-:W-:Y:S03]  /*34f0*/  BSSY.RECONVERGENT B1, `(.L_x_2143) ;  /* 0x000015e000017945 */ /* 0x000fe60003800200 */
[----:B------:R-:W-:Y:S01]  /*3500*/  IMAD R29, R29, R27, R26 ;  /* 0x0000001b1d1d7224 */ /* 0x000fe200078e021a */
[----:B0-----:R-:W-:-:S13]  /*3510*/  ISETP.GE.AND P0, PT, R28, 0x1, PT ;  /* 0x000000011c00780c */ /* 0x001fda0003f06270 */
[----:B------:R-:W-:Y:S05]  /*3520*/  @!P0 BRA `(.L_x_2144) ;  /* 0x0000001400688947 */ /* 0x000fea0003800000 */
[----:B------:R-:W0:Y:S01]  /*3530*/  LDC.64 R22, c[0x0][0x3a8] ;  /* 0x0000ea00ff167b82 */ /* 0x000e220000000a00 */
[----:B------:R-:W-:-:S05]  /*3540*/  VIADD R26, R28, 0xffffffff ;  /* 0xffffffff1c1a7836 */ /* 0x000fca0000000000 */
[----:B------:R-:W-:-:S04]  /*3550*/  LEA.HI R27, R26, R26, RZ, 0x1 ;  /* 0x0000001a1a1b7211 */ /* 0x000fc800078f08ff */
[----:B------:R-:W-:-:S05]  /*3560*/  SHF.R.S32.HI R27, RZ, 0x1, R27 ;  /* 0x00000001ff1b7819 */ /* 0x000fca000001141b */
[----:B0-----:R-:W-:-:S06]  /*3570*/  IMAD.WIDE R22, R27, 0x8, R22 ;  /* 0x000000081b167825 */ /* 0x001fcc00078e0216 */
[----:B------:R-:W3:Y:S01]  /*3580*/  LDG.E.64 R22, desc[UR8][R22.64] ;  /* 0x0000000816167981 */ /* 0x000ee2000c1e1b00 */
[----:B------:R-:W-:Y:S01]  /*3590*/  SHF.R.S32.HI R30, RZ, 0x1f, R29 ;  /* 0x0000001fff1e7819 */ /* 0x000fe2000001141d */
[----:B------:R-:W-:Y:S01]  /*35a0*/  BSSY.RELIABLE B2, `(.L_x_2145) ;  /* 0x0000019000027945 */ /* 0x000fe20003800100 */
[----:B---3--:R-:W-:-:S04]  /*35b0*/  ISETP.NE.U32.AND P0, PT, R22, R29, PT ;  /* 0x0000001d1600720c */ /* 0x008fc80003f05070 */
[----:B------:R-:W-:-:S13]  /*35c0*/  ISETP.NE.AND.EX P0, PT, R23, R30, PT, P0 ;  /* 0x0000001e1700720c */ /* 0x000fda0003f05300 */
[----:B------:R-:W-:Y:S05]  /*35d0*/  @!P0 BRA `(.L_x_2146) ;  /* 0x0000000000488947 */ /* 0x000fea0003800000 */
[----:B------:R-:W-:Y:S02]  /*35e0*/  HFMA2 R28, -RZ, RZ, 0, 0 ;  /* 0x00000000ff1c7431 */ /* 0x000fe400000001ff */
[----:B------:R-:W-:-:S07]  /*35f0*/  IMAD.MOV.U32 R31, RZ, RZ, R26 ;  /* 0x000000ffff1f7224 */ /* 0x000fce00078e001a */
.L_x_2147:
        /* <DEDUP_REMOVED lines=12> */
[----:B------:R-:W3:Y:S02]  /*36c0*/  LDG.E.64 R22, desc[UR8][R22.64] ;  /* 0x0000000816167981 */ /* 0x000ee4000c1e1b00 */
[----:B---3--:R-:W-:-:S04]  /*36d0*/  ISETP.NE.U32.AND P0, PT, R22, R29, PT ;  /* 0x0000001d1600720c */ /* 0x008fc80003f05070 */
[----:B------:R-:W-:-:S13]  /*36e0*/  ISETP.NE.AND.EX P0, PT, R23, R30, PT, P0 ;  /* 0x0000001e1700720c */ /* 0x000fda0003f05300 */
[----:B------:R-:W-:Y:S05]  /*36f0*/  @P0 BRA `(.L_x_2147) ;  /* 0xfffffffc00c00947 */ /* 0x000fea000383ffff */
.L_x_2146:
[----:B------:R-:W-:-:S13]  /*3700*/  ISETP.GE.AND P0, PT, R27, RZ, PT ;  /* 0x000000ff1b00720c */ /* 0x000fda0003f06270 */
[----:B------:R-:W-:Y:S05]  /*3710*/  @!P0 BREAK.RELIABLE B2 ;  /* 0x0000000000028942 */ /* 0x000fea0003800100 */
[----:B------:R-:W-:Y:S05]  /*3720*/  @!P0 BRA `(.L_x_2144) ;  /* 0x0000001000e88947 */ /* 0x000fea0003800000 */
[----:B------:R-:W-:Y:S05]  /*3730*/  BSYNC.RELIABLE B2 ;  /* 0x0000000000027941 */ /* 0x000fea0003800100 */
.L_x_2145:
[----:B------:R-:W0:Y:S01]  /*3740*/  LDC.64 R22, c[0x0][0x398] ;  /* 0x0000e600ff167b82 */ /* 0x000e220000000a00 */
[----:B------:R-:W1:Y:S01]  /*3750*/  LDCU UR6, c[0x0][0x3c8] ;  /* 0x00007900ff0677ac */ /* 0x000e620008000800 */
[C---:B------:R-:W-:Y:S01]  /*3760*/  ISETP.GE.AND P0, PT, R27.reuse, R26, PT ;  /* 0x0000001a1b00720c */ /* 0x040fe20003f06270 */
[----:B-1----:R-:W-:Y:S02]  /*3770*/  IMAD.U32 R37, RZ, RZ, UR6 ;  /* 0x00000006ff257e24 */ /* 0x002fe4000f8e00ff */
[----:B0-----:R-:W-:-:S10]  /*3780*/  IMAD.WIDE.U32 R22, R27, 0x4, R22 ;  /* 0x000000041b167825 */ /* 0x001fd400078e0016 */
[----:B------:R-:W3:Y:S04]  /*3790*/  @!P0 LDG.E R37, desc[UR8][R22.64+0x4] ;  /* 0x0000040816258981 */ /* 0x000ee8000c1e1900 */
[----:B------:R-:W3:Y:S02]  /*37a0*/  LDG.E R36, desc[UR8][R22.64] ;  /* 0x0000000816247981 */ /* 0x000ee4000c1e1900 */
[----:B---3--:R-:W-:-:S13]  /*37b0*/  ISETP.GE.AND P0, PT, R36, R37, PT ;  /* 0x000000252400720c */ /* 0x008fda0003f06270 */
[----:B------:R-:W-:Y:S05]  /*37c0*/  @P0 BRA `(.L_x_2144) ;  /* 0x0000001000c00947 */ /* 0x000fea0003800000 */
.L_x_2173:
[----:B0-----:R-:W0:Y:S08]  /*37d0*/  LDC.64 R38, c[0x0][0x400] ;  /* 0x00010000ff267b82 */ /* 0x001e300000000a00 */
[----:B-12---:R-:W1:Y:S08]  /*37e0*/  LDC.64 R26, c[0x0][0x388] ;  /* 0x0000e200ff1a7b82 */ /* 0x006e700000000a00 */
[----:B------:R-:W3:Y:S01]  /*37f0*/  LDC.64 R32, c[0x0][0x388] ;  /* 0x0000e200ff207b82 */ /* 0x000ee20000000a00 */
[----:B0-----:R-:W-:-:S07]  /*3800*/  IMAD.WIDE R38, R36, 0x4, R38 ;  /* 0x0000000424267825 */ /* 0x001fce00078e0226 */
[----:B------:R-:W0:Y:S01]  /*3810*/  LDC.64 R30, c[0x0][0x380] ;  /* 0x0000e000ff1e7b82 */ /* 0x000e220000000a00 */
[----:B------:R-:W3:Y:S01]  /*3820*/  LDG.E R35, desc[UR8][R38.64] ;  /* 0x0000000826237981 */ /* 0x000ee2000c1e1900 */
[----:B-1----:R-:W-:-:S06]  /*3830*/  IMAD.WIDE R26, R2, 0x4, R26 ;  /* 0x00000004021a7825 */ /* 0x002fcc00078e021a */
[----:B------:R-:W1:Y:S01]  /*3840*/  LDC.64 R28, c[0x0][0x380] ;  /* 0x0000e000ff1c7b82 */ /* 0x000e620000000a00 */
[----:B------:R-:W4:Y:S07]  /*3850*/  LDG.E R26, desc[UR8][R26.64] ;  /* 0x000000081a1a7981 */ /* 0x000f2e000c1e1900 */
[----:B-----5:R-:W5:Y:S01]  /*3860*/  LDC.64 R22, c[0x0][0x390] ;  /* 0x0000e400ff167b82 */ /* 0x020f620000000a00 */
[----:B------:R-:W2:Y:S01]  /*3870*/  LDG.E R38, desc[UR8][R24.64] ;  /* 0x0000000818267981 */ /* 0x000ea2000c1e1900 */
[----:B0-----:R-:W-:-:S06]  /*3880*/  IMAD.WIDE R30, R2, 0x4, R30 ;  /* 0x00000004021e7825 */ /* 0x001fcc00078e021e */
[----:B------:R-:W0:Y:S01]  /*3890*/  LDC R41, c[0x0][0x3e4] ;  /* 0x0000f900ff297b82 */ /* 0x000e220000000800 */
[----:B------:R-:W2:Y:S01]  /*38a0*/  LDG.E R30, desc[UR8][R30.64] ;  /* 0x000000081e1e7981 */ /* 0x000ea2000c1e1900 */
[----:B---3--:R-:W-:-:S04]  /*38b0*/  IMAD.WIDE R32, R35, 0x4, R32 ;  /* 0x0000000423207825 */ /* 0x008fc800078e0220 */
[C---:B-1----:R-:W-:Y:S02]  /*38c0*/  IMAD.WIDE R28, R35.reuse, 0x4, R28 ;  /* 0x00000004231c7825 */ /* 0x042fe400078e021c */
[----:B------:R-:W4:Y:S02]  /*38d0*/  LDG.E R33, desc[UR8][R32.64] ;  /* 0x0000000820217981 */ /* 0x000f24000c1e1900 */
[----:B-----5:R-:W-:Y:S02]  /*38e0*/  IMAD.WIDE R22, R35, 0x4, R22 ;  /* 0x0000000423167825 */ /* 0x020fe400078e0216 */
[----:B------:R-:W2:Y:S04]  /*38f0*/  LDG.E R29, desc[UR8][R28.64] ;  /* 0x000000081c1d7981 */ /* 0x000ea8000c1e1900 */
[----:B------:R-:W3:Y:S01]  /*3900*/  LDG.E R23, desc[UR8][R22.64] ;  /* 0x0000000816177981 */ /* 0x000ee2000c1e1900 */
[----:B0-----:R-:W-:Y:S01]  /*3910*/  ISETP.GE.AND P0, PT, R6, R41, PT ;  /* 0x000000290600720c */ /* 0x001fe20003f06270 */
[----:B------:R-:W-:Y:S01]  /*3920*/  BSSY.RECONVERGENT B3, `(.L_x_2148) ;  /* 0x0000114000037945 */ /* 0x000fe20003800200 */
        /* <DEDUP_REMOVED lines=11> */
[----:B------:R-:W-:Y:S01]  /*39e0*/  HFMA2 R26, -RZ, RZ, 0, 0 ;  /* 0x00000000ff1a7431 */ /* 0x000fe200000001ff */
[----:B------:R-:W-:Y:S06]  /*39f0*/  BSSY.RELIABLE B4, `(.L_x_2152) ;  /* 0x000000e000047945 */ /* 0x000fec0003800100 */
.L_x_2154:
        /* <DEDUP_REMOVED lines=14> */
.L_x_2152:
[----:B------:R-:W-:Y:S01]  /*3ae0*/  BSSY.RECONVERGENT B4, `(.L_x_2155) ;  /* 0x000001a000047945 */ /* 0x000fe20003800200 */
[----:B------:R-:W-:Y:S02]  /*3af0*/  VIADD R26, R6, 0xffffffff ;  /* 0xffffffff061a7836 */ /* 0x000fe40000000000 */
[----:B------:R-:W-:-:S07]  /*3b00*/  IMAD.MOV.U32 R33, RZ, RZ, RZ ;  /* 0x000000ffff217224 */ /* 0x000fce00078e00ff */
.L_x_2157:
[----:B------:R-:W0:Y:S01]  /*3b10*/  LDC.64 R22, c[0x0][0x3d0] ;  /* 0x0000f400ff167b82 */ /* 0x000e220000000a00 */
[----:B------:R-:W-:Y:S01]  /*3b20*/  MOV R28, R26 ;  /* 0x0000001a001c7202 */ /* 0x000fe20000000f00 */
        /* <DEDUP_REMOVED lines=16> */
[----:B------:R-:W-:-:S13]  /*3c30*/  ISETP.GE.AND P0, PT, R28, R29, PT ;  /* 0x0000001d1c00720c */ /* 0x000fda0003f06270 */
[----:B------:R-:W-:Y:S05]  /*3c40*/  @P0 BRA `(.L_x_2157) ;  /* 0xfffffffc00b00947 */ /* 0x000fea000383ffff */
[----:B------:R-:W-:-:S05]  /*3c50*/  IMAD.IADD R26, R26, 0x1, -R33 ;  /* 0x000000011a1a7824 */ /* 0x000fca00078e0a21 */
[----:B------:R-:W-:-:S04]  /*3c60*/  LEA.HI R26, R26, R26, RZ, 0x1 ;  /* 0x0000001a1a1a7211 */ /* 0x000fc800078f08ff */
[----:B------:R-:W-:-:S07]  /*3c70*/  LEA.HI.SX32 R33, R26, R33, 0x1f ;  /* 0x000000211a217211 */ /* 0x000fce00078ffaff */
.L_x_2156:
[----:B------:R-:W-:Y:S05]  /*3c80*/  BSYNC.RECONVERGENT B4 ;  /* 0x0000000000047941 */ /* 0x000fea0003800200 */
.L_x_2155:
[----:B------:R-:W-:Y:S01]  /*3c90*/  ISETP.GT.AND P0, PT, R6, R33, PT ;  /* 0x000000210600720c */ /* 0x000fe20003f04270 */
[----:B------:R-:W-:-:S12]  /*3ca0*/  BSSY.RECONVERGENT B4, `(.L_x_2151) ;  /* 0x0000044000047945 */ /* 0x000fd80003800200 */
[----:B------:R-:W-:Y:S05]  /*3cb0*/  @!P0 BRA `(.L_x_2158) ;  /* 0x0000000400088947 */ /* 0x000fea0003800000 */
[----:B------:R-:W-:Y:S01]  /*3cc0*/  IADD3 R39, PT, PT, -R33, R6, RZ ;  /* 0x0000000621277210 */ /* 0x000fe20007ffe1ff */
[----:B------:R-:W-:Y:S01]  /*3cd0*/  BSSY.RECONVERGENT B5, `(.L_x_2159) ;  /* 0x0000025000057945 */ /* 0x000fe20003800200 */
[----:B------:R-:W-:Y:S02]  /*3ce0*/  IMAD.MOV.U32 R38, RZ, RZ, R6 ;  /* 0x000000ffff267224 */ /* 0x000fe400078e0006 */
[----:B------:R-:W-:-:S13]  /*3cf0*/  LOP3.LUT P0, R39, R39, 0x3, RZ, 0xc0, !PT ;  /* 0x0000000327277812 */ /* 0x000fda000780c0ff */
[----:B------:R-:W-:Y:S05]  /*3d00*/  @!P0 BRA `(.L_x_2160) ;  /* 0x0000000000848947 */ /* 0x000fea0003800000 */
[----:B------:R-:W-:Y:S01]  /*3d10*/  IADD3 R26, P0, PT, R11, R6, RZ ;  /* 0x000000060b1a7210 */ /* 0x000fe20007f1e0ff */
[----:B------:R-:W0:Y:S01]  /*3d20*/  LDC.64 R30, c[0x0][0x3d0] ;  /* 0x0000f400ff1e7b82 */ /* 0x000e220000000a00 */
[----:B------:R-:W1:Y:S03]  /*3d30*/  LDCU.64 UR6, c[0x0][0x3d8] ;  /* 0x00007b00ff0677ac */ /* 0x000e660008000a00 */
[----:B------:R-:W-:Y:S02]  /*3d40*/  IMAD.X R27, RZ, RZ, R10, P0 ;  /* 0x000000ffff1b7224 */ /* 0x000fe400000e060a */
[----:B------:R-:W-:-:S03]  /*3d50*/  IMAD.SHL.U32 R29, R26, 0x4, RZ ;  /* 0x000000041a1d7824 */ /* 0x000fc600078e00ff */
[----:B------:R-:W-:Y:S02]  /*3d60*/  SHF.L.U64.HI R26, R26, 0x2, R27 ;  /* 0x000000021a1a7819 */ /* 0x000fe4000001021b */
[----:B------:R-:W-:-:S05]  /*3d70*/  IADD3 R22, P0, PT, R29, R22, RZ ;  /* 0x000000161d167210 */ /* 0x000fca0007f1e0ff */
[----:B------:R-:W-:-:S05]  /*3d80*/  IMAD.X R23, R26, 0x1, R23, P0 ;  /* 0x000000011a177824 */ /* 0x000fca00000e0617 */
[----:B------:R-:W2:Y:S01]  /*3d90*/  LDG.E R41, desc[UR8][R22.64+-0x4] ;  /* 0xfffffc0816297981 */ /* 0x000ea2000c1e1900 */
[----:B------:R-:W-:Y:S01]  /*3da0*/  IMAD.IADD R43, R11, 0x1, R6 ;  /* 0x000000010b2b7824 */ /* 0x000fe200078e0206 */
[----:B-1----:R-:W-:-:S03]  /*3db0*/  IADD3 R28, P0, PT, R29, UR6, RZ ;  /* 0x000000061d1c7c10 */ /* 0x002fc6000ff1e0ff */
[C---:B0-----:R-:W-:Y:S01]  /*3dc0*/  IMAD.WIDE R30, R43.reuse, 0x4, R30 ;  /* 0x000000042b1e7825 */ /* 0x041fe200078e021e */
[----:B------:R-:W-:Y:S02]  /*3dd0*/  IADD3.X R29, PT, PT, R26, UR7, RZ, P0, !PT ;  /* 0x000000071a1d7c10 */ /* 0x000fe400087fe4ff */
[----:B------:R-:W0:Y:S02]  /*3de0*/  LDC.64 R26, c[0x0][0x3d8] ;  /* 0x0000f600ff1a7b82 */ /* 0x000e240000000a00 */
[----:B--2---:R1:W-:Y:S04]  /*3df0*/  STG.E desc[UR8][R30.64], R41 ;  /* 0x000000291e007986 */ /* 0x0043e8000c101908 */
[----:B------:R-:W2:Y:S01]  /*3e00*/  LDG.E R45, desc[UR8][R28.64+-0x4] ;  /* 0xfffffc081c2d7981 */ /* 0x000ea2000c1e1900 */
[----:B0-----:R-:W-:Y:S01]  /*3e10*/  IMAD.WIDE R26, R43, 0x4, R26 ;  /* 0x000000042b1a7825 */ /* 0x001fe200078e021a */
[----:B------:R-:W-:-:S03]  /*3e20*/  ISETP.NE.AND P0, PT, R39, 0x1, PT ;  /* 0x000000012700780c */ /* 0x000fc60003f05270 */
[----:B------:R-:W-:Y:S01]  /*3e30*/  VIADD R38, R6, 0xffffffff ;  /* 0xffffffff06267836 */ /* 0x000fe20000000000 */
[----:B--2---:R1:W-:Y:S09]  /*3e40*/  STG.E desc[UR8][R26.64], R45 ;  /* 0x0000002d1a007986 */ /* 0x0043f2000c101908 */
[----:B------:R-:W-:Y:S05]  /*3e50*/  @!P0 BRA `(.L_x_2160) ;  /* 0x0000000000308947 */ /* 0x000fea0003800000 */
[----:B-1----:R-:W2:Y:S04]  /*3e60*/  LDG.E R41, desc[UR8][R30.64+-0x8] ;  /* 0xfffff8081e297981 */ /* 0x002ea8000c1e1900 */
[----:B--2---:R0:W-:Y:S04]  /*3e70*/  STG.E desc[UR8][R22.64+-0x4], R41 ;  /* 0xfffffc2916007986 */ /* 0x0041e8000c101908 */
[----:B------:R-:W2:Y:S01]  /*3e80*/  LDG.E R43, desc[UR8][R26.64+-0x8] ;  /* 0xfffff8081a2b7981 */ /* 0x000ea2000c1e1900 */
[----:B------:R-:W-:Y:S02]  /*3e90*/  ISETP.NE.AND P0, PT, R39, 0x2, PT ;  /* 0x000000022700780c */ /* 0x000fe40003f05270 */
[----:B------:R-:W-:Y:S01]  /*3ea0*/  IADD3 R38, PT, PT, R6, -0x2, RZ ;  /* 0xfffffffe06267810 */ /* 0x000fe20007ffe0ff */
[----:B--2---:R0:W-:Y:S10]  /*3eb0*/  STG.E desc[UR8][R28.64+-0x4], R43 ;  /* 0xfffffc2b1c007986 */ /* 0x0041f4000c101908 */
[----:B------:R-:W-:Y:S05]  /*3ec0*/  @!P0 BRA `(.L_x_2160) ;  /* 0x0000000000148947 */ /* 0x000fea0003800000 */
[----:B0-----:R-:W2:Y:S04]  /*3ed0*/  LDG.E R23, desc[UR8][R30.64+-0xc] ;  /* 0xfffff4081e177981 */ /* 0x001ea8000c1e1900 */
[----:B--2---:R2:W-:Y:S04]  /*3ee0*/  STG.E desc[UR8][R30.64+-0x8], R23 ;  /* 0xfffff8171e007986 */ /* 0x0045e8000c101908 */
[----:B------:R-:W3:Y:S01]  /*3ef0*/  LDG.E R29, desc[UR8][R26.64+-0xc] ;  /* 0xfffff4081a1d7981 */ /* 0x000ee2000c1e1900 */
[----:B------:R-:W-:-:S03]  /*3f00*/  VIADD R38, R6, 0xfffffffd ;  /* 0xfffffffd06267836 */ /* 0x000fc60000000000 */
[----:B---3--:R2:W-:Y:S04]  /*3f10*/  STG.E desc[UR8][R26.64+-0x8], R29 ;  /* 0xfffff81d1a007986 */ /* 0x0085e8000c101908 */
.L_x_2160:
[----:B------:R-:W-:Y:S05]  /*3f20*/  BSYNC.RECONVERGENT B5 ;  /* 0x0000000000057941 */ /* 0x000fea0003800200 */
.L_x_2159:
[----:B0-----:R-:W-:-:S05]  /*3f30*/  IMAD.IADD R22, R33, 0x1, -R6 ;  /* 0x0000000121167824 */ /* 0x001fca00078e0a06 */
[----:B------:R-:W-:-:S13]  /*3f40*/  ISETP.GT.U32.AND P0, PT, R22, -0x4, PT ;  /* 0xfffffffc1600780c */ /* 0x000fda0003f04070 */
[----:B------:R-:W-:Y:S05]  /*3f50*/  @P0 BRA `(.L_x_2158) ;  /* 0x0000000000600947 */ /* 0x000fea0003800000 */
.L_x_2161:
        /* <DEDUP_REMOVED lines=20> */
[----:B------:R-:W-:-:S05]  /*40a0*/  VIADD R38, R38, 0xfffffffc ;  /* 0xfffffffc26267836 */ /* 0x000fca0000000000 */
[----:B------:R-:W-:Y:S01]  /*40b0*/  ISETP.GT.AND P0, PT, R38, R33, PT ;  /* 0x000000212600720c */ /* 0x000fe20003f04270 */
[----:B--2---:R3:W-:-:S12]  /*40c0*/  STG.E desc[UR8][R22.64+-0x8], R29 ;  /* 0xfffff81d16007986 */ /* 0x0047d8000c101908 */
[----:B------:R-:W-:Y:S05]  /*40d0*/  @P0 BRA `(.L_x_2161) ;  /* 0xfffffffc00a00947 */ /* 0x000fea000383ffff */
.L_x_2158:
[----:B------:R-:W-:Y:S05]  /*40e0*/  BSYNC.RECONVERGENT B4 ;  /* 0x0000000000047941 */ /* 0x000fea0003800200 */
.L_x_2151:
[----:B------:R-:W-:Y:S05]  /*40f0*/  BSYNC.RELIABLE B2 ;  /* 0x0000000000027941 */ /* 0x000fea0003800100 */
.L_x_2150:
        /* <DEDUP_REMOVED lines=16> */
.L_x_2149:
[----:B------:R-:W2:Y:S01]  /*4200*/  LDG.E R23, desc[UR8][R12.64+-0x4] ;  /* 0xfffffc080c177981 */ /* 0x000ea2000c1e1900 */
[----:B------:R-:W-:Y:S01]  /*4210*/  HFMA2 R31, -RZ, RZ, 0, 0 ;  /* 0x00000000ff1f7431 */ /* 0x000fe200000001ff */
[----:B------:R-:W-:Y:S02]  /*4220*/  PRMT R29, RZ, 0x7610, R29 ;  /* 0x00007610ff1d7816 */ /* 0x000fe4000000001d */
[----:B--2---:R-:W-:-:S13]  /*4230*/  FSETP.GEU.AND P0, PT, R32, R23, PT ;  /* 0x000000172000720b */ /* 0x004fda0003f0e000 */
[----:B------:R-:W-:Y:S05]  /*4240*/  @P0 BRA `(.L_x_2153) ;  /* 0x0000000800040947 */ /* 0x000fea0003800000 */
[----:B------:R-:W-:-:S13]  /*4250*/  ISETP.GE.AND P1, PT, R41, 0x1, PT ;  /* 0x000000012900780c */ /* 0x000fda0003f26270 */
[----:B------:R-:W-:Y:S05]  /*4260*/  @!P1 BRA `(.L_x_2162) ;  /* 0x0000000000309947 */ /* 0x000fea0003800000 */
[----:B------:R-:W-:-:S07]  /*4270*/  IMAD.MOV.U32 R26, RZ, RZ, RZ ;  /* 0x000000ffff1a7224 */ /* 0x000fce00078e00ff */
.L_x_2163:
        /* <DEDUP_REMOVED lines=8> */
[----:B------:R-:W-:-:S05]  /*4300*/  VIADD R26, R26, 0x1 ;  /* 0x000000011a1a7836 */ /* 0x000fca0000000000 */
[----:B0-----:R-:W-:-:S13]  /*4310*/  ISETP.NE.AND P0, PT, R26, UR6, PT ;  /* 0x000000061a007c0c */ /* 0x001fda000bf05270 */
[----:B------:R-:W-:Y:S05]  /*4320*/  @P0 BRA `(.L_x_2163) ;  /* 0xfffffffc00d40947 */ /* 0x000fea000383ffff */
.L_x_2162:
[----:B------:R-:W0:Y:S01]  /*4330*/  LDC R27, c[0x0][0x3e4] ;  /* 0x0000f900ff1b7b82 */ /* 0x000e220000000800 */
[----:B------:R-:W-:Y:S01]  /*4340*/  BSSY.RECONVERGENT B2, `(.L_x_2164) ;  /* 0x000001c000027945 */ /* 0x000fe20003800200 */
[----:B------:R-:W-:Y:S02]  /*4350*/  IMAD.MOV.U32 R30, RZ, RZ, RZ ;  /* 0x000000ffff1e7224 */ /* 0x000fe400078e00ff */
[----:B0-----:R-:W-:Y:S01]  /*4360*/  VIADD R9, R27, 0xffffffff ;  /* 0xffffffff1b097836 */ /* 0x001fe20000000000 */
[----:B------:R-:W-:Y:S06]  /*4370*/  @!P1 BRA `(.L_x_2165) ;  /* 0x0000000000549947 */ /* 0x000fec0003800000 */
[----:B------:R-:W-:-:S07]  /*4380*/  MOV R30, RZ ;  /* 0x000000ff001e7202 */ /* 0x000fce0000000f00 */
.L_x_2167:
        /* <DEDUP_REMOVED lines=16> */
[----:B------:R-:W-:-:S03]  /*4490*/  IMAD.MOV.U32 R30, RZ, RZ, R23 ;  /* 0x000000ffff1e7224 */ /* 0x000fc600078e0017 */
[-C--:B------:R-:W-:Y:S02]  /*44a0*/  ISETP.GT.AND P0, PT, R23, R22.reuse, PT ;  /* 0x000000161700720c */ /* 0x080fe40003f04270 */
[----:B------:R-:W-:-:S11]  /*44b0*/  MOV R9, R22 ;  /* 0x0000001600097202 */ /* 0x000fd60000000f00 */
[----:B------:R-:W-:Y:S05]  /*44c0*/  @!P0 BRA `(.L_x_2167) ;  /* 0xfffffffc00b08947 */ /* 0x000fea000383ffff */
.L_x_2165:
[----:B------:R-:W-:-:S05]  /*44d0*/  IMAD.IADD R9, R9, 0x1, -R30 ;  /* 0x0000000109097824 */ /* 0x000fca00078e0a1e */
[----:B------:R-:W-:-:S04]  /*44e0*/  LEA.HI R9, R9, R9, RZ, 0x1 ;  /* 0x0000000909097211 */ /* 0x000fc800078f08ff */
[----:B------:R-:W-:-:S07]  /*44f0*/  LEA.HI.SX32 R30, R9, R30, 0x1f ;  /* 0x0000001e091e7211 */ /* 0x000fce00078ffaff */
.L_x_2166:
[----:B------:R-:W-:Y:S05]  /*4500*/  BSYNC.RECONVERGENT B2 ;  /* 0x0000000000027941 */ /* 0x000fea0003800200 */
.L_x_2164:
[----:B------:R-:W-:Y:S01]  /*4510*/  VIADD R27, R27, 0xfffffffe ;  /* 0xfffffffe1b1b7836 */ /* 0x000fe20000000000 */
[----:B------:R-:W-:Y:S04]  /*4520*/  BSSY.RECONVERGENT B2, `(.L_x_2168) ;  /* 0x0000048000027945 */ /* 0x000fe80003800200 */
[----:B------:R-:W-:-:S13]  /*4530*/  ISETP.GE.AND P0, PT, R27, R30, PT ;  /* 0x0000001e1b00720c */ /* 0x000fda0003f06270 */
[----:B------:R-:W-:Y:S05]  /*4540*/  @!P0 BRA `(.L_x_2169) ;  /* 0x0000000400148947 */ /* 0x000fea0003800000 */
[----:B------:R-:W0:Y:S01]  /*4550*/  LDC R26, c[0x0][0x3e4] ;  /* 0x0000f900ff1a7b82 */ /* 0x000e220000000800 */
[----:B------:R-:W-:Y:S01]  /*4560*/  LOP3.LUT R9, RZ, R30, RZ, 0x33, !PT ;  /* 0x0000001eff097212 */ /* 0x000fe200078e33ff */
[----:B------:R-:W-:Y:S01]  /*4570*/  BSSY.RECONVERGENT B4, `(.L_x_2170) ;  /* 0x000001d000047945 */ /* 0x000fe20003800200 */
[----:B------:R-:W-:-:S03]  /*4580*/  IMAD.MOV.U32 R38, RZ, RZ, R27 ;  /* 0x000000ffff267224 */ /* 0x000fc600078e001b */
[----:B0-----:R-:W-:-:S05]  /*4590*/  IMAD.IADD R9, R9, 0x1, R26 ;  /* 0x0000000109097824 */ /* 0x001fca00078e021a */
[----:B------:R-:W-:-:S13]  /*45a0*/  LOP3.LUT P0, R28, R9, 0x3, RZ, 0xc0, !PT ;  /* 0x00000003091c7812 */ /* 0x000fda000780c0ff */
[----:B------:R-:W-:Y:S05]  /*45b0*/  @!P0 BRA `(.L_x_2171) ;  /* 0x0000000000608947 */ /* 0x000fea0003800000 */
[----:B------:R-:W0:Y:S01]  /*45c0*/  LDC.64 R8, c[0x0][0x3d0] ;  /* 0x0000f400ff087b82 */ /* 0x000e220000000a00 */
[----:B------:R-:W-:-:S07]  /*45d0*/  IMAD.IADD R31, R11, 0x1, R27 ;  /* 0x000000010b1f7824 */ /* 0x000fce00078e021b */
[----:B------:R-:W1:Y:S01]  /*45e0*/  LDC.64 R22, c[0x0][0x3d8] ;  /* 0x0000f600ff167b82 */ /* 0x000e620000000a00 */
[----:B0-----:R-:W-:-:S05]  /*45f0*/  IMAD.WIDE R8, R31, 0x4, R8 ;  /* 0x000000041f087825 */ /* 0x001fca00078e0208 */
[----:B------:R-:W2:Y:S01]  /*4600*/  LDG.E R29, desc[UR8][R8.64] ;  /* 0x00000008081d7981 */ /* 0x000ea2000c1e1900 */
[----:B-1----:R-:W-:-:S03]  /*4610*/  IMAD.WIDE R22, R31, 0x4, R22 ;  /* 0x000000041f167825 */ /* 0x002fc600078e0216 */
[----:B--2---:R0:W-:Y:S04]  /*4620*/  STG.E desc[UR8][R8.64+0x4], R29 ;  /* 0x0000041d08007986 */ /* 0x0041e8000c101908 */
[----:B------:R-:W2:Y:S01]  /*4630*/  LDG.E R31, desc[UR8][R22.64] ;  /* 0x00000008161f7981 */ /* 0x000ea2000c1e1900 */
[----:B------:R-:W-:Y:S01]  /*4640*/  ISETP.NE.AND P0, PT, R28, 0x1, PT ;  /* 0x000000011c00780c */ /* 0x000fe20003f05270 */
[----:B------:R-:W-:Y:S02]  /*4650*/  VIADD R38, R26, 0xfffffffd ;  /* 0xfffffffd1a267836 */ /* 0x000fe40000000000 */
[----:B--2---:R0:W-:Y:S10]  /*4660*/  STG.E desc[UR8][R22.64+0x4], R31 ;  /* 0x0000041f16007986 */ /* 0x0041f4000c101908 */
[----:B------:R-:W-:Y:S05]  /*4670*/  @!P0 BRA `(.L_x_2171) ;  /* 0x0000000000308947 */ /* 0x000fea0003800000 */
[----:B0-----:R-:W2:Y:S04]  /*4680*/  LDG.E R29, desc[UR8][R12.64+-0xc] ;  /* 0xfffff4080c1d7981 */ /* 0x001ea8000c1e1900 */
[----:B--2---:R1:W-:Y:S04]  /*4690*/  STG.E desc[UR8][R8.64], R29 ;  /* 0x0000001d08007986 */ /* 0x0043e8000c101908 */
[----:B------:R-:W2:Y:S01]  /*46a0*/  LDG.E R31, desc[UR8][R14.64+-0xc] ;  /* 0xfffff4080e1f7981 */ /* 0x000ea2000c1e1900 */
[----:B------:R-:W-:Y:S02]  /*46b0*/  ISETP.NE.AND P0, PT, R28, 0x2, PT ;  /* 0x000000021c00780c */ /* 0x000fe40003f05270 */
[----:B------:R-:W-:Y:S01]  /*46c0*/  IADD3 R38, PT, PT, R26, -0x4, RZ ;  /* 0xfffffffc1a267810 */ /* 0x000fe20007ffe0ff */
[----:B--2---:R1:W-:Y:S10]  /*46d0*/  STG.E desc[UR8][R22.64], R31 ;  /* 0x0000001f16007986 */ /* 0x0043f4000c101908 */
[----:B------:R-:W-:Y:S05]  /*46e0*/  @!P0 BRA `(.L_x_2171) ;  /* 0x0000000000148947 */ /* 0x000fea0003800000 */
[----:B-1----:R-:W2:Y:S04]  /*46f0*/  LDG.E R29, desc[UR8][R12.64+-0x10] ;  /* 0xfffff0080c1d7981 */ /* 0x002ea8000c1e1900 */
[----:B--2---:R2:W-:Y:S04]  /*4700*/  STG.E desc[UR8][R8.64+-0x4], R29 ;  /* 0xfffffc1d08007986 */ /* 0x0045e8000c101908 */
[----:B------:R-:W3:Y:S01]  /*4710*/  LDG.E R31, desc[UR8][R14.64+-0x10] ;  /* 0xfffff0080e1f7981 */ /* 0x000ee2000c1e1900 */
[----:B------:R-:W-:-:S03]  /*4720*/  VIADD R38, R26, 0xfffffffb ;  /* 0xfffffffb1a267836 */ /* 0x000fc60000000000 */
[----:B---3--:R2:W-:Y:S04]  /*4730*/  STG.E desc[UR8][R22.64+-0x4], R31 ;  /* 0xfffffc1f16007986 */ /* 0x0085e8000c101908 */
.L_x_2171:
[----:B------:R-:W-:Y:S05]  /*4740*/  BSYNC.RECONVERGENT B4 ;  /* 0x0000000000047941 */ /* 0x000fea0003800200 */
.L_x_2170:
[----:B012---:R-:W-:-:S05]  /*4750*/  IMAD.IADD R8, R27, 0x1, -R30 ;  /* 0x000000011b087824 */ /* 0x007fca00078e0a1e */
[----:B------:R-:W-:-:S13]  /*4760*/  ISETP.GE.U32.AND P0, PT, R8, 0x3, PT ;  /* 0x000000030800780c */ /* 0x000fda0003f06070 */
[----:B------:R-:W-:Y:S05]  /*4770*/  @!P0 BRA `(.L_x_2169) ;  /* 0x0000000000888947 */ /* 0x000fea0003800000 */
.L_x_2172:
[----:B0-----:R-:W0:Y:S01]  /*4780*/  LDC.64 R28, c[0x0][0x3d0] ;  /* 0x0000f400ff1c7b82 */ /* 0x001e220000000a00 */
[----:B------:R-:W-:Y:S01]  /*4790*/  IMAD.IADD R9, R11, 0x1, R38 ;  /* 0x000000010b097824 */ /* 0x000fe200078e0226 */
[----:B------:R-:W1:Y:S06]  /*47a0*/  LDCU.128 UR12, c[0x0][0x3d0] ;  /* 0x00007a00ff0c77ac */ /* 0x000e6c0008000c00 */
[----:B------:R-:W2:Y:S01]  /*47b0*/  LDC.64 R26, c[0x0][0x3d8] ;  /* 0x0000f600ff1a7b82 */ /* 0x000ea20000000a00 */
[----:B0-----:R-:W-:-:S05]  /*47c0*/  IMAD.WIDE R28, R9, 0x4, R28 ;  /* 0x00000004091c7825 */ /* 0x001fca00078e021c */
[----:B------:R-:W3:Y:S01]  /*47d0*/  LDG.E R23, desc[UR8][R28.64] ;  /* 0x000000081c177981 */ /* 0x000ee2000c1e1900 */
[----:B--2---:R-:W-:-:S03]  /*47e0*/  IMAD.WIDE R26, R9, 0x4, R26 ;  /* 0x00000004091a7825 */ /* 0x004fc600078e021a */
[----:B---3--:R-:W-:Y:S04]  /*47f0*/  STG.E desc[UR8][R28.64+0x4], R23 ;  /* 0x000004171c007986 */ /* 0x008fe8000c101908 */
        /* <DEDUP_REMOVED lines=9> */
[----:B-1----:R-:W-:-:S04]  /*4890*/  IADD3 R8, P0, PT, R22, UR12, RZ ;  /* 0x0000000c16087c10 */ /* 0x002fc8000ff1e0ff */
[----:B------:R-:W-:Y:S01]  /*48a0*/  IADD3.X R9, PT, PT, R40, UR13, RZ, P0, !PT ;  /* 0x0000000d28097c10 */ /* 0x000fe200087fe4ff */
[----:B---3--:R1:W-:Y:S04]  /*48b0*/  STG.E desc[UR8][R26.64], R39 ;  /* 0x000000271a007986 */ /* 0x0083e8000c101908 */
[----:B0-----:R-:W3:Y:S01]  /*48c0*/  LDG.E R31, desc[UR8][R8.64+-0x8] ;  /* 0xfffff808081f7981 */ /* 0x001ee2000c1e1900 */
[----:B------:R-:W-:-:S04]  /*48d0*/  IADD3 R22, P0, PT, R22, UR14, RZ ;  /* 0x0000000e16167c10 */ /* 0x000fc8000ff1e0ff */
[----:B------:R-:W-:Y:S01]  /*48e0*/  IADD3.X R23, PT, PT, R40, UR15, RZ, P0, !PT ;  /* 0x0000000f28177c10 */ /* 0x000fe200087fe4ff */
[----:B---3--:R0:W-:Y:S04]  /*48f0*/  STG.E desc[UR8][R28.64+-0x4], R31 ;  /* 0xfffffc1f1c007986 */ /* 0x0081e8000c101908 */
[----:B--2---:R-:W2:Y:S04]  /*4900*/  LDG.E R33, desc[UR8][R22.64+-0x8] ;  /* 0xfffff80816217981 */ /* 0x004ea8000c1e1900 */
[----:B--2---:R0:W-:Y:S04]  /*4910*/  STG.E desc[UR8][R26.64+-0x4], R33 ;  /* 0xfffffc211a007986 */ /* 0x0041e8000c101908 */
[----:B------:R-:W2:Y:S04]  /*4920*/  LDG.E R41, desc[UR8][R8.64+-0xc] ;  /* 0xfffff40808297981 */ /* 0x000ea8000c1e1900 */
[----:B--2---:R0:W-:Y:S04]  /*4930*/  STG.E desc[UR8][R28.64+-0x8], R41 ;  /* 0xfffff8291c007986 */ /* 0x0041e8000c101908 */
[----:B------:R-:W2:Y:S01]  /*4940*/  LDG.E R43, desc[UR8][R22.64+-0xc] ;  /* 0xfffff408162b7981 */ /* 0x000ea2000c1e1900 */
[----:B-1----:R-:W-:-:S02]  /*4950*/  VIADD R39, R38, 0xfffffffd ;  /* 0xfffffffd26277836 */ /* 0x002fc40000000000 */
[----:B------:R-:W-:-:S03]  /*4960*/  VIADD R38, R38, 0xfffffffc ;  /* 0xfffffffc26267836 */ /* 0x000fc60000000000 */
[----:B------:R-:W-:Y:S01]  /*4970*/  ISETP.GT.AND P0, PT, R39, R30, PT ;  /* 0x0000001e2700720c */ /* 0x000fe20003f04270 */
[----:B--2---:R0:W-:-:S12]  /*4980*/  STG.E desc[UR8][R26.64+-0x8], R43 ;  /* 0xfffff82b1a007986 */ /* 0x0041d8000c101908 */
[----:B------:R-:W-:Y:S05]  /*4990*/  @P0 BRA `(.L_x_2172) ;  /* 0xfffffffc00780947 */ /* 0x000fea000383ffff */
.L_x_2169:
[----:B------:R-:W-:Y:S05]  /*49a0*/  BSYNC.RECONVERGENT B2 ;  /* 0x0000000000027941 */ /* 0x000fea0003800200 */
.L_x_2168:
[----:B------:R-:W1:Y:S01]  /*49b0*/  LDC.64 R8, c[0x0][0x3d0] ;  /* 0x0000f400ff087b82 */ /* 0x000e620000000a00 */
[----:B0-----:R-:W-:-:S07]  /*49c0*/  IADD3 R29, PT, PT, R11, R30, RZ ;  /* 0x0000001e0b1d7210 */ /* 0x001fce0007ffe0ff */
[----:B------:R-:W0:Y:S01]  /*49d0*/  LDC.64 R22, c[0x0][0x3d8] ;  /* 0x0000f600ff167b82 */ /* 0x000e220000000a00 */
[----:B-1----:R-:W-:-:S05]  /*49e0*/  IMAD.WIDE R26, R29, 0x4, R8 ;  /* 0x000000041d1a7825 */ /* 0x002fca00078e0208 */
[----:B------:R2:W-:Y:S01]  /*49f0*/  STG.E desc[UR8][R26.64], R32 ;  /* 0x000000201a007986 */ /* 0x0005e2000c101908 */
[----:B0-----:R-:W-:-:S05]  /*4a00*/  IMAD.WIDE R22, R29, 0x4, R22 ;  /* 0x000000041d167825 */ /* 0x001fca00078e0216 */
[----:B------:R2:W-:Y:S04]  /*4a10*/  STG.E desc[UR8][R22.64], R35 ;  /* 0x0000002316007986 */ /* 0x0005e8000c101908 */
[----:B------:R2:W5:Y:S04]  /*4a20*/  LDG.E R8, desc[UR8][R12.64+-0x4] ;  /* 0xfffffc080c087981 */ /* 0x000568000c1e1900 */
[----:B------:R2:W5:Y:S01]  /*4a30*/  LDG.E R9, desc[UR8][R14.64+-0x4] ;  /* 0xfffffc080e097981 */ /* 0x000562000c1e1900 */
[----:B------:R-:W-:Y:S02]  /*4a40*/  IMAD.MOV.U32 R29, RZ, RZ, 0x1 ;  /* 0x00000001ff1d7424 */ /* 0x000fe400078e00ff */
[----:B------:R-:W-:-:S07]  /*4a50*/  IMAD.MOV.U32 R31, RZ, RZ, 0x1 ;  /* 0x00000001ff1f7424 */ /* 0x000fce00078e00ff */
.L_x_2153:
[----:B------:R-:W-:Y:S05]  /*4a60*/  BSYNC.RECONVERGENT B3 ;  /* 0x0000000000037941 */ /* 0x000fea0003800200 */
.L_x_2148:
[----:B------:R-:W-:Y:S01]  /*4a70*/  VIADD R36, R36, 0x1 ;  /* 0x0000000124247836 */ /* 0x000fe20000000000 */
[----:B------:R-:W-:Y:S01]  /*4a80*/  LOP3.LUT P0, RZ, R29, 0xff, R34, 0xc8, !PT ;  /* 0x000000ff1dff7812 */ /* 0x000fe2000780c822 */
[----:B------:R-:W-:-:S03]  /*4a90*/  IMAD.IADD R6, R31, 0x1, R6 ;  /* 0x000000011f067824 */ /* 0x000fc600078e0206 */
[----:B------:R-:W-:Y:S02]  /*4aa0*/  ISETP.NE.AND P1, PT, R36, R37, PT ;  /* 0x000000252400720c */ /* 0x000fe40003f25270 */
[----:B------:R-:W-:-:S11]  /*4ab0*/  SEL R34, RZ, 0x1, !P0 ;  /* 0x00000001ff227807 */ /* 0x000fd60004000000 */
[----:B------:R-:W-:Y:S05]  /*4ac0*/  @P1 BRA `(.L_x_2173) ;  /* 0xffffffec00401947 */ /* 0x000fea000383ffff */
.L_x_2144:
[----:B------:R-:W-:Y:S05]  /*4ad0*/  BSYNC.RECONVERGENT B1 ;  /* 0x0000000000017941 */ /* 0x000fea0003800200 */
.L_x_2143:
[----:B------:R-:W3:Y:S01]  /*4ae0*/  LDCU UR7, c[0x0][0x3ec] ;  /* 0x00007d80ff0777ac */ /* 0x000ee20008000800 */
[----:B------:R-:W4:Y:S01]  /*4af0*/  LDCU UR6, c[0x0][0x420] ;  /* 0x00008400ff0677ac */ /* 0x000f220008000800 */
[----:B---3--:R-:W-:Y:S02]  /*4b00*/  UISETP.NE.AND UP0, UPT, UR7, 0x2, UPT ;  /* 0x000000020700788c */ /* 0x008fe4000bf05270 */
[----:B----4-:R-:W-:-:S07]  /*4b10*/  USHF.L.U32 UR6, UR6, 0x2, URZ ;  /* 0x0000000206067899 */ /* 0x010fce00080006ff */
[----:B------:R-:W-:Y:S05]  /*4b20*/  BRA.U UP0, `(.L_x_2174) ;  /* 0x0000001500e87547 */ /* 0x000fea000b800000 */
[----:B------:R-:W3:Y:S01]  /*4b30*/  LDCU UR7, c[0x0][0x3e8] ;  /* 0x00007d00ff0777ac */ /* 0x000ee20008000800 */
[----:B012---:R-:W0:Y:S01]  /*4b40*/  LDC R27, c[0x0][0x3e0] ;  /* 0x0000f800ff1b7b82 */ /* 0x007e220000000800 */
[----:B------:R-:W-:Y:S01]  /*4b50*/  PRMT R23, R34, 0x7610, R23 ;  /* 0x0000761022177816 */ /* 0x000fe20000000017 */
[----:B------:R-:W-:Y:S02]  /*4b60*/  UISETP.EQ.AND UP0, UPT, UR6, URZ, UPT ;  /* 0x000000ff0600728c */ /* 0x000fe4000bf02270 */
[----:B------:R-:W-:Y:S02]  /*4b70*/  UISETP.EQ.AND UP1, UPT, UR6, 0x4, UPT ;  /* 0x000000040600788c */ /* 0x000fe4000bf22270 */
[----:B---3--:R-:W-:-:S07]  /*4b80*/  UIADD3 UR7, UPT, UPT, -UR7, URZ, URZ ;  /* 0x000000ff07077290 */ /* 0x008fce000fffe1ff */
[----:B------:R-:W-:-:S04]  /*4b90*/  @UP0 UMOV UR6, UR7 ;  /* 0x0000000700060c82 */ /* 0x000fc80008000000 */
[----:B------:R-:W1:Y:S02]  /*4ba0*/  @UP1 LDCU UR6, c[0x0][0x3e8] ;  /* 0x00007d00ff0617ac */ /* 0x000e640008000800 */
[----:B-1---5:R-:W-:-:S05]  /*4bb0*/  VIADD R22, R3, UR6 ;  /* 0x0000000603167c36 */ /* 0x022fca0008000000 */
[----:B0-----:R-:W-:-:S04]  /*4bc0*/  ISETP.GE.AND P0, PT, R22, R27, PT ;  /* 0x0000001b1600720c */ /* 0x001fc80003f06270 */
        /* <DEDUP_REMOVED lines=8> */
[----:B------:R-:W0:Y:S01]  /*4c50*/  LDCU UR6, c[0x0][0x428] ;  /* 0x00008500ff0677ac */ /* 0x000e220008000800 */
[----:B------:R-:W-:Y:S02]  /*4c60*/  PRMT R23, R34, 0x7610, R23 ;  /* 0x0000761022177816 */ /* 0x000fe40000000017 */
[----:B0-----:R-:W-:-:S04]  /*4c70*/  IADD3 R28, PT, PT, R5, UR6, RZ ;  /* 0x00000006051c7c10 */ /* 0x001fc8000fffe0ff */
        /* <DEDUP_REMOVED lines=22> */
.L_x_2178:
        /* <DEDUP_REMOVED lines=16> */
.L_x_2177:
[----:B------:R-:W-:-:S13]  /*4ee0*/  ISETP.GE.AND P0, PT, R27, RZ, PT ;  /* 0x000000ff1b00720c */ /* 0x000fda0003f06270 */
[----:B------:R-:W-:Y:S05]  /*4ef0*/  @!P0 BREAK.RELIABLE B2 ;  /* 0x0000000000028942 */ /* 0x000fea0003800100 */
[----:B------:R-:W-:Y:S05]  /*4f00*/  @!P0 BRA `(.L_x_2175) ;  /* 0x0000001000ec8947 */ /* 0x000fea0003800000 */
[----:B------:R-:W-:Y:S05]  /*4f10*/  BSYNC.RELIABLE B2 ;  /* 0x0000000000027941 */ /* 0x000fea0003800100 */
.L_x_2176:
[----:B------:R-:W0:Y:S01]  /*4f20*/  LDC.64 R22, c[0x0][0x398] ;  /* 0x0000e600ff167b82 */ /* 0x000e220000000a00 */
[----:B------:R-:W1:Y:S01]  /*4f30*/  LDCU UR6, c[0x0][0x3c8] ;  /* 0x00007900ff0677ac */ /* 0x000e620008000800 */
[C---:B------:R-:W-:Y:S02]  /*4f40*/  ISETP.GE.AND P0, PT, R27.reuse, R26, PT ;  /* 0x0000001a1b00720c */ /* 0x040fe40003f06270 */
[----:B-1----:R-:W-:Y:S01]  /*4f50*/  MOV R37, UR6 ;  /* 0x0000000600257c02 */ /* 0x002fe20008000f00 */
[----:B0-----:R-:W-:-:S10]  /*4f60*/  IMAD.WIDE.U32 R22, R27, 0x4, R22 ;  /* 0x000000041b167825 */ /* 0x001fd400078e0016 */
[----:B------:R-:W2:Y:S04]  /*4f70*/  @!P0 LDG.E R37, desc[UR8][R22.64+0x4] ;  /* 0x0000040816258981 */ /* 0x000ea8000c1e1900 */
[----:B------:R-:W2:Y:S02]  /*4f80*/  LDG.E R36, desc[UR8][R22.64] ;  /* 0x0000000816247981 */ /* 0x000ea4000c1e1900 */
[----:B--2---:R-:W-:-:S13]  /*4f90*/  ISETP.GE.AND P0, PT, R36, R37, PT ;  /* 0x000000252400720c */ /* 0x004fda0003f06270 */
[----:B------:R-:W-:Y:S05]  /*4fa0*/  @P0 BRA `(.L_x_2175) ;  /* 0x0000001000c40947 */ /* 0x000fea0003800000 */
.L_x_2204:
[----:B0-----:R-:W0:Y:S08]  /*4fb0*/  LDC.64 R38, c[0x0][0x400] ;  /* 0x00010000ff267b82 */ /* 0x001e300000000a00 */
[----:B-12---:R-:W1:Y:S08]  /*4fc0*/  LDC.64 R26, c[0x0][0x388] ;  /* 0x0000e200ff1a7b82 */ /* 0x006e700000000a00 */
[----:B------:R-:W2:Y:S01]  /*4fd0*/  LDC.64 R32, c[0x0][0x388] ;  /* 0x0000e200ff207b82 */ /* 0x000ea20000000a00 */
[----:B0-----:R-:W-:-:S07]  /*4fe0*/  IMAD.WIDE R38, R36, 0x4, R38 ;  /* 0x0000000424267825 */ /* 0x001fce00078e0226 */
[----:B------:R-:W0:Y:S01]  /*4ff0*/  LDC.64 R30, c[0x0][0x380] ;  /* 0x0000e000ff1e7b82 */ /* 0x000e220000000a00 */
[----:B------:R-:W2:Y:S01]  /*5000*/  LDG.E R35, desc[UR8][R38.64] ;  /* 0x0000000826237981 */ /* 0x000ea2000c1e1900 */
[----:B-1----:R-:W-:-:S06]  /*5010*/  IMAD.WIDE R26, R2, 0x4, R26 ;  /* 0x00000004021a7825 */ /* 0x002fcc00078e021a */
[----:B------:R-:W1:Y:S01]  /*5020*/  LDC.64 R28, c[0x0][0x380] ;  /* 0x0000e000ff1c7b82 */ /* 0x000e620000000a00 */
[----:B------:R-:W3:Y:S07]  /*5030*/  LDG.E R26, desc[UR8][R26.64] ;  /* 0x000000081a1a7981 */ /* 0x000eee000c1e1900 */
[----:B------:R-:W4:Y:S01]  /*5040*/  LDC.64 R22, c[0x0][0x390] ;  /* 0x0000e400ff167b82 */ /* 0x000f220000000a00 */
[----:B-----5:R-:W5:Y:S01]  /*5050*/  LDG.E R38, desc[UR8][R24.64] ;  /* 0x0000000818267981 */ /* 0x020f62000c1e1900 */
[----:B0-----:R-:W-:-:S06]  /*5060*/  IMAD.WIDE R30, R2, 0x4, R30 ;  /* 0x00000004021e7825 */ /* 0x001fcc00078e021e */
[----:B------:R-:W0:Y:S01]  /*5070*/  LDC R41, c[0x0][0x3e4] ;  /* 0x0000f900ff297b82 */ /* 0x000e220000000800 */
[----:B------:R-:W5:Y:S01]  /*5080*/  LDG.E R30, desc[UR8][R30.64] ;  /* 0x000000081e1e7981 */ /* 0x000f62000c1e1900 */
[----:B--2---:R-:W-:-:S04]  /*5090*/  IMAD.WIDE R32, R35, 0x4, R32 ;  /* 0x0000000423207825 */ /* 0x004fc800078e0220 */
[C---:B-1----:R-:W-:Y:S02]  /*50a0*/  IMAD.WIDE R28, R35.reuse, 0x4, R28 ;  /* 0x00000004231c7825 */ /* 0x042fe400078e021c */
[----:B------:R-:W3:Y:S02]  /*50b0*/  LDG.E R33, desc[UR8][R32.64] ;  /* 0x0000000820217981 */ /* 0x000ee4000c1e1900 */
[----:B----4-:R-:W-:Y:S02]  /*50c0*/  IMAD.WIDE R22, R35, 0x4, R22 ;  /* 0x0000000423167825 */ /* 0x010fe400078e0216 */
[----:B------:R-:W5:Y:S04]  /*50d0*/  LDG.E R29, desc[UR8][R28.64] ;  /* 0x000000081c1d7981 */ /* 0x000f68000c1e1900 */
[----:B------:R-:W2:Y:S01]  /*50e0*/  LDG.E R23, desc[UR8][R22.64] ;  /* 0x0000000816177981 */ /* 0x000ea2000c1e1900 */
[----:B0-----:R-:W-:Y:S01]  /*50f0*/  ISETP.GE.AND P0, PT, R6, R41, PT ;  /* 0x000000290600720c */ /* 0x001fe20003f06270 */
[----:B------:R-:W-:Y:S01]  /*5100*/  BSSY.RECONVERGENT B3, `(.L_x_2179) ;  /* 0x0000115000037945 */ /* 0x000fe20003800200 */
[----:B---3--:R-:W-:Y:S01]  /*5110*/  FADD R40, R26, -R33 ;  /* 0x800000211a287221 */ /* 0x008fe20000000000 */
[----:B-----5:R-:W-:-:S03]  /*5120*/  FADD R39, R30, -R29 ;  /* 0x8000001d1e277221 */ /* 0x020fc60000000000 */
[----:B------:R-:W-:Y:S01]  /*5130*/  FMUL R40, R40, R40 ;  /* 0x0000002828287220 */ /* 0x000fe20000400000 */
[----:B--2---:R-:W-:-:S03]  /*5140*/  FADD R27, R38, -R23 ;  /* 0x80000017261b7221 */ /* 0x004fc60000000000 */
        /* <DEDUP_REMOVED lines=9> */
.L_x_2185:
        /* <DEDUP_REMOVED lines=14> */
.L_x_2183:
[----:B------:R-:W-:Y:S02]  /*52c0*/  VIADD R38, R6, 0xffffffff ;  /* 0xffffffff06267836 */ /* 0x000fe40000000000 */
[----:B------:R-:W-:Y:S01]  /*52d0*/  HFMA2 R33, -RZ, RZ, 0, 0 ;  /* 0x00000000ff217431 */ /* 0x000fe200000001ff */
[----:B------:R-:W-:Y:S01]  /*52e0*/  BSSY.RECONVERGENT B4, `(.L_x_2186) ;  /* 0x0000019000047945 */ /* 0x000fe20003800200 */
[----:B------:R-:W-:-:S07]  /*52f0*/  IMAD.MOV.U32 R26, RZ, RZ, R38 ;  /* 0x000000ffff1a7224 */ /* 0x000fce00078e0026 */
.L_x_2188:
        /* <DEDUP_REMOVED lines=15> */
[----:B------:R-:W-:-:S03]  /*53f0*/  @P0 VIADD R28, R33, 0xffffffff ;  /* 0xffffffff211c0836 */ /* 0x000fc60000000000 */
[-C--:B------:R-:W-:Y:S01]  /*5400*/  MOV R33, R29.reuse ;  /* 0x0000001d00217202 */ /* 0x080fe20000000f00 */
[----:B------:R-:W-:Y:S01]  /*5410*/  IMAD.MOV.U32 R26, RZ, RZ, R28 ;  /* 0x000000ffff1a7224 */ /* 0x000fe200078e001c */
[----:B------:R-:W-:-:S13]  /*5420*/  ISETP.GE.AND P0, PT, R28, R29, PT ;  /* 0x0000001d1c00720c */ /* 0x000fda0003f06270 */
[----:B------:R-:W-:Y:S05]  /*5430*/  @P0 BRA `(.L_x_2188) ;  /* 0xfffffffc00b00947 */ /* 0x000fea000383ffff */
[----:B------:R-:W-:-:S05]  /*5440*/  IMAD.IADD R26, R26, 0x1, -R33 ;  /* 0x000000011a1a7824 */ /* 0x000fca00078e0a21 */
[----:B------:R-:W-:-:S04]  /*5450*/  LEA.HI R26, R26, R26, RZ, 0x1 ;  /* 0x0000001a1a1a7211 */ /* 0x000fc800078f08ff */
[----:B------:R-:W-:-:S07]  /*5460*/  LEA.HI.SX32 R33, R26, R33, 0x1f ;  /* 0x000000211a217211 */ /* 0x000fce00078ffaff */
.L_x_2187:
[----:B------:R-:W-:Y:S05]  /*5470*/  BSYNC.RECONVERGENT B4 ;  /* 0x0000000000047941 */ /* 0x000fea0003800200 */
.L_x_2186:
        /* <DEDUP_REMOVED lines=14> */
[----:B------:R-:W-:-:S04]  /*5560*/  IADD3 R22, P0, PT, R29, R22, RZ ;  /* 0x000000161d167210 */ /* 0x000fc80007f1e0ff */
[----:B------:R-:W-:-:S05]  /*5570*/  IADD3.X R23, PT, PT, R26, R23, RZ, P0, !PT ;  /* 0x000000171a177210 */ /* 0x000fca00007fe4ff */
        /* <DEDUP_REMOVED lines=25> */
.L_x_2191:
[----:B------:R-:W-:Y:S05]  /*5710*/  BSYNC.RECONVERGENT B5 ;  /* 0x0000000000057941 */ /* 0x000fea0003800200 */
.L_x_2190:
[----:B0-----:R-:W-:-:S05]  /*5720*/  IMAD.IADD R22, R33, 0x1, -R6 ;  /* 0x0000000121167824 */ /* 0x001fca00078e0a06 */
[----:B------:R-:W-:-:S13]  /*5730*/  ISETP.GT.U32.AND P0, PT, R22, -0x4, PT ;  /* 0xfffffffc1600780c */ /* 0x000fda0003f04070 */
[----:B------:R-:W-:Y:S05]  /*5740*/  @P0 BRA `(.L_x_2189) ;  /* 0x0000000000600947 */ /* 0x000fea0003800000 */
.L_x_2192:
        /* <DEDUP_REMOVED lines=24> */
.L_x_2189:
[----:B------:R-:W-:Y:S05]  /*58d0*/  BSYNC.RECONVERGENT B4 ;  /* 0x0000000000047941 */ /* 0x000fea0003800200 */
.L_x_2182:
[----:B------:R-:W-:Y:S05]  /*58e0*/  BSYNC.RELIABLE B2 ;  /* 0x0000000000027941 */ /* 0x000fea0003800100 */
.L_x_2181:
[----:B-123--:R-:W0:Y:S01]  /*58f0*/  LDC.64 R26, c[0x0][0x3d0] ;  /* 0x0000f400ff1a7b82 */ /* 0x00ee220000000a00 */
[----:B------:R-:W1:Y:S01]  /*5900*/  LDCU UR6, c[0x0][0x3e4] ;  /* 0x00007c80ff0677ac */ /* 0x000e620008000800 */
[----:B------:R-:W-:Y:S01]  /*5910*/  IADD3 R33, PT, PT, R11, R33, RZ ;  /* 0x000000210b217210 */ /* 0x000fe20007ffe0ff */
[----:B------:R-:W-:Y:S02]  /*5920*/  IMAD.MOV.U32 R29, RZ, RZ, 0x1 ;  /* 0x00000001ff1d7424 */ /* 0x000fe400078e00ff */
[----:B------:R-:W-:-:S03]  /*5930*/  IMAD.MOV.U32 R31, RZ, RZ, 0x1 ;  /* 0x00000001ff1f7424 */ /* 0x000fc600078e00ff */
        /* <DEDUP_REMOVED lines=11> */
.L_x_2180:
[----:B------:R-:W2:Y:S01]  /*59f0*/  LDG.E R23, desc[UR8][R12.64+-0x4] ;  /* 0xfffffc080c177981 */ /* 0x000ea2000c1e1900 */
[----:B------:R-:W-:Y:S01]  /*5a00*/  PRMT R29, RZ, 0x7610, R29 ;  /* 0x00007610ff1d7816 */ /* 0x000fe2000000001d */
[----:B------:R-:W-:Y:S01]  /*5a10*/  IMAD.MOV.U32 R31, RZ, RZ, RZ ;  /* 0x000000ffff1f7224 */ /* 0x000fe200078e00ff */
[----:B--2---:R-:W-:-:S13]  /*5a20*/  FSETP.GEU.AND P0, PT, R32, R23, PT ;  /* 0x000000172000720b */ /* 0x004fda0003f0e000 */
[----:B------:R-:W-:Y:S05]  /*5a30*/  @P0 BRA `(.L_x_2184) ;  /* 0x0000000800040947 */ /* 0x000fea0003800000 */
[----:B------:R-:W-:-:S13]  /*5a40*/  ISETP.GE.AND P1, PT, R41, 0x1, PT ;  /* 0x000000012900780c */ /* 0x000fda0003f26270 */
[----:B------:R-:W-:Y:S05]  /*5a50*/  @!P1 BRA `(.L_x_2193) ;  /* 0x0000000000309947 */ /* 0x000fea0003800000 */
[----:B------:R-:W-:-:S07]  /*5a60*/  IMAD.MOV.U32 R26, RZ, RZ, RZ ;  /* 0x000000ffff1a7224 */ /* 0x000fce00078e00ff */
.L_x_2194:
        /* <DEDUP_REMOVED lines=8> */
[----:B------:R-:W-:-:S04]  /*5af0*/  IADD3 R26, PT, PT, R26, 0x1, RZ ;  /* 0x000000011a1a7810 */ /* 0x000fc80007ffe0ff */
[----:B0-----:R-:W-:-:S13]  /*5b00*/  ISETP.NE.AND P0, PT, R26, UR6, PT ;  /* 0x000000061a007c0c */ /* 0x001fda000bf05270 */
[----:B------:R-:W-:Y:S05]  /*5b10*/  @P0 BRA `(.L_x_2194) ;  /* 0xfffffffc00d40947 */ /* 0x000fea000383ffff */
.L_x_2193:
[----:B------:R-:W0:Y:S01]  /*5b20*/  LDC R27, c[0x0][0x3e4] ;  /* 0x0000f900ff1b7b82 */ /* 0x000e220000000800 */
[----:B------:R-:W-:Y:S01]  /*5b30*/  BSSY.RECONVERGENT B2, `(.L_x_2195) ;  /* 0x000001c000027945 */ /* 0x000fe20003800200 */
[----:B------:R-:W-:Y:S02]  /*5b40*/  IMAD.MOV.U32 R30, RZ, RZ, RZ ;  /* 0x000000ffff1e7224 */ /* 0x000fe400078e00ff */
[----:B0-----:R-:W-:Y:S01]  /*5b50*/  VIADD R9, R27, 0xffffffff ;  /* 0xffffffff1b097836 */ /* 0x001fe20000000000 */
[----:B------:R-:W-:Y:S06]  /*5b60*/  @!P1 BRA `(.L_x_2196) ;  /* 0x0000000000549947 */ /* 0x000fec0003800000 */
[----:B------:R-:W-:-:S07]  /*5b70*/  IMAD.MOV.U32 R30, RZ, RZ, RZ ;  /* 0x000000ffff1e7224 */ /* 0x000fce00078e00ff */
.L_x_2198:
        /* <DEDUP_REMOVED lines=14> */
[C---:B------:R-:W-:Y:S01]  /*5c60*/  @P0 VIADD R22, R30.reuse, 0xffffffff ;  /* 0xffffffff1e160836 */ /* 0x040fe20000000000 */
[----:B------:R-:W-:-:S03]  /*5c70*/  @!P0 IADD3 R23, PT, PT, R30, 0x1, RZ ;  /* 0x000000011e178810 */ /* 0x000fc60007ffe0ff */
[----:B------:R-:W-:Y:S01]  /*5c80*/  IMAD.MOV.U32 R9, RZ, RZ, R22 ;  /* 0x000000ffff097224 */ /* 0x000fe200078e0016 */
[----:B------:R-:W-:Y:S01]  /*5c90*/  ISETP.GT.AND P0, PT, R23, R22, PT ;  /* 0x000000161700720c */ /* 0x000fe20003f04270 */
[----:B------:R-:W-:-:S12]  /*5ca0*/  IMAD.MOV.U32 R30, RZ, RZ, R23 ;  /* 0x000000ffff1e7224 */ /* 0x000fd800078e0017 */
[----:B------:R-:W-:Y:S05]  /*5cb0*/  @!P0 BRA `(.L_x_2198) ;  /* 0xfffffffc00b08947 */ /* 0x000fea000383ffff */
.L_x_2196:
[----:B------:R-:W-:-:S05]  /*5cc0*/  IMAD.IADD R9, R9, 0x1, -R30 ;  /* 0x0000000109097824 */ /* 0x000fca00078e0a1e */
[----:B------:R-:W-:-:S04]  /*5cd0*/  LEA.HI R9, R9, R9, RZ, 0x1 ;  /* 0x0000000909097211 */ /* 0x000fc800078f08ff */
[----:B------:R-:W-:-:S07]  /*5ce0*/  LEA.HI.SX32 R30, R9, R30, 0x1f ;  /* 0x0000001e091e7211 */ /* 0x000fce00078ffaff */
.L_x_2197:
[----:B------:R-:W-:Y:S05]  /*5cf0*/  BSYNC.RECONVERGENT B2 ;  /* 0x0000000000027941 */ /* 0x000fea0003800200 */
.L_x_2195:
[----:B------:R-:W-:Y:S01]  /*5d00*/  VIADD R27, R27, 0xfffffffe ;  /* 0xfffffffe1b1b7836 */ /* 0x000fe20000000000 */
[----:B------:R-:W-:Y:S04]  /*5d10*/  BSSY.RECONVERGENT B2, `(.L_x_2199) ;  /* 0x0000048000027945 */ /* 0x000fe80003800200 */
[----:B------:R-:W-:-:S13]  /*5d20*/  ISETP.GE.AND P0, PT, R27, R30, PT ;  /* 0x0000001e1b00720c */ /* 0x000fda0003f06270 */
[----:B------:R-:W-:Y:S05]  /*5d30*/  @!P0 BRA `(.L_x_2200) ;  /* 0x0000000400148947 */ /* 0x000fea0003800000 */
[----:B------:R-:W0:Y:S01]  /*5d40*/  LDC R26, c[0x0][0x3e4] ;  /* 0x0000f900ff1a7b82 */ /* 0x000e220000000800 */
[----:B------:R-:W-:Y:S01]  /*5d50*/  LOP3.LUT R9, RZ, R30, RZ, 0x33, !PT ;  /* 0x0000001eff097212 */ /* 0x000fe200078e33ff */
[----:B------:R-:W-:Y:S01]  /*5d60*/  BSSY.RECONVERGENT B4, `(.L_x_2201) ;  /* 0x000001d000047945 */ /* 0x000fe20003800200 */
[----:B------:R-:W-:-:S03]  /*5d70*/  MOV R38, R27 ;  /* 0x0000001b00267202 */ /* 0x000fc60000000f00 */
        /* <DEDUP_REMOVED lines=27> */
.L_x_2202:
[----:B------:R-:W-:Y:S05]  /*5f30*/  BSYNC.RECONVERGENT B4 ;  /* 0x0000000000047941 */ /* 0x000fea0003800200 */
.L_x_2201:
[----:B012---:R-:W-:-:S05]  /*5f40*/  IMAD.IADD R8, R27, 0x1, -R30 ;  /* 0x000000011b087824 */ /* 0x007fca00078e0a1e */
[----:B------:R-:W-:-:S13]  /*5f50*/  ISETP.GE.U32.AND P0, PT, R8, 0x3, PT ;  /* 0x000000030800780c */ /* 0x000fda0003f06070 */
[----:B------:R-:W-:Y:S05]  /*5f60*/  @!P0 BRA `(.L_x_2200) ;  /* 0x0000000000888947 */ /* 0x000fea0003800000 */
.L_x_2203:
        /* <DEDUP_REMOVED lines=12> */
[----:B------:R-:W-:Y:S02]  /*6030*/  LEA.HI.X.SX32 R9, R38, R10, 0x1, P0 ;  /* 0x0000000a26097211 */ /* 0x000fe400000f0eff */
[C---:B------:R-:W-:Y:S01]  /*6040*/  SHF.L.U32 R22, R40.reuse, 0x2, RZ ;  /* 0x0000000228167819 */ /* 0x040fe200000006ff */
        /* <DEDUP_REMOVED lines=20> */
.L_x_2200:
[----:B------:R-:W-:Y:S05]  /*6190*/  BSYNC.RECONVERGENT B2 ;  /* 0x0000000000027941 */ /* 0x000fea0003800200 */
.L_x_2199:
[----:B------:R-:W1:Y:S01]  /*61a0*/  LDC.64 R8, c[0x0][0x3d0] ;  /* 0x0000f400ff087b82 */ /* 0x000e620000000a00 */
[----:B0-----:R-:W-:-:S07]  /*61b0*/  IMAD.IADD R29, R11, 0x1, R30 ;  /* 0x000000010b1d7824 */ /* 0x001fce00078e021e */
        /* <DEDUP_REMOVED lines=9> */
.L_x_2184:
[----:B------:R-:W-:Y:S05]  /*6250*/  BSYNC.RECONVERGENT B3 ;  /* 0x0000000000037941 */ /* 0x000fea0003800200 */
.L_x_2179:
[----:B------:R-:W-:Y:S01]  /*6260*/  VIADD R36, R36, 0x1 ;  /* 0x0000000124247836 */ /* 0x000fe20000000000 */
[----:B------:R-:W-:Y:S02]  /*6270*/  LOP3.LUT P0, RZ, R29, 0xff, R34, 0xc8, !PT ;  /* 0x000000ff1dff7812 */ /* 0x000fe4000780c822 */
[----:B------:R-:W-:Y:S02]  /*6280*/  IADD3 R6, PT, PT, R31, R6, RZ ;  /* 0x000000061f067210 */ /* 0x000fe40007ffe0ff */
[----:B------:R-:W-:Y:S02]  /*6290*/  ISETP.NE.AND P1, PT, R36, R37, PT ;  /* 0x000000252400720c */ /* 0x000fe40003f25270 */
[----:B------:R-:W-:-:S11]  /*62a0*/  SEL R34, RZ, 0x1, !P0 ;  /* 0x00000001ff227807 */ /* 0x000fd60004000000 */
[----:B------:R-:W-:Y:S05]  /*62b0*/  @P1 BRA `(.L_x_2204) ;  /* 0xffffffec003c1947 */ /* 0x000fea000383ffff */
.L_x_2175:
[----:B------:R-:W-:Y:S05]  /*62c0*/  BSYNC.RECONVERGENT B1 ;  /* 0x0000000000017941 */ /* 0x000fea0003800200 */
.L_x_2174:
[----:B------:R-:W3:Y:S02]  /*62d0*/  LDCU UR6, c[0x0][0x3ec] ;  /* 0x00007d80ff0677ac */ /* 0x000ee40008000800 */
[----:B---3--:R-:W-:-:S09]  /*62e0*/  UISETP.NE.AND UP0, UPT, UR6, 0x3, UPT ;  /* 0x000000030600788c */ /* 0x008fd2000bf05270 */
[----:B------:R-:W-:Y:S05]  /*62f0*/  BRA.U UP0, `(.L_x_2205) ;  /* 0x0000001900047547 */ /* 0x000fea000b800000 */
[----:B0-2---:R-:W0:Y:S01]  /*6300*/  LDC R22, c[0x0][0x420] ;  /* 0x00010800ff167b82 */ /* 0x005e220000000800 */
[----:B------:R-:W2:Y:S01]  /*6310*/  LDCU UR6, c[0x0][0x3e8] ;  /* 0x00007d00ff0677ac */ /* 0x000ea20008000800 */
[----:B------:R-:W-:-:S06]  /*6320*/  PRMT R23, R34, 0x7610, R23 ;  /* 0x0000761022177816 */ /* 0x000fcc0000000017 */
[----:B-1----:R-:W1:Y:S01]  /*6330*/  LDC R26, c[0x0][0x3e0] ;  /* 0x0000f800ff1a7b82 */ /* 0x002e620000000800 */
[----:B--2---:R-:W-:Y:S02]  /*6340*/  IMAD R27, RZ, RZ, -UR6 ;  /* 0x80000006ff1b7e24 */ /* 0x004fe4000f8e02ff */
[----:B0-----:R-:W-:-:S05]  /*6350*/  IMAD.SHL.U32 R22, R22, 0x4, RZ ;  /* 0x0000000416167824 */ /* 0x001fca00078e00ff */
[C---:B------:R-:W-:Y:S02]  /*6360*/  ISETP.EQ.AND P0, PT, R22.reuse, RZ, PT ;  /* 0x000000ff1600720c */ /* 0x040fe40003f02270 */
[----:B------:R-:W-:-:S11]  /*6370*/  ISETP.EQ.AND P1, PT, R22, 0x4, PT ;  /* 0x000000041600780c */ /* 0x000fd60003f22270 */
[----:B------:R-:W-:-:S06]  /*6380*/  @P0 IMAD.MOV.U32 R22, RZ, RZ, R27 ;  /* 0x000000ffff160224 */ /* 0x000fcc00078e001b */
[----:B------:R-:W0:Y:S02]  /*6390*/  @P1 LDC R22, c[0x0][0x3e8] ;  /* 0x0000fa00ff161b82 */ /* 0x000e240000000800 */
[----:B0----5:R-:W-:-:S05]  /*63a0*/  IMAD.IADD R22, R3, 0x1, R22 ;  /* 0x0000000103167824 */ /* 0x021fca00078e0216 */
[----:B-1----:R-:W-:-:S04]  /*63b0*/  ISETP.GE.AND P0, PT, R22, R26, PT ;  /* 0x0000001a1600720c */ /* 0x002fc80003f06270 */
[----:B------:R-:W-:-:S13]  /*63c0*/  ISETP.LT.OR P0, PT, R22, RZ, P0 ;  /* 0x000000ff1600720c */ /* 0x000fda0000701670 */
[----:B------:R-:W-:Y:S05]  /*63d0*/  @P0 BRA `(.L_x_2112) ;  /* 0x0000004c001c0947 */ /* 0x000fea0003800000 */
[----:B------:R-:W0:Y:S02]  /*63e0*/  LDC R23, c[0x0][0x424] ;  /* 0x00010900ff177b82 */ /* 0x000e240000000800 */
[----:B0-----:R-:W-:-:S05]  /*63f0*/  IMAD.SHL.U32 R23, R23, 0x4, RZ ;  /* 0x0000000417177824 */ /* 0x001fca00078e00ff */
[C---:B------:R-:W-:Y:S02]  /*6400*/  ISETP.EQ.AND P0, PT, R23.reuse, RZ, PT ;  /* 0x000000ff1700720c */ /* 0x040fe40003f02270 */
[----:B------:R-:W-:-:S11]  /*6410*/  ISETP.EQ.AND P1, PT, R23, 0x4, PT ;  /* 0x000000041700780c */ /* 0x000fd60003f22270 */
[----:B------:R-:W-:-:S06]  /*6420*/  @P0 IMAD.MOV.U32 R23, RZ, RZ, R27 ;  /* 0x000000ffff170224 */ /* 0x000fcc00078e001b */
[----:B------:R-:W0:Y:S02]  /*6430*/  @P1 LDC R23, c[0x0][0x3e8] ;  /* 0x0000fa00ff171b82 */ /* 0x000e240000000800 */
[----:B0-----:R-:W-:Y:S02]  /*6440*/  IADD3 R29, PT, PT, R4, R23, RZ ;  /* 0x00000017041d7210 */ /* 0x001fe40007ffe0ff */
[----:B------:R-:W-:Y:S02]  /*6450*/  PRMT R23, R34, 0x7610, R23 ;  /* 0x0000761022177816 */ /* 0x000fe40000000017 */
        /* <DEDUP_REMOVED lines=28> */
.L_x_2209:
        /* <DEDUP_REMOVED lines=8> */
[----:B------:R-:W-:-:S04]  /*66a0*/  IADD3 R27, PT, PT, -R28, R31, RZ ;  /* 0x0000001f1c1b7210 */ /* 0x000fc80007ffe1ff */
[----:B------:R-:W-:-:S04]  /*66b0*/  LEA.HI R27, R27, R27, RZ, 0x1 ;  /* 0x0000001b1b1b7211 */ /* 0x000fc800078f08ff */
[----:B------:R-:W-:-:S05]  /*66c0*/  LEA.HI.SX32 R27, R27, R28, 0x1f ;  /* 0x0000001c1b1b7211 */ /* 0x000fca00078ffaff */
[----:B0-----:R-:W-:-:S06]  /*66d0*/  IMAD.WIDE R22, R27, 0x8, R22 ;  /* 0x000000081b167825 */ /* 0x001fcc00078e0216 */
[----:B------:R-:W2:Y:S02]  /*66e0*/  LDG.E.64 R22, desc[UR8][R22.64] ;  /* 0x0000000816167981 */ /* 0x000ea4000c1e1b00 */
[----:B--2---:R-:W-:-:S04]  /*66f0*/  ISETP.NE.U32.AND P0, PT, R22, R29, PT ;  /* 0x0000001d1600720c */ /* 0x004fc80003f05070 */
[----:B------:R-:W-:-:S13]  /*6700*/  ISETP.NE.AND.EX P0, PT, R23, R30, PT, P0 ;  /* 0x0000001e1700720c */ /* 0x000fda0003f05300 */
[----:B------:R-:W-:Y:S05]  /*6710*/  @P0 BRA `(.L_x_2209) ;  /* 0xfffffffc00c00947 */ /* 0x000fea000383ffff */
.L_x_2208:
[----:B------:R-:W-:-:S13]  /*6720*/  ISETP.GE.AND P0, PT, R27, RZ, PT ;  /* 0x000000ff1b00720c */ /* 0x000fda0003f06270 */
[----:B------:R-:W-:Y:S05]  /*6730*/  @!P0 BREAK.RELIABLE B2 ;  /* 0x0000000000028942 */ /* 0x000fea0003800100 */
[----:B------:R-:W-:Y:S05]  /*6740*/  @!P0 BRA `(.L_x_2206) ;  /* 0x0000001000ec8947 */ /* 0x000fea0003800000 */
[----:B------:R-:W-:Y:S05]  /*6750*/  BSYNC.RELIABLE B2 ;  /* 0x0000000000027941 */ /* 0x000fea0003800100 */
.L_x_2207:
        /* <DEDUP_REMOVED lines=9> */
.L_x_2235:
[----:B0-----:R-:W0:Y:S08]  /*67f0*/  LDC.64 R38, c[0x0][0x400] ;  /* 0x00010000ff267b82 */ /* 0x001e300000000a00 */
[----:B-1----:R-:W1:Y:S08]  /*6800*/  LDC.64 R26, c[0x0][0x388] ;  /* 0x0000e200ff1a7b82 */ /* 0x002e700000000a00 */
[----:B--2---:R-:W2:Y:S01]  /*6810*/  LDC.64 R32, c[0x0][0x388] ;  /* 0x0000e200ff207b82 */ /* 0x004ea20000000a00 */
        /* <DEDUP_REMOVED lines=32> */
.L_x_2216:
        /* <DEDUP_REMOVED lines=14> */
.L_x_2214:
[----:B------:R-:W-:Y:S01]  /*6b00*/  IADD3 R38, PT, PT, R6, -0x1, RZ ;  /* 0xffffffff06267810 */ /* 0x000fe20007ffe0ff */
[----:B------:R-:W-:Y:S01]  /*6b10*/  BSSY.RECONVERGENT B4, `(.L_x_2217) ;  /* 0x000001a000047945 */ /* 0x000fe20003800200 */
[----:B------:R-:W-:-:S03]  /*6b20*/  IMAD.MOV.U32 R33, RZ, RZ, RZ ;  /* 0x000000ffff217224 */ /* 0x000fc600078e00ff */
[----:B------:R-:W-:-:S07]  /*6b30*/  IMAD.MOV.U32 R26, RZ, RZ, R38 ;  /* 0x000000ffff1a7224 */ /* 0x000fce00078e0026 */
.L_x_2219:
        /* <DEDUP_REMOVED lines=23> */
.L_x_2218:
[----:B------:R-:W-:Y:S05]  /*6cb0*/  BSYNC.RECONVERGENT B4 ;  /* 0x0000000000047941 */ /* 0x000fea0003800200 */
.L_x_2217:
        /* <DEDUP_REMOVED lines=10> */
[----:B------:R-:W1:Y:S02]  /*6d60*/  LDCU.64 UR6, c[0x0][0x3d8] ;  /* 0x00007b00ff0677ac */ /* 0x000e640008000a00 */
[----:B------:R-:W-:Y:S01]  /*6d70*/  SHF.L.U32 R29, R26, 0x2, RZ ;  /* 0x000000021a1d7819 */ /* 0x000fe200000006ff */
[----:B------:R-:W-:-:S03]  /*6d80*/  IMAD.X R27, RZ, RZ, R10, P0 ;  /* 0x000000ffff1b7224 */ /* 0x000fc600000e060a */
[----:B------:R-:W-:Y:S02]  /*6d90*/  IADD3 R22, P0, PT, R29, R22, RZ ;  /* 0x000000161d167210 */ /* 0x000fe40007f1e0ff */
[----:B------:R-:W-:-:S05]  /*6da0*/  SHF.L.U64.HI R26, R26, 0x2, R27 ;  /* 0x000000021a1a7819 */ /* 0x000fca000001021b */
        /* <DEDUP_REMOVED lines=26> */
.L_x_2222:
[----:B------:R-:W-:Y:S05]  /*6f50*/  BSYNC.RECONVERGENT B5 ;  /* 0x0000000000057941 */ /* 0x000fea0003800200 */
.L_x_2221:
[----:B0-----:R-:W-:-:S05]  /*6f60*/  IMAD.IADD R22, R33, 0x1, -R6 ;  /* 0x0000000121167824 */ /* 0x001fca00078e0a06 */
[----:B------:R-:W-:-:S13]  /*6f70*/  ISETP.GT.U32.AND P0, PT, R22, -0x4, PT ;  /* 0xfffffffc1600780c */ /* 0x000fda0003f04070 */
[----:B------:R-:W-:Y:S05]  /*6f80*/  @P0 BRA `(.L_x_2220) ;  /* 0x0000000000600947 */ /* 0x000fea0003800000 */
.L_x_2223:
        /* <DEDUP_REMOVED lines=24> */
.L_x_2220:
[----:B------:R-:W-:Y:S05]  /*7110*/  BSYNC.RECONVERGENT B4 ;  /* 0x0000000000047941 */ /* 0x000fea0003800200 */
.L_x_2213:
[----:B------:R-:W-:Y:S05]  /*7120*/  BSYNC.RELIABLE B2 ;  /* 0x0000000000027941 */ /* 0x000fea0003800100 */
.L_x_2212:
        /* <DEDUP_REMOVED lines=16> */
.L_x_2211:
        /* <DEDUP_REMOVED lines=8> */
.L_x_2225:
        /* <DEDUP_REMOVED lines=11> */
.L_x_2224:
[----:B------:R-:W0:Y:S01]  /*7360*/  LDC R27, c[0x0][0x3e4] ;  /* 0x0000f900ff1b7b82 */ /* 0x000e220000000800 */
[----:B------:R-:W-:Y:S01]  /*7370*/  BSSY.RECONVERGENT B2, `(.L_x_2226) ;  /* 0x000001c000027945 */ /* 0x000fe20003800200 */
[----:B------:R-:W-:Y:S02]  /*7380*/  IMAD.MOV.U32 R30, RZ, RZ, RZ ;  /* 0x000000ffff1e7224 */ /* 0x000fe400078e00ff */
[----:B0-----:R-:W-:Y:S01]  /*7390*/  VIADD R9, R27, 0xffffffff ;  /* 0xffffffff1b097836 */ /* 0x001fe20000000000 */
[----:B------:R-:W-:Y:S06]  /*73a0*/  @!P1 BRA `(.L_x_2227) ;  /* 0x0000000000549947 */ /* 0x000fec0003800000 */
[----:B------:R-:W-:-:S07]  /*73b0*/  IMAD.MOV.U32 R30, RZ, RZ, RZ ;  /* 0x000000ffff1e7224 */ /* 0x000fce00078e00ff */
.L_x_2229:
        /* <DEDUP_REMOVED lines=20> */
.L_x_2227:
[----:B------:R-:W-:-:S05]  /*7500*/  IMAD.IADD R9, R9, 0x1, -R30 ;  /* 0x0000000109097824 */ /* 0x000fca00078e0a1e */
[----:B------:R-:W-:-:S04]  /*7510*/  LEA.HI R9, R9, R9, RZ, 0x1 ;  /* 0x0000000909097211 */ /* 0x000fc800078f08ff */
[----:B------:R-:W-:-:S07]  /*7520*/  LEA.HI.SX32 R30, R9, R30, 0x1f ;  /* 0x0000001e091e7211 */ /* 0x000fce00078ffaff */
.L_x_2228:
[----:B------:R-:W-:Y:S05]  /*7530*/  BSYNC.RECONVERGENT B2 ;  /* 0x0000000000027941 */ /* 0x000fea0003800200 */
.L_x_2226:
        /* <DEDUP_REMOVED lines=35> */
.L_x_2233:
[----:B------:R-:W-:Y:S05]  /*7770*/  BSYNC.RECONVERGENT B4 ;  /* 0x0000000000047941 */ /* 0x000fea0003800200 */
.L_x_2232:
[----:B012---:R-:W-:-:S05]  /*7780*/  IMAD.IADD R8, R27, 0x1, -R30 ;  /* 0x000000011b087824 */ /* 0x007fca00078e0a1e */
[----:B------:R-:W-:-:S13]  /*7790*/  ISETP.GE.U32.AND P0, PT, R8, 0x3, PT ;  /* 0x000000030800780c */ /* 0x000fda0003f06070 */
[----:B------:R-:W-:Y:S05]  /*77a0*/  @!P0 BRA `(.L_x_2231) ;  /* 0x0000000000888947 */ /* 0x000fea0003800000 */
.L_x_2234:
[----:B0-----:R-:W0:Y:S01]  /*77b0*/  LDC.64 R28, c[0x0][0x3d0] ;  /* 0x0000f400ff1c7b82 */ /* 0x001e220000000a00 */
[----:B------:R-:W-:Y:S01]  /*77c0*/  IADD3 R9, PT, PT, R11, R38, RZ ;  /* 0x000000260b097210 */ /* 0x000fe20007ffe0ff */
        /* <DEDUP_REMOVED lines=32> */
.L_x_2231:
[----:B------:R-:W-:Y:S05]  /*79d0*/  BSYNC.RECONVERGENT B2 ;  /* 0x0000000000027941 */ /* 0x000fea0003800200 */
.L_x_2230:
        /* <DEDUP_REMOVED lines=11> */
.L_x_2215:
[----:B------:R-:W-:Y:S05]  /*7a90*/  BSYNC.RECONVERGENT B3 ;  /* 0x0000000000037941 */ /* 0x000fea0003800200 */
.L_x_2210:
[----:B------:R-:W-:Y:S01]  /*7aa0*/  IADD3 R36, PT, PT, R36, 0x1, RZ ;  /* 0x0000000124247810 */ /* 0x000fe20007ffe0ff */
[----:B------:R-:W-:Y:S01]  /*7ab0*/  IMAD.IADD R6, R31, 0x1, R6 ;  /* 0x000000011f067824 */ /* 0x000fe200078e0206 */
[----:B------:R-:W-:Y:S02]  /*7ac0*/  LOP3.LUT P0, RZ, R29, 0xff, R34, 0xc8, !PT ;  /* 0x000000ff1dff7812 */ /* 0x000fe4000780c822 */
[----:B------:R-:W-:Y:S02]  /*7ad0*/  ISETP.NE.AND P1, PT, R36, R37, PT ;  /* 0x000000252400720c */ /* 0x000fe40003f25270 */
[----:B------:R-:W-:-:S11]  /*7ae0*/  SEL R34, RZ, 0x1, !P0 ;  /* 0x00000001ff227807 */ /* 0x000fd60004000000 */
[----:B------:R-:W-:Y:S05]  /*7af0*/  @P1 BRA `(.L_x_2235) ;  /* 0xffffffec003c1947 */ /* 0x000fea000383ffff */
.L_x_2206:
[----:B------:R-:W-:Y:S05]  /*7b00*/  BSYNC.RECONVERGENT B1 ;  /* 0x0000000000017941 */ /* 0x000fea0003800200 */
.L_x_2205:
[----:B------:R-:W3:Y:S02]  /*7b10*/  LDCU UR6, c[0x0][0x3ec] ;  /* 0x00007d80ff0677ac */ /* 0x000ee40008000800 */
[----:B---3--:R-:W-:-:S09]  /*7b20*/  UISETP.NE.AND UP0, UPT, UR6, 0x4, UPT ;  /* 0x000000040600788c */ /* 0x008fd2000bf05270 */
[----:B------:R-:W-:Y:S05]  /*7b30*/  BRA.U UP0, `(.L_x_2236) ;  /* 0x0000001500fc7547 */ /* 0x000fea000b800000 */
[----:B012---:R-:W0:Y:S01]  /*7b40*/  LDC R27, c[0x0][0x3e0] ;  /* 0x0000f800ff1b7b82 */ /* 0x007e220000000800 */
[----:B------:R-:W1:Y:S01]  /*7b50*/  LDCU UR6, c[0x0][0x420] ;  /* 0x00008400ff0677ac */ /* 0x000e620008000800 */
[----:B------:R-:W-:Y:S01]  /*7b60*/  PRMT R23, R34, 0x7610, R23 ;  /* 0x0000761022177816 */ /* 0x000fe20000000017 */
[----:B-1---5:R-:W-:-:S05]  /*7b70*/  VIADD R26, R3, UR6 ;  /* 0x00000006031a7c36 */ /* 0x022fca0008000000 */
[----:B0-----:R-:W-:-:S04]  /*7b80*/  ISETP.GE.AND P0, PT, R26, R27, PT ;  /* 0x0000001b1a00720c */ /* 0x001fc80003f06270 */
[----:B------:R-:W-:-:S13]  /*7b90*/  ISETP.LT.OR P0, PT, R26, RZ, P0 ;  /* 0x000000ff1a00720c */ /* 0x000fda0000701670 */
[----:B------:R-:W-:Y:S05]  /*7ba0*/  @P0 BRA `(.L_x_2112) ;  /* 0x0000003400280947 */ /* 0x000fea0003800000 */
[----:B------:R-:W0:Y:S01]  /*7bb0*/  LDC R22, c[0x0][0x424] ;  /* 0x00010900ff167b82 */ /* 0x000e220000000800 */
[----:B------:R-:W1:Y:S01]  /*7bc0*/  LDCU UR6, c[0x0][0x3e8] ;  /* 0x00007d00ff0677ac */ /* 0x000e620008000800 */
[----:B0-----:R-:W-:-:S05]  /*7bd0*/  IMAD.SHL.U32 R22, R22, 0x4, RZ ;  /* 0x0000000416167824 */ /* 0x001fca00078e00ff */
[C---:B------:R-:W-:Y:S02]  /*7be0*/  ISETP.EQ.AND P0, PT, R22.reuse, RZ, PT ;  /* 0x000000ff1600720c */ /* 0x040fe40003f02270 */
[----:B------:R-:W-:Y:S01]  /*7bf0*/  ISETP.EQ.AND P1, PT, R22, 0x4, PT ;  /* 0x000000041600780c */ /* 0x000fe20003f22270 */
[----:B-1----:R-:W-:-:S10]  /*7c00*/  IMAD R22, RZ, RZ, -UR6 ;  /* 0x80000006ff167e24 */ /* 0x002fd4000f8e02ff */
[----:B------:R-:W-:-:S06]  /*7c10*/  @P0 IMAD.MOV.U32 R23, RZ, RZ, R22 ;  /* 0x000000ffff170224 */ /* 0x000fcc00078e0016 */
[----:B------:R-:W0:Y:S02]  /*7c20*/  @P1 LDC R23, c[0x0][0x3e8] ;  /* 0x0000fa00ff171b82 */ /* 0x000e240000000800 */
[--C-:B0-----:R-:W-:Y:S01]  /*7c30*/  IMAD.IADD R29, R4, 0x1, R23.reuse ;  /* 0x00000001041d7824 */ /* 0x101fe200078e0217 */
[----:B------:R-:W-:-:S04]  /*7c40*/  PRMT R23, R34, 0x7610, R23 ;  /* 0x0000761022177816 */ /* 0x000fc80000000017 */
[----:B------:R-:W-:-:S04]  /*7c50*/  ISETP.GE.AND P0, PT, R29, R27, PT ;  /* 0x0000001b1d00720c */ /* 0x000fc80003f06270 */
[----:B------:R-:W-:-:S13]  /*7c60*/  ISETP.LT.OR P0, PT, R29, RZ, P0 ;  /* 0x000000ff1d00720c */ /* 0x000fda0000701670 */
[----:B------:R-:W-:Y:S05]  /*7c70*/  @P0 BRA `(.L_x_2112) ;  /* 0x0000003000f40947 */ /* 0x000fea0003800000 */
[----:B------:R-:W0:Y:S02]  /*7c80*/  LDC R23, c[0x0][0x428] ;  /* 0x00010a00ff177b82 */ /* 0x000e240000000800 */
[----:B0-----:R-:W-:-:S04]  /*7c90*/  SHF.L.U32 R23, R23, 0x2, RZ ;  /* 0x0000000217177819 */ /* 0x001fc800000006ff */
[C---:B------:R-:W-:Y:S02]  /*7ca0*/  ISETP.EQ.AND P1, PT, R23.reuse, 0x4, PT ;  /* 0x000000041700780c */ /* 0x040fe40003f22270 */
[----:B------:R-:W-:Y:S02]  /*7cb0*/  ISETP.EQ.AND P0, PT, R23, RZ, PT ;  /* 0x000000ff1700720c */ /* 0x000fe40003f02270 */
[----:B------:R-:W-:-:S09]  /*7cc0*/  PRMT R23, R34, 0x7610, R23 ;  /* 0x0000761022177816 */ /* 0x000fd20000000017 */
[----:B------:R-:W0:Y:S02]  /*7cd0*/  @P1 LDC R22, c[0x0][0x3e8] ;  /* 0x0000fa00ff161b82 */ /* 0x000e240000000800 */
[----:B0-----:R-:W-:-:S05]  /*7ce0*/  IMAD.IADD R22, R5, 0x1, R22 ;  /* 0x0000000105167824 */ /* 0x001fca00078e0216 */
        /* <DEDUP_REMOVED lines=22> */
.L_x_2240:
        /* <DEDUP_REMOVED lines=16> */
.L_x_2239:
[----:B------:R-:W-:-:S13]  /*7f50*/  ISETP.GE.AND P0, PT, R27, RZ, PT ;  /* 0x000000ff1b00720c */ /* 0x000fda0003f06270 */
[----:B------:R-:W-:Y:S05]  /*7f60*/  @!P0 BREAK.RELIABLE B2 ;  /* 0x0000000000028942 */ /* 0x000fea0003800100 */
[----:B------:R-:W-:Y:S05]  /*7f70*/  @!P0 BRA `(.L_x_2237) ;  /* 0x0000001000e88947 */ /* 0x000fea0003800000 */
[----:B------:R-:W-:Y:S05]  /*7f80*/  BSYNC.RELIABLE B2 ;  /* 0x0000000000027941 */ /* 0x000fea0003800100 */
.L_x_2238:
        /* <DEDUP_REMOVED lines=9> */
.L_x_2266:
        /* <DEDUP_REMOVED lines=35> */
.L_x_2247:
        /* <DEDUP_REMOVED lines=14> */
.L_x_2245:
[----:B------:R-:W-:Y:S01]  /*8330*/  BSSY.RECONVERGENT B4, `(.L_x_2248) ;  /* 0x000001a000047945 */ /* 0x000fe20003800200 */
[----:B------:R-:W-:Y:S01]  /*8340*/  IADD3 R26, PT, PT, R6, -0x1, RZ ;  /* 0xffffffff061a7810 */ /* 0x000fe20007ffe0ff */
[----:B------:R-:W-:-:S07]  /*8350*/  IMAD.MOV.U32 R33, RZ, RZ, RZ ;  /* 0x000000ffff217224 */ /* 0x000fce00078e00ff */
.L_x_2250:
        /* <DEDUP_REMOVED lines=23> */
.L_x_2249:
[----:B------:R-:W-:Y:S05]  /*84d0*/  BSYNC.RECONVERGENT B4 ;  /* 0x0000000000047941 */ /* 0x000fea0003800200 */
.L_x_2248:
        /* <DEDUP_REMOVED lines=41> */
.L_x_2253:
[----:B------:R-:W-:Y:S05]  /*8770*/  BSYNC.RECONVERGENT B5 ;  /* 0x0000000000057941 */ /* 0x000fea0003800200 */
.L_x_2252:
[----:B0-----:R-:W-:-:S04]  /*8780*/  IADD3 R22, PT, PT, R33, -R6, RZ ;  /* 0x8000000621167210 */ /* 0x001fc80007ffe0ff */
[----:B------:R-:W-:-:S13]  /*8790*/  ISETP.GT.U32.AND P0, PT, R22, -0x4, PT ;  /* 0xfffffffc1600780c */ /* 0x000fda0003f04070 */
[----:B------:R-:W-:Y:S05]  /*87a0*/  @P0 BRA `(.L_x_2251) ;  /* 0x0000000000600947 */ /* 0x000fea0003800000 */
.L_x_2254:
        /* <DEDUP_REMOVED lines=24> */
.L_x_2251:
[----:B------:R-:W-:Y:S05]  /*8930*/  BSYNC.RECONVERGENT B4 ;  /* 0x0000000000047941 */ /* 0x000fea0003800200 */
.L_x_2244:
[----:B------:R-:W-:Y:S05]  /*8940*/  BSYNC.RELIABLE B2 ;  /* 0x0000000000027941 */ /* 0x000fea0003800100 */
.L_x_2243:
        /* <DEDUP_REMOVED lines=16> */
.L_x_2242:
[----:B------:R-:W2:Y:S01]  /*8a50*/  LDG.E R23, desc[UR8][R12.64+-0x4] ;  /* 0xfffffc080c177981 */ /* 0x000ea2000c1e1900 */
[----:B------:R-:W-:Y:S01]  /*8a60*/  PRMT R29, RZ, 0x7610, R29 ;  /* 0x00007610ff1d7816 */ /* 0x000fe2000000001d */
[----:B------:R-:W-:Y:S01]  /*8a70*/  IMAD.MOV.U32 R31, RZ, RZ, RZ ;  /* 0x000000ffff1f7224 */ /* 0x000fe200078e00ff */
[----:B--2---:R-:W-:-:S13]  /*8a80*/  FSETP.GEU.AND P0, PT, R32, R23, PT ;  /* 0x000000172000720b */ /* 0x004fda0003f0e000 */
[----:B------:R-:W-:Y:S05]  /*8a90*/  @P0 BRA `(.L_x_2246) ;  /* 0x0000000800040947 */ /* 0x000fea0003800000 */
[----:B------:R-:W-:-:S13]  /*8aa0*/  ISETP.GE.AND P1, PT, R41, 0x1, PT ;  /* 0x000000012900780c */ /* 0x000fda0003f26270 */
[----:B------:R-:W-:Y:S05]  /*8ab0*/  @!P1 BRA `(.L_x_2255) ;  /* 0x0000000000309947 */ /* 0x000fea0003800000 */
[----:B------:R-:W-:-:S07]  /*8ac0*/  HFMA2 R26, -RZ, RZ, 0, 0 ;  /* 0x00000000ff1a7431 */ /* 0x000fce00000001ff */
.L_x_2256:
        /* <DEDUP_REMOVED lines=11> */
.L_x_2255:
[----:B------:R-:W0:Y:S01]  /*8b80*/  LDC R27, c[0x0][0x3e4] ;  /* 0x0000f900ff1b7b82 */ /* 0x000e220000000800 */
[----:B------:R-:W-:Y:S01]  /*8b90*/  BSSY.RECONVERGENT B2, `(.L_x_2257) ;  /* 0x000001c000027945 */ /* 0x000fe20003800200 */
[----:B------:R-:W-:Y:S02]  /*8ba0*/  IMAD.MOV.U32 R30, RZ, RZ, RZ ;  /* 0x000000ffff1e7224 */ /* 0x000fe400078e00ff */
[----:B0-----:R-:W-:Y:S01]  /*8bb0*/  VIADD R9, R27, 0xffffffff ;  /* 0xffffffff1b097836 */ /* 0x001fe20000000000 */
[----:B------:R-:W-:Y:S06]  /*8bc0*/  @!P1 BRA `(.L_x_2258) ;  /* 0x0000000000549947 */ /* 0x000fec0003800000 */
[----:B------:R-:W-:-:S07]  /*8bd0*/  MOV R30, RZ ;  /* 0x000000ff001e7202 */ /* 0x000fce0000000f00 */
.L_x_2260:
        /* <DEDUP_REMOVED lines=15> */
[----:B------:R-:W-:-:S03]  /*8cd0*/  @P0 VIADD R22, R30, 0xffffffff ;  /* 0xffffffff1e160836 */ /* 0x000fc60000000000 */
[----:B------:R-:W-:Y:S01]  /*8ce0*/  MOV R30, R23 ;  /* 0x00000017001e7202 */ /* 0x000fe20000000f00 */
[----:B------:R-:W-:Y:S01]  /*8cf0*/  IMAD.MOV.U32 R9, RZ, RZ, R22 ;  /* 0x000000ffff097224 */ /* 0x000fe200078e0016 */
[----:B------:R-:W-:-:S13]  /*8d00*/  ISETP.GT.AND P0, PT, R23, R22, PT ;  /* 0x000000161700720c */ /* 0x000fda0003f04270 */
[----:B------:R-:W-:Y:S05]  /*8d10*/  @!P0 BRA `(.L_x_2260) ;  /* 0xfffffffc00b08947 */ /* 0x000fea000383ffff */
.L_x_2258:
[----:B------:R-:W-:-:S05]  /*8d20*/  IMAD.IADD R9, R9, 0x1, -R30 ;  /* 0x0000000109097824 */ /* 0x000fca00078e0a1e */
[----:B------:R-:W-:-:S04]  /*8d30*/  LEA.HI R9, R9, R9, RZ, 0x1 ;  /* 0x0000000909097211 */ /* 0x000fc800078f08ff */
[----:B------:R-:W-:-:S07]  /*8d40*/  LEA.HI.SX32 R30, R9, R30, 0x1f ;  /* 0x0000001e091e7211 */ /* 0x000fce00078ffaff */
.L_x_2259:
[----:B------:R-:W-:Y:S05]  /*8d50*/  BSYNC.RECONVERGENT B2 ;  /* 0x0000000000027941 */ /* 0x000fea0003800200 */
.L_x_2257:
        /* <DEDUP_REMOVED lines=12> */
[----:B------:R-:W-:-:S07]  /*8e20*/  IADD3 R31, PT, PT, R11, R27, RZ ;  /* 0x0000001b0b1f7210 */ /* 0x000fce0007ffe0ff */
        /* <DEDUP_REMOVED lines=22> */
.L_x_2264:
[----:B------:R-:W-:Y:S05]  /*8f90*/  BSYNC.RECONVERGENT B4 ;  /* 0x0000000000047941 */ /* 0x000fea0003800200 */
.L_x_2263:
[----:B012---:R-:W-:-:S05]  /*8fa0*/  IMAD.IADD R8, R27, 0x1, -R30 ;  /* 0x000000011b087824 */ /* 0x007fca00078e0a1e */
[----:B------:R-:W-:-:S13]  /*8fb0*/  ISETP.GE.U32.AND P0, PT, R8, 0x3, PT ;  /* 0x000000030800780c */ /* 0x000fda0003f06070 */
[----:B------:R-:W-:Y:S05]  /*8fc0*/  @!P0 BRA `(.L_x_2262) ;  /* 0x0000000000888947 */ /* 0x000fea0003800000 */
.L_x_2265:
        /* <DEDUP_REMOVED lines=34> */
.L_x_2262:
[----:B------:R-:W-:Y:S05]  /*91f0*/  BSYNC.RECONVERGENT B2 ;  /* 0x0000000000027941 */ /* 0x000fea0003800200 */
.L_x_2261:
        /* <DEDUP_REMOVED lines=11> */
.L_x_2246:
[----:B------:R-:W-:Y:S05]  /*92b0*/  BSYNC.RECONVERGENT B3 ;  /* 0x0000000000037941 */ /* 0x000fea0003800200 */
.L_x_2241:
[----:B------:R-:W-:Y:S01]  /*92c0*/  IADD3 R36, PT, PT, R36, 0x1, RZ ;  /* 0x0000000124247810 */ /* 0x000fe20007ffe0ff */
[----:B------:R-:W-:Y:S01]  /*92d0*/  IMAD.IADD R6, R31, 0x1, R6 ;  /* 0x000000011f067824 */ /* 0x000fe200078e0206 */
[----:B------:R-:W-:Y:S02]  /*92e0*/  LOP3.LUT P0, RZ, R29, 0xff, R34, 0xc8, !PT ;  /* 0x000000ff1dff7812 */ /* 0x000fe4000780c822 */
[----:B------:R-:W-:Y:S02]  /*92f0*/  ISETP.NE.AND P1, PT, R36, R37, PT ;  /* 0x000000252400720c */ /* 0x000fe40003f25270 */
[----:B------:R-:W-:-:S11]  /*9300*/  SEL R34, RZ, 0x1, !P0 ;  /* 0x00000001ff227807 */ /* 0x000fd60004000000 */
[----:B------:R-:W-:Y:S05]  /*9310*/  @P1 BRA `(.L_x_2266) ;  /* 0xffffffec00401947 */ /* 0x000fea000383ffff */
.L_x_2237:
[----:B------:R-:W-:Y:S05]  /*9320*/  BSYNC.RECONVERGENT B1 ;  /* 0x0000000000017941 */ /* 0x000fea0003800200 */
.L_x_2236:
[----:B------:R-:W3:Y:S01]  /*9330*/  LDCU UR6, c[0x0][0x3ec] ;  /* 0x00007d80ff0677ac */ /* 0x000ee20008000800 */
[----:B012---:R-:W-:Y:S01]  /*9340*/  PRMT R23, R34, 0x7610, R23 ;  /* 0x0000761022177816 */ /* 0x007fe20000000017 */
[----:B---3--:R-:W-:-:S09]  /*9350*/  UISETP.NE.AND UP0, UPT, UR6, 0x5, UPT ;  /* 0x000000050600788c */ /* 0x008fd2000bf05270 */
[----:B------:R-:W-:Y:S05]  /*9360*/  BRA.U UP0, `(.L_x_2112) ;  /* 0x0000001d00387547 */ /* 0x000fea000b800000 */
[----:B------:R-:W0:Y:S01]  /*9370*/  LDC R22, c[0x0][0x420] ;  /* 0x00010800ff167b82 */ /* 0x000e220000000800 */
[----:B------:R-:W1:Y:S01]  /*9380*/  LDCU UR6, c[0x0][0x3e8] ;  /* 0x00007d00ff0677ac */ /* 0x000e620008000800 */
[----:B------:R-:W-:Y:S06]  /*9390*/  BSSY.RECONVERGENT B1, `(.L_x_2267) ;  /* 0x000017e000017945 */ /* 0x000fec0003800200 */
[----:B------:R-:W2:Y:S01]  /*93a0*/  LDC R23, c[0x0][0x3e0] ;  /* 0x0000f800ff177b82 */ /* 0x000ea20000000800 */
[----:B-1----:R-:W-:Y:S02]  /*93b0*/  IMAD R25, RZ, RZ, -UR6 ;  /* 0x80000006ff197e24 */ /* 0x002fe4000f8e02ff */
[----:B0-----:R-:W-:-:S05]  /*93c0*/  IMAD.SHL.U32 R22, R22, 0x4, RZ ;  /* 0x0000000416167824 */ /* 0x001fca00078e00ff */
[C---:B------:R-:W-:Y:S02]  /*93d0*/  ISETP.EQ.AND P0, PT, R22.reuse, RZ, PT ;  /* 0x000000ff1600720c */ /* 0x040fe40003f02270 */
[----:B------:R-:W-:-:S11]  /*93e0*/  ISETP.EQ.AND P1, PT, R22, 0x4, PT ;  /* 0x000000041600780c */ /* 0x000fd60003f22270 */
[----:B------:R-:W-:-:S06]  /*93f0*/  @P0 IMAD.MOV.U32 R22, RZ, RZ, R25 ;  /* 0x000000ffff160224 */ /* 0x000fcc00078e0019 */
[----:B------:R-:W0:Y:S02]  /*9400*/  @P1 LDC R22, c[0x0][0x3e8] ;  /* 0x0000fa00ff161b82 */ /* 0x000e240000000800 */
[----:B0----5:R-:W-:-:S05]  /*9410*/  IMAD.IADD R24, R3, 0x1, R22 ;  /* 0x0000000103187824 */ /* 0x021fca00078e0216 */
[----:B--2---:R-:W-:-:S04]  /*9420*/  ISETP.GE.AND P0, PT, R24, R23, PT ;  /* 0x000000171800720c */ /* 0x004fc80003f06270 */
[----:B------:R-:W-:-:S13]  /*9430*/  ISETP.LT.OR P0, PT, R24, RZ, P0 ;  /* 0x000000ff1800720c */ /* 0x000fda0000701670 */
[----:B------:R-:W-:Y:S05]  /*9440*/  @P0 BRA `(.L_x_2268) ;  /* 0x0000001400c80947 */ /* 0x000fea0003800000 */
[----:B------:R-:W0:Y:S02]  /*9450*/  LDCU UR6, c[0x0][0x424] ;  /* 0x00008480ff0677ac */ /* 0x000e240008000800 */
[----:B0-----:R-:W-:-:S04]  /*9460*/  IADD3 R26, PT, PT, R4, UR6, RZ ;  /* 0x00000006041a7c10 */ /* 0x001fc8000fffe0ff */
[----:B------:R-:W-:-:S04]  /*9470*/  ISETP.GE.AND P0, PT, R26, R23, PT ;  /* 0x000000171a00720c */ /* 0x000fc80003f06270 */
        /* <DEDUP_REMOVED lines=8> */
[----:B0-----:R-:W-:-:S05]  /*9500*/  IMAD.IADD R22, R5, 0x1, R22 ;  /* 0x0000000105167824 */ /* 0x001fca00078e0216 */
[----:B------:R-:W-:-:S04]  /*9510*/  ISETP.GE.AND P0, PT, R22, R23, PT ;  /* 0x000000171600720c */ /* 0x000fc80003f06270 */
[----:B------:R-:W-:-:S13]  /*9520*/  ISETP.LT.OR P0, PT, R22, RZ, P0 ;  /* 0x000000ff1600720c */ /* 0x000fda0000701670 */
[----:B------:R-:W-:Y:S05]  /*9530*/  @P0 BRA `(.L_x_2268) ;  /* 0x00000014008c0947 */ /* 0x000fea0003800000 */
[----:B------:R-:W0:Y:S01]  /*9540*/  LDC R27, c[0x0][0x3a0] ;  /* 0x0000e800ff1b7b82 */ /* 0x000e220000000800 */
[----:B------:R-:W-:-:S04]  /*9550*/  IMAD R25, R22, R23, R26 ;  /* 0x0000001716197224 */ /* 0x000fc800078e021a */
        /* <DEDUP_REMOVED lines=14> */
[----:B------:R-:W-:Y:S01]  /*9640*/  IMAD.MOV.U32 R26, RZ, RZ, RZ ;  /* 0x000000ffff1a7224 */ /* 0x000fe200078e00ff */
[----:B------:R-:W-:-:S07]  /*9650*/  MOV R27, R24 ;  /* 0x00000018001b7202 */ /* 0x000fce0000000f00 */
.L_x_2271:
        /* <DEDUP_REMOVED lines=16> */
.L_x_2270:
[----:B------:R-:W-:-:S13]  /*9760*/  ISETP.GE.AND P0, PT, R29, RZ, PT ;  /* 0x000000ff1d00720c */ /* 0x000fda0003f06270 */
[----:B------:R-:W-:Y:S05]  /*9770*/  @!P0 BREAK.RELIABLE B2 ;  /* 0x0000000000028942 */ /* 0x000fea0003800100 */
[----:B------:R-:W-:Y:S05]  /*9780*/  @!P0 BRA `(.L_x_2268) ;  /* 0x0000001000f88947 */ /* 0x000fea0003800000 */
[----:B------:R-:W-:Y:S05]  /*9790*/  BSYNC.RELIABLE B2 ;  /* 0x0000000000027941 */ /* 0x000fea0003800100 */
.L_x_2269:
[----:B------:R-:W0:Y:S01]  /*97a0*/  LDC.64 R22, c[0x0][0x398] ;  /* 0x0000e600ff167b82 */ /* 0x000e220000000a00 */
[C---:B------:R-:W-:Y:S01]  /*97b0*/  ISETP.GE.AND P0, PT, R29.reuse, R24, PT ;  /* 0x000000181d00720c */ /* 0x040fe20003f06270 */
[----:B0-----:R-:W-:-:S12]  /*97c0*/  IMAD.WIDE.U32 R22, R29, 0x4, R22 ;  /* 0x000000041d167825 */ /* 0x001fd800078e0016 */
[----:B------:R-:W2:Y:S04]  /*97d0*/  @!P0 LDG.E R7, desc[UR8][R22.64+0x4] ;  /* 0x0000040816078981 */ /* 0x000ea8000c1e1900 */
[----:B------:R-:W2:Y:S02]  /*97e0*/  LDG.E R36, desc[UR8][R22.64] ;  /* 0x0000000816247981 */ /* 0x000ea4000c1e1900 */
[----:B--2---:R-:W-:-:S13]  /*97f0*/  ISETP.GE.AND P0, PT, R36, R7, PT ;  /* 0x000000072400720c */ /* 0x004fda0003f06270 */
[----:B------:R-:W-:Y:S05]  /*9800*/  @P0 BRA `(.L_x_2268) ;  /* 0x0000001000d80947 */ /* 0x000fea0003800000 */
[----:B------:R-:W0:Y:S01]  /*9810*/  LDC R37, c[0x0][0x3e4] ;  /* 0x0000f900ff257b82 */ /* 0x000e220000000800 */
[----:B------:R-:W-:-:S07]  /*9820*/  IADD3 R35, PT, PT, R11, -0x1, RZ ;  /* 0xffffffff0b237810 */ /* 0x000fce0007ffe0ff */
[----:B------:R-:W1:Y:S08]  /*9830*/  LDC.64 R22, c[0x0][0x3d0] ;  /* 0x0000f400ff167b82 */ /* 0x000e700000000a00 */
[----:B------:R-:W2:Y:S01]  /*9840*/  LDC.64 R24, c[0x0][0x3d8] ;  /* 0x0000f600ff187b82 */ /* 0x000ea20000000a00 */
[C---:B0-----:R-:W-:Y:S02]  /*9850*/  VIADD R26, R37.reuse, 0xfffffffe ;  /* 0xfffffffe251a7836 */ /* 0x041fe40000000000 */
[----:B------:R-:W-:-:S02]  /*9860*/  VIADD R37, R37, 0xffffffff ;  /* 0xffffffff25257836 */ /* 0x000fc40000000000 */
[----:B------:R-:W-:-:S04]  /*9870*/  IMAD.IADD R27, R11, 0x1, R26 ;  /* 0x000000010b1b7824 */ /* 0x000fc800078e021a */
[----:B-1----:R-:W-:-:S04]  /*9880*/  IMAD.WIDE R22, R27, 0x4, R22 ;  /* 0x000000041b167825 */ /* 0x002fc800078e0216 */
[----:B--2---:R-:W-:-:S07]  /*9890*/  IMAD.WIDE R24, R27, 0x4, R24 ;  /* 0x000000041b187825 */ /* 0x004fce00078e0218 */
.L_x_2297:
[----:B0-2---:R-:W0:Y:S08]  /*98a0*/  LDC.64 R26, c[0x0][0x400] ;  /* 0x00010000ff1a7b82 */ /* 0x005e300000000a00 */
[----:B-1----:R-:W1:Y:S08]  /*98b0*/  LDC.64 R28, c[0x0][0x388] ;  /* 0x0000e200ff1c7b82 */ /* 0x002e700000000a00 */
[----:B------:R-:W2:Y:S01]  /*98c0*/  LDC.64 R40, c[0x0][0x388] ;  /* 0x0000e200ff287b82 */ /* 0x000ea20000000a00 */
[----:B0-----:R-:W-:-:S07]  /*98d0*/  IMAD.WIDE R38, R36, 0x4, R26 ;  /* 0x0000000424267825 */ /* 0x001fce00078e021a */
[----:B------:R-:W0:Y:S01]  /*98e0*/  LDC.64 R30, c[0x0][0x380] ;  /* 0x0000e000ff1e7b82 */ /* 0x000e220000000a00 */
[----:B------:R-:W2:Y:S01]  /*98f0*/  LDG.E R38, desc[UR8][R38.64] ;  /* 0x0000000826267981 */ /* 0x000ea2000c1e1900 */
[----:B-1----:R-:W-:-:S06]  /*9900*/  IMAD.WIDE R28, R2, 0x4, R28 ;  /* 0x00000004021c7825 */ /* 0x002fcc00078e021c */
[----:B------:R-:W1:Y:S01]  /*9910*/  LDC.64 R42, c[0x0][0x380] ;  /* 0x0000e000ff2a7b82 */ /* 0x000e620000000a00 */
[----:B------:R-:W3:Y:S07]  /*9920*/  LDG.E R28, desc[UR8][R28.64] ;  /* 0x000000081c1c7981 */ /* 0x000eee000c1e1900 */
[----:B------:R-:W4:Y:S08]  /*9930*/  LDC.64 R26, c[0x0][0x390] ;  /* 0x0000e400ff1a7b82 */ /* 0x000f300000000a00 */
[----:B-----5:R-:W5:Y:S01]  /*9940*/  LDC.64 R32, c[0x0][0x390] ;  /* 0x0000e400ff207b82 */ /* 0x020f620000000a00 */
[----:B0-----:R-:W-:-:S06]  /*9950*/  IMAD.WIDE R30, R2, 0x4, R30 ;  /* 0x00000004021e7825 */ /* 0x001fcc00078e021e */
[----:B------:R3:W3:Y:S01]  /*9960*/  LDG.E R30, desc[UR8][R30.64] ;  /* 0x000000081e1e7981 */ /* 0x0006e2000c1e1900 */
[----:B------:R-:W0:Y:S01]  /*9970*/  LDC R45, c[0x0][0x3e4] ;  /* 0x0000f900ff2d7b82 */ /* 0x000e220000000800 */
[----:B----4-:R-:W-:-:S06]  /*9980*/  IMAD.WIDE R26, R2, 0x4, R26 ;  /* 0x00000004021a7825 */ /* 0x010fcc00078e021a */
[----:B------:R-:W4:Y:S01]  /*9990*/  LDG.E R26, desc[UR8][R26.64] ;  /* 0x000000081a1a7981 */ /* 0x000f22000c1e1900 */
[----:B--2---:R-:W-:-:S04]  /*99a0*/  IMAD.WIDE R40, R38, 0x4, R40 ;  /* 0x0000000426287825 */ /* 0x004fc800078e0228 */
[C---:B-1----:R-:W-:Y:S02]  /*99b0*/  IMAD.WIDE R42, R38.reuse, 0x4, R42 ;  /* 0x00000004262a7825 */ /* 0x042fe400078e022a */
[----:B------:R-:W3:Y:S02]  /*99c0*/  LDG.E R41, desc[UR8][R40.64] ;  /* 0x0000000828297981 */ /* 0x000ee4000c1e1900 */
[----:B-----5:R-:W-:Y:S02]  /*99d0*/  IMAD.WIDE R32, R38, 0x4, R32 ;  /* 0x0000000426207825 */ /* 0x020fe400078e0220 */
[----:B------:R-:W2:Y:S04]  /*99e0*/  LDG.E R43, desc[UR8][R42.64] ;  /* 0x000000082a2b7981 */ /* 0x000ea8000c1e1900 */
[----:B------:R-:W4:Y:S01]  /*99f0*/  LDG.E R33, desc[UR8][R32.64] ;  /* 0x0000000820217981 */ /* 0x000f22000c1e1900 */
[----:B0-----:R-:W-:Y:S01]  /*9a00*/  ISETP.GE.AND P0, PT, R6, R45, PT ;  /* 0x0000002d0600720c */ /* 0x001fe20003f06270 */
[----:B------:R-:W-:Y:S01]  /*9a10*/  BSSY.RECONVERGENT B3, `(.L_x_2272) ;  /* 0x000010f000037945 */ /* 0x000fe20003800200 */
[----:B---3--:R-:W-:Y:S01]  /*9a20*/  FADD R31, R28, -R41 ;  /* 0x800000291c1f7221 */ /* 0x008fe20000000000 */
[----:B--2---:R-:W-:-:S03]  /*9a30*/  FADD R30, R30, -R43 ;  /* 0x8000002b1e1e7221 */ /* 0x004fc60000000000 */
[----:B------:R-:W-:Y:S01]  /*9a40*/  FMUL R31, R31, R31 ;  /* 0x0000001f1f1f7220 */ /* 0x000fe20000400000 */
[----:B----4-:R-:W-:-:S03]  /*9a50*/  FADD R28, R26, -R33 ;  /* 0x800000211a1c7221 */ /* 0x010fc60000000000 */
        /* <DEDUP_REMOVED lines=9> */
.L_x_2278:
        /* <DEDUP_REMOVED lines=14> */
.L_x_2276:
[----:B------:R-:W-:Y:S01]  /*9bd0*/  VIADD R42, R6, 0xffffffff ;  /* 0xffffffff062a7836 */ /* 0x000fe20000000000 */
[----:B------:R-:W-:Y:S01]  /*9be0*/  BSSY.RECONVERGENT B4, `(.L_x_2279) ;  /* 0x000001a000047945 */ /* 0x000fe20003800200 */
[----:B------:R-:W-:Y:S02]  /*9bf0*/  IMAD.MOV.U32 R41, RZ, RZ, RZ ;  /* 0x000000ffff297224 */ /* 0x000fe400078e00ff */
[----:B------:R-:W-:-:S07]  /*9c00*/  IMAD.MOV.U32 R28, RZ, RZ, R42 ;  /* 0x000000ffff1c7224 */ /* 0x000fce00078e002a */
.L_x_2281:
[----:B------:R-:W0:Y:S01]  /*9c10*/  LDC.64 R26, c[0x0][0x3d0] ;  /* 0x0000f400ff1a7b82 */ /* 0x000e220000000a00 */
[----:B------:R-:W-:Y:S02]  /*9c20*/  IMAD.MOV.U32 R31, RZ, RZ, R41 ;  /* 0x000000ffff1f7224 */ /* 0x000fe400078e0029 */
[----:B------:R-:W-:-:S05]  /*9c30*/  IMAD.MOV.U32 R30, RZ, RZ, R28 ;  /* 0x000000ffff1e7224 */ /* 0x000fca00078e001c */
[----:B------:R-:W-:-:S04]  /*9c40*/  IADD3 R28, PT, PT, R30, -R31, RZ ;  /* 0x8000001f1e1c7210 */ /* 0x000fc80007ffe0ff */
[----:B------:R-:W-:-:S04]  /*9c50*/  LEA.HI R28, R28, R28, RZ, 0x1 ;  /* 0x0000001c1c1c7211 */ /* 0x000fc800078f08ff */
[----:B------:R-:W-:-:S04]  /*9c60*/  LEA.HI.SX32 R41, R28, R31, 0x1f ;  /* 0x0000001f1c297211 */ /* 0x000fc800078ffaff */
[----:B------:R-:W-:-:S04]  /*9c70*/  IADD3 R29, P0, PT, R11, R41, RZ ;  /* 0x000000290b1d7210 */ /* 0x000fc80007f1e0ff */
[----:B------:R-:W-:Y:S02]  /*9c80*/  LEA.HI.X.SX32 R32, R41, R10, 0x1, P0 ;  /* 0x0000000a29207211 */ /* 0x000fe400000f0eff */
[----:B0-----:R-:W-:-:S04]  /*9c90*/  LEA R28, P0, R29, R26, 0x2 ;  /* 0x0000001a1d1c7211 */ /* 0x001fc800078010ff */
[----:B------:R-:W-:-:S05]  /*9ca0*/  LEA.HI.X R29, R29, R27, R32, 0x2, P0 ;  /* 0x0000001b1d1d7211 */ /* 0x000fca00000f1420 */
        /* <DEDUP_REMOVED lines=13> */
.L_x_2280:
[----:B------:R-:W-:Y:S05]  /*9d80*/  BSYNC.RECONVERGENT B4 ;  /* 0x0000000000047941 */ /* 0x000fea0003800200 */
.L_x_2279:
        /* <DEDUP_REMOVED lines=9> */
[----:B------:R-:W0:Y:S01]  /*9e20*/  LDCU.64 UR6, c[0x0][0x3d8] ;  /* 0x00007b00ff0677ac */ /* 0x000e220008000a00 */
[----:B------:R-:W1:Y:S03]  /*9e30*/  LDC.64 R32, c[0x0][0x3d8] ;  /* 0x0000f600ff207b82 */ /* 0x000e660000000a00 */
[----:B------:R-:W-:Y:S02]  /*9e40*/  IMAD.X R29, RZ, RZ, R10, P0 ;  /* 0x000000ffff1d7224 */ /* 0x000fe400000e060a */
[----:B------:R-:W-:-:S03]  /*9e50*/  IMAD.SHL.U32 R31, R44, 0x4, RZ ;  /* 0x000000042c1f7824 */ /* 0x000fc600078e00ff */
[----:B------:R-:W-:Y:S02]  /*9e60*/  SHF.L.U64.HI R44, R44, 0x2, R29 ;  /* 0x000000022c2c7819 */ /* 0x000fe4000001021d */
[----:B------:R-:W-:Y:S01]  /*9e70*/  IADD3 R26, P0, PT, R31, R26, RZ ;  /* 0x0000001a1f1a7210 */ /* 0x000fe20007f1e0ff */
[----:B------:R-:W2:Y:S04]  /*9e80*/  LDC.64 R28, c[0x0][0x3d0] ;  /* 0x0000f400ff1c7b82 */ /* 0x000ea80000000a00 */
[----:B------:R-:W-:-:S05]  /*9e90*/  IMAD.X R27, R44, 0x1, R27, P0 ;  /* 0x000000012c1b7824 */ /* 0x000fca00000e061b */
[----:B------:R-:W3:Y:S01]  /*9ea0*/  LDG.E R45, desc[UR8][R26.64+-0x4] ;  /* 0xfffffc081a2d7981 */ /* 0x000ee2000c1e1900 */
[----:B------:R-:W-:Y:S01]  /*9eb0*/  IMAD.IADD R43, R11, 0x1, R6 ;  /* 0x000000010b2b7824 */ /* 0x000fe200078e0206 */
[----:B0-----:R-:W-:-:S03]  /*9ec0*/  IADD3 R30, P0, PT, R31, UR6, RZ ;  /* 0x000000061f1e7c10 */ /* 0x001fc6000ff1e0ff */
[----:B-1----:R-:W-:Y:S01]  /*9ed0*/  IMAD.WIDE R32, R43, 0x4, R32 ;  /* 0x000000042b207825 */ /* 0x002fe200078e0220 */
[----:B------:R-:W-:-:S03]  /*9ee0*/  IADD3.X R31, PT, PT, R44, UR7, RZ, P0, !PT ;  /* 0x000000072c1f7c10 */ /* 0x000fc600087fe4ff */
[----:B--2---:R-:W-:-:S05]  /*9ef0*/  IMAD.WIDE R28, R43, 0x4, R28 ;  /* 0x000000042b1c7825 */ /* 0x004fca00078e021c */
[----:B---3--:R0:W-:Y:S04]  /*9f00*/  STG.E desc[UR8][R28.64], R45 ;  /* 0x0000002d1c007986 */ /* 0x0081e8000c101908 */
[----:B------:R-:W2:Y:S01]  /*9f10*/  LDG.E R43, desc[UR8][R30.64+-0x4] ;  /* 0xfffffc081e2b7981 */ /* 0x000ea2000c1e1900 */
[----:B------:R-:W-:Y:S02]  /*9f20*/  ISETP.NE.AND P0, PT, R40, 0x1, PT ;  /* 0x000000012800780c */ /* 0x000fe40003f05270 */
[----:B------:R-:W-:Y:S01]  /*9f30*/  MOV R44, R42 ;  /* 0x0000002a002c7202 */ /* 0x000fe20000000f00 */
        /* <DEDUP_REMOVED lines=14> */
.L_x_2284:
[----:B------:R-:W-:Y:S05]  /*a020*/  BSYNC.RECONVERGENT B5 ;  /* 0x0000000000057941 */ /* 0x000fea0003800200 */
.L_x_2283:
[----:B-1----:R-:W-:-:S05]  /*a030*/  IMAD.IADD R26, R41, 0x1, -R6 ;  /* 0x00000001291a7824 */ /* 0x002fca00078e0a06 */
[----:B------:R-:W-:-:S13]  /*a040*/  ISETP.GT.U32.AND P0, PT, R26, -0x4, PT ;  /* 0xfffffffc1a00780c */ /* 0x000fda0003f04070 */
[----:B------:R-:W-:Y:S05]  /*a050*/  @P0 BRA `(.L_x_2282) ;  /* 0x0000000000600947 */ /* 0x000fea0003800000 */
.L_x_2285:
[----:B0-23--:R-:W0:Y:S01]  /*a060*/  LDC.64 R28, c[0x0][0x3d0] ;  /* 0x0000f400ff1c7b82 */ /* 0x00de220000000a00 */
[----:B------:R-:W-:-:S07]  /*a070*/  IMAD.IADD R31, R35, 0x1, R44 ;  /* 0x00000001231f7824 */ /* 0x000fce00078e022c */
        /* <DEDUP_REMOVED lines=22> */
.L_x_2282:
[----:B------:R-:W-:Y:S05]  /*a1e0*/  BSYNC.RECONVERGENT B4 ;  /* 0x0000000000047941 */ /* 0x000fea0003800200 */
.L_x_2275:
[----:B------:R-:W-:Y:S05]  /*a1f0*/  BSYNC.RELIABLE B2 ;  /* 0x0000000000027941 */ /* 0x000fea0003800100 */
.L_x_2274:
[----:B0-23--:R-:W0:Y:S01]  /*a200*/  LDC.64 R28, c[0x0][0x3d0] ;  /* 0x0000f400ff1c7b82 */ /* 0x00de220000000a00 */
[----:B------:R-:W-:Y:S01]  /*a210*/  IADD3 R41, PT, PT, R11, R41, RZ ;  /* 0x000000290b297210 */ /* 0x000fe20007ffe0ff */
[----:B------:R-:W-:Y:S01]  /*a220*/  IMAD.MOV.U32 R31, RZ, RZ, 0x1 ;  /* 0x00000001ff1f7424 */ /* 0x000fe200078e00ff */
[----:B------:R-:W-:Y:S01]  /*a230*/  ISETP.NE.AND P0, PT, R6, R37, PT ;  /* 0x000000250600720c */ /* 0x000fe20003f05270 */
[----:B------:R-:W-:-:S04]  /*a240*/  IMAD.MOV.U32 R33, RZ, RZ, 0x1 ;  /* 0x00000001ff217424 */ /* 0x000fc800078e00ff */
[----:B------:R-:W1:Y:S01]  /*a250*/  LDC.64 R26, c[0x0][0x3d8] ;  /* 0x0000f600ff1a7b82 */ /* 0x000e620000000a00 */
[----:B0-----:R-:W-:-:S05]  /*a260*/  IMAD.WIDE R28, R41, 0x4, R28 ;  /* 0x00000004291c7825 */ /* 0x001fca00078e021c */
[----:B------:R0:W-:Y:S01]  /*a270*/  STG.E desc[UR8][R28.64], R39 ;  /* 0x000000271c007986 */ /* 0x0001e2000c101908 */
[----:B-1----:R-:W-:-:S05]  /*a280*/  IMAD.WIDE R26, R41, 0x4, R26 ;  /* 0x00000004291a7825 */ /* 0x002fca00078e021a */
[----:B------:R0:W-:Y:S01]  /*a290*/  STG.E desc[UR8][R26.64], R38 ;  /* 0x000000261a007986 */ /* 0x0001e2000c101908 */
[----:B------:R-:W-:Y:S05]  /*a2a0*/  @P0 BRA `(.L_x_2277) ;  /* 0x0000000800140947 */ /* 0x000fea0003800000 */
[----:B------:R1:W5:Y:S04]  /*a2b0*/  LDG.E R8, desc[UR8][R12.64+-0x4] ;  /* 0xfffffc080c087981 */ /* 0x000368000c1e1900 */
[----:B------:R1:W5:Y:S01]  /*a2c0*/  LDG.E R9, desc[UR8][R14.64+-0x4] ;  /* 0xfffffc080e097981 */ /* 0x000362000c1e1900 */
[----:B------:R-:W-:Y:S05]  /*a2d0*/  BRA `(.L_x_2277) ;  /* 0x0000000800087947 */ /* 0x000fea0003800000 */
.L_x_2273:
        /* <DEDUP_REMOVED lines=8> */
.L_x_2287:
        /* <DEDUP_REMOVED lines=11> */
.L_x_2286:
[----:B------:R-:W-:Y:S01]  /*a410*/  BSSY.RECONVERGENT B2, `(.L_x_2288) ;  /* 0x000001d000027945 */ /* 0x000fe20003800200 */
[----:B------:R-:W-:Y:S02]  /*a420*/  IMAD.MOV.U32 R32, RZ, RZ, RZ ;  /* 0x000000ffff207224 */ /* 0x000fe400078e00ff */
[----:B------:R-:W-:Y:S01]  /*a430*/  IMAD.MOV.U32 R9, RZ, RZ, R37 ;  /* 0x000000ffff097224 */ /* 0x000fe200078e0025 */
[----:B------:R-:W-:Y:S06]  /*a440*/  @!P1 BRA `(.L_x_2289) ;  /* 0x0000000000589947 */ /* 0x000fec0003800000 */
[----:B------:R-:W-:Y:S02]  /*a450*/  IMAD.MOV.U32 R32, RZ, RZ, RZ ;  /* 0x000000ffff207224 */ /* 0x000fe400078e00ff */
[----:B------:R-:W-:-:S07]  /*a460*/  IMAD.MOV.U32 R9, RZ, RZ, R37 ;  /* 0x000000ffff097224 */ /* 0x000fce00078e0025 */
.L_x_2291:
[----:B------:R-:W-:Y:S01]  /*a470*/  MOV R27, R32 ;  /* 0x00000020001b7202 */ /* 0x000fe20000000f00 */
[----:B------:R-:W-:Y:S01]  /*a480*/  IMAD.MOV.U32 R26, RZ, RZ, R9 ;  /* 0x000000ffff1a7224 */ /* 0x000fe200078e0009 */
[----:B------:R-:W0:Y:S03]  /*a490*/  LDCU.64 UR6, c[0x0][0x3d0] ;  /* 0x00007a00ff0677ac */ /* 0x000e260008000a00 */
[----:B------:R-:W-:-:S05]  /*a4a0*/  IMAD.IADD R8, R26, 0x1, -R27 ;  /* 0x000000011a087824 */ /* 0x000fca00078e0a1b */
[----:B------:R-:W-:-:S04]  /*a4b0*/  LEA.HI R8, R8, R8, RZ, 0x1 ;  /* 0x0000000808087211 */ /* 0x000fc800078f08ff */
[----:B------:R-:W-:-:S04]  /*a4c0*/  LEA.HI.SX32 R32, R8, R27, 0x1f ;  /* 0x0000001b08207211 */ /* 0x000fc800078ffaff */
[----:B------:R-:W-:-:S04]  /*a4d0*/  IADD3 R9, P0, PT, R11, R32, RZ ;  /* 0x000000200b097210 */ /* 0x000fc80007f1e0ff */
[----:B------:R-:W-:Y:S02]  /*a4e0*/  LEA.HI.X.SX32 R28, R32, R10, 0x1, P0 ;  /* 0x0000000a201c7211 */ /* 0x000fe400000f0eff */
[----:B0-----:R-:W-:-:S04]  /*a4f0*/  LEA R8, P0, R9, UR6, 0x2 ;  /* 0x0000000609087c11 */ /* 0x001fc8000f8010ff */
[----:B------:R-:W-:-:S05]  /*a500*/  LEA.HI.X R9, R9, UR7, R28, 0x2, P0 ;  /* 0x0000000709097c11 */ /* 0x000fca00080f141c */
        /* <DEDUP_REMOVED lines=10> */
.L_x_2289:
[----:B------:R-:W-:-:S05]  /*a5b0*/  IMAD.IADD R8, R9, 0x1, -R32 ;  /* 0x0000000109087824 */ /* 0x000fca00078e0a20 */
[----:B------:R-:W-:-:S04]  /*a5c0*/  LEA.HI R9, R8, R8, RZ, 0x1 ;  /* 0x0000000808097211 */ /* 0x000fc800078f08ff */
[----:B------:R-:W-:-:S07]  /*a5d0*/  LEA.HI.SX32 R32, R9, R32, 0x1f ;  /* 0x0000002009207211 */ /* 0x000fce00078ffaff */
.L_x_2290:
[----:B------:R-:W-:Y:S05]  /*a5e0*/  BSYNC.RECONVERGENT B2 ;  /* 0x0000000000027941 */ /* 0x000fea0003800200 */
.L_x_2288:
[----:B------:R-:W0:Y:S01]  /*a5f0*/  LDC R26, c[0x0][0x3e4] ;  /* 0x0000f900ff1a7b82 */ /* 0x000e220000000800 */
[----:B------:R-:W-:Y:S01]  /*a600*/  BSSY.RECONVERGENT B2, `(.L_x_2292) ;  /* 0x0000044000027945 */ /* 0x000fe20003800200 */
[----:B0-----:R-:W-:-:S05]  /*a610*/  VIADD R29, R26, 0xfffffffe ;  /* 0xfffffffe1a1d7836 */ /* 0x001fca0000000000 */
[----:B------:R-:W-:-:S13]  /*a620*/  ISETP.GE.AND P0, PT, R29, R32, PT ;  /* 0x000000201d00720c */ /* 0x000fda0003f06270 */
[----:B------:R-:W-:Y:S05]  /*a630*/  @!P0 BRA `(.L_x_2293) ;  /* 0x0000000400008947 */ /* 0x000fea0003800000 */
[----:B------:R-:W0:Y:S01]  /*a640*/  LDCU UR6, c[0x0][0x3e4] ;  /* 0x00007c80ff0677ac */ /* 0x000e220008000800 */
[----:B------:R-:W-:Y:S01]  /*a650*/  LOP3.LUT R8, RZ, R32, RZ, 0x33, !PT ;  /* 0x00000020ff087212 */ /* 0x000fe200078e33ff */
[----:B------:R-:W-:Y:S01]  /*a660*/  BSSY.RECONVERGENT B4, `(.L_x_2294) ;  /* 0x0000018000047945 */ /* 0x000fe20003800200 */
[----:B------:R-:W-:-:S03]  /*a670*/  IMAD.MOV.U32 R40, RZ, RZ, R29 ;  /* 0x000000ffff287224 */ /* 0x000fc600078e001d */
[----:B0-----:R-:W-:-:S05]  /*a680*/  VIADD R8, R8, UR6 ;  /* 0x0000000608087c36 */ /* 0x001fca0008000000 */
[----:B------:R-:W-:-:S13]  /*a690*/  LOP3.LUT P0, R8, R8, 0x3, RZ, 0xc0, !PT ;  /* 0x0000000308087812 */ /* 0x000fda000780c0ff */
        /* <DEDUP_REMOVED lines=20> */
.L_x_2295:
[----:B------:R-:W-:Y:S05]  /*a7e0*/  BSYNC.RECONVERGENT B4 ;  /* 0x0000000000047941 */ /* 0x000fea0003800200 */
.L_x_2294:
[----:B------:R-:W-:-:S05]  /*a7f0*/  IMAD.IADD R8, R29, 0x1, -R32 ;  /* 0x000000011d087824 */ /* 0x000fca00078e0a20 */
[----:B------:R-:W-:-:S13]  /*a800*/  ISETP.GE.U32.AND P0, PT, R8, 0x3, PT ;  /* 0x000000030800780c */ /* 0x000fda0003f06070 */
[----:B------:R-:W-:Y:S05]  /*a810*/  @!P0 BRA `(.L_x_2293) ;  /* 0x0000000000888947 */ /* 0x000fea0003800000 */
.L_x_2296:
[----:B----4-:R-:W3:Y:S01]  /*a820*/  LDC.64 R30, c[0x0][0x3d0] ;  /* 0x0000f400ff1e7b82 */ /* 0x010ee20000000a00 */
[----:B012---:R-:W-:Y:S01]  /*a830*/  IMAD.IADD R9, R11, 0x1, R40 ;  /* 0x000000010b097824 */ /* 0x007fe200078e0228 */
[----:B------:R-:W0:Y:S06]  /*a840*/  LDCU.128 UR12, c[0x0][0x3d0] ;  /* 0x00007a00ff0c77ac */ /* 0x000e2c0008000c00 */
[----:B------:R-:W1:Y:S01]  /*a850*/  LDC.64 R28, c[0x0][0x3d8] ;  /* 0x0000f600ff1c7b82 */ /* 0x000e620000000a00 */
[----:B---3--:R-:W-:-:S05]  /*a860*/  IMAD.WIDE R30, R9, 0x4, R30 ;  /* 0x00000004091e7825 */ /* 0x008fca00078e021e */
[----:B------:R-:W2:Y:S01]  /*a870*/  LDG.E R27, desc[UR8][R30.64] ;  /* 0x000000081e1b7981 */ /* 0x000ea2000c1e1900 */
[----:B-1----:R-:W-:-:S03]  /*a880*/  IMAD.WIDE R28, R9, 0x4, R28 ;  /* 0x00000004091c7825 */ /* 0x002fc600078e021c */
[----:B--2---:R1:W-:Y:S04]  /*a890*/  STG.E desc[UR8][R30.64+0x4], R27 ;  /* 0x0000041b1e007986 */ /* 0x0043e8000c101908 */
        /* <DEDUP_REMOVED lines=9> */
[----:B0-----:R-:W-:-:S04]  /*a930*/  IADD3 R26, P0, PT, R8, UR12, RZ ;  /* 0x0000000c081a7c10 */ /* 0x001fc8000ff1e0ff */
[----:B-1----:R-:W-:Y:S01]  /*a940*/  IADD3.X R27, PT, PT, R42, UR13, RZ, P0, !PT ;  /* 0x0000000d2a1b7c10 */ /* 0x002fe200087fe4ff */
        /* <DEDUP_REMOVED lines=10> */
[C---:B0-----:R-:W-:Y:S01]  /*a9f0*/  VIADD R41, R40.reuse, 0xfffffffd ;  /* 0xfffffffd28297836 */ /* 0x041fe20000000000 */
[----:B------:R-:W-:-:S04]  /*aa00*/  IADD3 R40, PT, PT, R40, -0x4, RZ ;  /* 0xfffffffc28287810 */ /* 0x000fc80007ffe0ff */
[----:B------:R-:W-:Y:S01]  /*aa10*/  ISETP.GT.AND P0, PT, R41, R32, PT ;  /* 0x000000202900720c */ /* 0x000fe20003f04270 */
[----:B--2---:R4:W-:-:S12]  /*aa20*/  STG.E desc[UR8][R28.64+-0x8], R42 ;  /* 0xfffff82a1c007986 */ /* 0x0049d8000c101908 */
[----:B------:R-:W-:Y:S05]  /*aa30*/  @P0 BRA `(.L_x_2296) ;  /* 0xfffffffc00780947 */ /* 0x000fea000383ffff */
.L_x_2293:
[----:B------:R-:W-:Y:S05]  /*aa40*/  BSYNC.RECONVERGENT B2 ;  /* 0x0000000000027941 */ /* 0x000fea0003800200 */
.L_x_2292:
[----:B012---:R-:W0:Y:S01]  /*aa50*/  LDC.64 R26, c[0x0][0x3d0] ;  /* 0x0000f400ff1a7b82 */ /* 0x007e220000000a00 */
[----:B----4-:R-:W-:-:S07]  /*aa60*/  IMAD.IADD R29, R11, 0x1, R32 ;  /* 0x000000010b1d7824 */ /* 0x010fce00078e0220 */
        /* <DEDUP_REMOVED lines=9> */
.L_x_2277:
[----:B------:R-:W-:Y:S05]  /*ab00*/  BSYNC.RECONVERGENT B3 ;  /* 0x0000000000037941 */ /* 0x000fea0003800200 */
.L_x_2272:
[----:B------:R-:W-:Y:S01]  /*ab10*/  VIADD R36, R36, 0x1 ;  /* 0x0000000124247836 */ /* 0x000fe20000000000 */
[----:B------:R-:W-:Y:S01]  /*ab20*/  LOP3.LUT P0, RZ, R31, 0xff, R34, 0xc8, !PT ;  /* 0x000000ff1fff7812 */ /* 0x000fe2000780c822 */
[----:B------:R-:W-:-:S03]  /*ab30*/  IMAD.IADD R6, R33, 0x1, R6 ;  /* 0x0000000121067824 */ /* 0x000fc600078e0206 */
[----:B------:R-:W-:Y:S02]  /*ab40*/  ISETP.NE.AND P1, PT, R36, R7, PT ;  /* 0x000000072400720c */ /* 0x000fe40003f25270 */
[----:B------:R-:W-:-:S11]  /*ab50*/  SEL R34, RZ, 0x1, !P0 ;  /* 0x00000001ff227807 */ /* 0x000fd60004000000 */
[----:B------:R-:W-:Y:S05]  /*ab60*/  @P1 BRA `(.L_x_2297) ;  /* 0xffffffec004c1947 */ /* 0x000fea000383ffff */
.L_x_2268:
[----:B------:R-:W-:Y:S05]  /*ab70*/  BSYNC.RECONVERGENT B1 ;  /* 0x0000000000017941 */ /* 0x000fea0003800200 */
.L_x_2267:
[----:B-12---:R-:W1:Y:S01]  /*ab80*/  LDC R12, c[0x0][0x3e8] ;  /* 0x0000fa00ff0c7b82 */ /* 0x006e620000000800 */
[----:B------:R-:W-:-:S07]  /*ab90*/  PRMT R23, R34, 0x7610, R23 ;  /* 0x0000761022177816 */ /* 0x000fce0000000017 */
[----:B------:R-:W2:Y:S08]  /*aba0*/  LDC.64 R14, c[0x0][0x420] ;  /* 0x00010800ff0e7b82 */ /* 0x000eb00000000a00 */
[----:B------:R-:W3:Y:S01]  /*abb0*/  LDC R7, c[0x0][0x428] ;  /* 0x00010a00ff077b82 */ /* 0x000ee20000000800 */
[----:B-1----:R-:W-:-:S04]  /*abc0*/  IADD3 R10, PT, PT, R12, -0x1, RZ ;  /* 0xffffffff0c0a7810 */ /* 0x002fc80007ffe0ff */
[----:B--2---:R-:W-:-:S04]  /*abd0*/  ISETP.NE.AND P0, PT, R10, R15, PT ;  /* 0x0000000f0a00720c */ /* 0x004fc80003f05270 */
[----:B------:R-:W-:-:S04]  /*abe0*/  ISETP.NE.OR P0, PT, R14, 0x1, P0 ;  /* 0x000000010e00780c */ /* 0x000fc80000705670 */
[----:B---3--:R-:W-:-:S13]  /*abf0*/  ISETP.NE.OR P0, PT, R7, 0x1, P0 ;  /* 0x000000010700780c */ /* 0x008fda0000705670 */
[----:B------:R-:W-:Y:S05]  /*ac00*/  @P0 BRA `(.L_x_2112) ;  /* 0x0000000400100947 */ /* 0x000fea0003800000 */
[----:B------:R-:W1:Y:S01]  /*ac10*/  LDCU UR6, c[0x0][0x3e4] ;  /* 0x00007c80ff0677ac */ /* 0x000e620008000800 */
[----:B------:R-:W-:Y:S01]  /*ac20*/  IMAD.MOV.U32 R23, RZ, RZ, 0x1 ;  /* 0x00000001ff177424 */ /* 0x000fe200078e00ff */
[----:B-1----:R-:W-:-:S13]  /*ac30*/  ISETP.GE.AND P0, PT, R6, UR6, PT ;  /* 0x0000000606007c0c */ /* 0x002fda000bf06270 */
[----:B------:R-:W-:Y:S05]  /*ac40*/  @!P0 BRA `(.L_x_2112) ;  /* 0x0000000400008947 */ /* 0x000fea0003800000 */
[----:B------:R-:W-:-:S13]  /*ac50*/  LOP3.LUT P0, RZ, R34, 0xff, RZ, 0xc0, !PT ;  /* 0x000000ff22ff7812 */ /* 0x000fda000780c0ff */
[----:B------:R-:W-:Y:S05]  /*ac60*/  @P0 BRA `(.L_x_2112) ;  /* 0x0000000000f80947 */ /* 0x000fea0003800000 */
[----:B------:R-:W0:Y:S08]  /*ac70*/  LDC.64 R10, c[0x0][0x380] ;  /* 0x0000e000ff0a7b82 */ /* 0x000e300000000a00 */
[----:B------:R-:W1:Y:S01]  /*ac80*/  LDC.64 R24, c[0x0][0x390] ;  /* 0x0000e400ff187b82 */ /* 0x000e620000000a00 */
[----:B0-----:R-:W-:-:S07]  /*ac90*/  IMAD.WIDE R26, R2, 0x4, R10 ;  /* 0x00000004021a7825 */ /* 0x001fce00078e020a */
[----:B------:R-:W0:Y:S01]  /*aca0*/  LDC.64 R10, c[0x0][0x388] ;  /* 0x0000e200ff0a7b82 */ /* 0x000e220000000a00 */
[----:B------:R-:W2:Y:S01]  /*acb0*/  LDG.E R27, desc[UR8][R26.64] ;  /* 0x000000081a1b7981 */ /* 0x000ea2000c1e1900 */
[----:B-1----:R-:W-:-:S05]  /*acc0*/  IMAD.WIDE R24, R2, 0x4, R24 ;  /* 0x0000000402187825 */ /* 0x002fca00078e0218 */
[----:B------:R1:W5:Y:S01]  /*acd0*/  LDG.E R7, desc[UR8][R24.64] ;  /* 0x0000000818077981 */ /* 0x000362000c1e1900 */
[----:B0-----:R-:W-:Y:S02]  /*ace0*/  IMAD.WIDE R14, R2, 0x4, R10 ;  /* 0x00000004020e7825 */ /* 0x001fe400078e020a */
[----:B------:R-:W2:Y:S04]  /*acf0*/  LDC.64 R10, c[0x0][0x430] ;  /* 0x00010c00ff0a7b82 */ /* 0x000ea80000000a00 */
[----:B------:R1:W5:Y:S01]  /*ad00*/  LDG.E R15, desc[UR8][R14.64] ;  /* 0x000000080e0f7981 */ /* 0x000362000c1e1900 */
[----:B------:R-:W-:-:S05]  /*ad10*/  IMAD.IADD R2, R3, 0x1, -R12 ;  /* 0x0000000103027824 */ /* 0x000fca00078e0a0c */
[----:B------:R-:W-:Y:S02]  /*ad20*/  I2FP.F32.S32 R13, R2 ;  /* 0x00000002000d7245 */ /* 0x000fe40000201400 */
[----:B------:R-:W-:Y:S01]  /*ad30*/  ISETP.GE.AND P1, PT, R3, R12, PT ;  /* 0x0000000c0300720c */ /* 0x000fe20003f26270 */
[----:B--2---:R-:W-:-:S04]  /*ad40*/  FADD R2, R27, -R10 ;  /* 0x8000000a1b027221 */ /* 0x004fc80000000000 */
[----:B------:R-:W-:-:S04]  /*ad50*/  FFMA R2, -R13, R11, R2 ;  /* 0x0000000b0d027223 */ /* 0x000fc80000000102 */
[----:B------:R-:W-:-:S05]  /*ad60*/  FMUL R13, R2, R2 ;  /* 0x00000002020d7220 */ /* 0x000fca0000400000 */
[----:B-----5:R-:W-:-:S13]  /*ad70*/  FSETP.GE.AND P0, PT, R8, R13, PT ;  /* 0x0000000d0800720b */ /* 0x020fda0003f06000 */
[----:B-1----:R-:W-:Y:S05]  /*ad80*/  @P0 BRA P1, `(.L_x_2112) ;  /* 0x0000000000b00947 */ /* 0x002fea0000800000 */
[----:B------:R-:W0:Y:S01]  /*ad90*/  LDC R2, c[0x0][0x3e0] ;  /* 0x0000f800ff027b82 */ /* 0x000e220000000800 */
[----:B------:R-:W-:Y:S02]  /*ada0*/  IMAD.IADD R3, R3, 0x1, R12 ;  /* 0x0000000103037824 */ /* 0x000fe400078e020c */
[----:B------:R-:W-:Y:S02]  /*adb0*/  FADD R14, -R27, R10 ;  /* 0x0000000a1b0e7221 */ /* 0x000fe40000000100 */
[----:B------:R-:W-:-:S05]  /*adc0*/  VIADD R13, R3, 0x1 ;  /* 0x00000001030d7836 */ /* 0x000fca0000000000 */
[----:B------:R-:W-:-:S05]  /*add0*/  I2FP.F32.S32 R13, R13 ;  /* 0x0000000d000d7245 */ /* 0x000fca0000201400 */
[----:B------:R-:W-:-:S04]  /*ade0*/  FFMA R13, R13, R11, R14 ;  /* 0x0000000b0d0d7223 */ /* 0x000fc8000000000e */
[----:B------:R-:W-:Y:S01]  /*adf0*/  FMUL R13, R13, R13 ;  /* 0x0000000d0d0d7220 */ /* 0x000fe20000400000 */
[----:B0-----:R-:W-:-:S04]  /*ae00*/  ISETP.LT.AND P1, PT, R3, R2, PT ;  /* 0x000000020300720c */ /* 0x001fc80003f21270 */
[----:B------:R-:W-:-:S13]  /*ae10*/  FSETP.GE.AND P0, PT, R8, R13, PT ;  /* 0x0000000d0800720b */ /* 0x000fda0003f06000 */
[----:B------:R-:W-:Y:S05]  /*ae20*/  @P0 BRA P1, `(.L_x_2112) ;  /* 0x0000000000880947 */ /* 0x000fea0000800000 */
[C---:B------:R-:W-:Y:S02]  /*ae30*/  IMAD.IADD R3, R4.reuse, 0x1, -R12 ;  /* 0x0000000104037824 */ /* 0x040fe400078e0a0c */
[----:B------:R-:W-:Y:S01]  /*ae40*/  FADD R14, R15, -R10 ;  /* 0x8000000a0f0e7221 */ /* 0x000fe20000000000 */
[----:B------:R-:W-:Y:S02]  /*ae50*/  ISETP.GE.AND P1, PT, R4, R12, PT ;  /* 0x0000000c0400720c */ /* 0x000fe40003f26270 */
[----:B------:R-:W-:-:S05]  /*ae60*/  I2FP.F32.S32 R3, R3 ;  /* 0x0000000300037245 */ /* 0x000fca0000201400 */
[----:B------:R-:W-:-:S04]  /*ae70*/  FFMA R3, -R3, R11, R14 ;  /* 0x0000000b03037223 */ /* 0x000fc8000000010e */
[----:B------:R-:W-:-:S05]  /*ae80*/  FMUL R3, R3, R3 ;  /* 0x0000000303037220 */ /* 0x000fca0000400000 */
[----:B------:R-:W-:-:S13]  /*ae90*/  FSETP.GE.AND P0, PT, R8, R3, PT ;  /* 0x000000030800720b */ /* 0x000fda0003f06000 */
[----:B------:R-:W-:Y:S05]  /*aea0*/  @P0 BRA P1, `(.L_x_2112) ;  /* 0x0000000000680947 */ /* 0x000fea0000800000 */
[----:B------:R-:W-:-:S04]  /*aeb0*/  IADD3 R3, PT, PT, R4, R12, RZ ;  /* 0x0000000c04037210 */ /* 0x000fc80007ffe0ff */
[C---:B------:R-:W-:Y:S01]  /*aec0*/  ISETP.LT.AND P1, PT, R3.reuse, R2, PT ;  /* 0x000000020300720c */ /* 0x040fe20003f21270 */
[----:B------:R-:W-:-:S05]  /*aed0*/  VIADD R4, R3, 0x1 ;  /* 0x0000000103047836 */ /* 0x000fca0000000000 */
[----:B------:R-:W-:Y:S01]  /*aee0*/  I2FP.F32.S32 R13, R4 ;  /* 0x00000004000d7245 */ /* 0x000fe20000201400 */
[----:B------:R-:W-:-:S04]  /*aef0*/  FADD R4, -R15, R10 ;  /* 0x0000000a0f047221 */ /* 0x000fc80000000100 */
[----:B------:R-:W-:-:S04]  /*af00*/  FFMA R4, R13, R11, R4 ;  /* 0x0000000b0d047223 */ /* 0x000fc80000000004 */
[----:B------:R-:W-:-:S05]  /*af10*/  FMUL R13, R4, R4 ;  /* 0x00000004040d7220 */ /* 0x000fca0000400000 */
[----:B------:R-:W-:-:S13]  /*af20*/  FSETP.GE.AND P0, PT, R8, R13, PT ;  /* 0x0000000d0800720b */ /* 0x000fda0003f06000 */
[----:B------:R-:W-:Y:S05]  /*af30*/  @P0 BRA P1, `(.L_x_2112) ;  /* 0x0000000000440947 */ /* 0x000fea0000800000 */
[----:B------:R-:W-:Y:S02]  /*af40*/  IMAD.IADD R3, R5, 0x1, -R12 ;  /* 0x0000000105037824 */ /* 0x000fe400078e0a0c */
[----:B------:R-:W-:Y:S01]  /*af50*/  FADD R4, R7, -R10 ;  /* 0x8000000a07047221 */ /* 0x000fe20000000000 */
[----:B------:R-:W-:Y:S02]  /*af60*/  ISETP.GE.AND P1, PT, R5, R12, PT ;  /* 0x0000000c0500720c */ /* 0x000fe40003f26270 */
[----:B------:R-:W-:-:S05]  /*af70*/  I2FP.F32.S32 R3, R3 ;  /* 0x0000000300037245 */ /* 0x000fca0000201400 */
[----:B------:R-:W-:-:S04]  /*af80*/  FFMA R3, -R3, R11, R4 ;  /* 0x0000000b03037223 */ /* 0x000fc80000000104 */
[----:B------:R-:W-:-:S05]  /*af90*/  FMUL R3, R3, R3 ;  /* 0x0000000303037220 */ /* 0x000fca0000400000 */
[----:B------:R-:W-:-:S13]  /*afa0*/  FSETP.GE.AND P0, PT, R8, R3, PT ;  /* 0x000000030800720b */ /* 0x000fda0003f06000 */
[----:B------:R-:W-:Y:S05]  /*afb0*/  @P0 BRA P1, `(.L_x_2112) ;  /* 0x0000000000240947 */ /* 0x000fea0000800000 */
[----:B------:R-:W-:Y:S02]  /*afc0*/  IMAD.IADD R5, R5, 0x1, R12 ;  /* 0x0000000105057824 */ /* 0x000fe400078e020c */
[----:B------:R-:W-:Y:S02]  /*afd0*/  FADD R10, -R7, R10 ;  /* 0x0000000a070a7221 */ /* 0x000fe40000000100 */
[----:B------:R-:W-:-:S05]  /*afe0*/  VIADD R3, R5, 0x1 ;  /* 0x0000000105037836 */ /* 0x000fca0000000000 */
[----:B------:R-:W-:-:S05]  /*aff0*/  I2FP.F32.S32 R3, R3 ;  /* 0x0000000300037245 */ /* 0x000fca0000201400 */
[----:B------:R-:W-:-:S04]  /*b000*/  FFMA R3, R3, R11, R10 ;  /* 0x0000000b03037223 */ /* 0x000fc8000000000a */
[----:B------:R-:W-:-:S05]  /*b010*/  FMUL R3, R3, R3 ;  /* 0x0000000303037220 */ /* 0x000fca0000400000 */
[----:B------:R-:W-:-:S04]  /*b020*/  FSETP.GE.AND P0, PT, R8, R3, PT ;  /* 0x000000030800720b */ /* 0x000fc80003f06000 */
[----:B------:R-:W-:-:S04]  /*b030*/  ISETP.LT.AND P0, PT, R5, R2, P0 ;  /* 0x000000020500720c */ /* 0x000fc80000701270 */
[----:B------:R-:W-:-:S09]  /*b040*/  SEL R23, RZ, 0x1, !P0 ;  /* 0x00000001ff177807 */ /* 0x000fd20004000000 */
.L_x_2112:
[----:B------:R-:W-:Y:S05]  /*b050*/  BSYNC.RECONVERGENT B0 ;  /* 0x0000000000007941 */ /* 0x000fea0003800200 */
.L_x_2110:
[----:B------:R-:W-:Y:S05]  /*b060*/  WARPSYNC.ALL ;  /* 0x0000000000007948 */ /* 0x000fea0003800000 */
[----:B-----5:R-:W1:Y:S01]  /*b070*/  LDC.64 R2, c[0x0][0x418] ;  /* 0x00010600ff027b82 */ /* 0x020e620000000a00 */
[----:B------:R-:W-:Y:S01]  /*b080*/  LOP3.LUT R23, R23, 0xff, RZ, 0xc0, !PT ;  /* 0x000000ff17177812 */ /* 0x000fe200078ec0ff */
[----:B-1----:R-:W-:-:S05]  /*b090*/  IMAD.WIDE.U32 R2, R0, 0x4, R2 ;  /* 0x0000000400027825 */ /* 0x002fca00078e0002 */
[----:B------:R-:W-:Y:S04]  /*b0a0*/  STG.E desc[UR8][R2.64], R23 ;  /* 0x0000001702007986 */ /* 0x000fe8000c101908 */
[----:B------:R-:W-:Y:S04]  /*b0b0*/  STG.E desc[UR8][R18.64], R8 ;  /* 0x0000000812007986 */ /* 0x000fe8000c101908 */
[----:B------:R-:W-:Y:S04]  /*b0c0*/  STG.E desc[UR8][R16.64], R9 ;  /* 0x0000000910007986 */ /* 0x000fe8000c101908 */
[----:B------:R-:W-:Y:S01]  /*b0d0*/  STG.E desc[UR8][R20.64], R6 ;  /* 0x0000000614007986 */ /* 0x000fe2000c101908 */
[----:B------:R-:W-:Y:S05]  /*b0e0*/  EXIT ;  /* 0x000000000000794d */ /* 0x000fea0003800000 */
.L_x_2298:
        /* <DEDUP_REMOVED lines=9> */
.L_x_2427:


//--------------------- .text._Z8setValueIiEvPT_S0_i --------------------------
	.section	.text._Z8setValueIiEvPT_S0_i,"ax",@progbits
	.align	128
        .global         _Z8setValueIiEvPT_S0_i
        .type           _Z8setValueIiEvPT_S0_i,@function
        .size           _Z8setValueIiEvPT_S0_i,(.L_x_2428 - _Z8setValueIiEvPT_S0_i)
        .other          _Z8setValueIiEvPT_S0_i,@"STO_CUDA_ENTRY STV_DEFAULT"
_Z8setValueIiEvPT_S0_i:
.text._Z8setValueIiEvPT_S0_i:
        /* <DEDUP_REMOVED lines=9> */
[----:B------:R-:W1:Y:S07]  /*0090*/  LDCU.64 UR4, c[0x0][0x358] ;  /* 0x00006b00ff0477ac */ /* 0x000e6e0008000a00 */
[----:B------:R-:W1:Y:S01]  /*00a0*/  LDC R7, c[0x0][0x388] ;  /* 0x0000e200ff077b82 */ /* 0x000e620000000800 */
[----:B0-----:R-:W-:-:S05]  /*00b0*/  IMAD.WIDE.U32 R2, R5, 0x4, R2 ;  /* 0x0000000405027825 */ /* 0x001fca00078e0002 */
[----:B-1----:R-:W-:Y:S01]  /*00c0*/  STG.E desc[UR4][R2.64], R7 ;  /* 0x0000000702007986 */ /* 0x002fe2000c101904 */
[----:B------:R-:W-:Y:S05]  /*00d0*/  EXIT ;  /* 0x000000000000794d */ /* 0x000fea0003800000 */
.L_x_2299:
        /* <DEDUP_REMOVED lines=10> */
.L_x_2428:


//--------------------- .text._Z13get_densitiesPfS_i --------------------------
	.section	.text._Z13get_densitiesPfS_i,"ax",@progbits
	.align	128
        .global         _Z13get_densitiesPfS_i
        .type           _Z13get_densitiesPfS_i,@function
        .size           _Z13get_densitiesPfS_i,(.L_x_2429 - _Z13get_densitiesPfS_i)
        .other          _Z13get_densitiesPfS_i,@"STO_CUDA_ENTRY STV_DEFAULT"
_Z13get_densitiesPfS_i:
.text._Z13get_densitiesPfS_i:
[----:B------:R-:W-:Y:S01]  /*0000*/  LDC R1, c[0x0][0x37c] ;  /* 0x0000df00ff017b82 */ /* 0x000fe20000000800 */
[----:B------:R-:W0:Y:S01]  /*0010*/  S2R R7, SR_TID.X ;  /* 0x0000000000077919 */ /* 0x000e220000002100 */
[----:B------:R-:W0:Y:S01]  /*0020*/  LDCU UR4, c[0x0][0x360] ;  /* 0x00006c00ff0477ac */ /* 0x000e220008000800 */
[----:B------:R-:W0:Y:S01]  /*0030*/  S2R R0, SR_CTAID.X ;  /* 0x0000000000007919 */ /* 0x000e220000002500 */
[----:B------:R-:W1:Y:S01]  /*0040*/  LDCU UR5, c[0x0][0x390] ;  /* 0x00007200ff0577ac */ /* 0x000e620008000800 */
[----:B0-----:R-:W-:-:S05]  /*0050*/  IMAD R7, R0, UR4, R7 ;  /* 0x0000000400077c24 */ /* 0x001fca000f8e0207 */
[----:B-1----:R-:W-:-:S13]  /*0060*/  ISETP.GE.AND P0, PT, R7, UR5, PT ;  /* 0x0000000507007c0c */ /* 0x002fda000bf06270 */
[----:B------:R-:W-:Y:S05]  /*0070*/  @P0 EXIT ;  /* 0x000000000000094d */ /* 0x000fea0003800000 */
[----:B------:R-:W0:Y:S01]  /*0080*/  LDC.64 R2, c[0x0][0x388] ;  /* 0x0000e200ff027b82 */ /* 0x000e220000000a00 */
[----:B------:R-:W1:Y:S07]  /*0090*/  LDCU.64 UR4, c[0x0][0x358] ;  /* 0x00006b00ff0477ac */ /* 0x000e6e0008000a00 */
[----:B------:R-:W2:Y:S01]  /*00a0*/  LDC.64 R4, c[0x0][0x380] ;  /* 0x0000e000ff047b82 */ /* 0x000ea20000000a00 */
[----:B0-----:R-:W-:-:S05]  /*00b0*/  IMAD.WIDE R2, R7, 0x4, R2 ;  /* 0x0000000407027825 */ /* 0x001fca00078e0202 */
[----:B-1----:R-:W3:Y:S04]  /*00c0*/  LDG.E R0, desc[UR4][R2.64+0x4] ;  /* 0x0000040402007981 */ /* 0x002ee8000c1e1900 */
[----:B------:R-:W3:Y:S01]  /*00d0*/  LDG.E R9, desc[UR4][R2.64] ;  /* 0x0000000402097981 */ /* 0x000ee2000c1e1900 */
[----:B--2---:R-:W-:-:S04]  /*00e0*/  IMAD.WIDE R4, R7, 0x4, R4 ;  /* 0x0000000407047825 */ /* 0x004fc800078e0204 */
[----:B---3--:R-:W-:-:S04]  /*00f0*/  FADD R0, R0, -R9 ;  /* 0x8000000900007221 */ /* 0x008fc80000000000 */
[----:B------:R-:W-:-:S05]  /*0100*/  FADD R7, |R0|, -RZ ;  /* 0x800000ff00077221 */ /* 0x000fca0000000200 */
[----:B------:R-:W-:Y:S01]  /*0110*/  STG.E desc[UR4][R4.64], R7 ;  /* 0x0000000704007986 */ /* 0x000fe2000c101904 */
[----:B------:R-:W-:Y:S05]  /*0120*/  EXIT ;  /* 0x000000000000794d */ /* 0x000fea0003800000 */
.L_x_2300:
        /* <DEDUP_REMOVED lines=13> */
.L_x_2429:


//--------------------- .text._Z15rearrangePointsPfS_S_S_S_S_Pii --------------------------
	.section	.text._Z15rearrangePointsPfS_S_S_S_S_Pii,"ax",@progbits
	.align	128
        .global         _Z15rearrangePointsPfS_S_S_S_S_Pii
        .type           _Z15rearrangePointsPfS_S_S_S_S_Pii,@function
        .size           _Z15rearrangePointsPfS_S_S_S_S_Pii,(.L_x_2430 - _Z15rearrangePointsPfS_S_S_S_S_Pii)
        .other          _Z15rearrangePointsPfS_S_S_S_S_Pii,@"STO_CUDA_ENTRY STV_DEFAULT"
_Z15rearrangePointsPfS_S_S_S_S_Pii:
.text._Z15rearrangePointsPfS_S_S_S_S_Pii:
        /* <DEDUP_REMOVED lines=10> */
[----:B------:R-:W2:Y:S08]  /*00a0*/  LDC.64 R4, c[0x0][0x398] ;  /* 0x0000e600ff047b82 */ /* 0x000eb00000000a00 */
[----:B------:R-:W3:Y:S01]  /*00b0*/  LDC.64 R6, c[0x0][0x380] ;  /* 0x0000e000ff067b82 */ /* 0x000ee20000000a00 */
[----:B0-----:R-:W-:-:S07]  /*00c0*/  IMAD.WIDE R2, R0, 0x4, R2 ;  /* 0x0000000400027825 */ /* 0x001fce00078e0202 */
[----:B------:R-:W0:Y:S01]  /*00d0*/  LDC.64 R8, c[0x0][0x3a0] ;  /* 0x0000e800ff087b82 */ /* 0x000e220000000a00 */
[----:B-1----:R-:W2:Y:S07]  /*00e0*/  LDG.E R15, desc[UR4][R2.64] ;  /* 0x00000004020f7981 */ /* 0x002eae000c1e1900 */
[----:B------:R-:W1:Y:S08]  /*00f0*/  LDC.64 R10, c[0x0][0x388] ;  /* 0x0000e200ff0a7b82 */ /* 0x000e700000000a00 */
[----:B------:R-:W4:Y:S01]  /*0100*/  LDC.64 R12, c[0x0][0x3a8] ;  /* 0x0000ea00ff0c7b82 */ /* 0x000f220000000a00 */
[----:B--2---:R-:W-:-:S05]  /*0110*/  IMAD.WIDE R4, R15, 0x4, R4 ;  /* 0x000000040f047825 */ /* 0x004fca00078e0204 */
[----:B------:R2:W5:Y:S01]  /*0120*/  LDG.E R17, desc[UR4][R4.64] ;  /* 0x0000000404117981 */ /* 0x000562000c1e1900 */
[----:B---3--:R-:W-:-:S04]  /*0130*/  IMAD.WIDE R6, R0, 0x4, R6 ;  /* 0x0000000400067825 */ /* 0x008fc800078e0206 */
[----:B0-----:R-:W-:-:S04]  /*0140*/  IMAD.WIDE R8, R15, 0x4, R8 ;  /* 0x000000040f087825 */ /* 0x001fc800078e0208 */
[----:B-1----:R-:W-:Y:S01]  /*0150*/  IMAD.WIDE R2, R0, 0x4, R10 ;  /* 0x0000000400027825 */ /* 0x002fe200078e020a */
[----:B--2---:R-:W0:Y:S01]  /*0160*/  LDC.64 R4, c[0x0][0x390] ;  /* 0x0000e400ff047b82 */ /* 0x004e220000000a00 */
[----:B-----5:R-:W-:Y:S04]  /*0170*/  STG.E desc[UR4][R6.64], R17 ;  /* 0x0000001106007986 */ /* 0x020fe8000c101904 */
[----:B------:R-:W2:Y:S01]  /*0180*/  LDG.E R9, desc[UR4][R8.64] ;  /* 0x0000000408097981 */ /* 0x000ea2000c1e1900 */
[----:B----4-:R-:W-:-:S03]  /*0190*/  IMAD.WIDE R10, R15, 0x4, R12 ;  /* 0x000000040f0a7825 */ /* 0x010fc600078e020c */
[----:B--2---:R-:W-:Y:S04]  /*01a0*/  STG.E desc[UR4][R2.64], R9 ;  /* 0x0000000902007986 */ /* 0x004fe8000c101904 */
[----:B------:R-:W2:Y:S01]  /*01b0*/  LDG.E R11, desc[UR4][R10.64] ;  /* 0x000000040a0b7981 */ /* 0x000ea2000c1e1900 */
[----:B0-----:R-:W-:-:S05]  /*01c0*/  IMAD.WIDE R4, R0, 0x4, R4 ;  /* 0x0000000400047825 */ /* 0x001fca00078e0204 */
[----:B--2---:R-:W-:Y:S01]  /*01d0*/  STG.E desc[UR4][R4.64], R11 ;  /* 0x0000000b04007986 */ /* 0x004fe2000c101904 */
[----:B------:R-:W-:Y:S05]  /*01e0*/  EXIT ;  /* 0x000000000000794d */ /* 0x000fea0003800000 */
.L_x_2301:
        /* <DEDUP_REMOVED lines=9> */
.L_x_2430:


//--------------------- .text._Z22rearrangePointsBucketsPfS_S_S_S_S_PiS0_S0_S0_S0_S0_S0_i --------------------------
	.section	.text._Z22rearrangePointsBucketsPfS_S_S_S_S_PiS0_S0_S0_S0_S0_S0_i,"ax",@progbits
	.align	128
        .global         _Z22rearrangePointsBucketsPfS_S_S_S_S_PiS0_S0_S0_S0_S0_S0_i
        .type           _Z22rearrangePointsBucketsPfS_S_S_S_S_PiS0_S0_S0_S0_S0_S0_i,@function
        .size           _Z22rearrangePointsBucketsPfS_S_S_S_S_PiS0_S0_S0_S0_S0_S0_i,(.L_x_2431 - _Z22rearrangePointsBucketsPfS_S_S_S_S_PiS0_S0_S0_S0_S0_S0_i)
        .other          _Z22rearrangePointsBucketsPfS_S_S_S_S_PiS0_S0_S0_S0_S0_S0_i,@"STO_CUDA_ENTRY STV_DEFAULT"
_Z22rearrangePointsBucketsPfS_S_S_S_S_PiS0_S0_S0_S0_S0_S0_i:
.text._Z22rearrangePointsBucketsPfS_S_S_S_S_PiS0_S0_S0_S0_S0_S0_i:
        /* <DEDUP_REMOVED lines=16> */
[----:B------:R-:W4:Y:S08]  /*0100*/  LDC.64 R12, c[0x0][0x3a8] ;  /* 0x0000ea00ff0c7b82 */ /* 0x000f300000000a00 */
[----:B------:R-:W5:Y:S01]  /*0110*/  LDC.64 R14, c[0x0][0x3c8] ;  /* 0x0000f200ff0e7b82 */ /* 0x000f620000000a00 */
[----:B--2---:R-:W-:-:S05]  /*0120*/  IMAD.WIDE R4, R2, 0x4, R4 ;  /* 0x0000000402047825 */ /* 0x004fca00078e0204 */
[----:B------:R2:W4:Y:S01]  /*0130*/  LDG.E R17, desc[UR4][R4.64] ;  /* 0x0000000404117981 */ /* 0x000522000c1e1900 */
[----:B---3--:R-:W-:-:S04]  /*0140*/  IMAD.WIDE R6, R0, 0x4, R6 ;  /* 0x0000000400067825 */ /* 0x008fc800078e0206 */
[----:B0-----:R-:W-:-:S04]  /*0150*/  IMAD.WIDE R8, R2, 0x4, R8 ;  /* 0x0000000402087825 */ /* 0x001fc800078e0208 */
[----:B-1----:R-:W-:Y:S01]  /*0160*/  IMAD.WIDE R10, R0, 0x4, R10 ;  /* 0x00000004000a7825 */ /* 0x002fe200078e020a */
[----:B--2---:R-:W0:Y:S01]  /*0170*/  LDC.64 R4, c[0x0][0x390] ;  /* 0x0000e400ff047b82 */ /* 0x004e220000000a00 */
[----:B----4-:R5:W-:Y:S04]  /*0180*/  STG.E desc[UR4][R6.64], R17 ;  /* 0x0000001106007986 */ /* 0x010be8000c101904 */
[----:B------:R1:W2:Y:S01]  /*0190*/  LDG.E R19, desc[UR4][R8.64] ;  /* 0x0000000408137981 */ /* 0x0002a2000c1e1900 */
[----:B------:R-:W-:-:S04]  /*01a0*/  IMAD.WIDE R12, R2, 0x4, R12 ;  /* 0x00000004020c7825 */ /* 0x000fc800078e020c */
[----:B0-----:R-:W-:-:S04]  /*01b0*/  IMAD.WIDE R4, R0, 0x4, R4 ;  /* 0x0000000400047825 */ /* 0x001fc800078e0204 */
[----:B-----5:R-:W-:Y:S01]  /*01c0*/  IMAD.WIDE R6, R2, 0x4, R14 ;  /* 0x0000000402067825 */ /* 0x020fe200078e020e */
[----:B-1----:R-:W0:Y:S08]  /*01d0*/  LDC.64 R8, c[0x0][0x3b0] ;  /* 0x0000ec00ff087b82 */ /* 0x002e300000000a00 */
[----:B------:R-:W1:Y:S01]  /*01e0*/  LDC.64 R14, c[0x0][0x3d0] ;  /* 0x0000f400ff0e7b82 */ /* 0x000e620000000a00 */
[----:B--2---:R1:W-:Y:S04]  /*01f0*/  STG.E desc[UR4][R10.64], R19 ;  /* 0x000000130a007986 */ /* 0x0043e8000c101904 */
[----:B------:R2:W3:Y:S01]  /*0200*/  LDG.E R3, desc[UR4][R12.64] ;  /* 0x000000040c037981 */ /* 0x0004e2000c1e1900 */
[----:B0-----:R-:W-:-:S04]  /*0210*/  IMAD.WIDE R8, R0, 0x4, R8 ;  /* 0x0000000400087825 */ /* 0x001fc800078e0208 */
[----:B-1----:R-:W-:Y:S01]  /*0220*/  IMAD.WIDE R10, R2, 0x4, R14 ;  /* 0x00000004020a7825 */ /* 0x002fe200078e020e */
[----:B--2---:R-:W0:Y:S08]  /*0230*/  LDC.64 R12, c[0x0][0x3b8] ;  /* 0x0000ee00ff0c7b82 */ /* 0x004e300000000a00 */
[----:B------:R-:W1:Y:S01]  /*0240*/  LDC.64 R14, c[0x0][0x3d8] ;  /* 0x0000f600ff0e7b82 */ /* 0x000e620000000a00 */
[----:B---3--:R1:W-:Y:S04]  /*0250*/  STG.E desc[UR4][R4.64], R3 ;  /* 0x0000000304007986 */ /* 0x0083e8000c101904 */
[----:B------:R-:W2:Y:S01]  /*0260*/  LDG.E R7, desc[UR4][R6.64] ;  /* 0x0000000406077981 */ /* 0x000ea2000c1e1900 */
[----:B0-----:R-:W-:-:S04]  /*0270*/  IMAD.WIDE R12, R0, 0x4, R12 ;  /* 0x00000004000c7825 */ /* 0x001fc800078e020c */
[----:B-1----:R-:W-:Y:S01]  /*0280*/  IMAD.WIDE R2, R2, 0x4, R14 ;  /* 0x0000000402027825 */ /* 0x002fe200078e020e */
[----:B------:R-:W0:Y:S01]  /*0290*/  LDC.64 R4, c[0x0][0x3c0] ;  /* 0x0000f000ff047b82 */ /* 0x000e220000000a00 */
[----:B--2---:R-:W-:Y:S04]  /*02a0*/  STG.E desc[UR4][R8.64], R7 ;  /* 0x0000000708007986 */ /* 0x004fe8000c101904 */
[----:B------:R-:W2:Y:S01]  /*02b0*/  LDG.E R11, desc[UR4][R10.64] ;  /* 0x000000040a0b7981 */ /* 0x000ea2000c1e1900 */
[----:B0-----:R-:W-:-:S03]  /*02c0*/  IMAD.WIDE R4, R0, 0x4, R4 ;  /* 0x0000000400047825 */ /* 0x001fc600078e0204 */
[----:B--2---:R-:W-:Y:S04]  /*02d0*/  STG.E desc[UR4][R12.64], R11 ;  /* 0x0000000b0c007986 */ /* 0x004fe8000c101904 */
[----:B------:R-:W2:Y:S04]  /*02e0*/  LDG.E R3, desc[UR4][R2.64] ;  /* 0x0000000402037981 */ /* 0x000ea8000c1e1900 */
[----:B--2---:R-:W-:Y:S01]  /*02f0*/  STG.E desc[UR4][R4.64], R3 ;  /* 0x0000000304007986 */ /* 0x004fe2000c101904 */
[----:B------:R-:W-:Y:S05]  /*0300*/  EXIT ;  /* 0x000000000000794d */ /* 0x000fea0003800000 */
.L_x_2302:
        /* <DEDUP_REMOVED lines=15> */
.L_x_2431:


//--------------------- .text._Z18rearrangeNeighborsPiS_S_S_ii --------------------------
	.section	.text._Z18rearrangeNeighborsPiS_S_S_ii,"ax",@progbits
	.align	128
        .global         _Z18rearrangeNeighborsPiS_S_S_ii
        .type           _Z18rearrangeNeighborsPiS_S_S_ii,@function
        .size           _Z18rearrangeNeighborsPiS_S_S_ii,(.L_x_2432 - _Z18rearrangeNeighborsPiS_S_S_ii)
        .other          _Z18rearrangeNeighborsPiS_S_S_ii,@"STO_CUDA_ENTRY STV_DEFAULT"
_Z18rearrangeNeighborsPiS_S_S_ii:
.text._Z18rearrangeNeighborsPiS_S_S_ii:
        /* <DEDUP_REMOVED lines=8> */
[----:B------:R-:W0:Y:S02]  /*0080*/  LDC R4, c[0x0][0x3a0] ;  /* 0x0000e800ff047b82 */ /* 0x000e240000000800 */
[----:B0-----:R-:W-:-:S13]  /*0090*/  ISETP.GE.AND P0, PT, R4, 0x1, PT ;  /* 0x000000010400780c */ /* 0x001fda0003f06270 */
[----:B------:R-:W-:Y:S05]  /*00a0*/  @!P0 EXIT ;  /* 0x000000000000894d */ /* 0x000fea0003800000 */
[----:B------:R-:W0:Y:S01]  /*00b0*/  LDC.64 R6, c[0x0][0x398] ;  /* 0x0000e600ff067b82 */ /* 0x000e220000000a00 */
[----:B------:R-:W1:Y:S01]  /*00c0*/  LDCU.64 UR8, c[0x0][0x358] ;  /* 0x00006b00ff0877ac */ /* 0x000e620008000a00 */
[----:B0-----:R-:W-:-:S06]  /*00d0*/  IMAD.WIDE R6, R3, 0x4, R6 ;  /* 0x0000000403067825 */ /* 0x001fcc00078e0206 */
[----:B-1----:R-:W2:Y:S01]  /*00e0*/  LDG.E R7, desc[UR8][R6.64] ;  /* 0x0000000806077981 */ /* 0x002ea2000c1e1900 */
[C---:B------:R-:W-:Y:S01]  /*00f0*/  ISETP.GE.U32.AND P1, PT, R4.reuse, 0x10, PT ;  /* 0x000000100400780c */ /* 0x040fe20003f26070 */
[----:B------:R-:W-:Y:S01]  /*0100*/  IMAD R2, R3, R4, RZ ;  /* 0x0000000403027224 */ /* 0x000fe200078e02ff */
[----:B------:R-:W-:Y:S01]  /*0110*/  LOP3.LUT R5, R4, 0xf, RZ, 0xc0, !PT ;  /* 0x0000000f04057812 */ /* 0x000fe200078ec0ff */
[----:B------:R-:W-:-:S03]  /*0120*/  HFMA2 R3, -RZ, RZ, 0, 0 ;  /* 0x00000000ff037431 */ /* 0x000fc600000001ff */
[----:B------:R-:W-:Y:S01]  /*0130*/  ISETP.NE.AND P0, PT, R5, RZ, PT ;  /* 0x000000ff0500720c */ /* 0x000fe20003f05270 */
[----:B--2---:R-:W-:-:S06]  /*0140*/  IMAD R0, R7, R4, RZ ;  /* 0x0000000407007224 */ /* 0x004fcc00078e02ff */
[----:B------:R-:W-:Y:S06]  /*0150*/  @!P1 BRA `(.L_x_2303) ;  /* 0x0000000400549947 */ /* 0x000fec0003800000 */
[----:B------:R-:W0:Y:S01]  /*0160*/  LDCU.128 UR4, c[0x0][0x380] ;  /* 0x00007000ff0477ac */ /* 0x000e220008000c00 */
[----:B------:R-:W-:Y:S02]  /*0170*/  LOP3.LUT R3, R4, 0x7ffffff0, RZ, 0xc0, !PT ;  /* 0x7ffffff004037812 */ /* 0x000fe400078ec0ff */
[----:B------:R-:W-:Y:S02]  /*0180*/  MOV R13, R2 ;  /* 0x00000002000d7202 */ /* 0x000fe40000000f00 */
[----:B------:R-:W-:Y:S02]  /*0190*/  MOV R12, R0 ;  /* 0x00000000000c7202 */ /* 0x000fe40000000f00 */
[----:B------:R-:W-:Y:S01]  /*01a0*/  IADD3 R14, PT, PT, -R3, RZ, RZ ;  /* 0x000000ff030e7210 */ /* 0x000fe20007ffe1ff */
[----:B0-----:R-:W-:Y:S02]  /*01b0*/  UIADD3 UR6, UP0, UPT, UR6, 0x20, URZ ;  /* 0x0000002006067890 */ /* 0x001fe4000ff1e0ff */
[----:B------:R-:W-:-:S02]  /*01c0*/  UIADD3 UR4, UP1, UPT, UR4, 0x20, URZ ;  /* 0x0000002004047890 */ /* 0x000fc4000ff3e0ff */
[----:B------:R-:W-:Y:S02]  /*01d0*/  UIADD3.X UR7, UPT, UPT, URZ, UR7, URZ, UP0, !UPT ;  /* 0x00000007ff077290 */ /* 0x000fe400087fe4ff */
[----:B------:R-:W-:-:S12]  /*01e0*/  UIADD3.X UR5, UPT, UPT, URZ, UR5, URZ, UP1, !UPT ;  /* 0x00000005ff057290 */ /* 0x000fd80008ffe4ff */
.L_x_2304:
[----:B------:R-:W-:Y:S01]  /*01f0*/  MOV R8, UR6 ;  /* 0x0000000600087c02 */ /* 0x000fe20008000f00 */
[----:B-1----:R-:W0:Y:S01]  /*0200*/  LDC.64 R6, c[0x0][0x390] ;  /* 0x0000e400ff067b82 */ /* 0x002e220000000a00 */
[----:B------:R-:W-:-:S03]  /*0210*/  MOV R9, UR7 ;  /* 0x0000000700097c02 */ /* 0x000fc60008000f00 */
[----:B------:R-:W-:-:S05]  /*0220*/  IMAD.WIDE R8, R12, 0x4, R8 ;  /* 0x000000040c087825 */ /* 0x000fca00078e0208 */
[----:B------:R-:W0:Y:S01]  /*0230*/  LDG.E R17, desc[UR8][R8.64+-0x20] ;  /* 0xffffe00808117981 */ /* 0x000e22000c1e1900 */
[----:B------:R-:W-:Y:S02]  /*0240*/  MOV R10, UR4 ;  /* 0x00000004000a7c02 */ /* 0x000fe40008000f00 */
[----:B------:R-:W-:Y:S01]  /*0250*/  MOV R11, UR5 ;  /* 0x00000005000b7c02 */ /* 0x000fe20008000f00 */
[----:B0-----:R-:W-:-:S05]  /*0260*/  IMAD.WIDE R16, R17, 0x4, R6 ;  /* 0x0000000411107825 */ /* 0x001fca00078e0206 */
[----:B------:R-:W2:Y:S01]  /*0270*/  LDG.E R15, desc[UR8][R16.64] ;  /* 0x00000008100f7981 */ /* 0x000ea2000c1e1900 */
[----:B------:R-:W-:-:S05]  /*0280*/  IMAD.WIDE R10, R13, 0x4, R10 ;  /* 0x000000040d0a7825 */ /* 0x000fca00078e020a */
[----:B--2---:R0:W-:Y:S04]  /*0290*/  STG.E desc[UR8][R10.64+-0x20], R15 ;  /* 0xffffe00f0a007986 */ /* 0x0041e8000c101908 */
[----:B------:R-:W2:Y:S02]  /*02a0*/  LDG.E R19, desc[UR8][R8.64+-0x1c] ;  /* 0xffffe40808137981 */ /* 0x000ea4000c1e1900 */
[----:B--2---:R-:W-:-:S05]  /*02b0*/  IMAD.WIDE R18, R19, 0x4, R6 ;  /* 0x0000000413127825 */ /* 0x004fca00078e0206 */
[----:B------:R-:W2:Y:S04]  /*02c0*/  LDG.E R23, desc[UR8][R18.64] ;  /* 0x0000000812177981 */ /* 0x000ea8000c1e1900 */
[----:B--2---:R1:W-:Y:S04]  /*02d0*/  STG.E desc[UR8][R10.64+-0x1c], R23 ;  /* 0xffffe4170a007986 */ /* 0x0043e8000c101908 */
[----:B------:R-:W2:Y:S02]  /*02e0*/  LDG.E R21, desc[UR8][R8.64+-0x18] ;  /* 0xffffe80808157981 */ /* 0x000ea4000c1e1900 */
[----:B--2---:R-:W-:-:S05]  /*02f0*/  IMAD.WIDE R20, R21, 0x4, R6 ;  /* 0x0000000415147825 */ /* 0x004fca00078e0206 */
[----:B------:R-:W2:Y:S04]  /*0300*/  LDG.E R25, desc[UR8][R20.64] ;  /* 0x0000000814197981 */ /* 0x000ea8000c1e1900 */
[----:B--2---:R2:W-:Y:S04]  /*0310*/  STG.E desc[UR8][R10.64+-0x18], R25 ;  /* 0xffffe8190a007986 */ /* 0x0045e8000c101908 */
[----:B------:R-:W3:Y:S02]  /*0320*/  LDG.E R17, desc[UR8][R8.64+-0x14] ;  /* 0xffffec0808117981 */ /* 0x000ee4000c1e1900 */
[----:B---3--:R-:W-:-:S05]  /*0330*/  IMAD.WIDE R16, R17, 0x4, R6 ;  /* 0x0000000411107825 */ /* 0x008fca00078e0206 */
[----:B0-----:R-:W3:Y:S04]  /*0340*/  LDG.E R15, desc[UR8][R16.64] ;  /* 0x00000008100f7981 */ /* 0x001ee8000c1e1900 */
[----:B---3--:R0:W-:Y:S04]  /*0350*/  STG.E desc[UR8][R10.64+-0x14], R15 ;  /* 0xffffec0f0a007986 */ /* 0x0081e8000c101908 */
[----:B------:R-:W3:Y:S02]  /*0360*/  LDG.E R27, desc[UR8][R8.64+-0x10] ;  /* 0xfffff008081b7981 */ /* 0x000ee4000c1e1900 */
[----:B---3--:R-:W-:-:S05]  /*0370*/  IMAD.WIDE R18, R27, 0x4, R6 ;  /* 0x000000041b127825 */ /* 0x008fca00078e0206 */
[----:B-1----:R-:W3:Y:S04]  /*0380*/  LDG.E R23, desc[UR8][R18.64] ;  /* 0x0000000812177981 */ /* 0x002ee8000c1e1900 */
[----:B---3--:R1:W-:Y:S04]  /*0390*/  STG.E desc[UR8][R10.64+-0x10], R23 ;  /* 0xfffff0170a007986 */ /* 0x0083e8000c101908 */
[----:B------:R-:W3:Y:S02]  /*03a0*/  LDG.E R27, desc[UR8][R8.64+-0xc] ;  /* 0xfffff408081b7981 */ /* 0x000ee4000c1e1900 */
[----:B---3--:R-:W-:-:S05]  /*03b0*/  IMAD.WIDE R20, R27, 0x4, R6 ;  /* 0x000000041b147825 */ /* 0x008fca00078e0206 */
[----:B--2---:R-:W2:Y:S04]  /*03c0*/  LDG.E R25, desc[UR8][R20.64] ;  /* 0x0000000814197981 */ /* 0x004ea8000c1e1900 */
        /* <DEDUP_REMOVED lines=25> */
[----:B------:R-:W2:Y:S02]  /*0560*/  LDG.E R27, desc[UR8][R8.64+0x10] ;  /* 0x00001008081b7981 */ /* 0x000ea4000c1e1900 */
[----:B--2---:R-:W-:-:S06]  /*0570*/  IMAD.WIDE R16, R27, 0x4, R6 ;  /* 0x000000041b107825 */ /* 0x004fcc00078e0206 */
[----:B------:R-:W2:Y:S04]  /*0580*/  LDG.E R17, desc[UR8][R16.64] ;  /* 0x0000000810117981 */ /* 0x000ea8000c1e1900 */
[----:B--2---:R1:W-:Y:S04]  /*0590*/  STG.E desc[UR8][R10.64+0x10], R17 ;  /* 0x000010110a007986 */ /* 0x0043e8000c101908 */
[----:B0-----:R-:W2:Y:S02]  /*05a0*/  LDG.E R15, desc[UR8][R8.64+0x14] ;  /* 0x00001408080f7981 */ /* 0x001ea4000c1e1900 */
[----:B--2---:R-:W-:-:S06]  /*05b0*/  IMAD.WIDE R18, R15, 0x4, R6 ;  /* 0x000000040f127825 */ /* 0x004fcc00078e0206 */
[----:B------:R-:W2:Y:S04]  /*05c0*/  LDG.E R19, desc[UR8][R18.64] ;  /* 0x0000000812137981 */ /* 0x000ea8000c1e1900 */
[----:B--2---:R1:W-:Y:S04]  /*05d0*/  STG.E desc[UR8][R10.64+0x14], R19 ;  /* 0x000014130a007986 */ /* 0x0043e8000c101908 */
[----:B------:R-:W2:Y:S02]  /*05e0*/  LDG.E R15, desc[UR8][R8.64+0x18] ;  /* 0x00001808080f7981 */ /* 0x000ea4000c1e1900 */
[----:B--2---:R-:W-:-:S06]  /*05f0*/  IMAD.WIDE R20, R15, 0x4, R6 ;  /* 0x000000040f147825 */ /* 0x004fcc00078e0206 */
[----:B------:R-:W2:Y:S04]  /*0600*/  LDG.E R21, desc[UR8][R20.64] ;  /* 0x0000000814157981 */ /* 0x000ea8000c1e1900 */
[----:B--2---:R1:W-:Y:S04]  /*0610*/  STG.E desc[UR8][R10.64+0x18], R21 ;  /* 0x000018150a007986 */ /* 0x0043e8000c101908 */
[----:B------:R-:W2:Y:S01]  /*0620*/  LDG.E R15, desc[UR8][R8.64+0x1c] ;  /* 0x00001c08080f7981 */ /* 0x000ea2000c1e1900 */
[----:B------:R-:W-:-:S04]  /*0630*/  IADD3 R14, PT, PT, R14, 0x10, RZ ;  /* 0x000000100e0e7810 */ /* 0x000fc80007ffe0ff */
[----:B------:R-:W-:Y:S01]  /*0640*/  ISETP.NE.AND P1, PT, R14, RZ, PT ;  /* 0x000000ff0e00720c */ /* 0x000fe20003f25270 */
[----:B--2---:R-:W-:-:S06]  /*0650*/  IMAD.WIDE R6, R15, 0x4, R6 ;  /* 0x000000040f067825 */ /* 0x004fcc00078e0206 */
[----:B------:R-:W2:Y:S01]  /*0660*/  LDG.E R7, desc[UR8][R6.64] ;  /* 0x0000000806077981 */ /* 0x000ea2000c1e1900 */
[----:B------:R-:W-:Y:S02]  /*0670*/  IADD3 R12, PT, PT, R12, 0x10, RZ ;  /* 0x000000100c0c7810 */ /* 0x000fe40007ffe0ff */
[----:B------:R-:W-:Y:S01]  /*0680*/  IADD3 R13, PT, PT, R13, 0x10, RZ ;  /* 0x000000100d0d7810 */ /* 0x000fe20007ffe0ff */
[----:B--2---:R1:W-:Y:S02]  /*0690*/  STG.E desc[UR8][R10.64+0x1c], R7 ;  /* 0x00001c070a007986 */ /* 0x0043e4000c101908 */
[----:B------:R-:W-:Y:S05]  /*06a0*/  @P1 BRA `(.L_x_2304) ;  /* 0xfffffff800d01947 */ /* 0x000fea000383ffff */
.L_x_2303:
[----:B------:R-:W-:Y:S05]  /*06b0*/  @!P0 EXIT ;  /* 0x000000000000894d */ /* 0x000fea0003800000 */
[----:B------:R-:W-:Y:S02]  /*06c0*/  ISETP.GE.U32.AND P0, PT, R5, 0x8, PT ;  /* 0x000000080500780c */ /* 0x000fe40003f06070 */
[----:B------:R-:W-:-:S04]  /*06d0*/  LOP3.LUT R18, R4, 0x7, RZ, 0xc0, !PT ;  /* 0x0000000704127812 */ /* 0x000fc800078ec0ff */
[----:B------:R-:W-:-:S07]  /*06e0*/  ISETP.NE.AND P1, PT, R18, RZ, PT ;  /* 0x000000ff1200720c */ /* 0x000fce0003f25270 */
[----:B------:R-:W-:Y:S06]  /*06f0*/  @!P0 BRA `(.L_x_2305) ;  /* 0x0000000000a08947 */ /* 0x000fec0003800000 */
[----:B-1----:R-:W0:Y:S01]  /*0700*/  LDC.64 R6, c[0x0][0x388] ;  /* 0x0000e200ff067b82 */ /* 0x002e220000000a00 */
[----:B------:R-:W-:-:S07]  /*0710*/  IADD3 R5, PT, PT, R0, R3, RZ ;  /* 0x0000000300057210 */ /* 0x000fce0007ffe0ff */
[----:B------:R-:W1:Y:S08]  /*0720*/  LDC.64 R8, c[0x0][0x390] ;  /* 0x0000e400ff087b82 */ /* 0x000e700000000a00 */
[----:B------:R-:W2:Y:S01]  /*0730*/  LDC.64 R10, c[0x0][0x380] ;  /* 0x0000e000ff0a7b82 */ /* 0x000ea20000000a00 */
[----:B0-----:R-:W-:-:S05]  /*0740*/  IMAD.WIDE R6, R5, 0x4, R6 ;  /* 0x0000000405067825 */ /* 0x001fca00078e0206 */
[----:B------:R-:W1:Y:S01]  /*0750*/  LDG.E R13, desc[UR8][R6.64] ;  /* 0x00000008060d7981 */ /* 0x000e62000c1e1900 */
[----:B------:R-:W-:Y:S01]  /*0760*/  IADD3 R15, PT, PT, R2, R3, RZ ;  /* 0x00000003020f7210 */ /* 0x000fe20007ffe0ff */
[----:B-1----:R-:W-:-:S05]  /*0770*/  IMAD.WIDE R12, R13, 0x4, R8 ;  /* 0x000000040d0c7825 */ /* 0x002fca00078e0208 */
[----:B------:R-:W3:Y:S01]  /*0780*/  LDG.E R5, desc[UR8][R12.64] ;  /* 0x000000080c057981 */ /* 0x000ee2000c1e1900 */
[----:B--2---:R-:W-:-:S05]  /*0790*/  IMAD.WIDE R10, R15, 0x4, R10 ;  /* 0x000000040f0a7825 */ /* 0x004fca00078e020a */
[----:B---3--:R0:W-:Y:S04]  /*07a0*/  STG.E desc[UR8][R10.64], R5 ;  /* 0x000000050a007986 */ /* 0x0081e8000c101908 */
[----:B------:R-:W2:Y:S02]  /*07b0*/  LDG.E R15, desc[UR8][R6.64+0x4] ;  /* 0x00000408060f7981 */ /* 0x000ea4000c1e1900 */
[----:B--2---:R-:W-:-:S05]  /*07c0*/  IMAD.WIDE R14, R15, 0x4, R8 ;  /* 0x000000040f0e7825 */ /* 0x004fca00078e0208 */
[----:B------:R-:W2:Y:S04]  /*07d0*/  LDG.E R19, desc[UR8][R14.64] ;  /* 0x000000080e137981 */ /* 0x000ea8000c1e1900 */
[----:B--2---:R1:W-:Y:S04]  /*07e0*/  STG.E desc[UR8][R10.64+0x4], R19 ;  /* 0x000004130a007986 */ /* 0x0043e8000c101908 */
[----:B------:R-:W2:Y:S02]  /*07f0*/  LDG.E R17, desc[UR8][R6.64+0x8] ;  /* 0x0000080806117981 */ /* 0x000ea4000c1e1900 */
[----:B--2---:R-:W-:-:S05]  /*0800*/  IMAD.WIDE R16, R17, 0x4, R8 ;  /* 0x0000000411107825 */ /* 0x004fca00078e0208 */
[----:B------:R-:W2:Y:S04]  /*0810*/  LDG.E R21, desc[UR8][R16.64] ;  /* 0x0000000810157981 */ /* 0x000ea8000c1e1900 */
[----:B--2---:R-:W-:Y:S04]  /*0820*/  STG.E desc[UR8][R10.64+0x8], R21 ;  /* 0x000008150a007986 */ /* 0x004fe8000c101908 */
[----:B------:R-:W2:Y:S02]  /*0830*/  LDG.E R13, desc[UR8][R6.64+0xc] ;  /* 0x00000c08060d7981 */ /* 0x000ea4000c1e1900 */
[----:B--2---:R-:W-:-:S05]  /*0840*/  IMAD.WIDE R12, R13, 0x4, R8 ;  /* 0x000000040d0c7825 */ /* 0x004fca00078e0208 */
[----:B0-----:R-:W2:Y:S04]  /*0850*/  LDG.E R5, desc[UR8][R12.64] ;  /* 0x000000080c057981 */ /* 0x001ea8000c1e1900 */
[----:B--2---:R0:W-:Y:S04]  /*0860*/  STG.E desc[UR8][R10.64+0xc], R5 ;  /* 0x00000c050a007986 */ /* 0x0041e8000c101908 */
[----:B------:R-:W2:Y:S02]  /*0870*/  LDG.E R23, desc[UR8][R6.64+0x10] ;  /* 0x0000100806177981 */ /* 0x000ea4000c1e1900 */
[----:B--2---:R-:W-:-:S06]  /*0880*/  IMAD.WIDE R14, R23, 0x4, R8 ;  /* 0x00000004170e7825 */ /* 0x004fcc00078e0208 */
[----:B------:R-:W2:Y:S04]  /*0890*/  LDG.E R15, desc[UR8][R14.64] ;  /* 0x000000080e0f7981 */ /* 0x000ea8000c1e1900 */
[----:B--2---:R2:W-:Y:S04]  /*08a0*/  STG.E desc[UR8][R10.64+0x10], R15 ;  /* 0x0000100f0a007986 */ /* 0x0045e8000c101908 */
[----:B-1----:R-:W3:Y:S02]  /*08b0*/  LDG.E R19, desc[UR8][R6.64+0x14] ;  /* 0x0000140806137981 */ /* 0x002ee4000c1e1900 */
[----:B---3--:R-:W-:-:S06]  /*08c0*/  IMAD.WIDE R16, R19, 0x4, R8 ;  /* 0x0000000413107825 */ /* 0x008fcc00078e0208 */
[----:B------:R-:W3:Y:S04]  /*08d0*/  LDG.E R17, desc[UR8][R16.64] ;  /* 0x0000000810117981 */ /* 0x000ee8000c1e1900 */
[----:B---3--:R2:W-:Y:S04]  /*08e0*/  STG.E desc[UR8][R10.64+0x14], R17 ;  /* 0x000014110a007986 */ /* 0x0085e8000c101908 */
[----:B------:R-:W3:Y:S02]  /*08f0*/  LDG.E R19, desc[UR8][R6.64+0x18] ;  /* 0x0000180806137981 */ /* 0x000ee4000c1e1900 */
[----:B---3--:R-:W-:-:S06]  /*0900*/  IMAD.WIDE R12, R19, 0x4, R8 ;  /* 0x00000004130c7825 */ /* 0x008fcc00078e0208 */
[----:B------:R-:W3:Y:S04]  /*0910*/  LDG.E R13, desc[UR8][R12.64] ;  /* 0x000000080c0d7981 */ /* 0x000ee8000c1e1900 */
[----:B---3--:R2:W-:Y:S04]  /*0920*/  STG.E desc[UR8][R10.64+0x18], R13 ;  /* 0x0000180d0a007986 */ /* 0x0085e8000c101908 */
[----:B0-----:R-:W3:Y:S02]  /*0930*/  LDG.E R5, desc[UR8][R6.64+0x1c] ;  /* 0x00001c0806057981 */ /* 0x001ee4000c1e1900 */
[----:B---3--:R-:W-:-:S06]  /*0940*/  IMAD.WIDE R8, R5, 0x4, R8 ;  /* 0x0000000405087825 */ /* 0x008fcc00078e0208 */
[----:B------:R-:W3:Y:S01]  /*0950*/  LDG.E R9, desc[UR8][R8.64] ;  /* 0x0000000808097981 */ /* 0x000ee2000c1e1900 */
[----:B------:R-:W-:-:S03]  /*0960*/  IADD3 R3, PT, PT, R3, 0x8, RZ ;  /* 0x0000000803037810 */ /* 0x000fc60007ffe0ff */
[----:B---3--:R2:W-:Y:S04]  /*0970*/  STG.E desc[UR8][R10.64+0x1c], R9 ;  /* 0x00001c090a007986 */ /* 0x0085e8000c101908 */
.L_x_2305:
[----:B------:R-:W-:Y:S05]  /*0980*/  @!P1 EXIT ;  /* 0x000000000000994d */ /* 0x000fea0003800000 */
[----:B------:R-:W-:Y:S02]  /*0990*/  ISETP.GE.U32.AND P0, PT, R18, 0x4, PT ;  /* 0x000000041200780c */ /* 0x000fe40003f06070 */
[----:B------:R-:W-:-:S04]  /*09a0*/  LOP3.LUT R4, R4, 0x3, RZ, 0xc0, !PT ;  /* 0x0000000304047812 */ /* 0x000fc800078ec0ff */
[----:B------:R-:W-:-:S07]  /*09b0*/  ISETP.NE.AND P1, PT, R4, RZ, PT ;  /* 0x000000ff0400720c */ /* 0x000fce0003f25270 */
[----:B------:R-:W-:Y:S06]  /*09c0*/  @!P0 BRA `(.L_x_2306) ;  /* 0x0000000000608947 */ /* 0x000fec0003800000 */
[----:B--2---:R-:W0:Y:S01]  /*09d0*/  LDC.64 R8, c[0x0][0x388] ;  /* 0x0000e200ff087b82 */ /* 0x004e220000000a00 */
[----:B------:R-:W-:-:S07]  /*09e0*/  IADD3 R5, PT, PT, R0, R3, RZ ;  /* 0x0000000300057210 */ /* 0x000fce0007ffe0ff */
[----:B-1----:R-:W1:Y:S08]  /*09f0*/  LDC.64 R6, c[0x0][0x390] ;  /* 0x0000e400ff067b82 */ /* 0x002e700000000a00 */
[----:B------:R-:W2:Y:S01]  /*0a00*/  LDC.64 R10, c[0x0][0x380] ;  /* 0x0000e000ff0a7b82 */ /* 0x000ea20000000a00 */
[----:B0-----:R-:W-:-:S05]  /*0a10*/  IMAD.WIDE R8, R5, 0x4, R8 ;  /* 0x0000000405087825 */ /* 0x001fca00078e0208 */
[----:B------:R-:W1:Y:S01]  /*0a20*/  LDG.E R13, desc[UR8][R8.64] ;  /* 0x00000008080d7981 */ /* 0x000e62000c1e1900 */
[----:B------:R-:W-:Y:S01]  /*0a30*/  IADD3 R5, PT, PT, R2, R3, RZ ;  /* 0x0000000302057210 */ /* 0x000fe20007ffe0ff */
[----:B-1----:R-:W-:-:S06]  /*0a40*/  IMAD.WIDE R12, R13, 0x4, R6 ;  /* 0x000000040d0c7825 */ /* 0x002fcc00078e0206 */
[----:B------:R-:W3:Y:S01]  /*0a50*/  LDG.E R13, desc[UR8][R12.64] ;  /* 0x000000080c0d7981 */ /* 0x000ee2000c1e1900 */
[----:B--2---:R-:W-:-:S05]  /*0a60*/  IMAD.WIDE R10, R5, 0x4, R10 ;  /* 0x00000004050a7825 */ /* 0x004fca00078e020a */
[----:B---3--:R0:W-:Y:S04]  /*0a70*/  STG.E desc[UR8][R10.64], R13 ;  /* 0x0000000d0a007986 */ /* 0x0081e8000c101908 */
[----:B------:R-:W2:Y:S02]  /*0a80*/  LDG.E R15, desc[UR8][R8.64+0x4] ;  /* 0x00000408080f7981 */ /* 0x000ea4000c1e1900 */
[----:B--2---:R-:W-:-:S06]  /*0a90*/  IMAD.WIDE R14, R15, 0x4, R6 ;  /* 0x000000040f0e7825 */ /* 0x004fcc00078e0206 */
[----:B------:R-:W2:Y:S04]  /*0aa0*/  LDG.E R15, desc[UR8][R14.64] ;  /* 0x000000080e0f7981 */ /* 0x000ea8000c1e1900 */
[----:B--2---:R0:W-:Y:S04]  /*0ab0*/  STG.E desc[UR8][R10.64+0x4], R15 ;  /* 0x0000040f0a007986 */ /* 0x0041e8000c101908 */
[----:B------:R-:W2:Y:S02]  /*0ac0*/  LDG.E R17, desc[UR8][R8.64+0x8] ;  /* 0x0000080808117981 */ /* 0x000ea4000c1e1900 */
[----:B--2---:R-:W-:-:S06]  /*0ad0*/  IMAD.WIDE R16, R17, 0x4, R6 ;  /* 0x0000000411107825 */ /* 0x004fcc00078e0206 */
[----:B------:R-:W2:Y:S04]  /*0ae0*/  LDG.E R17, desc[UR8][R16.64] ;  /* 0x0000000810117981 */ /* 0x000ea8000c1e1900 */
[----:B--2---:R0:W-:Y:S04]  /*0af0*/  STG.E desc[UR8][R10.64+0x8], R17 ;  /* 0x000008110a007986 */ /* 0x0041e8000c101908 */
[----:B------:R-:W2:Y:S02]  /*0b00*/  LDG.E R5, desc[UR8][R8.64+0xc] ;  /* 0x00000c0808057981 */ /* 0x000ea4000c1e1900 */
[----:B--2---:R-:W-:-:S06]  /*0b10*/  IMAD.WIDE R6, R5, 0x4, R6 ;  /* 0x0000000405067825 */ /* 0x004fcc00078e0206 */
[----:B------:R-:W2:Y:S01]  /*0b20*/  LDG.E R7, desc[UR8][R6.64] ;  /* 0x0000000806077981 */ /* 0x000ea2000c1e1900 */
[----:B------:R-:W-:-:S03]  /*0b30*/  IADD3 R3, PT, PT, R3, 0x4, RZ ;  /* 0x0000000403037810 */ /* 0x000fc60007ffe0ff */
[----:B--2---:R0:W-:Y:S04]  /*0b40*/  STG.E desc[UR8][R10.64+0xc], R7 ;  /* 0x00000c070a007986 */ /* 0x0041e8000c101908 */
.L_x_2306:
[----:B------:R-:W-:Y:S05]  /*0b50*/  @!P1 EXIT ;  /* 0x000000000000994d */ /* 0x000fea0003800000 */
[----:B01----:R-:W0:Y:S01]  /*0b60*/  LDC.64 R6, c[0x0][0x390] ;  /* 0x0000e400ff067b82 */ /* 0x003e220000000a00 */
[-C--:B--2---:R-:W-:Y:S02]  /*0b70*/  IADD3 R17, PT, PT, R0, R3.reuse, RZ ;  /* 0x0000000300117210 */ /* 0x084fe40007ffe0ff */
[----:B------:R-:W-:Y:S02]  /*0b80*/  IADD3 R15, PT, PT, R2, R3, RZ ;  /* 0x00000003020f7210 */ /* 0x000fe40007ffe0ff */
[----:B------:R-:W-:-:S03]  /*0b90*/  IADD3 R0, PT, PT, -R4, RZ, RZ ;  /* 0x000000ff04007210 */ /* 0x000fc60007ffe1ff */
[----:B------:R-:W1:Y:S08]  /*0ba0*/  LDC.64 R8, c[0x0][0x380] ;  /* 0x0000e000ff087b82 */ /* 0x000e700000000a00 */
[----:B------:R-:W2:Y:S02]  /*0bb0*/  LDC.64 R10, c[0x0][0x388] ;  /* 0x0000e200ff0a7b82 */ /* 0x000ea40000000a00 */
.L_x_2307:
[----:B--2---:R-:W-:-:S06]  /*0bc0*/  IMAD.WIDE R4, R17, 0x4, R10 ;  /* 0x0000000411047825 */ /* 0x004fcc00078e020a */
[----:B------:R-:W0:Y:S01]  /*0bd0*/  LDG.E R5, desc[UR8][R4.64] ;  /* 0x0000000804057981 */ /* 0x000e22000c1e1900 */
[----:B------:R-:W-:-:S04]  /*0be0*/  IADD3 R0, PT, PT, R0, 0x1, RZ ;  /* 0x0000000100007810 */ /* 0x000fc80007ffe0ff */
[----:B------:R-:W-:Y:S01]  /*0bf0*/  ISETP.NE.AND P0, PT, R0, RZ, PT ;  /* 0x000000ff0000720c */ /* 0x000fe20003f05270 */
[----:B0--3--:R-:W-:-:S06]  /*0c00*/  IMAD.WIDE R12, R5, 0x4, R6 ;  /* 0x00000004050c7825 */ /* 0x009fcc00078e0206 */
[----:B------:R-:W2:Y:S01]  /*0c10*/  LDG.E R13, desc[UR8][R12.64] ;  /* 0x000000080c0d7981 */ /* 0x000ea2000c1e1900 */
[C---:B-1----:R-:W-:Y:S01]  /*0c20*/  IMAD.WIDE R2, R15.reuse, 0x4, R8 ;  /* 0x000000040f027825 */ /* 0x042fe200078e0208 */
[----:B------:R-:W-:Y:S02]  /*0c30*/  IADD3 R15, PT, PT, R15, 0x1, RZ ;  /* 0x000000010f0f7810 */ /* 0x000fe40007ffe0ff */
[----:B------:R-:W-:Y:S02]  /*0c40*/  IADD3 R17, PT, PT, R17, 0x1, RZ ;  /* 0x0000000111117810 */ /* 0x000fe40007ffe0ff */
[----:B--2---:R3:W-:Y:S01]  /*0c50*/  STG.E desc[UR8][R2.64], R13 ;  /* 0x0000000d02007986 */ /* 0x0047e2000c101908 */
[----:B------:R-:W-:Y:S05]  /*0c60*/  @P0 BRA `(.L_x_2307) ;  /* 0xfffffffc00d40947 */ /* 0x000fea000383ffff */
[----:B------:R-:W-:Y:S05]  /*0c70*/  EXIT ;  /* 0x000000000000794d */ /* 0x000fea0003800000 */
.L_x_2308:
        /* <DEDUP_REMOVED lines=16> */
.L_x_2432:


//--------------------- .text._Z21reverseIndexNeighborsPiS_i --------------------------
	.section	.text._Z21reverseIndexNeighborsPiS_i,"ax",@progbits
	.align	128
        .global         _Z21reverseIndexNeighborsPiS_i
        .type           _Z21reverseIndexNeighborsPiS_i,@function
        .size           _Z21reverseIndexNeighborsPiS_i,(.L_x_2433 - _Z21reverseIndexNeighborsPiS_i)
        .other          _Z21reverseIndexNeighborsPiS_i,@"STO_CUDA_ENTRY STV_DEFAULT"
_Z21reverseIndexNeighborsPiS_i:
.text._Z21reverseIndexNeighborsPiS_i:
        /* <DEDUP_REMOVED lines=9> */
[----:B------:R-:W1:Y:S01]  /*0090*/  LDCU.64 UR4, c[0x0][0x358] ;  /* 0x00006b00ff0477ac */ /* 0x000e620008000a00 */
[----:B0-----:R-:W-:-:S05]  /*00a0*/  IMAD.WIDE R2, R5, 0x4, R2 ;  /* 0x0000000405027825 */ /* 0x001fca00078e0202 */
[----:B-1----:R-:W2:Y:S02]  /*00b0*/  LDG.E R7, desc[UR4][R2.64] ;  /* 0x0000000402077981 */ /* 0x002ea4000c1e1900 */
[----:B--2---:R-:W-:-:S13]  /*00c0*/  ISETP.NE.AND P0, PT, R7, -0x1, PT ;  /* 0xffffffff0700780c */ /* 0x004fda0003f05270 */
[----:B------:R-:W-:Y:S05]  /*00d0*/  @!P0 EXIT ;  /* 0x000000000000894d */ /* 0x000fea0003800000 */
[----:B------:R-:W0:Y:S02]  /*00e0*/  LDC.64 R4, c[0x0][0x388] ;  /* 0x0000e200ff047b82 */ /* 0x000e240000000a00 */
[----:B0-----:R-:W-:-:S06]  /*00f0*/  IMAD.WIDE R4, R7, 0x4, R4 ;  /* 0x0000000407047825 */ /* 0x001fcc00078e0204 */
[----:B------:R-:W2:Y:S04]  /*0100*/  LDG.E R5, desc[UR4][R4.64] ;  /* 0x0000000404057981 */ /* 0x000ea8000c1e1900 */
[----:B--2---:R-:W-:Y:S01]  /*0110*/  STG.E desc[UR4][R2.64], R5 ;  /* 0x0000000502007986 */ /* 0x004fe2000c101904 */
[----:B------:R-:W-:Y:S05]  /*0120*/  EXIT ;  /* 0x000000000000794d */ /* 0x000fea0003800000 */
.L_x_2309:
        /* <DEDUP_REMOVED lines=13> */
.L_x_2433:


//--------------------- .text._Z13copyNeighborsPiS_S_ii --------------------------
	.section	.text._Z13copyNeighborsPiS_S_ii,"ax",@progbits
	.align	128
        .global         _Z13copyNeighborsPiS_S_ii
        .type           _Z13copyNeighborsPiS_S_ii,@function
        .size           _Z13copyNeighborsPiS_S_ii,(.L_x_2434 - _Z13copyNeighborsPiS_S_ii)
        .other          _Z13copyNeighborsPiS_S_ii,@"STO_CUDA_ENTRY STV_DEFAULT"
_Z13copyNeighborsPiS_S_ii:
.text._Z13copyNeighborsPiS_S_ii:
        /* <DEDUP_REMOVED lines=10> */
[----:B------:R-:W2:Y:S01]  /*00a0*/  LDCU UR5, c[0x0][0x398] ;  /* 0x00007300ff0577ac */ /* 0x000ea20008000800 */
[----:B0-----:R-:W-:-:S05]  /*00b0*/  IMAD.WIDE R2, R5, 0x4, R2 ;  /* 0x0000000405027825 */ /* 0x001fca00078e0202 */
[----:B------:R-:W0:Y:S01]  /*00c0*/  LDC.64 R4, c[0x0][0x388] ;  /* 0x0000e200ff047b82 */ /* 0x000e220000000a00 */
[----:B-1----:R-:W3:Y:S01]  /*00d0*/  LDG.E R2, desc[UR6][R2.64] ;  /* 0x0000000602027981 */ /* 0x002ee2000c1e1900 */
[----:B--2---:R-:W-:Y:S01]  /*00e0*/  ISETP.NE.AND P0, PT, RZ, UR5, PT ;  /* 0x00000005ff007c0c */ /* 0x004fe2000bf05270 */
[----:B---3--:R-:W-:-:S12]  /*00f0*/  IMAD R13, R2, UR5, RZ ;  /* 0x00000005020d7c24 */ /* 0x008fd8000f8e02ff */
[----:B0-----:R-:W-:Y:S05]  /*0100*/  @!P0 EXIT ;  /* 0x000000000000894d */ /* 0x001fea0003800000 */
[----:B------:R-:W-:Y:S01]  /*0110*/  USHF.R.S32.HI UR4, URZ, 0x1f, UR5 ;  /* 0x0000001fff047899 */ /* 0x000fe20008011405 */
[----:B------:R-:W-:Y:S01]  /*0120*/  IMAD.WIDE R2, R13, 0x4, R4 ;  /* 0x000000040d027825 */ /* 0x000fe200078e0204 */
[----:B------:R-:W-:Y:S01]  /*0130*/  USHF.L.U32 UR9, UR5, 0x2, URZ ;  /* 0x0000000205097899 */ /* 0x000fe200080006ff */
[----:B------:R-:W0:Y:S01]  /*0140*/  LDC.64 R6, c[0x0][0x380] ;  /* 0x0000e000ff067b82 */ /* 0x000e220000000a00 */
[----:B------:R-:W-:Y:S01]  /*0150*/  USHF.L.U64.HI UR4, UR5, 0x2, UR4 ;  /* 0x0000000205047899 */ /* 0x000fe20008010204 */
[----:B------:R-:W-:Y:S02]  /*0160*/  IMAD.MOV.U32 R9, RZ, RZ, RZ ;  /* 0x000000ffff097224 */ /* 0x000fe400078e00ff */
[----:B------:R-:W-:Y:S01]  /*0170*/  IMAD.MOV.U32 R5, RZ, RZ, RZ ;  /* 0x000000ffff057224 */ /* 0x000fe200078e00ff */
[----:B------:R-:W-:Y:S02]  /*0180*/  ISETP.LT.U32.AND P0, PT, RZ, UR9, PT ;  /* 0x00000009ff007c0c */ /* 0x000fe4000bf01070 */
[----:B------:R-:W-:-:S05]  /*0190*/  IMAD.U32 R0, RZ, RZ, UR4 ;  /* 0x00000004ff007e24 */ /* 0x000fca000f8e00ff */
[----:B------:R-:W-:-:S13]  /*01a0*/  ISETP.GT.U32.AND.EX P0, PT, R0, RZ, PT, P0 ;  /* 0x000000ff0000720c */ /* 0x000fda0003f04100 */
[----:B------:R-:W-:-:S05]  /*01b0*/  @!P0 IADD3 R10, P1, PT, R2, R9, RZ ;  /* 0x00000009020a8210 */ /* 0x000fca0007f3e0ff */
[----:B------:R-:W-:-:S05]  /*01c0*/  @!P0 IMAD.X R11, R3, 0x1, R5, P1 ;  /* 0x00000001030b8824 */ /* 0x000fca00008e0605 */
[----:B------:R1:W2:Y:S01]  /*01d0*/  @!P0 LDG.E.U8 R15, desc[UR6][R10.64] ;  /* 0x000000060a0f8981 */ /* 0x0002a2000c1e1100 */
[----:B0-----:R-:W-:-:S04]  /*01e0*/  IMAD.WIDE R6, R13, 0x4, R6 ;  /* 0x000000040d067825 */ /* 0x001fc800078e0206 */
[----:B------:R-:W-:Y:S01]  /*01f0*/  IMAD.U32 R4, RZ, RZ, UR4 ;  /* 0x00000004ff047e24 */ /* 0x000fe2000f8e00ff */
[----:B-1----:R-:W-:Y:S01]  /*0200*/  @!P0 IADD3 R10, P1, PT, R6, R9, RZ ;  /* 0x00000009060a8210 */ /* 0x002fe20007f3e0ff */
[----:B------:R-:W-:-:S04]  /*0210*/  @!P0 IMAD.MOV.U32 R9, RZ, RZ, 0x1 ;  /* 0x00000001ff098424 */ /* 0x000fc800078e00ff */
[----:B------:R-:W-:Y:S01]  /*0220*/  @!P0 IMAD.X R11, R7, 0x1, R5, P1 ;  /* 0x00000001070b8824 */ /* 0x000fe200008e0605 */
[C---:B------:R-:W-:Y:S01]  /*0230*/  IADD3 R0, P2, PT, -R9.reuse, UR9, RZ ;  /* 0x0000000909007c10 */ /* 0x040fe2000ff5e1ff */
[----:B------:R-:W-:Y:S01]  /*0240*/  @!P0 IMAD.MOV.U32 R5, RZ, RZ, RZ ;  /* 0x000000ffff058224 */ /* 0x000fe200078e00ff */
[----:B------:R-:W-:Y:S02]  /*0250*/  ISETP.LT.U32.AND P1, PT, R9, UR9, PT ;  /* 0x0000000909007c0c */ /* 0x000fe4000bf21070 */
[----:B------:R-:W-:Y:S02]  /*0260*/  ISETP.LE.U32.AND P3, PT, R0, 0x3, PT ;  /* 0x000000030000780c */ /* 0x000fe40003f63070 */
[----:B------:R-:W-:Y:S02]  /*0270*/  ISETP.GT.U32.AND.EX P1, PT, R4, R5, PT, P1 ;  /* 0x000000050400720c */ /* 0x000fe40003f24110 */
[----:B------:R-:W-:-:S04]  /*0280*/  IADD3.X R0, PT, PT, ~R5, UR4, RZ, P2, !PT ;  /* 0x0000000405007c10 */ /* 0x000fc800097fe5ff */
[----:B------:R-:W-:Y:S01]  /*0290*/  ISETP.LE.U32.OR.EX P1, PT, R0, RZ, !P1, P3 ;  /* 0x000000ff0000720c */ /* 0x000fe20004f23530 */
[----:B--2---:R0:W-:-:S12]  /*02a0*/  @!P0 STG.E.U8 desc[UR6][R10.64], R15 ;  /* 0x0000000f0a008986 */ /* 0x0041d8000c101106 */
[----:B------:R-:W-:Y:S05]  /*02b0*/  @P1 BRA `(.L_x_2310) ;  /* 0x0000000000501947 */ /* 0x000fea0003800000 */
[----:B------:R-:W-:Y:S01]  /*02c0*/  UIADD3 UR5, UP0, UPT, UR9, -0x3, URZ ;  /* 0xfffffffd09057890 */ /* 0x000fe2000ff1e0ff */
[----:B------:R-:W-:-:S03]  /*02d0*/  PLOP3.LUT P0, PT, PT, PT, PT, 0x8, 0x80 ;  /* 0x000000000080781c */ /* 0x000fc60003f0e170 */
[----:B------:R-:W-:-:S12]  /*02e0*/  UIADD3.X UR8, UPT, UPT, UR4, -0x1, URZ, UP0, !UPT ;  /* 0xffffffff04087890 */ /* 0x000fd800087fe4ff */
.L_x_2311:
[----:B0-----:R-:W-:-:S05]  /*02f0*/  IADD3 R10, P1, PT, R2, R9, RZ ;  /* 0x00000009020a7210 */ /* 0x001fca0007f3e0ff */
[----:B------:R-:W-:-:S05]  /*0300*/  IMAD.X R11, R3, 0x1, R5, P1 ;  /* 0x00000001030b7824 */ /* 0x000fca00008e0605 */
[----:B-1----:R-:W2:Y:S01]  /*0310*/  LDG.E.U8 R15, desc[UR6][R10.64] ;  /* 0x000000060a0f7981 */ /* 0x002ea2000c1e1100 */
[----:B------:R-:W-:-:S05]  /*0320*/  IADD3 R12, P1, PT, R6, R9, RZ ;  /* 0x00000009060c7210 */ /* 0x000fca0007f3e0ff */
[----:B------:R-:W-:-:S05]  /*0330*/  IMAD.X R13, R7, 0x1, R5, P1 ;  /* 0x00000001070d7824 */ /* 0x000fca00008e0605 */
[----:B--2---:R1:W-:Y:S04]  /*0340*/  STG.E.U8 desc[UR6][R12.64], R15 ;  /* 0x0000000f0c007986 */ /* 0x0043e8000c101106 */
[----:B------:R-:W2:Y:S04]  /*0350*/  LDG.E.U8 R17, desc[UR6][R10.64+0x1] ;  /* 0x000001060a117981 */ /* 0x000ea8000c1e1100 */
[----:B--2---:R1:W-:Y:S04]  /*0360*/  STG.E.U8 desc[UR6][R12.64+0x1], R17 ;  /* 0x000001110c007986 */ /* 0x0043e8000c101106 */
[----:B------:R-:W2:Y:S01]  /*0370*/  LDG.E.U8 R19, desc[UR6][R10.64+0x2] ;  /* 0x000002060a137981 */ /* 0x000ea2000c1e1100 */
[----:B------:R-:W-:-:S04]  /*0380*/  IADD3 R9, P2, PT, R9, 0x4, RZ ;  /* 0x0000000409097810 */ /* 0x000fc80007f5e0ff */
[----:B------:R-:W-:Y:S01]  /*0390*/  ISETP.GE.U32.AND P1, PT, R9, UR5, PT ;  /* 0x0000000509007c0c */ /* 0x000fe2000bf26070 */
[----:B------:R-:W-:-:S05]  /*03a0*/  IMAD.X R5, RZ, RZ, R5, P2 ;  /* 0x000000ffff057224 */ /* 0x000fca00010e0605 */
[----:B------:R-:W-:Y:S01]  /*03b0*/  ISETP.GE.U32.AND.EX P1, PT, R5, UR8, PT, P1 ;  /* 0x0000000805007c0c */ /* 0x000fe2000bf26110 */
[----:B--2---:R1:W-:Y:S04]  /*03c0*/  STG.E.U8 desc[UR6][R12.64+0x2], R19 ;  /* 0x000002130c007986 */ /* 0x0043e8000c101106 */
[----:B------:R-:W2:Y:S04]  /*03d0*/  LDG.E.U8 R21, desc[UR6][R10.64+0x3] ;  /* 0x000003060a157981 */ /* 0x000ea8000c1e1100 */
[----:B--2---:R1:W-:Y:S04]  /*03e0*/  STG.E.U8 desc[UR6][R12.64+0x3], R21 ;  /* 0x000003150c007986 */ /* 0x0043e8000c101106 */
[----:B------:R-:W-:Y:S05]  /*03f0*/  @!P1 BRA `(.L_x_2311) ;  /* 0xfffffffc00bc9947 */ /* 0x000fea000383ffff */
.L_x_2310:
[----:B------:R-:W-:Y:S01]  /*0400*/  IMAD.U32 R0, RZ, RZ, UR4 ;  /* 0x00000004ff007e24 */ /* 0x000fe2000f8e00ff */
[C---:B------:R-:W-:Y:S02]  /*0410*/  ISETP.LT.U32.AND P1, PT, R9.reuse, UR9, PT ;  /* 0x0000000909007c0c */ /* 0x040fe4000bf21070 */
[----:B------:R-:W-:Y:S02]  /*0420*/  IADD3 R4, P2, PT, -R9, UR9, RZ ;  /* 0x0000000909047c10 */ /* 0x000fe4000ff5e1ff */
[----:B------:R-:W-:Y:S02]  /*0430*/  ISETP.GT.U32.AND.EX P3, PT, R0, R5, PT, P1 ;  /* 0x000000050000720c */ /* 0x000fe40003f64110 */
[----:B------:R-:W-:Y:S02]  /*0440*/  ISETP.LE.U32.AND P1, PT, R4, 0x1, PT ;  /* 0x000000010400780c */ /* 0x000fe40003f23070 */
[----:B------:R-:W-:-:S04]  /*0450*/  IADD3.X R0, PT, PT, ~R5, UR4, RZ, P2, !PT ;  /* 0x0000000405007c10 */ /* 0x000fc800097fe5ff */
[----:B------:R-:W-:-:S13]  /*0460*/  ISETP.LE.U32.OR.EX P1, PT, R0, RZ, !P3, P1 ;  /* 0x000000ff0000720c */ /* 0x000fda0005f23510 */
[----:B0-----:R-:W-:-:S05]  /*0470*/  @!P1 IADD3 R10, P2, PT, R2, R9, RZ ;  /* 0x00000009020a9210 */ /* 0x001fca0007f5e0ff */
[----:B------:R-:W-:-:S05]  /*0480*/  @!P1 IMAD.X R11, R3, 0x1, R5, P2 ;  /* 0x00000001030b9824 */ /* 0x000fca00010e0605 */
[----:B-1----:R-:W2:Y:S01]  /*0490*/  @!P1 LDG.E.U8 R15, desc[UR6][R10.64] ;  /* 0x000000060a0f9981 */ /* 0x002ea2000c1e1100 */
[----:B------:R-:W-:-:S05]  /*04a0*/  @!P1 IADD3 R12, P2, PT, R6, R9, RZ ;  /* 0x00000009060c9210 */ /* 0x000fca0007f5e0ff */
[----:B------:R-:W-:Y:S01]  /*04b0*/  @!P1 IMAD.X R13, R7, 0x1, R5, P2 ;  /* 0x00000001070d9824 */ /* 0x000fe200010e0605 */
[----:B------:R-:W-:Y:S02]  /*04c0*/  @!P1 IADD3 R9, P2, PT, R9, 0x2, RZ ;  /* 0x0000000209099810 */ /* 0x000fe40007f5e0ff */
[----:B------:R-:W-:-:S03]  /*04d0*/  @!P1 PLOP3.LUT P0, PT, PT, PT, PT, 0x8, 0x80 ;  /* 0x000000000080981c */ /* 0x000fc60003f0e170 */
[----:B------:R-:W-:Y:S01]  /*04e0*/  @!P1 IMAD.X R5, RZ, RZ, R5, P2 ;  /* 0x000000ffff059224 */ /* 0x000fe200010e0605 */
[----:B------:R-:W-:Y:S01]  /*04f0*/  ISETP.LT.U32.AND P2, PT, R9, UR9, PT ;  /* 0x0000000909007c0c */ /* 0x000fe2000bf41070 */
[----:B--2---:R0:W-:Y:S04]  /*0500*/  @!P1 STG.E.U8 desc[UR6][R12.64], R15 ;  /* 0x0000000f0c009986 */ /* 0x0041e8000c101106 */
[----:B------:R-:W2:Y:S01]  /*0510*/  @!P1 LDG.E.U8 R17, desc[UR6][R10.64+0x1] ;  /* 0x000001060a119981 */ /* 0x000ea2000c1e1100 */
[----:B------:R-:W-:-:S03]  /*0520*/  ISETP.LT.U32.OR.EX P0, PT, R5, UR4, P0, P2 ;  /* 0x0000000405007c0c */ /* 0x000fc60008701520 */
[----:B--2---:R0:W-:Y:S10]  /*0530*/  @!P1 STG.E.U8 desc[UR6][R12.64+0x1], R17 ;  /* 0x000001110c009986 */ /* 0x0041f4000c101106 */
[----:B------:R-:W-:Y:S05]  /*0540*/  @!P0 EXIT ;  /* 0x000000000000894d */ /* 0x000fea0003800000 */
[----:B------:R-:W-:-:S05]  /*0550*/  IADD3 R2, P0, PT, R2, R9, RZ ;  /* 0x0000000902027210 */ /* 0x000fca0007f1e0ff */
[----:B------:R-:W-:-:S06]  /*0560*/  IMAD.X R3, R3, 0x1, R5, P0 ;  /* 0x0000000103037824 */ /* 0x000fcc00000e0605 */
[----:B------:R-:W2:Y:S01]  /*0570*/  LDG.E.U8 R3, desc[UR6][R2.64] ;  /* 0x0000000602037981 */ /* 0x000ea2000c1e1100 */
[----:B------:R-:W-:-:S05]  /*0580*/  IADD3 R4, P0, PT, R6, R9, RZ ;  /* 0x0000000906047210 */ /* 0x000fca0007f1e0ff */
[----:B------:R-:W-:-:S05]  /*0590*/  IMAD.X R5, R7, 0x1, R5, P0 ;  /* 0x0000000107057824 */ /* 0x000fca00000e0605 */
[----:B--2---:R-:W-:Y:S01]  /*05a0*/  STG.E.U8 desc[UR6][R4.64], R3 ;  /* 0x0000000304007986 */ /* 0x004fe2000c101106 */
[----:B------:R-:W-:Y:S05]  /*05b0*/  EXIT ;  /* 0x000000000000794d */ /* 0x000fea0003800000 */
.L_x_2312:
        /* <DEDUP_REMOVED lines=12> */
.L_x_2434:


//--------------------- .text._Z14mergeNeighborsPfS_S_PiS0_S0_S0_S0_S0_S0_S0_ii --------------------------
	.section	.text._Z14mergeNeighborsPfS_S_PiS0_S0_S0_S0_S0_S0_S0_ii,"ax",@progbits
	.align	128
        .global         _Z14mergeNeighborsPfS_S_PiS0_S0_S0_S0_S0_S0_S0_ii
        .type           _Z14mergeNeighborsPfS_S_PiS0_S0_S0_S0_S0_S0_S0_ii,@function
        .size           _Z14mergeNeighborsPfS_S_PiS0_S0_S0_S0_S0_S0_S0_ii,(.L_x_2435 - _Z14mergeNeighborsPfS_S_PiS0_S0_S0_S0_S0_S0_S0_ii)
        .other          _Z14mergeNeighborsPfS_S_PiS0_S0_S0_S0_S0_S0_S0_ii,@"STO_CUDA_ENTRY STV_DEFAULT"
_Z14mergeNeighborsPfS_S_PiS0_S0_S0_S0_S0_S0_S0_ii:
.text._Z14mergeNeighborsPfS_S_PiS0_S0_S0_S0_S0_S0_S0_ii:
        /* <DEDUP_REMOVED lines=10> */
[----:B0-----:R-:W-:-:S06]  /*00a0*/  IMAD.WIDE R2, R25, 0x4, R2 ;  /* 0x0000000419027825 */ /* 0x001fcc00078e0202 */
[----:B-1----:R-:W2:Y:S02]  /*00b0*/  LDG.E R2, desc[UR4][R2.64] ;  /* 0x0000000402027981 */ /* 0x002ea4000c1e1900 */
[----:B--2---:R-:W-:-:S13]  /*00c0*/  ISETP.NE.AND P0, PT, R2, RZ, PT ;  /* 0x000000ff0200720c */ /* 0x004fda0003f05270 */
[----:B------:R-:W-:Y:S05]  /*00d0*/  @!P0 EXIT ;  /* 0x000000000000894d */ /* 0x000fea0003800000 */
[----:B------:R-:W0:Y:S01]  /*00e0*/  LDC.64 R2, c[0x0][0x3d0] ;  /* 0x0000f400ff027b82 */ /* 0x000e220000000a00 */
[----:B------:R-:W1:Y:S01]  /*00f0*/  LDCU UR6, c[0x0][0x3dc] ;  /* 0x00007b80ff0677ac */ /* 0x000e620008000800 */
[----:B------:R-:W2:Y:S06]  /*0100*/  LDCU.128 UR8, c[0x0][0x380] ;  /* 0x00007000ff0877ac */ /* 0x000eac0008000c00 */
[----:B------:R-:W3:Y:S01]  /*0110*/  LDC.64 R26, c[0x0][0x3b8] ;  /* 0x0000ee00ff1a7b82 */ /* 0x000ee20000000a00 */
[----:B------:R-:W4:Y:S01]  /*0120*/  LDCU.128 UR16, c[0x0][0x390] ;  /* 0x00007200ff1077ac */ /* 0x000f220008000c00 */
[----:B------:R-:W5:Y:S06]  /*0130*/  LDCU.128 UR12, c[0x0][0x3a0] ;  /* 0x00007400ff0c77ac */ /* 0x000f6c0008000c00 */
[----:B------:R-:W1:Y:S01]  /*0140*/  LDC.64 R4, c[0x0][0x3c0] ;  /* 0x0000f000ff047b82 */ /* 0x000e620000000a00 */
[----:B0-----:R-:W-:-:S06]  /*0150*/  IMAD.WIDE R2, R25, 0x4, R2 ;  /* 0x0000000419027825 */ /* 0x001fcc00078e0202 */
[----:B------:R-:W2:Y:S01]  /*0160*/  LDG.E R3, desc[UR4][R2.64] ;  /* 0x0000000402037981 */ /* 0x000ea2000c1e1900 */
[----:B---3--:R-:W-:-:S06]  /*0170*/  IMAD.WIDE R26, R25, 0x4, R26 ;  /* 0x00000004191a7825 */ /* 0x008fcc00078e021a */
[----:B------:R-:W3:Y:S01]  /*0180*/  LDG.E R26, desc[UR4][R26.64] ;  /* 0x000000041a1a7981 */ /* 0x000ee2000c1e1900 */
[----:B-1----:R-:W-:-:S05]  /*0190*/  IMAD.WIDE R4, R25, 0x4, R4 ;  /* 0x0000000419047825 */ /* 0x002fca00078e0204 */
[----:B------:R-:W3:Y:S01]  /*01a0*/  LDG.E R24, desc[UR4][R4.64] ;  /* 0x0000000404187981 */ /* 0x000ee2000c1e1900 */
[----:B------:R-:W-:Y:S01]  /*01b0*/  IMAD.U32 R22, RZ, RZ, UR6 ;  /* 0x00000006ff167e24 */ /* 0x000fe2000f8e00ff */
[----:B------:R-:W0:Y:S01]  /*01c0*/  LDCU UR6, c[0x0][0x3dc] ;  /* 0x00007b80ff0677ac */ /* 0x000e220008000800 */
[----:B------:R-:W-:Y:S01]  /*01d0*/  BSSY.RECONVERGENT B0, `(.L_x_2313) ;  /* 0x000003f000007945 */ /* 0x000fe20003800200 */
[----:B------:R-:W-:Y:S02]  /*01e0*/  IMAD.MOV.U32 R23, RZ, RZ, RZ ;  /* 0x000000ffff177224 */ /* 0x000fe400078e00ff */
[----:B------:R-:W-:Y:S02]  /*01f0*/  IMAD.MOV.U32 R21, RZ, RZ, RZ ;  /* 0x000000ffff157224 */ /* 0x000fe400078e00ff */
[----:B------:R-:W-:Y:S02]  /*0200*/  IMAD.MOV.U32 R19, RZ, RZ, RZ ;  /* 0x000000ffff137224 */ /* 0x000fe400078e00ff */
[----:B--2---:R-:W-:-:S04]  /*0210*/  IMAD R20, R3, R22, RZ ;  /* 0x0000001603147224 */ /* 0x004fc800078e02ff */
[----:B------:R-:W-:-:S03]  /*0220*/  IMAD.WIDE R14, R20, 0x4, RZ ;  /* 0x00000004140e7825 */ /* 0x000fc600078e02ff */
[----:B------:R-:W-:-:S04]  /*0230*/  IADD3 R10, P0, PT, R14, UR8, RZ ;  /* 0x000000080e0a7c10 */ /* 0x000fc8000ff1e0ff */
[C---:B------:R-:W-:Y:S02]  /*0240*/  IADD3.X R11, PT, PT, R15.reuse, UR9, RZ, P0, !PT ;  /* 0x000000090f0b7c10 */ /* 0x040fe400087fe4ff */
[----:B----4-:R-:W-:Y:S02]  /*0250*/  IADD3 R12, P0, PT, R14, UR18, RZ ;  /* 0x000000120e0c7c10 */ /* 0x010fe4000ff1e0ff */
[----:B---3--:R-:W-:Y:S02]  /*0260*/  VIMNMX3 R0, R26, R24, R22, PT ;  /* 0x000000181a00720f */ /* 0x008fe40003800116 */
[----:B------:R-:W-:Y:S02]  /*0270*/  IADD3.X R13, PT, PT, R15, UR19, RZ, P0, !PT ;  /* 0x000000130f0d7c10 */ /* 0x000fe400087fe4ff */
[----:B------:R-:W-:Y:S02]  /*0280*/  ISETP.GE.AND P0, PT, R0, 0x1, PT ;  /* 0x000000010000780c */ /* 0x000fe40003f06270 */
[----:B------:R-:W-:-:S02]  /*0290*/  IADD3 R8, P1, PT, R14, UR10, RZ ;  /* 0x0000000a0e087c10 */ /* 0x000fc4000ff3e0ff */
[C---:B------:R-:W-:Y:S02]  /*02a0*/  IADD3 R6, P2, PT, R14.reuse, UR16, RZ ;  /* 0x000000100e067c10 */ /* 0x040fe4000ff5e0ff */
[C---:B------:R-:W-:Y:S02]  /*02b0*/  IADD3.X R9, PT, PT, R15.reuse, UR11, RZ, P1, !PT ;  /* 0x0000000b0f097c10 */ /* 0x040fe40008ffe4ff */
[C---:B-----5:R-:W-:Y:S02]  /*02c0*/  IADD3 R4, P1, PT, R14.reuse, UR12, RZ ;  /* 0x0000000c0e047c10 */ /* 0x060fe4000ff3e0ff */
[----:B------:R-:W-:Y:S02]  /*02d0*/  IADD3 R2, P3, PT, R14, UR14, RZ ;  /* 0x0000000e0e027c10 */ /* 0x000fe4000ff7e0ff */
[C---:B------:R-:W-:Y:S02]  /*02e0*/  IADD3.X R7, PT, PT, R15.reuse, UR17, RZ, P2, !PT ;  /* 0x000000110f077c10 */ /* 0x040fe400097fe4ff */
[----:B------:R-:W-:-:S02]  /*02f0*/  IADD3.X R5, PT, PT, R15, UR13, RZ, P1, !PT ;  /* 0x0000000d0f057c10 */ /* 0x000fc40008ffe4ff */
[----:B------:R-:W-:Y:S01]  /*0300*/  IADD3.X R3, PT, PT, R15, UR15, RZ, P3, !PT ;  /* 0x0000000f0f037c10 */ /* 0x000fe20009ffe4ff */
[----:B0-----:R-:W-:Y:S06]  /*0310*/  @!P0 BRA `(.L_x_2314) ;  /* 0x0000000000a88947 */ /* 0x001fec0003800000 */
[----:B------:R-:W-:Y:S02]  /*0320*/  IMAD.MOV.U32 R19, RZ, RZ, RZ ;  /* 0x000000ffff137224 */ /* 0x000fe400078e00ff */
[----:B------:R-:W-:Y:S02]  /*0330*/  IMAD.MOV.U32 R21, RZ, RZ, RZ ;  /* 0x000000ffff157224 */ /* 0x000fe400078e00ff */
[----:B------:R-:W-:-:S07]  /*0340*/  IMAD.MOV.U32 R23, RZ, RZ, RZ ;  /* 0x000000ffff177224 */ /* 0x000fce00078e00ff */
.L_x_2318:
[----:B01----:R-:W-:-:S04]  /*0350*/  IMAD.WIDE R28, R23, 0x4, R12 ;  /* 0x00000004171c7825 */ /* 0x003fc800078e020c */
[----:B------:R-:W-:Y:S01]  /*0360*/  IMAD.WIDE R16, R21, 0x4, R4 ;  /* 0x0000000415107825 */ /* 0x000fe200078e0204 */
[----:B------:R-:W2:Y:S04]  /*0370*/  LDG.E R0, desc[UR4][R28.64] ;  /* 0x000000041c007981 */ /* 0x000ea8000c1e1900 */
[----:B------:R-:W2:Y:S01]  /*0380*/  LDG.E R27, desc[UR4][R16.64] ;  /* 0x00000004101b7981 */ /* 0x000ea2000c1e1900 */
[----:B------:R-:W-:Y:S01]  /*0390*/  BSSY.RECONVERGENT B1, `(.L_x_2315) ;  /* 0x000001c000017945 */ /* 0x000fe20003800200 */
[----:B--2---:R-:W-:-:S13]  /*03a0*/  ISETP.NE.AND P0, PT, R0, R27, PT ;  /* 0x0000001b0000720c */ /* 0x004fda0003f05270 */
[----:B------:R-:W-:Y:S05]  /*03b0*/  @P0 BRA `(.L_x_2316) ;  /* 0x0000000000280947 */ /* 0x000fea0003800000 */
[----:B------:R-:W-:-:S06]  /*03c0*/  IMAD.WIDE R28, R21, 0x4, R8 ;  /* 0x00000004151c7825 */ /* 0x000fcc00078e0208 */
[----:B------:R-:W2:Y:S01]  /*03d0*/  LDG.E R29, desc[UR4][R28.64] ;  /* 0x000000041c1d7981 */ /* 0x000ea2000c1e1900 */
[----:B------:R-:W-:-:S05]  /*03e0*/  IMAD.WIDE.U32 R30, R19, 0x4, R6 ;  /* 0x00000004131e7825 */ /* 0x000fca00078e0006 */
[----:B--2---:R1:W-:Y:S04]  /*03f0*/  STG.E desc[UR4][R30.64], R29 ;  /* 0x0000001d1e007986 */ /* 0x0043e8000c101904 */
[----:B------:R-:W2:Y:S01]  /*0400*/  LDG.E R17, desc[UR4][R16.64] ;  /* 0x0000000410117981 */ /* 0x000ea2000c1e1900 */
[----:B------:R-:W-:Y:S01]  /*0410*/  IMAD.WIDE.U32 R32, R19, 0x4, R2 ;  /* 0x0000000413207825 */ /* 0x000fe200078e0002 */
[----:B------:R-:W-:-:S03]  /*0420*/  IADD3 R23, PT, PT, R23, 0x1, RZ ;  /* 0x0000000117177810 */ /* 0x000fc60007ffe0ff */
[----:B------:R-:W-:Y:S01]  /*0430*/  VIADD R21, R21, 0x1 ;  /* 0x0000000115157836 */ /* 0x000fe20000000000 */
[----:B--2---:R1:W-:Y:S01]  /*0440*/  STG.E desc[UR4][R32.64], R17 ;  /* 0x0000001120007986 */ /* 0x0043e2000c101904 */
[----:B------:R-:W-:Y:S05]  /*0450*/  BRA `(.L_x_2317) ;  /* 0x00000000003c7947 */ /* 0x000fea0003800000 */
.L_x_2316:
[----:B------:R-:W-:-:S04]  /*0460*/  IMAD.WIDE R36, R23, 0x4, R10 ;  /* 0x0000000417247825 */ /* 0x000fc800078e020a */
[----:B------:R-:W-:Y:S02]  /*0470*/  IMAD.WIDE R34, R21, 0x4, R8 ;  /* 0x0000000415227825 */ /* 0x000fe400078e0208 */
[----:B------:R-:W2:Y:S04]  /*0480*/  LDG.E R37, desc[UR4][R36.64] ;  /* 0x0000000424257981 */ /* 0x000ea8000c1e1900 */
[----:B------:R-:W2:Y:S01]  /*0490*/  LDG.E R34, desc[UR4][R34.64] ;  /* 0x0000000422227981 */ /* 0x000ea2000c1e1900 */
[----:B------:R-:W-:Y:S01]  /*04a0*/  IMAD.WIDE.U32 R30, R19, 0x4, R6 ;  /* 0x00000004131e7825 */ /* 0x000fe200078e0006 */
[----:B--2---:R-:W-:-:S13]  /*04b0*/  FSETP.GEU.AND P0, PT, R37, R34, PT ;  /* 0x000000222500720b */ /* 0x004fda0003f0e000 */
[----:B------:R0:W-:Y:S04]  /*04c0*/  @!P0 STG.E desc[UR4][R30.64], R37 ;  /* 0x000000251e008986 */ /* 0x0001e8000c101904 */
[----:B------:R-:W2:Y:S01]  /*04d0*/  @!P0 LDG.E R29, desc[UR4][R28.64] ;  /* 0x000000041c1d8981 */ /* 0x000ea2000c1e1900 */
[----:B------:R-:W-:-:S05]  /*04e0*/  IMAD.WIDE.U32 R32, R19, 0x4, R2 ;  /* 0x0000000413207825 */ /* 0x000fca00078e0002 */
[----:B--2---:R0:W-:Y:S04]  /*04f0*/  @!P0 STG.E desc[UR4][R32.64], R29 ;  /* 0x0000001d20008986 */ /* 0x0041e8000c101904 */
[----:B------:R0:W-:Y:S04]  /*0500*/  @P0 STG.E desc[UR4][R30.64], R34 ;  /* 0x000000221e000986 */ /* 0x0001e8000c101904 */
[----:B------:R-:W2:Y:S01]  /*0510*/  @P0 LDG.E R17, desc[UR4][R16.64] ;  /* 0x0000000410110981 */ /* 0x000ea2000c1e1900 */
[----:B------:R-:W-:Y:S02]  /*0520*/  @!P0 VIADD R23, R23, 0x1 ;  /* 0x0000000117178836 */ /* 0x000fe40000000000 */
[----:B------:R-:W-:Y:S01]  /*0530*/  @P0 VIADD R21, R21, 0x1 ;  /* 0x0000000115150836 */ /* 0x000fe20000000000 */
[----:B--2---:R0:W-:Y:S06]  /*0540*/  @P0 STG.E desc[UR4][R32.64], R17 ;  /* 0x0000001120000986 */ /* 0x0041ec000c101904 */
.L_x_2317:
[----:B------:R-:W-:Y:S05]  /*0550*/  BSYNC.RECONVERGENT B1 ;  /* 0x0000000000017941 */ /* 0x000fea0003800200 */
.L_x_2315:
[----:B------:R-:W-:Y:S01]  /*0560*/  VIADD R19, R19, 0x1 ;  /* 0x0000000113137836 */ /* 0x000fe20000000000 */
[----:B------:R-:W-:Y:S01]  /*0570*/  ISETP.GE.AND P0, PT, R21, R24, PT ;  /* 0x000000181500720c */ /* 0x000fe20003f06270 */
[----:B------:R-:W-:-:S03]  /*0580*/  IMAD.U32 R22, RZ, RZ, UR6 ;  /* 0x00000006ff167e24 */ /* 0x000fc6000f8e00ff */
[----:B------:R-:W-:Y:S02]  /*0590*/  ISETP.LT.AND P0, PT, R23, R26, !P0 ;  /* 0x0000001a1700720c */ /* 0x000fe40004701270 */
[----:B------:R-:W-:-:S13]  /*05a0*/  ISETP.LT.AND P1, PT, R19, R22, PT ;  /* 0x000000161300720c */ /* 0x000fda0003f21270 */
[----:B------:R-:W-:Y:S05]  /*05b0*/  @P0 BRA P1, `(.L_x_2318) ;  /* 0xfffffffc00640947 */ /* 0x000fea000083ffff */
.L_x_2314:
[----:B------:R-:W-:Y:S05]  /*05c0*/  BSYNC.RECONVERGENT B0 ;  /* 0x0000000000007941 */ /* 0x000fea0003800200 */
.L_x_2313:
[----:B------:R-:W-:Y:S01]  /*05d0*/  ISETP.GE.AND P0, PT, R19, R22, PT ;  /* 0x000000161300720c */ /* 0x000fe20003f06270 */
[----:B------:R-:W-:Y:S03]  /*05e0*/  BSSY.RECONVERGENT B0, `(.L_x_2319) ;  /* 0x000004b000007945 */ /* 0x000fe60003800200 */
[----:B------:R-:W-:-:S13]  /*05f0*/  ISETP.GE.OR P0, PT, R23, R26, P0 ;  /* 0x0000001a1700720c */ /* 0x000fda0000706670 */
[----:B------:R-:W-:Y:S05]  /*0600*/  @P0 BRA `(.L_x_2320) ;  /* 0x0000000400200947 */ /* 0x000fea0003800000 */
[----:B------:R-:W-:Y:S01]  /*0610*/  LOP3.LUT R27, RZ, R23, RZ, 0x33, !PT ;  /* 0x00000017ff1b7212 */ /* 0x000fe200078e33ff */
[----:B------:R-:W-:Y:S01]  /*0620*/  BSSY.RECONVERGENT B1, `(.L_x_2321) ;  /* 0x000002c000017945 */ /* 0x000fe20003800200 */
[----:B01----:R-:W-:-:S03]  /*0630*/  LOP3.LUT R17, RZ, R19, RZ, 0x33, !PT ;  /* 0x00000013ff117212 */ /* 0x003fc600078e33ff */
[----:B------:R-:W-:-:S05]  /*0640*/  IMAD.IADD R27, R26, 0x1, R27 ;  /* 0x000000011a1b7824 */ /* 0x000fca00078e021b */
[----:B------:R-:W-:-:S04]  /*0650*/  VIADDMNMX.U32 R27, R17, R22, R27, PT ;  /* 0x00000016111b7246 */ /* 0x000fc8000380001b */
[C---:B------:R-:W-:Y:S02]  /*0660*/  LOP3.LUT R0, R27.reuse, 0x3, RZ, 0xc0, !PT ;  /* 0x000000031b007812 */ /* 0x040fe400078ec0ff */
[----:B------:R-:W-:Y:S02]  /*0670*/  ISETP.GE.U32.AND P0, PT, R27, 0x3, PT ;  /* 0x000000031b00780c */ /* 0x000fe40003f06070 */
[----:B------:R-:W-:-:S13]  /*0680*/  ISETP.NE.AND P1, PT, R0, 0x3, PT ;  /* 0x000000030000780c */ /* 0x000fda0003f25270 */
[----:B------:R-:W-:Y:S05]  /*0690*/  @!P1 BRA `(.L_x_2322) ;  /* 0x0000000000909947 */ /* 0x000fea0003800000 */
[----:B------:R-:W0:Y:S01]  /*06a0*/  LDCU.64 UR6, c[0x0][0x3a8] ;  /* 0x00007500ff0677ac */ /* 0x000e220008000a00 */
[----:B------:R-:W-:Y:S01]  /*06b0*/  IMAD.WIDE.U32 R10, R19, 0x4, R14 ;  /* 0x00000004130a7825 */ /* 0x000fe200078e000e */
[----:B------:R-:W-:Y:S01]  /*06c0*/  IADD3 R12, PT, PT, R27, 0x1, RZ ;  /* 0x000000011b0c7810 */ /* 0x000fe20007ffe0ff */
[----:B------:R-:W1:Y:S03]  /*06d0*/  LDCU.128 UR8, c[0x0][0x390] ;  /* 0x00007200ff0877ac */ /* 0x000e660008000c00 */
[----:B------:R-:W-:Y:S01]  /*06e0*/  LOP3.LUT R12, R12, 0x3, RZ, 0xc0, !PT ;  /* 0x000000030c0c7812 */ /* 0x000fe200078ec0ff */
[----:B------:R-:W2:Y:S04]  /*06f0*/  LDCU.64 UR12, c[0x0][0x380] ;  /* 0x00007000ff0c77ac */ /* 0x000ea80008000a00 */
[----:B------:R-:W-:-:S02]  /*0700*/  IMAD.IADD R19, R19, 0x1, R12 ;  /* 0x0000000113137824 */ /* 0x000fc400078e020c */
[----:B------:R-:W-:Y:S01]  /*0710*/  IMAD.MOV R28, RZ, RZ, -R12 ;  /* 0x000000ffff1c7224 */ /* 0x000fe200078e0a0c */
[----:B0-----:R-:W-:-:S04]  /*0720*/  IADD3 R18, P1, PT, R10, UR6, RZ ;  /* 0x000000060a127c10 */ /* 0x001fc8000ff3e0ff */
[C---:B------:R-:W-:Y:S02]  /*0730*/  IADD3.X R17, PT, PT, R11.reuse, UR7, RZ, P1, !PT ;  /* 0x000000070b117c10 */ /* 0x040fe40008ffe4ff */
[----:B-1----:R-:W-:Y:S02]  /*0740*/  IADD3 R16, P1, PT, R10, UR8, RZ ;  /* 0x000000080a107c10 */ /* 0x002fe4000ff3e0ff */
[C---:B------:R-:W-:Y:S02]  /*0750*/  IADD3 R0, P2, PT, R14.reuse, UR10, RZ ;  /* 0x0000000a0e007c10 */ /* 0x040fe4000ff5e0ff */
[----:B--2---:R-:W-:Y:S02]  /*0760*/  IADD3 R10, P3, PT, R14, UR12, RZ ;  /* 0x0000000c0e0a7c10 */ /* 0x004fe4000ff7e0ff */
[----:B------:R-:W-:Y:S02]  /*0770*/  IADD3.X R29, PT, PT, R11, UR9, RZ, P1, !PT ;  /* 0x000000090b1d7c10 */ /* 0x000fe40008ffe4ff */
[----:B------:R-:W-:-:S02]  /*0780*/  IADD3.X R27, PT, PT, R15, UR11, RZ, P2, !PT ;  /* 0x0000000b0f1b7c10 */ /* 0x000fc400097fe4ff */
[----:B------:R-:W-:-:S07]  /*0790*/  IADD3.X R11, PT, PT, R15, UR13, RZ, P3, !PT ;  /* 0x0000000d0f0b7c10 */ /* 0x000fce0009ffe4ff */
.L_x_2323:
[----:B------:R-:W-:-:S05]  /*07a0*/  IMAD.WIDE R12, R23, 0x4, R10 ;  /* 0x00000004170c7825 */ /* 0x000fca00078e020a */
[----:B0-----:R0:W2:Y:S02]  /*07b0*/  LDG.E R31, desc[UR4][R12.64] ;  /* 0x000000040c1f7981 */ /* 0x0010a4000c1e1900 */
[----:B0-----:R-:W-:Y:S02]  /*07c0*/  IMAD.MOV.U32 R12, RZ, RZ, R16 ;  /* 0x000000ffff0c7224 */ /* 0x001fe400078e0010 */
[----:B------:R-:W-:-:S05]  /*07d0*/  IMAD.MOV.U32 R13, RZ, RZ, R29 ;  /* 0x000000ffff0d7224 */ /* 0x000fca00078e001d */
[----:B--2---:R0:W-:Y:S02]  /*07e0*/  STG.E desc[UR4][R12.64], R31 ;  /* 0x0000001f0c007986 */ /* 0x0041e4000c101904 */
[----:B0-----:R-:W-:Y:S01]  /*07f0*/  MOV R13, R27 ;  /* 0x0000001b000d7202 */ /* 0x001fe20000000f00 */
[----:B------:R-:W-:-:S04]  /*0800*/  IMAD.MOV.U32 R12, RZ, RZ, R0 ;  /* 0x000000ffff0c7224 */ /* 0x000fc800078e0000 */
[----:B------:R-:W-:-:S05]  /*0810*/  IMAD.WIDE R14, R23, 0x4, R12 ;  /* 0x00000004170e7825 */ /* 0x000fca00078e020c */
[----:B------:R0:W2:Y:S01]  /*0820*/  LDG.E R33, desc[UR4][R14.64] ;  /* 0x000000040e217981 */ /* 0x0000a2000c1e1900 */
[----:B------:R-:W-:Y:S01]  /*0830*/  VIADD R28, R28, 0x1 ;  /* 0x000000011c1c7836 */ /* 0x000fe20000000000 */
[----:B------:R-:W-:Y:S02]  /*0840*/  IADD3 R16, P3, PT, R16, 0x4, RZ ;  /* 0x0000000410107810 */ /* 0x000fe40007f7e0ff */
[----:B------:R-:W-:Y:S02]  /*0850*/  IADD3 R23, PT, PT, R23, 0x1, RZ ;  /* 0x0000000117177810 */ /* 0x000fe40007ffe0ff */
[----:B------:R-:W-:Y:S01]  /*0860*/  ISETP.NE.AND P1, PT, R28, RZ, PT ;  /* 0x000000ff1c00720c */ /* 0x000fe20003f25270 */
[----:B------:R-:W-:Y:S02]  /*0870*/  IMAD.X R29, RZ, RZ, R29, P3 ;  /* 0x000000ffff1d7224 */ /* 0x000fe400018e061d */
[----:B0-----:R-:W-:Y:S01]  /*0880*/  IMAD.MOV.U32 R14, RZ, RZ, R18 ;  /* 0x000000ffff0e7224 */ /* 0x001fe200078e0012 */
[----:B------:R-:W-:Y:S01]  /*0890*/  IADD3 R18, P2, PT, R18, 0x4, RZ ;  /* 0x0000000412127810 */ /* 0x000fe20007f5e0ff */
[----:B------:R-:W-:-:S04]  /*08a0*/  IMAD.MOV.U32 R15, RZ, RZ, R17 ;  /* 0x000000ffff0f7224 */ /* 0x000fc800078e0011 */
[----:B------:R-:W-:Y:S01]  /*08b0*/  IMAD.X R17, RZ, RZ, R17, P2 ;  /* 0x000000ffff117224 */ /* 0x000fe200010e0611 */
[----:B--2---:R0:W-:Y:S03]  /*08c0*/  STG.E desc[UR4][R14.64], R33 ;  /* 0x000000210e007986 */ /* 0x0041e6000c101904 */
[----:B------:R-:W-:Y:S05]  /*08d0*/  @P1 BRA `(.L_x_2323) ;  /* 0xfffffffc00b01947 */ /* 0x000fea000383ffff */
.L_x_2322:
[----:B------:R-:W-:Y:S05]  /*08e0*/  BSYNC.RECONVERGENT B1 ;  /* 0x0000000000017941 */ /* 0x000fea0003800200 */
.L_x_2321:
[----:B------:R-:W-:Y:S05]  /*08f0*/  @!P0 BRA `(.L_x_2320) ;  /* 0x0000000000648947 */ /* 0x000fea0003800000 */
.L_x_2324:
[----:B0-----:R-:W-:-:S05]  /*0900*/  IMAD.WIDE R14, R23, 0x4, R10 ;  /* 0x00000004170e7825 */ /* 0x001fca00078e020a */
[----:B--2---:R-:W2:Y:S01]  /*0910*/  LDG.E R27, desc[UR4][R14.64] ;  /* 0x000000040e1b7981 */ /* 0x004ea2000c1e1900 */
[----:B------:R-:W-:-:S04]  /*0920*/  IMAD.WIDE.U32 R16, R19, 0x4, R6 ;  /* 0x0000000413107825 */ /* 0x000fc800078e0006 */
[----:B------:R-:W-:Y:S01]  /*0930*/  IMAD.WIDE R28, R23, 0x4, R12 ;  /* 0x00000004171c7825 */ /* 0x000fe200078e020c */
[----:B--2---:R0:W-:Y:S04]  /*0940*/  STG.E desc[UR4][R16.64], R27 ;  /* 0x0000001b10007986 */ /* 0x0041e8000c101904 */
[----:B------:R-:W2:Y:S01]  /*0950*/  LDG.E R33, desc[UR4][R28.64] ;  /* 0x000000041c217981 */ /* 0x000ea2000c1e1900 */
[----:B------:R-:W-:-:S05]  /*0960*/  IMAD.WIDE.U32 R30, R19, 0x4, R2 ;  /* 0x00000004131e7825 */ /* 0x000fca00078e0002 */
[----:B--2---:R1:W-:Y:S04]  /*0970*/  STG.E desc[UR4][R30.64], R33 ;  /* 0x000000211e007986 */ /* 0x0043e8000c101904 */
[----:B------:R-:W2:Y:S04]  /*0980*/  LDG.E R35, desc[UR4][R14.64+0x4] ;  /* 0x000004040e237981 */ /* 0x000ea8000c1e1900 */
[----:B--2---:R2:W-:Y:S04]  /*0990*/  STG.E desc[UR4][R16.64+0x4], R35 ;  /* 0x0000042310007986 */ /* 0x0045e8000c101904 */
[----:B------:R-:W3:Y:S04]  /*09a0*/  LDG.E R37, desc[UR4][R28.64+0x4] ;  /* 0x000004041c257981 */ /* 0x000ee8000c1e1900 */
[----:B---3--:R2:W-:Y:S04]  /*09b0*/  STG.E desc[UR4][R30.64+0x4], R37 ;  /* 0x000004251e007986 */ /* 0x0085e8000c101904 */
[----:B------:R-:W3:Y:S04]  /*09c0*/  LDG.E R0, desc[UR4][R14.64+0x8] ;  /* 0x000008040e007981 */ /* 0x000ee8000c1e1900 */
[----:B---3--:R2:W-:Y:S04]  /*09d0*/  STG.E desc[UR4][R16.64+0x8], R0 ;  /* 0x0000080010007986 */ /* 0x0085e8000c101904 */
[----:B------:R-:W3:Y:S04]  /*09e0*/  LDG.E R18, desc[UR4][R28.64+0x8] ;  /* 0x000008041c127981 */ /* 0x000ee8000c1e1900 */
[----:B---3--:R2:W-:Y:S04]  /*09f0*/  STG.E desc[UR4][R30.64+0x8], R18 ;  /* 0x000008121e007986 */ /* 0x0085e8000c101904 */
[----:B0-----:R-:W3:Y:S04]  /*0a00*/  LDG.E R27, desc[UR4][R14.64+0xc] ;  /* 0x00000c040e1b7981 */ /* 0x001ee8000c1e1900 */
[----:B---3--:R2:W-:Y:S04]  /*0a10*/  STG.E desc[UR4][R16.64+0xc], R27 ;  /* 0x00000c1b10007986 */ /* 0x0085e8000c101904 */
[----:B-1----:R-:W3:Y:S01]  /*0a20*/  LDG.E R33, desc[UR4][R28.64+0xc] ;  /* 0x00000c041c217981 */ /* 0x002ee2000c1e1900 */
[----:B------:R-:W-:-:S02]  /*0a30*/  VIADD R23, R23, 0x4 ;  /* 0x0000000417177836 */ /* 0x000fc40000000000 */
[----:B------:R-:W-:-:S03]  /*0a40*/  VIADD R19, R19, 0x4 ;  /* 0x0000000413137836 */ /* 0x000fc60000000000 */
[----:B------:R-:W-:Y:S02]  /*0a50*/  ISETP.GE.AND P0, PT, R23, R26, PT ;  /* 0x0000001a1700720c */ /* 0x000fe40003f06270 */
[----:B------:R-:W-:Y:S01]  /*0a60*/  ISETP.LT.AND P1, PT, R19, R22, PT ;  /* 0x000000161300720c */ /* 0x000fe20003f21270 */
[----:B---3--:R2:W-:-:S12]  /*0a70*/  STG.E desc[UR4][R30.64+0xc], R33 ;  /* 0x00000c211e007986 */ /* 0x0085d8000c101904 */
[----:B------:R-:W-:Y:S05]  /*0a80*/  @!P0 BRA P1, `(.L_x_2324) ;  /* 0xfffffffc009c8947 */ /* 0x000fea000083ffff */
.L_x_2320:
[----:B------:R-:W-:Y:S05]  /*0a90*/  BSYNC.RECONVERGENT B0 ;  /* 0x0000000000007941 */ /* 0x000fea0003800200 */
.L_x_2319:
[----:B------:R-:W-:Y:S01]  /*0aa0*/  ISETP.GE.AND P0, PT, R19, R22, PT ;  /* 0x000000161300720c */ /* 0x000fe20003f06270 */
[----:B------:R-:W-:Y:S03]  /*0ab0*/  BSSY.RECONVERGENT B0, `(.L_x_2325) ;  /* 0x000004a000007945 */ /* 0x000fe60003800200 */
[----:B------:R-:W-:-:S13]  /*0ac0*/  ISETP.GE.OR P0, PT, R21, R24, P0 ;  /* 0x000000181500720c */ /* 0x000fda0000706670 */
[----:B------:R-:W-:Y:S05]  /*0ad0*/  @P0 BRA `(.L_x_2326) ;  /* 0x00000004001c0947 */ /* 0x000fea0003800000 */
[----:B------:R-:W-:Y:S01]  /*0ae0*/  LOP3.LUT R11, RZ, R21, RZ, 0x33, !PT ;  /* 0x00000015ff0b7212 */ /* 0x000fe200078e33ff */
[----:B------:R-:W-:Y:S01]  /*0af0*/  BSSY.RECONVERGENT B1, `(.L_x_2327) ;  /* 0x000002b000017945 */ /* 0x000fe20003800200 */
[----:B--2---:R-:W-:-:S03]  /*0b00*/  LOP3.LUT R0, RZ, R19, RZ, 0x33, !PT ;  /* 0x00000013ff007212 */ /* 0x004fc600078e33ff */
[----:B------:R-:W-:-:S05]  /*0b10*/  IMAD.IADD R11, R24, 0x1, R11 ;  /* 0x00000001180b7824 */ /* 0x000fca00078e020b */
[----:B------:R-:W-:-:S04]  /*0b20*/  VIADDMNMX.U32 R11, R0, R22, R11, PT ;  /* 0x00000016000b7246 */ /* 0x000fc8000380000b */
[C---:B------:R-:W-:Y:S02]  /*0b30*/  LOP3.LUT R0, R11.reuse, 0x3, RZ, 0xc0, !PT ;  /* 0x000000030b007812 */ /* 0x040fe400078ec0ff */
[----:B------:R-:W-:Y:S02]  /*0b40*/  ISETP.GE.U32.AND P0, PT, R11, 0x3, PT ;  /* 0x000000030b00780c */ /* 0x000fe40003f06070 */
[----:B------:R-:W-:-:S13]  /*0b50*/  ISETP.NE.AND P1, PT, R0, 0x3, PT ;  /* 0x000000030000780c */ /* 0x000fda0003f25270 */
[----:B------:R-:W-:Y:S05]  /*0b60*/  @!P1 BRA `(.L_x_2328) ;  /* 0x00000000008c9947 */ /* 0x000fea0003800000 */
[----:B------:R-:W2:Y:S01]  /*0b70*/  LDCU.128 UR8, c[0x0][0x3a0] ;  /* 0x00007400ff0877ac */ /* 0x000ea20008000c00 */
[----:B------:R-:W-:Y:S01]  /*0b80*/  IMAD.WIDE R8, R20, 0x4, RZ ;  /* 0x0000000414087825 */ /* 0x000fe200078e02ff */
[----:B------:R-:W3:Y:S03]  /*0b90*/  LDCU.64 UR12, c[0x0][0x388] ;  /* 0x00007100ff0c77ac */ /* 0x000ee60008000a00 */
[----:B------:R-:W-:Y:S02]  /*0ba0*/  VIADD R0, R11, 0x1 ;  /* 0x000000010b007836 */ /* 0x000fe40000000000 */
[----:B------:R-:W-:Y:S01]  /*0bb0*/  IMAD.WIDE.U32 R10, R19, 0x4, R8 ;  /* 0x00000004130a7825 */ /* 0x000fe200078e0008 */
[----:B------:R-:W0:Y:S02]  /*0bc0*/  LDCU.64 UR6, c[0x0][0x390] ;  /* 0x00007200ff0677ac */ /* 0x000e240008000a00 */
[----:B------:R-:W-:-:S05]  /*0bd0*/  LOP3.LUT R0, R0, 0x3, RZ, 0xc0, !PT ;  /* 0x0000000300007812 */ /* 0x000fca00078ec0ff */
[----:B------:R-:W-:Y:S01]  /*0be0*/  IMAD.IADD R19, R19, 0x1, R0 ;  /* 0x0000000113137824 */ /* 0x000fe200078e0200 */
[----:B------:R-:W-:Y:S02]  /*0bf0*/  IADD3 R0, PT, PT, -R0, RZ, RZ ;  /* 0x000000ff00007210 */ /* 0x000fe40007ffe1ff */
[----:B--2---:R-:W-:Y:S02]  /*0c00*/  IADD3 R4, P3, PT, R8, UR8, RZ ;  /* 0x0000000808047c10 */ /* 0x004fe4000ff7e0ff */
[----:B------:R-:W-:Y:S02]  /*0c10*/  IADD3 R16, P1, PT, R10, UR10, RZ ;  /* 0x0000000a0a107c10 */ /* 0x000fe4000ff3e0ff */
[----:B---3--:R-:W-:Y:S02]  /*0c20*/  IADD3 R8, P4, PT, R8, UR12, RZ ;  /* 0x0000000c08087c10 */ /* 0x008fe4000ff9e0ff */
[----:B------:R-:W-:Y:S02]  /*0c30*/  IADD3.X R5, PT, PT, R9, UR9, RZ, P3, !PT ;  /* 0x0000000909057c10 */ /* 0x000fe40009ffe4ff */
[----:B0-----:R-:W-:-:S02]  /*0c40*/  IADD3 R14, P2, PT, R10, UR6, RZ ;  /* 0x000000060a0e7c10 */ /* 0x001fc4000ff5e0ff */
[----:B------:R-:W-:Y:S02]  /*0c50*/  IADD3.X R9, PT, PT, R9, UR13, RZ, P4, !PT ;  /* 0x0000000d09097c10 */ /* 0x000fe4000a7fe4ff */
[C---:B------:R-:W-:Y:S02]  /*0c60*/  IADD3.X R27, PT, PT, R11.reuse, UR11, RZ, P1, !PT ;  /* 0x0000000b0b1b7c10 */ /* 0x040fe40008ffe4ff */
[----:B------:R-:W-:-:S07]  /*0c70*/  IADD3.X R23, PT, PT, R11, UR7, RZ, P2, !PT ;  /* 0x000000070b177c10 */ /* 0x000fce00097fe4ff */
.L_x_2329:
[----:B--2---:R-:W-:-:S05]  /*0c80*/  IMAD.WIDE R12, R21, 0x4, R8 ;  /* 0x00000004150c7825 */ /* 0x004fca00078e0208 */
[----:B------:R0:W2:Y:S01]  /*0c90*/  LDG.E R15, desc[UR4][R12.64] ;  /* 0x000000040c0f7981 */ /* 0x0000a2000c1e1900 */
[----:B------:R-:W-:-:S04]  /*0ca0*/  IMAD.WIDE R10, R21, 0x4, R4 ;  /* 0x00000004150a7825 */ /* 0x000fc800078e0204 */
[----:B0-----:R-:W-:Y:S02]  /*0cb0*/  IMAD.MOV.U32 R12, RZ, RZ, R14 ;  /* 0x000000ffff0c7224 */ /* 0x001fe400078e000e */
[----:B------:R-:W-:-:S05]  /*0cc0*/  IMAD.MOV.U32 R13, RZ, RZ, R23 ;  /* 0x000000ffff0d7224 */ /* 0x000fca00078e0017 */
[----:B--2---:R2:W-:Y:S04]  /*0cd0*/  STG.E desc[UR4][R12.64], R15 ;  /* 0x0000000f0c007986 */ /* 0x0045e8000c101904 */
[----:B-1----:R0:W3:Y:S01]  /*0ce0*/  LDG.E R17, desc[UR4][R10.64] ;  /* 0x000000040a117981 */ /* 0x0020e2000c1e1900 */
[----:B------:R-:W-:Y:S01]  /*0cf0*/  VIADD R0, R0, 0x1 ;  /* 0x0000000100007836 */ /* 0x000fe20000000000 */
[----:B------:R-:W-:Y:S01]  /*0d00*/  IADD3 R14, P3, PT, R14, 0x4, RZ ;  /* 0x000000040e0e7810 */ /* 0x000fe20007f7e0ff */
[----:B------:R-:W-:-:S03]  /*0d10*/  VIADD R21, R21, 0x1 ;  /* 0x0000000115157836 */ /* 0x000fc60000000000 */
[----:B------:R-:W-:Y:S02]  /*0d20*/  ISETP.NE.AND P1, PT, R0, RZ, PT ;  /* 0x000000ff0000720c */ /* 0x000fe40003f25270 */
[----:B------:R-:W-:Y:S01]  /*0d30*/  IADD3.X R23, PT, PT, RZ, R23, RZ, P3, !PT ;  /* 0x00000017ff177210 */ /* 0x000fe20001ffe4ff */
[----:B0-----:R-:W-:Y:S01]  /*0d40*/  IMAD.MOV.U32 R10, RZ, RZ, R16 ;  /* 0x000000ffff0a7224 */ /* 0x001fe200078e0010 */
[----:B------:R-:W-:Y:S01]  /*0d50*/  IADD3 R16, P2, PT, R16, 0x4, RZ ;  /* 0x0000000410107810 */ /* 0x000fe20007f5e0ff */
[----:B------:R-:W-:-:S04]  /*0d60*/  IMAD.MOV.U32 R11, RZ, RZ, R27 ;  /* 0x000000ffff0b7224 */ /* 0x000fc800078e001b */
[----:B------:R-:W-:Y:S01]  /*0d70*/  IMAD.X R27, RZ, RZ, R27, P2 ;  /* 0x000000ffff1b7224 */ /* 0x000fe200010e061b */
[----:B---3--:R2:W-:Y:S03]  /*0d80*/  STG.E desc[UR4][R10.64], R17 ;  /* 0x000000110a007986 */ /* 0x0085e6000c101904 */
[----:B------:R-:W-:Y:S05]  /*0d90*/  @P1 BRA `(.L_x_2329) ;  /* 0xfffffffc00b81947 */ /* 0x000fea000383ffff */
.L_x_2328:
[----:B------:R-:W-:Y:S05]  /*0da0*/  BSYNC.RECONVERGENT B1 ;  /* 0x0000000000017941 */ /* 0x000fea0003800200 */
.L_x_2327:
[----:B------:R-:W-:Y:S05]  /*0db0*/  @!P0 BRA `(.L_x_2326) ;  /* 0x0000000000648947 */ /* 0x000fea0003800000 */
.L_x_2330:
[----:B0-2---:R-:W-:-:S05]  /*0dc0*/  IMAD.WIDE R14, R21, 0x4, R8 ;  /* 0x00000004150e7825 */ /* 0x005fca00078e0208 */
[----:B---3--:R-:W2:Y:S01]  /*0dd0*/  LDG.E R23, desc[UR4][R14.64] ;  /* 0x000000040e177981 */ /* 0x008ea2000c1e1900 */
[----:B------:R-:W-:-:S04]  /*0de0*/  IMAD.WIDE.U32 R12, R19, 0x4, R6 ;  /* 0x00000004130c7825 */ /* 0x000fc800078e0006 */
[----:B------:R-:W-:Y:S01]  /*0df0*/  IMAD.WIDE R10, R21, 0x4, R4 ;  /* 0x00000004150a7825 */ /* 0x000fe200078e0204 */
[----:B--2---:R0:W-:Y:S04]  /*0e00*/  STG.E desc[UR4][R12.64], R23 ;  /* 0x000000170c007986 */ /* 0x0041e8000c101904 */
[----:B------:R-:W2:Y:S01]  /*0e10*/  LDG.E R27, desc[UR4][R10.64] ;  /* 0x000000040a1b7981 */ /* 0x000ea2000c1e1900 */
[----:B-1----:R-:W-:-:S05]  /*0e20*/  IMAD.WIDE.U32 R16, R19, 0x4, R2 ;  /* 0x0000000413107825 */ /* 0x002fca00078e0002 */
        /* <DEDUP_REMOVED lines=14> */
[----:B------:R-:W-:Y:S02]  /*0f10*/  ISETP.GE.AND P0, PT, R21, R24, PT ;  /* 0x000000181500720c */ /* 0x000fe40003f06270 */
[----:B------:R-:W-:Y:S01]  /*0f20*/  ISETP.LT.AND P1, PT, R19, R22, PT ;  /* 0x000000161300720c */ /* 0x000fe20003f21270 */
[----:B--2---:R3:W-:-:S12]  /*0f30*/  STG.E desc[UR4][R16.64+0xc], R27 ;  /* 0x00000c1b10007986 */ /* 0x0047d8000c101904 */
[----:B------:R-:W-:Y:S05]  /*0f40*/  @!P0 BRA P1, `(.L_x_2330) ;  /* 0xfffffffc009c8947 */ /* 0x000fea000083ffff */
.L_x_2326:
[----:B------:R-:W-:Y:S05]  /*0f50*/  BSYNC.RECONVERGENT B0 ;  /* 0x0000000000007941 */ /* 0x000fea0003800200 */
.L_x_2325:
[----:B------:R-:W4:Y:S02]  /*0f60*/  LDC.64 R2, c[0x0][0x3c8] ;  /* 0x0000f200ff027b82 */ /* 0x000f240000000a00 */
[----:B----4-:R-:W-:-:S05]  /*0f70*/  IMAD.WIDE R2, R25, 0x4, R2 ;  /* 0x0000000419027825 */ /* 0x010fca00078e0202 */
[----:B------:R-:W-:Y:S01]  /*0f80*/  STG.E desc[UR4][R2.64], R19 ;  /* 0x0000001302007986 */ /* 0x000fe2000c101904 */
[----:B------:R-:W-:Y:S05]  /*0f90*/  EXIT ;  /* 0x000000000000794d */ /* 0x000fea0003800000 */
.L_x_2331:
        /* <DEDUP_REMOVED lines=14> */
.L_x_2435:


//--------------------- .text._Z18denormalize_pointsPfS_S_ffi --------------------------
	.section	.text._Z18denormalize_pointsPfS_S_ffi,"ax",@progbits
	.align	128
        .global         _Z18denormalize_pointsPfS_S_ffi
        .type           _Z18denormalize_pointsPfS_S_ffi,@function
        .size           _Z18denormalize_pointsPfS_S_ffi,(.L_x_2436 - _Z18denormalize_pointsPfS_S_ffi)
        .other          _Z18denormalize_pointsPfS_S_ffi,@"STO_CUDA_ENTRY STV_DEFAULT"
_Z18denormalize_pointsPfS_S_ffi:
.text._Z18denormalize_pointsPfS_S_ffi:
        /* <DEDUP_REMOVED lines=14> */
[----:B-1----:R-:W4:Y:S01]  /*00e0*/  LDG.E R0, desc[UR4][R2.64] ;  /* 0x0000000402007981 */ /* 0x002f22000c1e1900 */
[----:B--2---:R-:W-:Y:S01]  /*00f0*/  FADD R11, R11, -R10 ;  /* 0x8000000a0b0b7221 */ /* 0x004fe20000000000 */
[----:B---3--:R-:W-:-:S04]  /*0100*/  IMAD.WIDE R4, R9, 0x4, R4 ;  /* 0x0000000409047825 */ /* 0x008fc800078e0204 */
[----:B----4-:R-:W-:-:S05]  /*0110*/  FFMA R13, R11, R0, R10 ;  /* 0x000000000b0d7223 */ /* 0x010fca000000000a */
[----:B------:R-:W-:Y:S04]  /*0120*/  STG.E desc[UR4][R2.64], R13 ;  /* 0x0000000d02007986 */ /* 0x000fe8000c101904 */
[----:B------:R-:W2:Y:S01]  /*0130*/  LDG.E R0, desc[UR4][R4.64] ;  /* 0x0000000404007981 */ /* 0x000ea2000c1e1900 */
[----:B0-----:R-:W-:-:S04]  /*0140*/  IMAD.WIDE R6, R9, 0x4, R6 ;  /* 0x0000000409067825 */ /* 0x001fc800078e0206 */
[----:B--2---:R-:W-:-:S05]  /*0150*/  FFMA R15, R11, R0, R10 ;  /* 0x000000000b0f7223 */ /* 0x004fca000000000a */
[----:B------:R-:W-:Y:S04]  /*0160*/  STG.E desc[UR4][R4.64], R15 ;  /* 0x0000000f04007986 */ /* 0x000fe8000c101904 */
[----:B------:R-:W2:Y:S02]  /*0170*/  LDG.E R0, desc[UR4][R6.64] ;  /* 0x0000000406007981 */ /* 0x000ea4000c1e1900 */
[----:B--2---:R-:W-:-:S05]  /*0180*/  FFMA R11, R11, R0, R10 ;  /* 0x000000000b0b7223 */ /* 0x004fca000000000a */
[----:B------:R-:W-:Y:S01]  /*0190*/  STG.E desc[UR4][R6.64], R11 ;  /* 0x0000000b06007986 */ /* 0x000fe2000c101904 */
[----:B------:R-:W-:Y:S05]  /*01a0*/  EXIT ;  /* 0x000000000000794d */ /* 0x000fea0003800000 */
.L_x_2332:
        /* <DEDUP_REMOVED lines=13> */
.L_x_2436:


//--------------------- .text._Z16normalize_pointsPfS_S_ffi --------------------------
	.section	.text._Z16normalize_pointsPfS_S_ffi,"ax",@progbits
	.align	128
        .global         _Z16normalize_pointsPfS_S_ffi
        .type           _Z16normalize_pointsPfS_S_ffi,@function
        .size           _Z16normalize_pointsPfS_S_ffi,(.L_x_2386 - _Z16normalize_pointsPfS_S_ffi)
        .other          _Z16normalize_pointsPfS_S_ffi,@"STO_CUDA_ENTRY STV_DEFAULT"
_Z16normalize_pointsPfS_S_ffi:
.text._Z16normalize_pointsPfS_S_ffi:
        /* <DEDUP_REMOVED lines=12> */
[----:B-1----:R-:W3:Y:S01]  /*00c0*/  LDG.E R5, desc[UR4][R6.64] ;  /* 0x0000000406057981 */ /* 0x002ee2000c1e1900 */
[----:B------:R-:W-:Y:S01]  /*00d0*/  BSSY.RECONVERGENT B0, `(.L_x_2333) ;  /* 0x000000e000007945 */ /* 0x000fe20003800200 */
[----:B--2---:R-:W-:-:S04]  /*00e0*/  FADD R3, R9, -R8 ;  /* 0x8000000809037221 */ /* 0x004fc80000000000 */
[----:B------:R-:W0:Y:S02]  /*00f0*/  MUFU.RCP R4, R3 ;  /* 0x0000000300047308 */ /* 0x000e240000001000 */
[----:B0-----:R-:W-:-:S04]  /*0100*/  FFMA R9, -R3, R4, 1 ;  /* 0x3f80000003097423 */ /* 0x001fc80000000104 */
[----:B------:R-:W-:Y:S01]  /*0110*/  FFMA R9, R4, R9, R4 ;  /* 0x0000000904097223 */ /* 0x000fe20000000004 */
[----:B---3--:R-:W-:-:S04]  /*0120*/  FADD R0, R5, -R8 ;  /* 0x8000000805007221 */ /* 0x008fc80000000000 */
[----:B------:R-:W0:Y:S01]  /*0130*/  FCHK P0, R0, R3 ;  /* 0x0000000300007302 */ /* 0x000e220000000000 */
[----:B------:R-:W-:-:S04]  /*0140*/  FFMA R4, R0, R9, RZ ;  /* 0x0000000900047223 */ /* 0x000fc800000000ff */
[----:B------:R-:W-:-:S04]  /*0150*/  FFMA R5, -R3, R4, R0 ;  /* 0x0000000403057223 */ /* 0x000fc80000000100 */
[----:B------:R-:W-:Y:S01]  /*0160*/  FFMA R9, R9, R5, R4 ;  /* 0x0000000509097223 */ /* 0x000fe20000000004 */
[----:B0-----:R-:W-:Y:S06]  /*0170*/  @!P0 BRA `(.L_x_2334) ;  /* 0x00000000000c8947 */ /* 0x001fec0003800000 */
[----:B------:R-:W-:-:S07]  /*0180*/  MOV R8, 0x1a0 ;  /* 0x000001a000087802 */ /* 0x000fce0000000f00 */
[----:B------:R-:W-:Y:S05]  /*0190*/  CALL.REL.NOINC `($__internal_1_$__cuda_sm3x_div_rn_noftz_f32_slowpath) ;  /* 0x0000000000b07944 */ /* 0x000fea0003c00000 */
[----:B------:R-:W-:-:S07]  /*01a0*/  IMAD.MOV.U32 R9, RZ, RZ, R0 ;  /* 0x000000ffff097224 */ /* 0x000fce00078e0000 */
.L_x_2334:
[----:B------:R-:W-:Y:S05]  /*01b0*/  BSYNC.RECONVERGENT B0 ;  /* 0x0000000000007941 */ /* 0x000fea0003800200 */
.L_x_2333:
[----:B------:R-:W0:Y:S01]  /*01c0*/  LDC.64 R4, c[0x0][0x388] ;  /* 0x0000e200ff047b82 */ /* 0x000e220000000a00 */
[----:B------:R1:W-:Y:S01]  /*01d0*/  STG.E desc[UR4][R6.64], R9 ;  /* 0x0000000906007986 */ /* 0x0003e2000c101904 */
[----:B------:R-:W2:Y:S01]  /*01e0*/  LDCU UR6, c[0x0][0x398] ;  /* 0x00007300ff0677ac */ /* 0x000ea20008000800 */
[----:B0-----:R-:W-:-:S05]  /*01f0*/  IMAD.WIDE R4, R2, 0x4, R4 ;  /* 0x0000000402047825 */ /* 0x001fca00078e0204 */
[----:B------:R-:W2:Y:S01]  /*0200*/  LDG.E R0, desc[UR4][R4.64] ;  /* 0x0000000404007981 */ /* 0x000ea2000c1e1900 */
[----:B------:R-:W0:Y:S01]  /*0210*/  MUFU.RCP R10, R3 ;  /* 0x00000003000a7308 */ /* 0x000e220000001000 */
[----:B------:R-:W-:Y:S01]  /*0220*/  BSSY.RECONVERGENT B0, `(.L_x_2335) ;  /* 0x000000d000007945 */ /* 0x000fe20003800200 */
[----:B0-----:R-:W-:Y:S01]  /*0230*/  FFMA R11, -R3, R10, 1 ;  /* 0x3f800000030b7423 */ /* 0x001fe2000000010a */
[----:B--2---:R-:W-:-:S03]  /*0240*/  FADD R8, R0, -UR6 ;  /* 0x8000000600087e21 */ /* 0x004fc60008000000 */
[----:B------:R-:W-:Y:S02]  /*0250*/  FFMA R0, R10, R11, R10 ;  /* 0x0000000b0a007223 */ /* 0x000fe4000000000a */
[----:B------:R-:W0:Y:S02]  /*0260*/  FCHK P0, R8, R3 ;  /* 0x0000000308007302 */ /* 0x000e240000000000 */
[----:B------:R-:W-:-:S04]  /*0270*/  FFMA R11, R0, R8, RZ ;  /* 0x00000008000b7223 */ /* 0x000fc800000000ff */
[----:B------:R-:W-:-:S04]  /*0280*/  FFMA R10, -R3, R11, R8 ;  /* 0x0000000b030a7223 */ /* 0x000fc80000000108 */
[----:B------:R-:W-:Y:S01]  /*0290*/  FFMA R11, R0, R10, R11 ;  /* 0x0000000a000b7223 */ /* 0x000fe2000000000b */
[----:B01----:R-:W-:Y:S06]  /*02a0*/  @!P0 BRA `(.L_x_2336) ;  /* 0x0000000000108947 */ /* 0x003fec0003800000 */
[----:B------:R-:W-:Y:S01]  /*02b0*/  IMAD.MOV.U32 R0, RZ, RZ, R8 ;  /* 0x000000ffff007224 */ /* 0x000fe200078e0008 */
[----:B------:R-:W-:-:S07]  /*02c0*/  MOV R8, 0x2e0 ;  /* 0x000002e000087802 */ /* 0x000fce0000000f00 */
[----:B------:R-:W-:Y:S05]  /*02d0*/  CALL.REL.NOINC `($__internal_1_$__cuda_sm3x_div_rn_noftz_f32_slowpath) ;  /* 0x0000000000607944 */ /* 0x000fea0003c00000 */
[----:B------:R-:W-:-:S07]  /*02e0*/  IMAD.MOV.U32 R11, RZ, RZ, R0 ;  /* 0x000000ffff0b7224 */ /* 0x000fce00078e0000 */
.L_x_2336:
[----:B------:R-:W-:Y:S05]  /*02f0*/  BSYNC.RECONVERGENT B0 ;  /* 0x0000000000007941 */ /* 0x000fea0003800200 */
.L_x_2335:
        /* <DEDUP_REMOVED lines=18> */
[----:B------:R-:W-:-:S07]  /*0420*/  MOV R9, R0 ;  /* 0x0000000000097202 */ /* 0x000fce0000000f00 */
.L_x_2338:
[----:B------:R-:W-:Y:S05]  /*0430*/  BSYNC.RECONVERGENT B0 ;  /* 0x0000000000007941 */ /* 0x000fea0003800200 */
.L_x_2337:
[----:B------:R-:W-:Y:S01]  /*0440*/  STG.E desc[UR4][R6.64], R9 ;  /* 0x0000000906007986 */ /* 0x000fe2000c101904 */
[----:B------:R-:W-:Y:S05]  /*0450*/  EXIT ;  /* 0x000000000000794d */ /* 0x000fea0003800000 */
        .weak           $__internal_1_$__cuda_sm3x_div_rn_noftz_f32_slowpath
        .type           $__internal_1_$__cuda_sm3x_div_rn_noftz_f32_slowpath,@function
        .size           $__internal_1_$__cuda_sm3x_div_rn_noftz_f32_slowpath,(.L_x_2386 - $__internal_1_$__cuda_sm3x_div_rn_noftz_f32_slowpath)
$__internal_1_$__cuda_sm3x_div_rn_noftz_f32_slowpath:
[--C-:B------:R-:W-:Y:S01]  /*0460*/  SHF.R.U32.HI R10, RZ, 0x17, R3.reuse ;  /* 0x00000017ff0a7819 */ /* 0x100fe20000011603 */
[----:B------:R-:W-:Y:S01]  /*0470*/  BSSY.RECONVERGENT B1, `(.L_x_2339) ;  /* 0x0000063000017945 */ /* 0x000fe20003800200 */
[----:B------:R-:W-:Y:S01]  /*0480*/  SHF.R.U32.HI R9, RZ, 0x17, R0 ;  /* 0x00000017ff097819 */ /* 0x000fe20000011600 */
[----:B------:R-:W-:Y:S01]  /*0490*/  IMAD.MOV.U32 R11, RZ, RZ, R3 ;  /* 0x000000ffff0b7224 */ /* 0x000fe200078e0003 */
[----:B------:R-:W-:Y:S02]  /*04a0*/  LOP3.LUT R10, R10, 0xff, RZ, 0xc0, !PT ;  /* 0x000000ff0a0a7812 */ /* 0x000fe400078ec0ff */
[----:B------:R-:W-:-:S03]  /*04b0*/  LOP3.LUT R14, R9, 0xff, RZ, 0xc0, !PT ;  /* 0x000000ff090e7812 */ /* 0x000fc600078ec0ff */
[----:B------:R-:W-:Y:S02]  /*04c0*/  VIADD R13, R10, 0xffffffff ;  /* 0xffffffff0a0d7836 */ /* 0x000fe40000000000 */
[----:B------:R-:W-:-:S03]  /*04d0*/  VIADD R12, R14, 0xffffffff ;  /* 0xffffffff0e0c7836 */ /* 0x000fc60000000000 */
[----:B------:R-:W-:-:S04]  /*04e0*/  ISETP.GT.U32.AND P0, PT, R13, 0xfd, PT ;  /* 0x000000fd0d00780c */ /* 0x000fc80003f04070 */
[----:B------:R-:W-:-:S13]  /*04f0*/  ISETP.GT.U32.OR P0, PT, R12, 0xfd, P0 ;  /* 0x000000fd0c00780c */ /* 0x000fda0000704470 */
[----:B------:R-:W-:Y:S01]  /*0500*/  @!P0 MOV R9, RZ ;  /* 0x000000ff00098202 */ /* 0x000fe20000000f00 */
[----:B------:R-:W-:Y:S06]  /*0510*/  @!P0 BRA `(.L_x_2340) ;  /* 0x00000000005c8947 */ /* 0x000fec0003800000 */
[----:B------:R-:W-:Y:S02]  /*0520*/  FSETP.GTU.FTZ.AND P0, PT, |R0|, +INF , PT ;  /* 0x7f8000000000780b */ /* 0x000fe40003f1c200 */
        /* <DEDUP_REMOVED lines=22> */
.L_x_2340:
[----:B------:R-:W-:Y:S01]  /*0690*/  LEA R12, R10, 0xc0800000, 0x17 ;  /* 0xc08000000a0c7811 */ /* 0x000fe200078eb8ff */
[----:B------:R-:W-:Y:S03]  /*06a0*/  BSSY.RECONVERGENT B2, `(.L_x_2345) ;  /* 0x0000036000027945 */ /* 0x000fe60003800200 */
[----:B------:R-:W-:Y:S01]  /*06b0*/  IADD3 R12, PT, PT, -R12, R11, RZ ;  /* 0x0000000b0c0c7210 */ /* 0x000fe20007ffe1ff */
[----:B------:R-:W-:-:S03]  /*06c0*/  VIADD R11, R14, 0xffffff81 ;  /* 0xffffff810e0b7836 */ /* 0x000fc60000000000 */
[----:B------:R0:W1:Y:S01]  /*06d0*/  MUFU.RCP R13, R12 ;  /* 0x0000000c000d7308 */ /* 0x0000620000001000 */
[----:B------:R-:W-:Y:S01]  /*06e0*/  FADD.FTZ R15, -R12, -RZ ;  /* 0x800000ff0c0f7221 */ /* 0x000fe20000010100 */
[C---:B------:R-:W-:Y:S01]  /*06f0*/  IMAD R0, R11.reuse, -0x800000, R0 ;  /* 0xff8000000b007824 */ /* 0x040fe200078e0200 */
[----:B0-----:R-:W-:-:S05]  /*0700*/  IADD3 R12, PT, PT, R11, 0x7f, -R10 ;  /* 0x0000007f0b0c7810 */ /* 0x001fca0007ffe80a */
[----:B------:R-:W-:Y:S02]  /*0710*/  IMAD.IADD R9, R12, 0x1, R9 ;  /* 0x000000010c097824 */ /* 0x000fe400078e0209 */
[----:B-1----:R-:W-:-:S04]  /*0720*/  FFMA R14, R13, R15, 1 ;  /* 0x3f8000000d0e7423 */ /* 0x002fc8000000000f */
        /* <DEDUP_REMOVED lines=8> */
[----:B------:R-:W-:-:S05]  /*07b0*/  IMAD.IADD R15, R10, 0x1, R9 ;  /* 0x000000010a0f7824 */ /* 0x000fca00078e0209 */
[----:B------:R-:W-:-:S04]  /*07c0*/  IADD3 R10, PT, PT, R15, -0x1, RZ ;  /* 0xffffffff0f0a7810 */ /* 0x000fc80007ffe0ff */
        /* <DEDUP_REMOVED lines=10> */
[C---:B------:R-:W-:Y:S02]  /*0870*/  VIADD R12, R15.reuse, 0x20 ;  /* 0x000000200f0c7836 */ /* 0x040fe40000000000 */
[CCC-:B------:R-:W-:Y:S01]  /*0880*/  FFMA.RM R10, R16.reuse, R14.reuse, R13.reuse ;  /* 0x0000000e100a7223 */ /* 0x1c0fe2000000400d */
[----:B------:R-:W-:Y:S02]  /*0890*/  ISETP.NE.AND P2, PT, R15, RZ, PT ;  /* 0x000000ff0f00720c */ /* 0x000fe40003f45270 */
[----:B------:R-:W-:Y:S01]  /*08a0*/  LOP3.LUT R11, R9, 0x7fffff, RZ, 0xc0, !PT ;  /* 0x007fffff090b7812 */ /* 0x000fe200078ec0ff */
[----:B------:R-:W-:Y:S01]  /*08b0*/  FFMA.RP R9, R16, R14, R13 ;  /* 0x0000000e10097223 */ /* 0x000fe2000000800d */
[----:B------:R-:W-:Y:S01]  /*08c0*/  IMAD.MOV R13, RZ, RZ, -R15 ;  /* 0x000000ffff0d7224 */ /* 0x000fe200078e0a0f */
[----:B------:R-:W-:Y:S02]  /*08d0*/  ISETP.NE.AND P1, PT, R15, RZ, PT ;  /* 0x000000ff0f00720c */ /* 0x000fe40003f25270 */
[----:B------:R-:W-:-:S02]  /*08e0*/  LOP3.LUT R11, R11, 0x800000, RZ, 0xfc, !PT ;  /* 0x008000000b0b7812 */ /* 0x000fc400078efcff */
[----:B------:R-:W-:Y:S02]  /*08f0*/  FSETP.NEU.FTZ.AND P0, PT, R9, R10, PT ;  /* 0x0000000a0900720b */ /* 0x000fe40003f1d000 */
[----:B------:R-:W-:Y:S02]  /*0900*/  SHF.L.U32 R12, R11, R12, RZ ;  /* 0x0000000c0b0c7219 */ /* 0x000fe400000006ff */
[----:B------:R-:W-:Y:S02]  /*0910*/  SEL R10, R13, RZ, P2 ;  /* 0x000000ff0d0a7207 */ /* 0x000fe40001000000 */
[----:B------:R-:W-:Y:S02]  /*0920*/  ISETP.NE.AND P1, PT, R12, RZ, P1 ;  /* 0x000000ff0c00720c */ /* 0x000fe40000f25270 */
[----:B------:R-:W-:Y:S02]  /*0930*/  SHF.R.U32.HI R10, RZ, R10, R11 ;  /* 0x0000000aff0a7219 */ /* 0x000fe4000001160b */
[----:B------:R-:W-:-:S02]  /*0940*/  PLOP3.LUT P0, PT, P0, P1, PT, 0xf8, 0x8f ;  /* 0x00000000008f781c */ /* 0x000fc40000703f70 */
[----:B------:R-:W-:Y:S02]  /*0950*/  SHF.R.U32.HI R12, RZ, 0x1, R10 ;  /* 0x00000001ff0c7819 */ /* 0x000fe4000001160a */
[----:B------:R-:W-:-:S04]  /*0960*/  SEL R9, RZ, 0x1, !P0 ;  /* 0x00000001ff097807 */ /* 0x000fc80004000000 */
[----:B------:R-:W-:-:S04]  /*0970*/  LOP3.LUT R9, R9, 0x1, R12, 0xf8, !PT ;  /* 0x0000000109097812 */ /* 0x000fc800078ef80c */
[----:B------:R-:W-:-:S05]  /*0980*/  LOP3.LUT R9, R9, R10, RZ, 0xc0, !PT ;  /* 0x0000000a09097212 */ /* 0x000fca00078ec0ff */
[----:B------:R-:W-:-:S05]  /*0990*/  IMAD.IADD R9, R12, 0x1, R9 ;  /* 0x000000010c097824 */ /* 0x000fca00078e0209 */
[----:B------:R-:W-:Y:S01]  /*09a0*/  LOP3.LUT R0, R9, R0, RZ, 0xfc, !PT ;  /* 0x0000000009007212 */ /* 0x000fe200078efcff */
[----:B------:R-:W-:Y:S06]  /*09b0*/  BRA `(.L_x_2348) ;  /* 0x0000000000107947 */ /* 0x000fec0003800000 */
.L_x_2347:
[----:B------:R-:W-:-:S04]  /*09c0*/  LOP3.LUT R0, R0, 0x80000000, RZ, 0xc0, !PT ;  /* 0x8000000000007812 */ /* 0x000fc800078ec0ff */
[----:B------:R-:W-:Y:S01]  /*09d0*/  LOP3.LUT R0, R0, 0x7f800000, RZ, 0xfc, !PT ;  /* 0x7f80000000007812 */ /* 0x000fe200078efcff */
[----:B------:R-:W-:Y:S06]  /*09e0*/  BRA `(.L_x_2348) ;  /* 0x0000000000047947 */ /* 0x000fec0003800000 */
.L_x_2346:
[----:B------:R-:W-:-:S07]  /*09f0*/  LEA R0, R9, R0, 0x17 ;  /* 0x0000000009007211 */ /* 0x000fce00078eb8ff */
.L_x_2348:
[----:B------:R-:W-:Y:S05]  /*0a00*/  BSYNC.RECONVERGENT B2 ;  /* 0x0000000000027941 */ /* 0x000fea0003800200 */
.L_x_2345:
[----:B------:R-:W-:Y:S05]  /*0a10*/  BRA `(.L_x_2349) ;  /* 0x0000000000207947 */ /* 0x000fea0003800000 */
.L_x_2344:
[----:B------:R-:W-:-:S04]  /*0a20*/  LOP3.LUT R0, R11, 0x80000000, R0, 0x48, !PT ;  /* 0x800000000b007812 */ /* 0x000fc800078e4800 */
[----:B------:R-:W-:Y:S01]  /*0a30*/  LOP3.LUT R0, R0, 0x7f800000, RZ, 0xfc, !PT ;  /* 0x7f80000000007812 */ /* 0x000fe200078efcff */
[----:B------:R-:W-:Y:S06]  /*0a40*/  BRA `(.L_x_2349) ;  /* 0x0000000000147947 */ /* 0x000fec0003800000 */
.L_x_2343:
[----:B------:R-:W-:Y:S01]  /*0a50*/  LOP3.LUT R0, R11, 0x80000000, R0, 0x48, !PT ;  /* 0x800000000b007812 */ /* 0x000fe200078e4800 */
[----:B------:R-:W-:Y:S06]  /*0a60*/  BRA `(.L_x_2349) ;  /* 0x00000000000c7947 */ /* 0x000fec0003800000 */
.L_x_2342:
[----:B------:R-:W0:Y:S01]  /*0a70*/  MUFU.RSQ R0, -QNAN ;  /* 0xffc0000000007908 */ /* 0x000e220000001400 */
[----:B------:R-:W-:Y:S05]  /*0a80*/  BRA `(.L_x_2349) ;  /* 0x0000000000047947 */ /* 0x000fea0003800000 */
.L_x_2341:
[----:B------:R-:W-:-:S07]  /*0a90*/  FADD.FTZ R0, R0, R3 ;  /* 0x0000000300007221 */ /* 0x000fce0000010000 */
.L_x_2349:
[----:B------:R-:W-:Y:S05]  /*0aa0*/  BSYNC.RECONVERGENT B1 ;  /* 0x0000000000017941 */ /* 0x000fea0003800200 */
.L_x_2339:
[----:B------:R-:W-:-:S04]  /*0ab0*/  IMAD.MOV.U32 R9, RZ, RZ, 0x0 ;  /* 0x00000000ff097424 */ /* 0x000fc800078e00ff */
[----:B0-----:R-:W-:Y:S05]  /*0ac0*/  RET.REL.NODEC R8 `(_Z16normalize_pointsPfS_S_ffi) ;  /* 0xfffffff4084c7950 */ /* 0x001fea0003c3ffff */
.L_x_2350:
        /* <DEDUP_REMOVED lines=11> */
.L_x_2386:


//--------------------- .text._Z10getNewDataPiS_S_S_PfS0_S_S_S_S_i --------------------------
	.section	.text._Z10getNewDataPiS_S_S_PfS0_S_S_S_S_i,"ax",@progbits
	.align	128
        .global         _Z10getNewDataPiS_S_S_PfS0_S_S_S_S_i
        .type           _Z10getNewDataPiS_S_S_PfS0_S_S_S_S_i,@function
        .size           _Z10getNewDataPiS_S_S_PfS0_S_S_S_S_i,(.L_x_2438 - _Z10getNewDataPiS_S_S_PfS0_S_S_S_S_i)
        .other          _Z10getNewDataPiS_S_S_PfS0_S_S_S_S_i,@"STO_CUDA_ENTRY STV_DEFAULT"
_Z10getNewDataPiS_S_S_PfS0_S_S_S_S_i:
.text._Z10getNewDataPiS_S_S_PfS0_S_S_S_S_i:
        /* <DEDUP_REMOVED lines=10> */
[----:B0-----:R-:W-:-:S06]  /*00a0*/  IMAD.WIDE.U32 R2, R0, 0x4, R2 ;  /* 0x0000000400027825 */ /* 0x001fcc00078e0002 */
[----:B-1----:R-:W2:Y:S02]  /*00b0*/  LDG.E R2, desc[UR4][R2.64] ;  /* 0x0000000402027981 */ /* 0x002ea4000c1e1900 */
[----:B--2---:R-:W-:-:S13]  /*00c0*/  ISETP.NE.AND P0, PT, R2, RZ, PT ;  /* 0x000000ff0200720c */ /* 0x004fda0003f05270 */
[----:B------:R-:W-:Y:S05]  /*00d0*/  @!P0 EXIT ;  /* 0x000000000000894d */ /* 0x000fea0003800000 */
[----:B------:R-:W0:Y:S08]  /*00e0*/  LDC.64 R2, c[0x0][0x380] ;  /* 0x0000e000ff027b82 */ /* 0x000e300000000a00 */
[----:B------:R-:W1:Y:S08]  /*00f0*/  LDC.64 R4, c[0x0][0x390] ;  /* 0x0000e400ff047b82 */ /* 0x000e700000000a00 */
[----:B------:R-:W2:Y:S01]  /*0100*/  LDC.64 R6, c[0x0][0x398] ;  /* 0x0000e600ff067b82 */ /* 0x000ea20000000a00 */
[----:B0-----:R-:W-:-:S07]  /*0110*/  IMAD.WIDE.U32 R2, R0, 0x4, R2 ;  /* 0x0000000400027825 */ /* 0x001fce00078e0002 */
[----:B------:R-:W0:Y:S01]  /*0120*/  LDC.64 R8, c[0x0][0x3a0] ;  /* 0x0000e800ff087b82 */ /* 0x000e220000000a00 */
[----:B------:R-:W2:Y:S01]  /*0130*/  LDG.E R2, desc[UR4][R2.64] ;  /* 0x0000000402027981 */ /* 0x000ea2000c1e1900 */
[----:B-1----:R-:W-:-:S06]  /*0140*/  IMAD.WIDE.U32 R4, R0, 0x4, R4 ;  /* 0x0000000400047825 */ /* 0x002fcc00078e0004 */
[----:B------:R-:W1:Y:S01]  /*0150*/  LDC.64 R10, c[0x0][0x3a8] ;  /* 0x0000ea00ff0a7b82 */ /* 0x000e620000000a00 */
[----:B------:R3:W4:Y:S07]  /*0160*/  LDG.E R17, desc[UR4][R4.64] ;  /* 0x0000000404117981 */ /* 0x00072e000c1e1900 */
[----:B------:R-:W5:Y:S01]  /*0170*/  LDC.64 R12, c[0x0][0x3b0] ;  /* 0x0000ec00ff0c7b82 */ /* 0x000f620000000a00 */
[----:B0-----:R-:W-:-:S07]  /*0180*/  IMAD.WIDE.U32 R8, R0, 0x4, R8 ;  /* 0x0000000400087825 */ /* 0x001fce00078e0008 */
[----:B---3--:R-:W0:Y:S08]  /*0190*/  LDC.64 R4, c[0x0][0x3b8] ;  /* 0x0000ee00ff047b82 */ /* 0x008e300000000a00 */
[----:B------:R-:W3:Y:S01]  /*01a0*/  LDC.64 R14, c[0x0][0x3c0] ;  /* 0x0000f000ff0e7b82 */ /* 0x000ee20000000a00 */
[----:B--2---:R-:W-:-:S05]  /*01b0*/  IMAD.WIDE R6, R2, 0x4, R6 ;  /* 0x0000000402067825 */ /* 0x004fca00078e0206 */
[----:B----4-:R3:W-:Y:S04]  /*01c0*/  STG.E desc[UR4][R6.64+-0x4], R17 ;  /* 0xfffffc1106007986 */ /* 0x0107e8000c101904 */
[----:B------:R2:W4:Y:S01]  /*01d0*/  LDG.E R19, desc[UR4][R8.64] ;  /* 0x0000000408137981 */ /* 0x000522000c1e1900 */
[----:B-1----:R-:W-:-:S04]  /*01e0*/  IMAD.WIDE R10, R2, 0x4, R10 ;  /* 0x00000004020a7825 */ /* 0x002fc800078e020a */
[----:B-----5:R-:W-:-:S04]  /*01f0*/  IMAD.WIDE.U32 R12, R0, 0x4, R12 ;  /* 0x00000004000c7825 */ /* 0x020fc800078e000c */
[----:B0-----:R-:W-:Y:S01]  /*0200*/  IMAD.WIDE R4, R2, 0x4, R4 ;  /* 0x0000000402047825 */ /* 0x001fe200078e0204 */
[----:B--2---:R-:W0:Y:S01]  /*0210*/  LDC.64 R8, c[0x0][0x3c8] ;  /* 0x0000f200ff087b82 */ /* 0x004e220000000a00 */
[----:B----4-:R-:W-:Y:S04]  /*0220*/  STG.E desc[UR4][R10.64+-0x4], R19 ;  /* 0xfffffc130a007986 */ /* 0x010fe8000c101904 */
[----:B------:R-:W2:Y:S01]  /*0230*/  LDG.E R13, desc[UR4][R12.64] ;  /* 0x000000040c0d7981 */ /* 0x000ea2000c1e1900 */
[----:B---3--:R-:W-:-:S03]  /*0240*/  IMAD.WIDE.U32 R6, R0, 0x4, R14 ;  /* 0x0000000400067825 */ /* 0x008fc600078e000e */
[----:B--2---:R-:W-:Y:S04]  /*0250*/  STG.E desc[UR4][R4.64+-0x4], R13 ;  /* 0xfffffc0d04007986 */ /* 0x004fe8000c101904 */
[----:B------:R-:W2:Y:S01]  /*0260*/  LDG.E R7, desc[UR4][R6.64] ;  /* 0x0000000406077981 */ /* 0x000ea2000c1e1900 */
[----:B0-----:R-:W-:-:S05]  /*0270*/  IMAD.WIDE R2, R2, 0x4, R8 ;  /* 0x0000000402027825 */ /* 0x001fca00078e0208 */
[----:B--2---:R-:W-:Y:S01]  /*0280*/  STG.E desc[UR4][R2.64+-0x4], R7 ;  /* 0xfffffc0702007986 */ /* 0x004fe2000c101904 */
[----:B------:R-:W-:Y:S05]  /*0290*/  EXIT ;  /* 0x000000000000794d */ /* 0x000fea0003800000 */
.L_x_2351:
        /* <DEDUP_REMOVED lines=14> */
.L_x_2438:


//--------------------- .text._Z10transpose1PiS_ii --------------------------
	.section	.text._Z10transpose1PiS_ii,"ax",@progbits
	.align	128
        .global         _Z10transpose1PiS_ii
        .type           _Z10transpose1PiS_ii,@function
        .size           _Z10transpose1PiS_ii,(.L_x_2439 - _Z10transpose1PiS_ii)
        .other          _Z10transpose1PiS_ii,@"STO_CUDA_ENTRY STV_DEFAULT"
_Z10transpose1PiS_ii:
.text._Z10transpose1PiS_ii:
[----:B------:R-:W-:Y:S01]  /*0000*/  LDC R1, c[0x0][0x37c] ;  /* 0x0000df00ff017b82 */ /* 0x000fe20000000800 */
[----:B------:R-:W0:Y:S07]  /*0010*/  S2R R5, SR_TID.X ;  /* 0x0000000000057919 */ /* 0x000e2e0000002100 */
[----:B------:R-:W1:Y:S01]  /*0020*/  S2UR UR5, SR_CTAID.X ;  /* 0x00000000000579c3 */ /* 0x000e620000002500 */
[----:B------:R-:W1:Y:S07]  /*0030*/  LDCU UR4, c[0x0][0x360] ;  /* 0x00006c00ff0477ac */ /* 0x000e6e0008000800 */
[----:B------:R-:W2:Y:S01]  /*0040*/  LDC.64 R26, c[0x0][0x390] ;  /* 0x0000e400ff1a7b82 */ /* 0x000ea20000000a00 */
[----:B-1----:R-:W-:-:S06]  /*0050*/  UIMAD UR4, UR4, UR5, URZ ;  /* 0x00000005040472a4 */ /* 0x002fcc000f8e02ff */
[----:B0-----:R-:W-:Y:S02]  /*0060*/  IADD3 R3, PT, PT, R5, UR4, RZ ;  /* 0x0000000405037c10 */ /* 0x001fe4000fffe0ff */
[----:B--2---:R-:W-:-:S04]  /*0070*/  ISETP.GE.AND P0, PT, R27, 0x1, PT ;  /* 0x000000011b00780c */ /* 0x004fc80003f06270 */
[----:B------:R-:W-:-:S13]  /*0080*/  ISETP.GE.U32.OR P0, PT, R3, R26, !P0 ;  /* 0x0000001a0300720c */ /* 0x000fda0004706470 */
[----:B------:R-:W-:Y:S05]  /*0090*/  @P0 EXIT ;  /* 0x000000000000094d */ /* 0x000fea0003800000 */
[----:B------:R-:W-:Y:S01]  /*00a0*/  ISETP.GE.U32.AND P0, PT, R27, 0x10, PT ;  /* 0x000000101b00780c */ /* 0x000fe20003f06070 */
[----:B------:R-:W0:Y:S01]  /*00b0*/  LDCU.64 UR6, c[0x0][0x358] ;  /* 0x00006b00ff0677ac */ /* 0x000e220008000a00 */
[----:B------:R-:W-:-:S11]  /*00c0*/  HFMA2 R0, -RZ, RZ, 0, 0 ;  /* 0x00000000ff007431 */ /* 0x000fd600000001ff */
[----:B------:R-:W-:Y:S05]  /*00d0*/  @!P0 BRA `(.L_x_2352) ;  /* 0x0000000400e08947 */ /* 0x000fea0003800000 */
[----:B------:R-:W-:Y:S01]  /*00e0*/  LOP3.LUT R0, R27, 0x7ffffff0, RZ, 0xc0, !PT ;  /* 0x7ffffff01b007812 */ /* 0x000fe200078ec0ff */
[C---:B------:R-:W-:Y:S01]  /*00f0*/  IMAD R7, R26.reuse, 0x3, R3 ;  /* 0x000000031a077824 */ /* 0x040fe200078e0203 */
[C---:B------:R-:W-:Y:S01]  /*0100*/  IADD3 R10, PT, PT, R26.reuse, UR4, R5 ;  /* 0x000000041a0a7c10 */ /* 0x040fe2000fffe005 */
[C-C-:B------:R-:W-:Y:S01]  /*0110*/  IMAD R11, R26.reuse, 0x5, R3.reuse ;  /* 0x000000051a0b7824 */ /* 0x140fe200078e0203 */
[CC--:B------:R-:W-:Y:S01]  /*0120*/  LEA R5, R26.reuse, R3.reuse, 0x1 ;  /* 0x000000031a057211 */ /* 0x0c0fe200078e08ff */
[C-C-:B------:R-:W-:Y:S01]  /*0130*/  IMAD R13, R26.reuse, 0x6, R3.reuse ;  /* 0x000000061a0d7824 */ /* 0x140fe200078e0203 */
[CC--:B------:R-:W-:Y:S01]  /*0140*/  LEA R9, R26.reuse, R3.reuse, 0x2 ;  /* 0x000000031a097211 */ /* 0x0c0fe200078e10ff */
[C-C-:B------:R-:W-:Y:S01]  /*0150*/  IMAD R15, R26.reuse, 0x7, R3.reuse ;  /* 0x000000071a0f7824 */ /* 0x140fe200078e0203 */
[CC--:B------:R-:W-:Y:S01]  /*0160*/  LEA R17, R26.reuse, R3.reuse, 0x3 ;  /* 0x000000031a117211 */ /* 0x0c0fe200078e18ff */
[C-C-:B------:R-:W-:Y:S01]  /*0170*/  IMAD R19, R26.reuse, 0x9, R3.reuse ;  /* 0x000000091a137824 */ /* 0x140fe200078e0203 */
[----:B------:R-:W-:Y:S01]  /*0180*/  MOV R8, R3 ;  /* 0x0000000300087202 */ /* 0x000fe20000000f00 */
[--C-:B------:R-:W-:Y:S01]  /*0190*/  IMAD R21, R26, 0xa, R3.reuse ;  /* 0x0000000a1a157824 */ /* 0x100fe200078e0203 */
[----:B------:R-:W-:Y:S01]  /*01a0*/  IADD3 R14, PT, PT, -R0, RZ, RZ ;  /* 0x000000ff000e7210 */ /* 0x000fe20007ffe1ff */
[----:B------:R-:W-:-:S02]  /*01b0*/  IMAD R23, R26, 0xb, R3 ;  /* 0x0000000b1a177824 */ /* 0x000fc400078e0203 */
[C-C-:B------:R-:W-:Y:S02]  /*01c0*/  IMAD R25, R26.reuse, 0xc, R3.reuse ;  /* 0x0000000c1a197824 */ /* 0x140fe400078e0203 */
[C-C-:B------:R-:W-:Y:S02]  /*01d0*/  IMAD R2, R26.reuse, 0xd, R3.reuse ;  /* 0x0000000d1a027824 */ /* 0x140fe400078e0203 */
[C-C-:B------:R-:W-:Y:S02]  /*01e0*/  IMAD R4, R26.reuse, 0xe, R3.reuse ;  /* 0x0000000e1a047824 */ /* 0x140fe400078e0203 */
[----:B------:R-:W-:Y:S02]  /*01f0*/  IMAD R6, R26, 0xf, R3 ;  /* 0x0000000f1a067824 */ /* 0x000fe400078e0203 */
[----:B------:R-:W-:-:S07]  /*0200*/  IMAD R12, R3, R27, 0x7 ;  /* 0x00000007030c7424 */ /* 0x000fce00078e021b */
.L_x_2353:
[----:B--2---:R-:W1:Y:S01]  /*0210*/  LDC.64 R30, c[0x0][0x388] ;  /* 0x0000e200ff1e7b82 */ /* 0x004e620000000a00 */
[----:B------:R-:W-:-:S05]  /*0220*/  IADD3 R29, PT, PT, R12, -0x7, RZ ;  /* 0xfffffff90c1d7810 */ /* 0x000fca0007ffe0ff */
[----:B-1----:R-:W-:-:S05]  /*0230*/  IMAD.WIDE.U32 R28, R29, 0x4, R30 ;  /* 0x000000041d1c7825 */ /* 0x002fca00078e001e */
[----:B0-----:R0:W2:Y:S01]  /*0240*/  LDG.E R16, desc[UR6][R28.64] ;  /* 0x000000061c107981 */ /* 0x0010a2000c1e1900 */
[----:B------:R-:W-:-:S05]  /*0250*/  IADD3 R33, PT, PT, R12, -0x6, RZ ;  /* 0xfffffffa0c217810 */ /* 0x000fca0007ffe0ff */
[----:B------:R-:W-:Y:S01]  /*0260*/  IMAD.WIDE.U32 R32, R33, 0x4, R30 ;  /* 0x0000000421207825 */ /* 0x000fe200078e001e */
[----:B0-----:R-:W0:Y:S03]  /*0270*/  LDC.64 R28, c[0x0][0x380] ;  /* 0x0000e000ff1c7b82 */ /* 0x001e260000000a00 */
[----:B0-----:R-:W-:-:S05]  /*0280*/  IMAD.WIDE.U32 R34, R8, 0x4, R28 ;  /* 0x0000000408227825 */ /* 0x001fca00078e001c */
[----:B--2---:R0:W-:Y:S04]  /*0290*/  STG.E desc[UR6][R34.64], R16 ;  /* 0x0000001022007986 */ /* 0x0041e8000c101906 */
[----:B------:R-:W2:Y:S01]  /*02a0*/  LDG.E R18, desc[UR6][R32.64] ;  /* 0x0000000620127981 */ /* 0x000ea2000c1e1900 */
[----:B------:R-:W-:Y:S01]  /*02b0*/  IADD3 R20, PT, PT, R12, -0x5, RZ ;  /* 0xfffffffb0c147810 */ /* 0x000fe20007ffe0ff */
[----:B------:R-:W-:-:S04]  /*02c0*/  IMAD.WIDE.U32 R36, R10, 0x4, R28 ;  /* 0x000000040a247825 */ /* 0x000fc800078e001c */
[----:B0-----:R-:W-:Y:S01]  /*02d0*/  IMAD.WIDE.U32 R34, R20, 0x4, R30 ;  /* 0x0000000414227825 */ /* 0x001fe200078e001e */
[----:B--2---:R0:W-:Y:S04]  /*02e0*/  STG.E desc[UR6][R36.64], R18 ;  /* 0x0000001224007986 */ /* 0x0041e8000c101906 */
[----:B------:R-:W2:Y:S01]  /*02f0*/  LDG.E R20, desc[UR6][R34.64] ;  /* 0x0000000622147981 */ /* 0x000ea2000c1e1900 */
[----:B------:R-:W-:-:S05]  /*0300*/  IADD3 R22, PT, PT, R12, -0x4, RZ ;  /* 0xfffffffc0c167810 */ /* 0x000fca0007ffe0ff */
[----:B------:R-:W-:-:S04]  /*0310*/  IMAD.WIDE.U32 R32, R22, 0x4, R30 ;  /* 0x0000000416207825 */ /* 0x000fc800078e001e */
[----:B0-----:R-:W-:-:S05]  /*0320*/  IMAD.WIDE.U32 R36, R5, 0x4, R28 ;  /* 0x0000000405247825 */ /* 0x001fca00078e001c */
[----:B--2---:R0:W-:Y:S04]  /*0330*/  STG.E desc[UR6][R36.64], R20 ;  /* 0x0000001424007986 */ /* 0x0041e8000c101906 */
[----:B------:R1:W2:Y:S01]  /*0340*/  LDG.E R16, desc[UR6][R32.64] ;  /* 0x0000000620107981 */ /* 0x0002a2000c1e1900 */
[----:B------:R-:W-:Y:S01]  /*0350*/  IADD3 R22, PT, PT, R12, -0x3, RZ ;  /* 0xfffffffd0c167810 */ /* 0x000fe20007ffe0ff */
[----:B------:R-:W-:-:S04]  /*0360*/  IMAD.WIDE.U32 R34, R7, 0x4, R28 ;  /* 0x0000000407227825 */ /* 0x000fc800078e001c */
[----:B-1----:R-:W-:Y:S01]  /*0370*/  IMAD.WIDE.U32 R32, R22, 0x4, R30 ;  /* 0x0000000416207825 */ /* 0x002fe200078e001e */
[----:B--2---:R1:W-:Y:S04]  /*0380*/  STG.E desc[UR6][R34.64], R16 ;  /* 0x0000001022007986 */ /* 0x0043e8000c101906 */
[----:B------:R-:W2:Y:S01]  /*0390*/  LDG.E R18, desc[UR6][R32.64] ;  /* 0x0000000620127981 */ /* 0x000ea2000c1e1900 */
[----:B------:R-:W-:Y:S01]  /*03a0*/  IADD3 R22, PT, PT, R12, -0x2, RZ ;  /* 0xfffffffe0c167810 */ /* 0x000fe20007ffe0ff */
[----:B0-----:R-:W-:-:S04]  /*03b0*/  IMAD.WIDE.U32 R36, R9, 0x4, R28 ;  /* 0x0000000409247825 */ /* 0x001fc800078e001c */
[----:B-1----:R-:W-:Y:S01]  /*03c0*/  IMAD.WIDE.U32 R34, R22, 0x4, R30 ;  /* 0x0000000416227825 */ /* 0x002fe200078e001e */
[----:B--2---:R0:W-:Y:S04]  /*03d0*/  STG.E desc[UR6][R36.64], R18 ;  /* 0x0000001224007986 */ /* 0x0041e8000c101906 */
[----:B------:R-:W2:Y:S01]  /*03e0*/  LDG.E R20, desc[UR6][R34.64] ;  /* 0x0000000622147981 */ /* 0x000ea2000c1e1900 */
[----:B------:R-:W-:-:S05]  /*03f0*/  IADD3 R22, PT, PT, R12, -0x1, RZ ;  /* 0xffffffff0c167810 */ /* 0x000fca0007ffe0ff */
[----:B------:R-:W-:-:S04]  /*0400*/  IMAD.WIDE.U32 R32, R22, 0x4, R30 ;  /* 0x0000000416207825 */ /* 0x000fc800078e001e */
[----:B0-----:R-:W-:-:S05]  /*0410*/  IMAD.WIDE.U32 R36, R11, 0x4, R28 ;  /* 0x000000040b247825 */ /* 0x001fca00078e001c */
[----:B--2---:R0:W-:Y:S04]  /*0420*/  STG.E desc[UR6][R36.64], R20 ;  /* 0x0000001424007986 */ /* 0x0041e8000c101906 */
[----:B------:R1:W2:Y:S01]  /*0430*/  LDG.E R16, desc[UR6][R32.64] ;  /* 0x0000000620107981 */ /* 0x0002a2000c1e1900 */
[----:B------:R-:W-:-:S04]  /*0440*/  IMAD.WIDE.U32 R34, R13, 0x4, R28 ;  /* 0x000000040d227825 */ /* 0x000fc800078e001c */
[C---:B-1----:R-:W-:Y:S01]  /*0450*/  IMAD.WIDE.U32 R32, R12.reuse, 0x4, R30 ;  /* 0x000000040c207825 */ /* 0x042fe200078e001e */
[----:B--2---:R1:W-:Y:S04]  /*0460*/  STG.E desc[UR6][R34.64], R16 ;  /* 0x0000001022007986 */ /* 0x0043e8000c101906 */
[----:B------:R-:W2:Y:S01]  /*0470*/  LDG.E R22, desc[UR6][R32.64] ;  /* 0x0000000620167981 */ /* 0x000ea2000c1e1900 */
[----:B------:R-:W-:Y:S01]  /*0480*/  IADD3 R18, PT, PT, R12, 0x1, RZ ;  /* 0x000000010c127810 */ /* 0x000fe20007ffe0ff */
[----:B0-----:R-:W-:-:S04]  /*0490*/  IMAD.WIDE.U32 R36, R15, 0x4, R28 ;  /* 0x000000040f247825 */ /* 0x001fc800078e001c */
[----:B-1----:R-:W-:Y:S01]  /*04a0*/  IMAD.WIDE.U32 R34, R18, 0x4, R30 ;  /* 0x0000000412227825 */ /* 0x002fe200078e001e */
[----:B--2---:R0:W-:Y:S04]  /*04b0*/  STG.E desc[UR6][R36.64], R22 ;  /* 0x0000001624007986 */ /* 0x0041e8000c101906 */
[----:B------:R-:W2:Y:S01]  /*04c0*/  LDG.E R18, desc[UR6][R34.64] ;  /* 0x0000000622127981 */ /* 0x000ea2000c1e1900 */
[----:B------:R-:W-:-:S05]  /*04d0*/  IADD3 R20, PT, PT, R12, 0x2, RZ ;  /* 0x000000020c147810 */ /* 0x000fca0007ffe0ff */
[----:B------:R-:W-:-:S04]  /*04e0*/  IMAD.WIDE.U32 R32, R20, 0x4, R30 ;  /* 0x0000000414207825 */ /* 0x000fc800078e001e */
[----:B0-----:R-:W-:-:S05]  /*04f0*/  IMAD.WIDE.U32 R36, R17, 0x4, R28 ;  /* 0x0000000411247825 */ /* 0x001fca00078e001c */
[----:B--2---:R0:W-:Y:S04]  /*0500*/  STG.E desc[UR6][R36.64], R18 ;  /* 0x0000001224007986 */ /* 0x0041e8000c101906 */
[----:B------:R1:W2:Y:S01]  /*0510*/  LDG.E R16, desc[UR6][R32.64] ;  /* 0x0000000620107981 */ /* 0x0002a2000c1e1900 */
[----:B------:R-:W-:Y:S01]  /*0520*/  IADD3 R20, PT, PT, R12, 0x3, RZ ;  /* 0x000000030c147810 */ /* 0x000fe20007ffe0ff */
[----:B------:R-:W-:-:S04]  /*0530*/  IMAD.WIDE.U32 R34, R19, 0x4, R28 ;  /* 0x0000000413227825 */ /* 0x000fc800078e001c */
[----:B-1----:R-:W-:Y:S01]  /*0540*/  IMAD.WIDE.U32 R32, R20, 0x4, R30 ;  /* 0x0000000414207825 */ /* 0x002fe200078e001e */
        /* <DEDUP_REMOVED lines=12> */
[----:B------:R-:W-:-:S05]  /*0610*/  IADD3 R16, PT, PT, R12, 0x6, RZ ;  /* 0x000000060c107810 */ /* 0x000fca0007ffe0ff */
[----:B------:R-:W-:-:S04]  /*0620*/  IMAD.WIDE.U32 R34, R16, 0x4, R30 ;  /* 0x0000000410227825 */ /* 0x000fc800078e001e */
[----:B-1----:R-:W-:-:S05]  /*0630*/  IMAD.WIDE.U32 R32, R25, 0x4, R28 ;  /* 0x0000000419207825 */ /* 0x002fca00078e001c */
[----:B--2---:R1:W-:Y:S04]  /*0640*/  STG.E desc[UR6][R32.64], R22 ;  /* 0x0000001620007986 */ /* 0x0043e8000c101906 */
[----:B------:R2:W3:Y:S01]  /*0650*/  LDG.E R20, desc[UR6][R34.64] ;  /* 0x0000000622147981 */ /* 0x0004e2000c1e1900 */
[----:B------:R-:W-:Y:S01]  /*0660*/  IADD3 R16, PT, PT, R12, 0x7, RZ ;  /* 0x000000070c107810 */ /* 0x000fe20007ffe0ff */
[----:B0-----:R-:W-:-:S04]  /*0670*/  IMAD.WIDE.U32 R36, R2, 0x4, R28 ;  /* 0x0000000402247825 */ /* 0x001fc800078e001c */
[----:B--2---:R-:W-:Y:S01]  /*0680*/  IMAD.WIDE.U32 R34, R16, 0x4, R30 ;  /* 0x0000000410227825 */ /* 0x004fe200078e001e */
[----:B---3--:R2:W-:Y:S04]  /*0690*/  STG.E desc[UR6][R36.64], R20 ;  /* 0x0000001424007986 */ /* 0x0085e8000c101906 */
[----:B------:R-:W3:Y:S01]  /*06a0*/  LDG.E R18, desc[UR6][R34.64] ;  /* 0x0000000622127981 */ /* 0x000ee2000c1e1900 */
[----:B------:R-:W-:Y:S01]  /*06b0*/  IADD3 R16, PT, PT, R12, 0x8, RZ ;  /* 0x000000080c107810 */ /* 0x000fe20007ffe0ff */
[----:B-1----:R-:W-:-:S04]  /*06c0*/  IMAD.WIDE.U32 R32, R4, 0x4, R28 ;  /* 0x0000000404207825 */ /* 0x002fc800078e001c */
[----:B------:R-:W-:Y:S01]  /*06d0*/  IMAD.WIDE.U32 R30, R16, 0x4, R30 ;  /* 0x00000004101e7825 */ /* 0x000fe200078e001e */
[----:B------:R-:W-:-:S04]  /*06e0*/  IADD3 R14, PT, PT, R14, 0x10, RZ ;  /* 0x000000100e0e7810 */ /* 0x000fc80007ffe0ff */
[----:B------:R-:W-:Y:S01]  /*06f0*/  ISETP.NE.AND P0, PT, R14, RZ, PT ;  /* 0x000000ff0e00720c */ /* 0x000fe20003f05270 */
[----:B---3--:R2:W-:Y:S04]  /*0700*/  STG.E desc[UR6][R32.64], R18 ;  /* 0x0000001220007986 */ /* 0x0085e8000c101906 */
[----:B------:R-:W3:Y:S01]  /*0710*/  LDG.E R31, desc[UR6][R30.64] ;  /* 0x000000061e1f7981 */ /* 0x000ee2000c1e1900 */
[----:B------:R-:W-:Y:S01]  /*0720*/  IMAD.WIDE.U32 R28, R6, 0x4, R28 ;  /* 0x00000004061c7825 */ /* 0x000fe200078e001c */
[----:B------:R-:W-:Y:S02]  /*0730*/  IADD3 R12, PT, PT, R12, 0x10, RZ ;  /* 0x000000100c0c7810 */ /* 0x000fe40007ffe0ff */
[C---:B------:R-:W-:Y:S01]  /*0740*/  LEA R10, R26.reuse, R10, 0x4 ;  /* 0x0000000a1a0a7211 */ /* 0x040fe200078e20ff */
[C---:B------:R-:W-:Y:S01]  /*0750*/  IMAD R19, R26.reuse, 0x10, R19 ;  /* 0x000000101a137824 */ /* 0x040fe200078e0213 */
[----:B------:R-:W-:-:S02]  /*0760*/  LEA R5, R26, R5, 0x4 ;  /* 0x000000051a057211 */ /* 0x000fc400078e20ff */
[C---:B------:R-:W-:Y:S02]  /*0770*/  LEA R7, R26.reuse, R7, 0x4 ;  /* 0x000000071a077211 */ /* 0x040fe400078e20ff */
[C---:B------:R-:W-:Y:S02]  /*0780*/  LEA R9, R26.reuse, R9, 0x4 ;  /* 0x000000091a097211 */ /* 0x040fe400078e20ff */
[C---:B------:R-:W-:Y:S02]  /*0790*/  LEA R11, R26.reuse, R11, 0x4 ;  /* 0x0000000b1a0b7211 */ /* 0x040fe400078e20ff */
[C---:B------:R-:W-:Y:S02]  /*07a0*/  LEA R13, R26.reuse, R13, 0x4 ;  /* 0x0000000d1a0d7211 */ /* 0x040fe400078e20ff */
[C---:B------:R-:W-:Y:S02]  /*07b0*/  LEA R15, R26.reuse, R15, 0x4 ;  /* 0x0000000f1a0f7211 */ /* 0x040fe400078e20ff */
[----:B------:R-:W-:-:S02]  /*07c0*/  LEA R17, R26, R17, 0x4 ;  /* 0x000000111a117211 */ /* 0x000fc400078e20ff */
[C---:B------:R-:W-:Y:S02]  /*07d0*/  LEA R21, R26.reuse, R21, 0x4 ;  /* 0x000000151a157211 */ /* 0x040fe400078e20ff */
[C---:B------:R-:W-:Y:S02]  /*07e0*/  LEA R23, R26.reuse, R23, 0x4 ;  /* 0x000000171a177211 */ /* 0x040fe400078e20ff */
[C---:B------:R-:W-:Y:S02]  /*07f0*/  LEA R25, R26.reuse, R25, 0x4 ;  /* 0x000000191a197211 */ /* 0x040fe400078e20ff */
[C---:B------:R-:W-:Y:S02]  /*0800*/  LEA R2, R26.reuse, R2, 0x4 ;  /* 0x000000021a027211 */ /* 0x040fe400078e20ff */
[C---:B------:R-:W-:Y:S02]  /*0810*/  LEA R4, R26.reuse, R4, 0x4 ;  /* 0x000000041a047211 */ /* 0x040fe400078e20ff */
[----:B------:R-:W-:-:S02]  /*0820*/  LEA R6, R26, R6, 0x4 ;  /* 0x000000061a067211 */ /* 0x000fc400078e20ff */
[----:B------:R-:W-:Y:S01]  /*0830*/  LEA R8, R26, R8, 0x4 ;  /* 0x000000081a087211 */ /* 0x000fe200078e20ff */
[----:B---3--:R2:W-:Y:S01]  /*0840*/  STG.E desc[UR6][R28.64], R31 ;  /* 0x0000001f1c007986 */ /* 0x0085e2000c101906 */
[----:B------:R-:W-:Y:S05]  /*0850*/  @P0 BRA `(.L_x_2353) ;  /* 0xfffffff8006c0947 */ /* 0x000fea000383ffff */
.L_x_2352:
[----:B------:R-:W-:-:S13]  /*0860*/  LOP3.LUT P0, R2, R27, 0xf, RZ, 0xc0, !PT ;  /* 0x0000000f1b027812 */ /* 0x000fda000780c0ff */
[----:B0-----:R-:W-:Y:S05]  /*0870*/  @!P0 EXIT ;  /* 0x000000000000894d */ /* 0x001fea0003800000 */
[----:B------:R-:W-:Y:S02]  /*0880*/  ISETP.GE.U32.AND P0, PT, R2, 0x8, PT ;  /* 0x000000080200780c */ /* 0x000fe40003f06070 */
[----:B------:R-:W-:-:S04]  /*0890*/  LOP3.LUT R8, R27, 0x7, RZ, 0xc0, !PT ;  /* 0x000000071b087812 */ /* 0x000fc800078ec0ff */
[----:B------:R-:W-:-:S07]  /*08a0*/  ISETP.NE.AND P1, PT, R8, RZ, PT ;  /* 0x000000ff0800720c */ /* 0x000fce0003f25270 */
[----:B------:R-:W-:Y:S06]  /*08b0*/  @!P0 BRA `(.L_x_2354) ;  /* 0x0000000000cc8947 */ /* 0x000fec0003800000 */
[----:B------:R-:W0:Y:S01]  /*08c0*/  LDC.64 R4, c[0x0][0x388] ;  /* 0x0000e200ff047b82 */ /* 0x000e220000000a00 */
[----:B------:R-:W-:-:S07]  /*08d0*/  IMAD R9, R3, R27, R0 ;  /* 0x0000001b03097224 */ /* 0x000fce00078e0200 */
[----:B------:R-:W1:Y:S01]  /*08e0*/  LDC.64 R6, c[0x0][0x380] ;  /* 0x0000e000ff067b82 */ /* 0x000e620000000a00 */
[----:B0-----:R-:W-:-:S05]  /*08f0*/  IMAD.WIDE.U32 R10, R9, 0x4, R4 ;  /* 0x00000004090a7825 */ /* 0x001fca00078e0004 */
[----:B------:R-:W3:Y:S01]  /*0900*/  LDG.E R21, desc[UR6][R10.64] ;  /* 0x000000060a157981 */ /* 0x000ee2000c1e1900 */
[----:B------:R-:W-:Y:S01]  /*0910*/  IMAD R17, R0, R26, R3 ;  /* 0x0000001a00117224 */ /* 0x000fe200078e0203 */
[----:B------:R-:W-:-:S03]  /*0920*/  IADD3 R15, PT, PT, R9, 0x1, RZ ;  /* 0x00000001090f7810 */ /* 0x000fc60007ffe0ff */
[----:B-1----:R-:W-:-:S04]  /*0930*/  IMAD.WIDE.U32 R12, R17, 0x4, R6 ;  /* 0x00000004110c7825 */ /* 0x002fc800078e0006 */
[----:B------:R-:W-:Y:S01]  /*0940*/  IMAD.WIDE.U32 R14, R15, 0x4, R4 ;  /* 0x000000040f0e7825 */ /* 0x000fe200078e0004 */
[----:B---3--:R0:W-:Y:S04]  /*0950*/  STG.E desc[UR6][R12.64], R21 ;  /* 0x000000150c007986 */ /* 0x0081e8000c101906 */
[----:B------:R-:W3:Y:S01]  /*0960*/  LDG.E R23, desc[UR6][R14.64] ;  /* 0x000000060e177981 */ /* 0x000ee2000c1e1900 */
[----:B------:R-:W-:Y:S02]  /*0970*/  IADD3 R19, PT, PT, R17, R26, RZ ;  /* 0x0000001a11137210 */ /* 0x000fe40007ffe0ff */
[----:B------:R-:W-:-:S03]  /*0980*/  IADD3 R25, PT, PT, R9, 0x2, RZ ;  /* 0x0000000209197810 */ /* 0x000fc60007ffe0ff */
[----:B------:R-:W-:-:S04]  /*0990*/  IMAD.WIDE.U32 R16, R19, 0x4, R6 ;  /* 0x0000000413107825 */ /* 0x000fc800078e0006 */
[----:B------:R-:W-:Y:S01]  /*09a0*/  IMAD.WIDE.U32 R10, R25, 0x4, R4 ;  /* 0x00000004190a7825 */ /* 0x000fe200078e0004 */
[----:B---3--:R1:W-:Y:S04]  /*09b0*/  STG.E desc[UR6][R16.64], R23 ;  /* 0x0000001710007986 */ /* 0x0083e8000c101906 */
[----:B------:R-:W3:Y:S01]  /*09c0*/  LDG.E R25, desc[UR6][R10.64] ;  /* 0x000000060a197981 */ /* 0x000ee2000c1e1900 */
[----:B--2---:R-:W-:Y:S02]  /*09d0*/  IADD3 R29, PT, PT, R19, R26, RZ ;  /* 0x0000001a131d7210 */ /* 0x004fe40007ffe0ff */
[----:B------:R-:W-:-:S03]  /*09e0*/  IADD3 R31, PT, PT, R9, 0x3, RZ ;  /* 0x00000003091f7810 */ /* 0x000fc60007ffe0ff */
[----:B------:R-:W-:-:S04]  /*09f0*/  IMAD.WIDE.U32 R18, R29, 0x4, R6 ;  /* 0x000000041d127825 */ /* 0x000fc800078e0006 */
[----:B0-----:R-:W-:Y:S01]  /*0a00*/  IMAD.WIDE.U32 R12, R31, 0x4, R4 ;  /* 0x000000041f0c7825 */ /* 0x001fe200078e0004 */
[----:B---3--:R0:W-:Y:S04]  /*0a10*/  STG.E desc[UR6][R18.64], R25 ;  /* 0x0000001912007986 */ /* 0x0081e8000c101906 */
[----:B------:R-:W2:Y:S01]  /*0a20*/  LDG.E R21, desc[UR6][R12.64] ;  /* 0x000000060c157981 */ /* 0x000ea2000c1e1900 */
[----:B------:R-:W-:Y:S02]  /*0a30*/  IADD3 R29, PT, PT, R29, R26, RZ ;  /* 0x0000001a1d1d7210 */ /* 0x000fe40007ffe0ff */
[----:B------:R-:W-:-:S03]  /*0a40*/  IADD3 R31, PT, PT, R9, 0x4, RZ ;  /* 0x00000004091f7810 */ /* 0x000fc60007ffe0ff */
[----:B------:R-:W-:-:S04]  /*0a50*/  IMAD.WIDE.U32 R14, R29, 0x4, R6 ;  /* 0x000000041d0e7825 */ /* 0x000fc800078e0006 */
[----:B-1----:R-:W-:Y:S01]  /*0a60*/  IMAD.WIDE.U32 R16, R31, 0x4, R4 ;  /* 0x000000041f107825 */ /* 0x002fe200078e0004 */
[----:B--2---:R1:W-:Y:S04]  /*0a70*/  STG.E desc[UR6][R14.64], R21 ;  /* 0x000000150e007986 */ /* 0x0043e8000c101906 */
[----:B------:R-:W2:Y:S01]  /*0a80*/  LDG.E R23, desc[UR6][R16.64] ;  /* 0x0000000610177981 */ /* 0x000ea2000c1e1900 */
[----:B------:R-:W-:Y:S02]  /*0a90*/  IADD3 R29, PT, PT, R29, R26, RZ ;  /* 0x0000001a1d1d7210 */ /* 0x000fe40007ffe0ff */
[----:B------:R-:W-:-:S03]  /*0aa0*/  IADD3 R31, PT, PT, R9, 0x5, RZ ;  /* 0x00000005091f7810 */ /* 0x000fc60007ffe0ff */
[----:B------:R-:W-:-:S04]  /*0ab0*/  IMAD.WIDE.U32 R10, R29, 0x4, R6 ;  /* 0x000000041d0a7825 */ /* 0x000fc800078e0006 */
[----:B0-----:R-:W-:Y:S01]  /*0ac0*/  IMAD.WIDE.U32 R18, R31, 0x4, R4 ;  /* 0x000000041f127825 */ /* 0x001fe200078e0004 */
[----:B--2---:R0:W-:Y:S05]  /*0ad0*/  STG.E desc[UR6][R10.64], R23 ;  /* 0x000000170a007986 */ /* 0x0041ea000c101906 */
[----:B------:R-:W2:Y:S01]  /*0ae0*/  LDG.E R19, desc[UR6][R18.64] ;  /* 0x0000000612137981 */ /* 0x000ea2000c1e1900 */
[----:B------:R-:W-:Y:S01]  /*0af0*/  IADD3 R25, PT, PT, R9, 0x6, RZ ;  /* 0x0000000609197810 */ /* 0x000fe20007ffe0ff */
[----:B------:R-:W-:-:S04]  /*0b00*/  IMAD.IADD R29, R29, 0x1, R26 ;  /* 0x000000011d1d7824 */ /* 0x000fc800078e021a */
[----:B------:R-:W-:-:S04]  /*0b10*/  IMAD.WIDE.U32 R12, R29, 0x4, R6 ;  /* 0x000000041d0c7825 */ /* 0x000fc800078e0006 */
[----:B-1----:R-:W-:Y:S01]  /*0b20*/  IMAD.WIDE.U32 R14, R25, 0x4, R4 ;  /* 0x00000004190e7825 */ /* 0x002fe200078e0004 */
[----:B--2---:R0:W-:Y:S05]  /*0b30*/  STG.E desc[UR6][R12.64], R19 ;  /* 0x000000130c007986 */ /* 0x0041ea000c101906 */
[----:B------:R-:W2:Y:S01]  /*0b40*/  LDG.E R15, desc[UR6][R14.64] ;  /* 0x000000060e0f7981 */ /* 0x000ea2000c1e1900 */
[----:B------:R-:W-:Y:S02]  /*0b50*/  IADD3 R29, PT, PT, R29, R26, RZ ;  /* 0x0000001a1d1d7210 */ /* 0x000fe40007ffe0ff */
[----:B------:R-:W-:-:S03]  /*0b60*/  IADD3 R9, PT, PT, R9, 0x7, RZ ;  /* 0x0000000709097810 */ /* 0x000fc60007ffe0ff */
[----:B------:R-:W-:-:S04]  /*0b70*/  IMAD.WIDE.U32 R16, R29, 0x4, R6 ;  /* 0x000000041d107825 */ /* 0x000fc800078e0006 */
[----:B------:R-:W-:Y:S01]  /*0b80*/  IMAD.WIDE.U32 R4, R9, 0x4, R4 ;  /* 0x0000000409047825 */ /* 0x000fe200078e0004 */
[----:B--2---:R0:W-:Y:S05]  /*0b90*/  STG.E desc[UR6][R16.64], R15 ;  /* 0x0000000f10007986 */ /* 0x0041ea000c101906 */
[----:B------:R-:W2:Y:S01]  /*0ba0*/  LDG.E R5, desc[UR6][R4.64] ;  /* 0x0000000604057981 */ /* 0x000ea2000c1e1900 */
[----:B------:R-:W-:Y:S02]  /*0bb0*/  IADD3 R29, PT, PT, R29, R26, RZ ;  /* 0x0000001a1d1d7210 */ /* 0x000fe40007ffe0ff */
[----:B------:R-:W-:-:S03]  /*0bc0*/  IADD3 R0, PT, PT, R0, 0x8, RZ ;  /* 0x0000000800007810 */ /* 0x000fc60007ffe0ff */
[----:B------:R-:W-:-:S05]  /*0bd0*/  IMAD.WIDE.U32 R6, R29, 0x4, R6 ;  /* 0x000000041d067825 */ /* 0x000fca00078e0006 */
[----:B--2---:R0:W-:Y:S02]  /*0be0*/  STG.E desc[UR6][R6.64], R5 ;  /* 0x0000000506007986 */ /* 0x0041e4000c101906 */
.L_x_2354:
[----:B------:R-:W-:Y:S05]  /*0bf0*/  @!P1 EXIT ;  /* 0x000000000000994d */ /* 0x000fea0003800000 */
[----:B------:R-:W-:Y:S02]  /*0c00*/  ISETP.GE.U32.AND P0, PT, R8, 0x4, PT ;  /* 0x000000040800780c */ /* 0x000fe40003f06070 */
[----:B------:R-:W-:-:S04]  /*0c10*/  LOP3.LUT R2, R27, 0x3, RZ, 0xc0, !PT ;  /* 0x000000031b027812 */ /* 0x000fc800078ec0ff */
[----:B------:R-:W-:-:S07]  /*0c20*/  ISETP.NE.AND P1, PT, R2, RZ, PT ;  /* 0x000000ff0200720c */ /* 0x000fce0003f25270 */
[----:B------:R-:W-:Y:S06]  /*0c30*/  @!P0 BRA `(.L_x_2355) ;  /* 0x00000000006c8947 */ /* 0x000fec0003800000 */
[----:B0-----:R-:W0:Y:S01]  /*0c40*/  LDC.64 R6, c[0x0][0x388] ;  /* 0x0000e200ff067b82 */ /* 0x001e220000000a00 */
[----:B------:R-:W-:-:S07]  /*0c50*/  IMAD R17, R3, R27, R0 ;  /* 0x0000001b03117224 */ /* 0x000fce00078e0200 */
[----:B------:R-:W1:Y:S01]  /*0c60*/  LDC.64 R4, c[0x0][0x380] ;  /* 0x0000e000ff047b82 */ /* 0x000e620000000a00 */
[----:B0-----:R-:W-:-:S05]  /*0c70*/  IMAD.WIDE.U32 R8, R17, 0x4, R6 ;  /* 0x0000000411087825 */ /* 0x001fca00078e0006 */
[----:B------:R-:W3:Y:S01]  /*0c80*/  LDG.E R19, desc[UR6][R8.64] ;  /* 0x0000000608137981 */ /* 0x000ee2000c1e1900 */
[----:B------:R-:W-:Y:S01]  /*0c90*/  IADD3 R13, PT, PT, R17, 0x1, RZ ;  /* 0x00000001110d7810 */ /* 0x000fe20007ffe0ff */
[----:B------:R-:W-:-:S04]  /*0ca0*/  IMAD R15, R0, R26, R3 ;  /* 0x0000001a000f7224 */ /* 0x000fc800078e0203 */
[----:B-1----:R-:W-:-:S04]  /*0cb0*/  IMAD.WIDE.U32 R10, R15, 0x4, R4 ;  /* 0x000000040f0a7825 */ /* 0x002fc800078e0004 */
[----:B------:R-:W-:Y:S01]  /*0cc0*/  IMAD.WIDE.U32 R12, R13, 0x4, R6 ;  /* 0x000000040d0c7825 */ /* 0x000fe200078e0006 */
[----:B---3--:R1:W-:Y:S05]  /*0cd0*/  STG.E desc[UR6][R10.64], R19 ;  /* 0x000000130a007986 */ /* 0x0083ea000c101906 */
[----:B------:R-:W3:Y:S01]  /*0ce0*/  LDG.E R13, desc[UR6][R12.64] ;  /* 0x000000060c0d7981 */ /* 0x000ee2000c1e1900 */
[----:B------:R-:W-:Y:S02]  /*0cf0*/  IADD3 R21, PT, PT, R15, R26, RZ ;  /* 0x0000001a0f157210 */ /* 0x000fe40007ffe0ff */
[----:B------:R-:W-:-:S03]  /*0d00*/  IADD3 R23, PT, PT, R17, 0x2, RZ ;  /* 0x0000000211177810 */ /* 0x000fc60007ffe0ff */
[----:B------:R-:W-:-:S04]  /*0d10*/  IMAD.WIDE.U32 R14, R21, 0x4, R4 ;  /* 0x00000004150e7825 */ /* 0x000fc800078e0004 */
        /* <DEDUP_REMOVED lines=11> */
[----:B------:R-:W-:-:S05]  /*0dd0*/  IMAD.WIDE.U32 R4, R21, 0x4, R4 ;  /* 0x0000000415047825 */ /* 0x000fca00078e0004 */
[----:B---3--:R1:W-:Y:S02]  /*0de0*/  STG.E desc[UR6][R4.64], R7 ;  /* 0x0000000704007986 */ /* 0x0083e4000c101906 */
.L_x_2355:
[----:B------:R-:W-:Y:S05]  /*0df0*/  @!P1 EXIT ;  /* 0x000000000000994d */ /* 0x000fea0003800000 */
[----:B-1----:R-:W1:Y:S01]  /*0e00*/  LDC.64 R8, c[0x0][0x380] ;  /* 0x0000e000ff087b82 */ /* 0x002e620000000a00 */
[----:B------:R-:W-:Y:S02]  /*0e10*/  IMAD R27, R3, R27, R0 ;  /* 0x0000001b031b7224 */ /* 0x000fe400078e0200 */
[----:B0-----:R-:W-:Y:S01]  /*0e20*/  IMAD R11, R0, R26, R3 ;  /* 0x0000001a000b7224 */ /* 0x001fe200078e0203 */
[----:B------:R-:W-:-:S04]  /*0e30*/  IADD3 R0, PT, PT, -R2, RZ, RZ ;  /* 0x000000ff02007210 */ /* 0x000fc80007ffe1ff */
[----:B------:R-:W0:Y:S03]  /*0e40*/  LDC.64 R6, c[0x0][0x388] ;  /* 0x0000e200ff067b82 */ /* 0x000e260000000a00 */
.L_x_2356:
[----:B0--3--:R-:W-:-:S06]  /*0e50*/  IMAD.WIDE.U32 R2, R27, 0x4, R6 ;  /* 0x000000041b027825 */ /* 0x009fcc00078e0006 */
[----:B------:R-:W3:Y:S01]  /*0e60*/  LDG.E R3, desc[UR6][R2.64] ;  /* 0x0000000602037981 */ /* 0x000ee2000c1e1900 */
[----:B------:R-:W-:Y:S01]  /*0e70*/  IADD3 R0, PT, PT, R0, 0x1, RZ ;  /* 0x0000000100007810 */ /* 0x000fe20007ffe0ff */
[C---:B-1----:R-:W-:Y:S01]  /*0e80*/  IMAD.WIDE.U32 R4, R11.reuse, 0x4, R8 ;  /* 0x000000040b047825 */ /* 0x042fe200078e0008 */
[----:B------:R-:W-:Y:S02]  /*0e90*/  IADD3 R11, PT, PT, R11, R26, RZ ;  /* 0x0000001a0b0b7210 */ /* 0x000fe40007ffe0ff */
[----:B------:R-:W-:Y:S02]  /*0ea0*/  ISETP.NE.AND P0, PT, R0, RZ, PT ;  /* 0x000000ff0000720c */ /* 0x000fe40003f05270 */
[----:B------:R-:W-:Y:S01]  /*0eb0*/  IADD3 R27, PT, PT, R27, 0x1, RZ ;  /* 0x000000011b1b7810 */ /* 0x000fe20007ffe0ff */
[----:B---3--:R3:W-:Y:S10]  /*0ec0*/  STG.E desc[UR6][R4.64], R3 ;  /* 0x0000000304007986 */ /* 0x0087f4000c101906 */
[----:B------:R-:W-:Y:S05]  /*0ed0*/  @P0 BRA `(.L_x_2356) ;  /* 0xfffffffc00dc0947 */ /* 0x000fea000383ffff */
[----:B------:R-:W-:Y:S05]  /*0ee0*/  EXIT ;  /* 0x000000000000794d */ /* 0x000fea0003800000 */
.L_x_2357:
        /* <DEDUP_REMOVED lines=9> */
.L_x_2439:


//--------------------- .text._Z15transpose_naivePiS_ii --------------------------
	.section	.text._Z15transpose_naivePiS_ii,"ax",@progbits
	.align	128
        .global         _Z15transpose_naivePiS_ii
        .type           _Z15transpose_naivePiS_ii,@function
        .size           _Z15transpose_naivePiS_ii,(.L_x_2440 - _Z15transpose_naivePiS_ii)
        .other          _Z15transpose_naivePiS_ii,@"STO_CUDA_ENTRY STV_DEFAULT"
_Z15transpose_naivePiS_ii:
.text._Z15transpose_naivePiS_ii:
[----:B------:R-:W-:Y:S01]  /*0000*/  LDC R1, c[0x0][0x37c] ;  /* 0x0000df00ff017b82 */ /* 0x000fe20000000800 */
[----:B------:R-:W0:Y:S01]  /*0010*/  S2R R7, SR_CTAID.Y ;  /* 0x0000000000077919 */ /* 0x000e220000002600 */
[----:B------:R-:W1:Y:S01]  /*0020*/  LDCU UR4, c[0x0][0x360] ;  /* 0x00006c00ff0477ac */ /* 0x000e620008000800 */
[----:B------:R-:W0:Y:S01]  /*0030*/  S2R R2, SR_TID.Y ;  /* 0x0000000000027919 */ /* 0x000e220000002200 */
[----:B------:R-:W0:Y:S01]  /*0040*/  LDCU UR5, c[0x0][0x364] ;  /* 0x00006c80ff0577ac */ /* 0x000e220008000800 */
[----:B------:R-:W1:Y:S01]  /*0050*/  S2R R0, SR_CTAID.X ;  /* 0x0000000000007919 */ /* 0x000e620000002500 */
[----:B------:R-:W2:Y:S01]  /*0060*/  LDCU.64 UR6, c[0x0][0x390] ;  /* 0x00007200ff0677ac */ /* 0x000ea20008000a00 */
[----:B------:R-:W1:Y:S01]  /*0070*/  S2R R3, SR_TID.X ;  /* 0x0000000000037919 */ /* 0x000e620000002100 */
[----:B0-----:R-:W-:-:S05]  /*0080*/  IMAD R7, R7, UR5, R2 ;  /* 0x0000000507077c24 */ /* 0x001fca000f8e0202 */
[----:B--2---:R-:W-:Y:S01]  /*0090*/  ISETP.GE.U32.AND P0, PT, R7, UR7, PT ;  /* 0x0000000707007c0c */ /* 0x004fe2000bf06070 */
[----:B-1----:R-:W-:-:S05]  /*00a0*/  IMAD R0, R0, UR4, R3 ;  /* 0x0000000400007c24 */ /* 0x002fca000f8e0203 */
[----:B------:R-:W-:-:S13]  /*00b0*/  ISETP.GE.U32.OR P0, PT, R0, UR6, P0 ;  /* 0x0000000600007c0c */ /* 0x000fda0008706470 */
[----:B------:R-:W-:Y:S05]  /*00c0*/  @P0 EXIT ;  /* 0x000000000000094d */ /* 0x000fea0003800000 */
[----:B------:R-:W0:Y:S01]  /*00d0*/  LDC.64 R2, c[0x0][0x388] ;  /* 0x0000e200ff027b82 */ /* 0x000e220000000a00 */
[----:B------:R-:W1:Y:S01]  /*00e0*/  LDCU.64 UR4, c[0x0][0x358] ;  /* 0x00006b00ff0477ac */ /* 0x000e620008000a00 */
[----:B------:R-:W-:-:S04]  /*00f0*/  IMAD R5, R7, UR6, R0 ;  /* 0x0000000607057c24 */ /* 0x000fc8000f8e0200 */
[----:B0-----:R-:W-:Y:S02]  /*0100*/  IMAD.WIDE.U32 R2, R5, 0x4, R2 ;  /* 0x0000000405027825 */ /* 0x001fe400078e0002 */
[----:B------:R-:W0:Y:S04]  /*0110*/  LDC.64 R4, c[0x0][0x380] ;  /* 0x0000e000ff047b82 */ /* 0x000e280000000a00 */
[----:B-1----:R-:W2:Y:S01]  /*0120*/  LDG.E R3, desc[UR4][R2.64] ;  /* 0x0000000402037981 */ /* 0x002ea2000c1e1900 */
[----:B------:R-:W-:-:S04]  /*0130*/  IMAD R7, R0, UR7, R7 ;  /* 0x0000000700077c24 */ /* 0x000fc8000f8e0207 */
[----:B0-----:R-:W-:-:S05]  /*0140*/  IMAD.WIDE.U32 R4, R7, 0x4, R4 ;  /* 0x0000000407047825 */ /* 0x001fca00078e0004 */
[----:B--2---:R-:W-:Y:S01]  /*0150*/  STG.E desc[UR4][R4.64], R3 ;  /* 0x0000000304007986 */ /* 0x004fe2000c101904 */
[----:B------:R-:W-:Y:S05]  /*0160*/  EXIT ;  /* 0x000000000000794d */ /* 0x000fea0003800000 */
.L_x_2358:
        /* <DEDUP_REMOVED lines=9> */
.L_x_2440:


//--------------------- .text._Z15addMaximum_gridPffii --------------------------
	.section	.text._Z15addMaximum_gridPffii,"ax",@progbits
	.align	128
        .global         _Z15addMaximum_gridPffii
        .type           _Z15addMaximum_gridPffii,@function
        .size           _Z15addMaximum_gridPffii,(.L_x_2441 - _Z15addMaximum_gridPffii)
        .other          _Z15addMaximum_gridPffii,@"STO_CUDA_ENTRY STV_DEFAULT"
_Z15addMaximum_gridPffii:
.text._Z15addMaximum_gridPffii:
        /* <DEDUP_REMOVED lines=8> */
[----:B------:R-:W0:Y:S02]  /*0080*/  LDC R5, c[0x0][0x390] ;  /* 0x0000e400ff057b82 */ /* 0x000e240000000800 */
[----:B0-----:R-:W-:-:S13]  /*0090*/  ISETP.GE.AND P0, PT, R5, 0x1, PT ;  /* 0x000000010500780c */ /* 0x001fda0003f06270 */
[----:B------:R-:W-:Y:S05]  /*00a0*/  @!P0 EXIT ;  /* 0x000000000000894d */ /* 0x000fea0003800000 */
[C---:B------:R-:W-:Y:S01]  /*00b0*/  ISETP.GE.U32.AND P1, PT, R5.reuse, 0x10, PT ;  /* 0x000000100500780c */ /* 0x040fe20003f26070 */
[----:B------:R-:W0:Y:S01]  /*00c0*/  LDCU.64 UR4, c[0x0][0x358] ;  /* 0x00006b00ff0477ac */ /* 0x000e220008000a00 */
[----:B------:R-:W-:Y:S01]  /*00d0*/  LOP3.LUT R9, R5, 0xf, RZ, 0xc0, !PT ;  /* 0x0000000f05097812 */ /* 0x000fe200078ec0ff */
[----:B------:R-:W-:Y:S01]  /*00e0*/  HFMA2 R6, -RZ, RZ, 0, 0 ;  /* 0x00000000ff067431 */ /* 0x000fe200000001ff */
[----:B------:R-:W-:Y:S02]  /*00f0*/  I2FP.F32.U32 R4, R0 ;  /* 0x0000000000047245 */ /* 0x000fe40000201000 */
[----:B------:R-:W-:-:S07]  /*0100*/  ISETP.NE.AND P0, PT, R9, RZ, PT ;  /* 0x000000ff0900720c */ /* 0x000fce0003f05270 */
[----:B------:R-:W-:Y:S06]  /*0110*/  @!P1 BRA `(.L_x_2359) ;  /* 0x0000000400609947 */ /* 0x000fec0003800000 */
[----:B------:R-:W1:Y:S01]  /*0120*/  LDC.64 R2, c[0x0][0x380] ;  /* 0x0000e000ff027b82 */ /* 0x000e620000000a00 */
[----:B------:R-:W-:Y:S01]  /*0130*/  LOP3.LUT R6, R5, 0x7ffffff0, RZ, 0xc0, !PT ;  /* 0x7ffffff005067812 */ /* 0x000fe200078ec0ff */
[----:B------:R-:W-:Y:S01]  /*0140*/  IMAD R7, R0, R5, 0x7 ;  /* 0x0000000700077424 */ /* 0x000fe200078e0205 */
[----:B------:R-:W2:Y:S02]  /*0150*/  LDCU UR6, c[0x0][0x388] ;  /* 0x00007100ff0677ac */ /* 0x000ea40008000800 */
[----:B------:R-:W-:-:S07]  /*0160*/  IADD3 R8, PT, PT, -R6, RZ, RZ ;  /* 0x000000ff06087210 */ /* 0x000fce0007ffe1ff */
.L_x_2360:
[----:B---3--:R-:W-:-:S05]  /*0170*/  IADD3 R17, PT, PT, R7, -0x7, RZ ;  /* 0xfffffff907117810 */ /* 0x008fca0007ffe0ff */
[----:B-1----:R-:W-:-:S05]  /*0180*/  IMAD.WIDE.U32 R16, R17, 0x4, R2 ;  /* 0x0000000411107825 */ /* 0x002fca00078e0002 */
[----:B0-----:R-:W2:Y:S01]  /*0190*/  LDG.E R11, desc[UR4][R16.64] ;  /* 0x00000004100b7981 */ /* 0x001ea2000c1e1900 */
[----:B------:R-:W-:Y:S01]  /*01a0*/  IADD3 R13, PT, PT, R7, -0x6, RZ ;  /* 0xfffffffa070d7810 */ /* 0x000fe20007ffe0ff */
[----:B--2---:R-:W-:-:S04]  /*01b0*/  FFMA R19, R4, UR6, R11 ;  /* 0x0000000604137c23 */ /* 0x004fc8000800000b */
[----:B------:R-:W-:Y:S01]  /*01c0*/  IMAD.WIDE.U32 R10, R13, 0x4, R2 ;  /* 0x000000040d0a7825 */ /* 0x000fe200078e0002 */
[----:B------:R0:W-:Y:S04]  /*01d0*/  STG.E desc[UR4][R16.64], R19 ;  /* 0x0000001310007986 */ /* 0x0001e8000c101904 */
[----:B------:R-:W2:Y:S01]  /*01e0*/  LDG.E R13, desc[UR4][R10.64] ;  /* 0x000000040a0d7981 */ /* 0x000ea2000c1e1900 */
        /* <DEDUP_REMOVED lines=9> */
[----:B0-----:R-:W3:Y:S01]  /*0280*/  LDG.E R17, desc[UR4][R14.64] ;  /* 0x000000040e117981 */ /* 0x001ee2000c1e1900 */
[----:B------:R-:W-:Y:S01]  /*0290*/  IADD3 R19, PT, PT, R7, -0x3, RZ ;  /* 0xfffffffd07137810 */ /* 0x000fe20007ffe0ff */
[----:B---3--:R-:W-:-:S04]  /*02a0*/  FFMA R25, R4, UR6, R17 ;  /* 0x0000000604197c23 */ /* 0x008fc80008000011 */
[----:B------:R-:W-:Y:S01]  /*02b0*/  IMAD.WIDE.U32 R16, R19, 0x4, R2 ;  /* 0x0000000413107825 */ /* 0x000fe200078e0002 */
[----:B------:R0:W-:Y:S04]  /*02c0*/  STG.E desc[UR4][R14.64], R25 ;  /* 0x000000190e007986 */ /* 0x0001e8000c101904 */
[----:B-1----:R-:W3:Y:S01]  /*02d0*/  LDG.E R11, desc[UR4][R16.64] ;  /* 0x00000004100b7981 */ /* 0x002ee2000c1e1900 */
[----:B------:R-:W-:Y:S01]  /*02e0*/  IADD3 R19, PT, PT, R7, -0x2, RZ ;  /* 0xfffffffe07137810 */ /* 0x000fe20007ffe0ff */
[----:B---3--:R-:W-:-:S04]  /*02f0*/  FFMA R21, R4, UR6, R11 ;  /* 0x0000000604157c23 */ /* 0x008fc8000800000b */
[----:B------:R-:W-:Y:S01]  /*0300*/  IMAD.WIDE.U32 R10, R19, 0x4, R2 ;  /* 0x00000004130a7825 */ /* 0x000fe200078e0002 */
[----:B------:R1:W-:Y:S04]  /*0310*/  STG.E desc[UR4][R16.64], R21 ;  /* 0x0000001510007986 */ /* 0x0003e8000c101904 */
[----:B--2---:R-:W2:Y:S01]  /*0320*/  LDG.E R13, desc[UR4][R10.64] ;  /* 0x000000040a0d7981 */ /* 0x004ea2000c1e1900 */
[----:B------:R-:W-:-:S05]  /*0330*/  IADD3 R19, PT, PT, R7, -0x1, RZ ;  /* 0xffffffff07137810 */ /* 0x000fca0007ffe0ff */
[----:B------:R-:W-:-:S04]  /*0340*/  IMAD.WIDE.U32 R18, R19, 0x4, R2 ;  /* 0x0000000413127825 */ /* 0x000fc800078e0002 */
[----:B--2---:R-:W-:-:S05]  /*0350*/  FFMA R23, R4, UR6, R13 ;  /* 0x0000000604177c23 */ /* 0x004fca000800000d */
[----:B------:R2:W-:Y:S04]  /*0360*/  STG.E desc[UR4][R10.64], R23 ;  /* 0x000000170a007986 */ /* 0x0005e8000c101904 */
[----:B------:R-:W0:Y:S02]  /*0370*/  LDG.E R13, desc[UR4][R18.64] ;  /* 0x00000004120d7981 */ /* 0x000e24000c1e1900 */
[----:B0-----:R-:W-:Y:S01]  /*0380*/  FFMA R25, R4, UR6, R13 ;  /* 0x0000000604197c23 */ /* 0x001fe2000800000d */
[----:B------:R-:W-:-:S04]  /*0390*/  IMAD.WIDE.U32 R12, R7, 0x4, R2 ;  /* 0x00000004070c7825 */ /* 0x000fc800078e0002 */
[----:B------:R0:W-:Y:S04]  /*03a0*/  STG.E desc[UR4][R18.64], R25 ;  /* 0x0000001912007986 */ /* 0x0001e8000c101904 */
[----:B------:R-:W3:Y:S01]  /*03b0*/  LDG.E R15, desc[UR4][R12.64] ;  /* 0x000000040c0f7981 */ /* 0x000ee2000c1e1900 */
[----:B-1----:R-:W-:Y:S01]  /*03c0*/  IADD3 R17, PT, PT, R7, 0x1, RZ ;  /* 0x0000000107117810 */ /* 0x002fe20007ffe0ff */
[----:B---3--:R-:W-:-:S04]  /*03d0*/  FFMA R21, R4, UR6, R15 ;  /* 0x0000000604157c23 */ /* 0x008fc8000800000f */
[----:B------:R-:W-:Y:S01]  /*03e0*/  IMAD.WIDE.U32 R14, R17, 0x4, R2 ;  /* 0x00000004110e7825 */ /* 0x000fe200078e0002 */
[----:B------:R1:W-:Y:S04]  /*03f0*/  STG.E desc[UR4][R12.64], R21 ;  /* 0x000000150c007986 */ /* 0x0003e8000c101904 */
[----:B------:R-:W3:Y:S01]  /*0400*/  LDG.E R17, desc[UR4][R14.64] ;  /* 0x000000040e117981 */ /* 0x000ee2000c1e1900 */
[----:B--2---:R-:W-:-:S05]  /*0410*/  IADD3 R11, PT, PT, R7, 0x2, RZ ;  /* 0x00000002070b7810 */ /* 0x004fca0007ffe0ff */
[----:B------:R-:W-:-:S04]  /*0420*/  IMAD.WIDE.U32 R10, R11, 0x4, R2 ;  /* 0x000000040b0a7825 */ /* 0x000fc800078e0002 */
[----:B---3--:R-:W-:-:S05]  /*0430*/  FFMA R23, R4, UR6, R17 ;  /* 0x0000000604177c23 */ /* 0x008fca0008000011 */
[----:B------:R2:W-:Y:S04]  /*0440*/  STG.E desc[UR4][R14.64], R23 ;  /* 0x000000170e007986 */ /* 0x0005e8000c101904 */
[----:B------:R-:W3:Y:S01]  /*0450*/  LDG.E R17, desc[UR4][R10.64] ;  /* 0x000000040a117981 */ /* 0x000ee2000c1e1900 */
[----:B0-----:R-:W-:Y:S01]  /*0460*/  IADD3 R25, PT, PT, R7, 0x3, RZ ;  /* 0x0000000307197810 */ /* 0x001fe20007ffe0ff */
[----:B---3--:R-:W-:-:S04]  /*0470*/  FFMA R19, R4, UR6, R17 ;  /* 0x0000000604137c23 */ /* 0x008fc80008000011 */
[----:B------:R-:W-:Y:S01]  /*0480*/  IMAD.WIDE.U32 R16, R25, 0x4, R2 ;  /* 0x0000000419107825 */ /* 0x000fe200078e0002 */
[----:B------:R0:W-:Y:S04]  /*0490*/  STG.E desc[UR4][R10.64], R19 ;  /* 0x000000130a007986 */ /* 0x0001e8000c101904 */
[----:B-1----:R-:W3:Y:S01]  /*04a0*/  LDG.E R13, desc[UR4][R16.64] ;  /* 0x00000004100d7981 */ /* 0x002ee2000c1e1900 */
[----:B------:R-:W-:Y:S01]  /*04b0*/  IADD3 R25, PT, PT, R7, 0x4, RZ ;  /* 0x0000000407197810 */ /* 0x000fe20007ffe0ff */
[----:B---3--:R-:W-:-:S04]  /*04c0*/  FFMA R21, R4, UR6, R13 ;  /* 0x0000000604157c23 */ /* 0x008fc8000800000d */
[----:B------:R-:W-:Y:S01]  /*04d0*/  IMAD.WIDE.U32 R12, R25, 0x4, R2 ;  /* 0x00000004190c7825 */ /* 0x000fe200078e0002 */
[----:B------:R1:W-:Y:S04]  /*04e0*/  STG.E desc[UR4][R16.64], R21 ;  /* 0x0000001510007986 */ /* 0x0003e8000c101904 */
[----:B--2---:R-:W2:Y:S01]  /*04f0*/  LDG.E R15, desc[UR4][R12.64] ;  /* 0x000000040c0f7981 */ /* 0x004ea2000c1e1900 */
[----:B------:R-:W-:Y:S01]  /*0500*/  IADD3 R25, PT, PT, R7, 0x5, RZ ;  /* 0x0000000507197810 */ /* 0x000fe20007ffe0ff */
[----:B--2---:R-:W-:-:S04]  /*0510*/  FFMA R23, R4, UR6, R15 ;  /* 0x0000000604177c23 */ /* 0x004fc8000800000f */
[----:B------:R-:W-:Y:S01]  /*0520*/  IMAD.WIDE.U32 R14, R25, 0x4, R2 ;  /* 0x00000004190e7825 */ /* 0x000fe200078e0002 */
[----:B------:R2:W-:Y:S04]  /*0530*/  STG.E desc[UR4][R12.64], R23 ;  /* 0x000000170c007986 */ /* 0x0005e8000c101904 */
[----:B0-----:R-:W3:Y:S01]  /*0540*/  LDG.E R11, desc[UR4][R14.64] ;  /* 0x000000040e0b7981 */ /* 0x001ee2000c1e1900 */
[----:B------:R-:W-:Y:S01]  /*0550*/  IADD3 R25, PT, PT, R7, 0x6, RZ ;  /* 0x0000000607197810 */ /* 0x000fe20007ffe0ff */
        /* <DEDUP_REMOVED lines=9> */
[----:B------:R-:W-:-:S05]  /*05f0*/  IADD3 R13, PT, PT, R7, 0x8, RZ ;  /* 0x00000008070d7810 */ /* 0x000fca0007ffe0ff */
[----:B------:R-:W-:-:S04]  /*0600*/  IMAD.WIDE.U32 R12, R13, 0x4, R2 ;  /* 0x000000040d0c7825 */ /* 0x000fc800078e0002 */
[----:B--2---:R-:W-:-:S05]  /*0610*/  FFMA R23, R4, UR6, R23 ;  /* 0x0000000604177c23 */ /* 0x004fca0008000017 */
[----:B------:R3:W-:Y:S04]  /*0620*/  STG.E desc[UR4][R16.64], R23 ;  /* 0x0000001710007986 */ /* 0x0007e8000c101904 */
[----:B0-----:R-:W2:Y:S01]  /*0630*/  LDG.E R15, desc[UR4][R12.64] ;  /* 0x000000040c0f7981 */ /* 0x001ea2000c1e1900 */
[----:B------:R-:W-:Y:S02]  /*0640*/  IADD3 R8, PT, PT, R8, 0x10, RZ ;  /* 0x0000001008087810 */ /* 0x000fe40007ffe0ff */
[----:B------:R-:W-:Y:S02]  /*0650*/  IADD3 R7, PT, PT, R7, 0x10, RZ ;  /* 0x0000001007077810 */ /* 0x000fe40007ffe0ff */
[----:B------:R-:W-:Y:S01]  /*0660*/  ISETP.NE.AND P1, PT, R8, RZ, PT ;  /* 0x000000ff0800720c */ /* 0x000fe20003f25270 */
[----:B--2---:R-:W-:-:S05]  /*0670*/  FFMA R15, R4, UR6, R15 ;  /* 0x00000006040f7c23 */ /* 0x004fca000800000f */
[----:B------:R3:W-:Y:S07]  /*0680*/  STG.E desc[UR4][R12.64], R15 ;  /* 0x0000000f0c007986 */ /* 0x0007ee000c101904 */
[----:B------:R-:W-:Y:S05]  /*0690*/  @P1 BRA `(.L_x_2360) ;  /* 0xfffffff800b41947 */ /* 0x000fea000383ffff */
.L_x_2359:
[----:B0-----:R-:W-:Y:S05]  /*06a0*/  @!P0 EXIT ;  /* 0x000000000000894d */ /* 0x001fea0003800000 */
[----:B------:R-:W-:Y:S02]  /*06b0*/  ISETP.GE.U32.AND P0, PT, R9, 0x8, PT ;  /* 0x000000080900780c */ /* 0x000fe40003f06070 */
[----:B---3--:R-:W-:-:S04]  /*06c0*/  LOP3.LUT R16, R5, 0x7, RZ, 0xc0, !PT ;  /* 0x0000000705107812 */ /* 0x008fc800078ec0ff */
[----:B------:R-:W-:-:S07]  /*06d0*/  ISETP.NE.AND P1, PT, R16, RZ, PT ;  /* 0x000000ff1000720c */ /* 0x000fce0003f25270 */
[----:B------:R-:W-:Y:S06]  /*06e0*/  @!P0 BRA `(.L_x_2361) ;  /* 0x0000000000ac8947 */ /* 0x000fec0003800000 */
[----:B------:R-:W0:Y:S01]  /*06f0*/  LDC.64 R2, c[0x0][0x380] ;  /* 0x0000e000ff027b82 */ /* 0x000e220000000a00 */
[----:B------:R-:W-:Y:S01]  /*0700*/  IMAD R7, R0, R5, R6 ;  /* 0x0000000500077224 */ /* 0x000fe200078e0206 */
[----:B------:R-:W1:Y:S03]  /*0710*/  LDCU UR6, c[0x0][0x388] ;  /* 0x00007100ff0677ac */ /* 0x000e660008000800 */
[----:B0-----:R-:W-:-:S05]  /*0720*/  IMAD.WIDE.U32 R8, R7, 0x4, R2 ;  /* 0x0000000407087825 */ /* 0x001fca00078e0002 */
[----:B------:R-:W1:Y:S01]  /*0730*/  LDG.E R11, desc[UR4][R8.64] ;  /* 0x00000004080b7981 */ /* 0x000e62000c1e1900 */
[----:B------:R-:W-:Y:S01]  /*0740*/  IADD3 R13, PT, PT, R7, 0x1, RZ ;  /* 0x00000001070d7810 */ /* 0x000fe20007ffe0ff */
[----:B-1----:R-:W-:-:S04]  /*0750*/  FFMA R17, R4, UR6, R11 ;  /* 0x0000000604117c23 */ /* 0x002fc8000800000b */
[----:B------:R-:W-:Y:S01]  /*0760*/  IMAD.WIDE.U32 R10, R13, 0x4, R2 ;  /* 0x000000040d0a7825 */ /* 0x000fe200078e0002 */
[----:B------:R0:W-:Y:S04]  /*0770*/  STG.E desc[UR4][R8.64], R17 ;  /* 0x0000001108007986 */ /* 0x0001e8000c101904 */
[----:B------:R-:W2:Y:S01]  /*0780*/  LDG.E R13, desc[UR4][R10.64] ;  /* 0x000000040a0d7981 */ /* 0x000ea2000c1e1900 */
[----:B------:R-:W-:Y:S01]  /*0790*/  IADD3 R15, PT, PT, R7, 0x2, RZ ;  /* 0x00000002070f7810 */ /* 0x000fe20007ffe0ff */
[----:B--2---:R-:W-:-:S04]  /*07a0*/  FFMA R19, R4, UR6, R13 ;  /* 0x0000000604137c23 */ /* 0x004fc8000800000d */
[----:B------:R-:W-:Y:S01]  /*07b0*/  IMAD.WIDE.U32 R12, R15, 0x4, R2 ;  /* 0x000000040f0c7825 */ /* 0x000fe200078e0002 */
[----:B------:R1:W-:Y:S04]  /*07c0*/  STG.E desc[UR4][R10.64], R19 ;  /* 0x000000130a007986 */ /* 0x0003e8000c101904 */
[----:B------:R-:W2:Y:S01]  /*07d0*/  LDG.E R15, desc[UR4][R12.64] ;  /* 0x000000040c0f7981 */ /* 0x000ea2000c1e1900 */
        /* <DEDUP_REMOVED lines=19> */
[----:B0-----:R-:W2:Y:S01]  /*0910*/  LDG.E R15, desc[UR4][R12.64] ;  /* 0x000000040c0f7981 */ /* 0x001ea2000c1e1900 */
[----:B------:R-:W-:-:S05]  /*0920*/  IADD3 R7, PT, PT, R7, 0x7, RZ ;  /* 0x0000000707077810 */ /* 0x000fca0007ffe0ff */
[----:B------:R-:W-:-:S04]  /*0930*/  IMAD.WIDE.U32 R2, R7, 0x4, R2 ;  /* 0x0000000407027825 */ /* 0x000fc800078e0002 */
[----:B--2---:R-:W-:-:S05]  /*0940*/  FFMA R15, R4, UR6, R15 ;  /* 0x00000006040f7c23 */ /* 0x004fca000800000f */
[----:B------:R1:W-:Y:S04]  /*0950*/  STG.E desc[UR4][R12.64], R15 ;  /* 0x0000000f0c007986 */ /* 0x0003e8000c101904 */
[----:B------:R-:W2:Y:S01]  /*0960*/  LDG.E R7, desc[UR4][R2.64] ;  /* 0x0000000402077981 */ /* 0x000ea2000c1e1900 */
[----:B------:R-:W-:Y:S01]  /*0970*/  IADD3 R6, PT, PT, R6, 0x8, RZ ;  /* 0x0000000806067810 */ /* 0x000fe20007ffe0ff */
[----:B--2---:R-:W-:-:S05]  /*0980*/  FFMA R7, R4, UR6, R7 ;  /* 0x0000000604077c23 */ /* 0x004fca0008000007 */
[----:B------:R1:W-:Y:S02]  /*0990*/  STG.E desc[UR4][R2.64], R7 ;  /* 0x0000000702007986 */ /* 0x0003e4000c101904 */
.L_x_2361:
[----:B------:R-:W-:Y:S05]  /*09a0*/  @!P1 EXIT ;  /* 0x000000000000994d */ /* 0x000fea0003800000 */
[----:B------:R-:W-:Y:S02]  /*09b0*/  ISETP.GE.U32.AND P0, PT, R16, 0x4, PT ;  /* 0x000000041000780c */ /* 0x000fe40003f06070 */
[----:B-1----:R-:W-:-:S04]  /*09c0*/  LOP3.LUT R7, R5, 0x3, RZ, 0xc0, !PT ;  /* 0x0000000305077812 */ /* 0x002fc800078ec0ff */
        /* <DEDUP_REMOVED lines=17> */
[----:B------:R-:W-:-:S05]  /*0ae0*/  IADD3 R21, PT, PT, R21, 0x3, RZ ;  /* 0x0000000315157810 */ /* 0x000fca0007ffe0ff */
[----:B------:R-:W-:-:S04]  /*0af0*/  IMAD.WIDE.U32 R2, R21, 0x4, R2 ;  /* 0x0000000415027825 */ /* 0x000fc800078e0002 */
[----:B--2---:R-:W-:-:S05]  /*0b00*/  FFMA R19, R4, UR6, R19 ;  /* 0x0000000604137c23 */ /* 0x004fca0008000013 */
[----:B------:R1:W-:Y:S04]  /*0b10*/  STG.E desc[UR4][R12.64], R19 ;  /* 0x000000130c007986 */ /* 0x0003e8000c101904 */
[----:B0-----:R-:W2:Y:S01]  /*0b20*/  LDG.E R9, desc[UR4][R2.64] ;  /* 0x0000000402097981 */ /* 0x001ea2000c1e1900 */
[----:B------:R-:W-:Y:S01]  /*0b30*/  IADD3 R6, PT, PT, R6, 0x4, RZ ;  /* 0x0000000406067810 */ /* 0x000fe20007ffe0ff */
[----:B--2---:R-:W-:-:S05]  /*0b40*/  FFMA R9, R4, UR6, R9 ;  /* 0x0000000604097c23 */ /* 0x004fca0008000009 */
[----:B------:R1:W-:Y:S02]  /*0b50*/  STG.E desc[UR4][R2.64], R9 ;  /* 0x0000000902007986 */ /* 0x0003e4000c101904 */
.L_x_2362:
[----:B------:R-:W-:Y:S05]  /*0b60*/  @!P1 EXIT ;  /* 0x000000000000994d */ /* 0x000fea0003800000 */
[----:B-1----:R-:W0:Y:S01]  /*0b70*/  LDC.64 R8, c[0x0][0x380] ;  /* 0x0000e000ff087b82 */ /* 0x002e220000000a00 */
[----:B------:R-:W-:Y:S01]  /*0b80*/  IMAD R5, R0, R5, R6 ;  /* 0x0000000500057224 */ /* 0x000fe200078e0206 */
[----:B------:R-:W-:Y:S01]  /*0b90*/  IADD3 R7, PT, PT, -R7, RZ, RZ ;  /* 0x000000ff07077210 */ /* 0x000fe20007ffe1ff */
[----:B------:R-:W1:Y:S06]  /*0ba0*/  LDCU UR6, c[0x0][0x388] ;  /* 0x00007100ff0677ac */ /* 0x000e6c0008000800 */
.L_x_2363:
[----:B0-2---:R-:W-:-:S05]  /*0bb0*/  IMAD.WIDE.U32 R2, R5, 0x4, R8 ;  /* 0x0000000405027825 */ /* 0x005fca00078e0008 */
[----:B------:R-:W1:Y:S01]  /*0bc0*/  LDG.E R11, desc[UR4][R2.64] ;  /* 0x00000004020b7981 */ /* 0x000e62000c1e1900 */
[----:B------:R-:W-:Y:S02]  /*0bd0*/  IADD3 R7, PT, PT, R7, 0x1, RZ ;  /* 0x0000000107077810 */ /* 0x000fe40007ffe0ff */
[----:B------:R-:W-:Y:S02]  /*0be0*/  IADD3 R5, PT, PT, R5, 0x1, RZ ;  /* 0x0000000105057810 */ /* 0x000fe40007ffe0ff */
[----:B------:R-:W-:Y:S01]  /*0bf0*/  ISETP.NE.AND P0, PT, R7, RZ, PT ;  /* 0x000000ff0700720c */ /* 0x000fe20003f05270 */
[----:B-1----:R-:W-:-:S05]  /*0c00*/  FFMA R11, R4, UR6, R11 ;  /* 0x00000006040b7c23 */ /* 0x002fca000800000b */
[----:B------:R2:W-:Y:S07]  /*0c10*/  STG.E desc[UR4][R2.64], R11 ;  /* 0x0000000b02007986 */ /* 0x0005ee000c101904 */
[----:B------:R-:W-:Y:S05]  /*0c20*/  @P0 BRA `(.L_x_2363) ;  /* 0xfffffffc00e00947 */ /* 0x000fea000383ffff */
[----:B------:R-:W-:Y:S05]  /*0c30*/  EXIT ;  /* 0x000000000000794d */ /* 0x000fea0003800000 */
.L_x_2364:
        /* <DEDUP_REMOVED lines=12> */
.L_x_2441:


//--------------------- .text._Z24nomralize_distances_gridPfffi --------------------------
	.section	.text._Z24nomralize_distances_gridPfffi,"ax",@progbits
	.align	128
        .global         _Z24nomralize_distances_gridPfffi
        .type           _Z24nomralize_distances_gridPfffi,@function
        .size           _Z24nomralize_distances_gridPfffi,(.L_x_2387 - _Z24nomralize_distances_gridPfffi)
        .other          _Z24nomralize_distances_gridPfffi,@"STO_CUDA_ENTRY STV_DEFAULT"
_Z24nomralize_distances_gridPfffi:
.text._Z24nomralize_distances_gridPfffi:
        /* <DEDUP_REMOVED lines=10> */
[----:B------:R-:W2:Y:S01]  /*00a0*/  LDC.64 R8, c[0x0][0x388] ;  /* 0x0000e200ff087b82 */ /* 0x000ea20000000a00 */
[----:B0-----:R-:W-:-:S05]  /*00b0*/  IMAD.WIDE.U32 R4, R3, 0x4, R4 ;  /* 0x0000000403047825 */ /* 0x001fca00078e0004 */
[----:B-1----:R-:W3:Y:S01]  /*00c0*/  LDG.E R0, desc[UR4][R4.64] ;  /* 0x0000000404007981 */ /* 0x002ee2000c1e1900 */
[----:B------:R-:W-:Y:S01]  /*00d0*/  BSSY.RECONVERGENT B0, `(.L_x_2365) ;  /* 0x000000e000007945 */ /* 0x000fe20003800200 */
[----:B--2---:R-:W-:-:S04]  /*00e0*/  FADD R3, -R9, R8 ;  /* 0x0000000809037221 */ /* 0x004fc80000000100 */
        /* <DEDUP_REMOVED lines=10> */
[----:B------:R-:W-:Y:S05]  /*0190*/  CALL.REL.NOINC `($__internal_2_$__cuda_sm3x_div_rn_noftz_f32_slowpath) ;  /* 0x0000000000107944 */ /* 0x000fea0003c00000 */
[----:B------:R-:W-:-:S07]  /*01a0*/  IMAD.MOV.U32 R7, RZ, RZ, R0 ;  /* 0x000000ffff077224 */ /* 0x000fce00078e0000 */
.L_x_2366:
[----:B------:R-:W-:Y:S05]  /*01b0*/  BSYNC.RECONVERGENT B0 ;  /* 0x0000000000007941 */ /* 0x000fea0003800200 */
.L_x_2365:
[----:B------:R-:W-:Y:S01]  /*01c0*/  STG.E desc[UR4][R4.64], R7 ;  /* 0x0000000704007986 */ /* 0x000fe2000c101904 */
[----:B------:R-:W-:Y:S05]  /*01d0*/  EXIT ;  /* 0x000000000000794d */ /* 0x000fea0003800000 */
        .weak           $__internal_2_$__cuda_sm3x_div_rn_noftz_f32_slowpath
        .type           $__internal_2_$__cuda_sm3x_div_rn_noftz_f32_slowpath,@function
        .size           $__internal_2_$__cuda_sm3x_div_rn_noftz_f32_slowpath,(.L_x_2387 - $__internal_2_$__cuda_sm3x_div_rn_noftz_f32_slowpath)
$__internal_2_$__cuda_sm3x_div_rn_noftz_f32_slowpath:
[--C-:B------:R-:W-:Y:S01]  /*01e0*/  SHF.R.U32.HI R7, RZ, 0x17, R3.reuse ;  /* 0x00000017ff077819 */ /* 0x100fe20000011603 */
[----:B------:R-:W-:Y:S01]  /*01f0*/  BSSY.RECONVERGENT B1, `(.L_x_2367) ;  /* 0x0000064000017945 */ /* 0x000fe20003800200 */
[--C-:B------:R-:W-:Y:S01]  /*0200*/  SHF.R.U32.HI R6, RZ, 0x17, R0.reuse ;  /* 0x00000017ff067819 */ /* 0x100fe20000011600 */
[----:B------:R-:W-:Y:S01]  /*0210*/  IMAD.MOV.U32 R8, RZ, RZ, R0 ;  /* 0x000000ffff087224 */ /* 0x000fe200078e0000 */
[----:B------:R-:W-:Y:S01]  /*0220*/  LOP3.LUT R7, R7, 0xff, RZ, 0xc0, !PT ;  /* 0x000000ff07077812 */ /* 0x000fe200078ec0ff */
[----:B------:R-:W-:Y:S01]  /*0230*/  IMAD.MOV.U32 R9, RZ, RZ, R3 ;  /* 0x000000ffff097224 */ /* 0x000fe200078e0003 */
[----:B------:R-:W-:-:S03]  /*0240*/  LOP3.LUT R6, R6, 0xff, RZ, 0xc0, !PT ;  /* 0x000000ff06067812 */ /* 0x000fc600078ec0ff */
[----:B------:R-:W-:Y:S02]  /*0250*/  VIADD R12, R7, 0xffffffff ;  /* 0xffffffff070c7836 */ /* 0x000fe40000000000 */
[----:B------:R-:W-:-:S03]  /*0260*/  VIADD R11, R6, 0xffffffff ;  /* 0xffffffff060b7836 */ /* 0x000fc60000000000 */
[----:B------:R-:W-:-:S04]  /*0270*/  ISETP.GT.U32.AND P0, PT, R12, 0xfd, PT ;  /* 0x000000fd0c00780c */ /* 0x000fc80003f04070 */
[----:B------:R-:W-:-:S13]  /*0280*/  ISETP.GT.U32.OR P0, PT, R11, 0xfd, P0 ;  /* 0x000000fd0b00780c */ /* 0x000fda0000704470 */
[----:B------:R-:W-:Y:S01]  /*0290*/  @!P0 IMAD.MOV.U32 R10, RZ, RZ, RZ ;  /* 0x000000ffff0a8224 */ /* 0x000fe200078e00ff */
        /* <DEDUP_REMOVED lines=24> */
.L_x_2368:
[----:B------:R-:W-:Y:S01]  /*0420*/  LEA R0, R7, 0xc0800000, 0x17 ;  /* 0xc080000007007811 */ /* 0x000fe200078eb8ff */
[----:B------:R-:W-:Y:S01]  /*0430*/  VIADD R6, R6, 0xffffff81 ;  /* 0xffffff8106067836 */ /* 0x000fe20000000000 */
[----:B------:R-:W-:Y:S03]  /*0440*/  BSSY.RECONVERGENT B2, `(.L_x_2373) ;  /* 0x0000035000027945 */ /* 0x000fe60003800200 */
[----:B------:R-:W-:Y:S01]  /*0450*/  IMAD.IADD R9, R9, 0x1, -R0 ;  /* 0x0000000109097824 */ /* 0x000fe200078e0a00 */
[C---:B------:R-:W-:Y:S01]  /*0460*/  IADD3 R7, PT, PT, R6.reuse, 0x7f, -R7 ;  /* 0x0000007f06077810 */ /* 0x040fe20007ffe807 */
[----:B------:R-:W-:Y:S02]  /*0470*/  IMAD R0, R6, -0x800000, R8 ;  /* 0xff80000006007824 */ /* 0x000fe400078e0208 */
[----:B------:R-:W0:Y:S01]  /*0480*/  MUFU.RCP R3, R9 ;  /* 0x0000000900037308 */ /* 0x000e220000001000 */
[----:B------:R-:W-:Y:S01]  /*0490*/  FADD.FTZ R11, -R9, -RZ ;  /* 0x800000ff090b7221 */ /* 0x000fe20000010100 */
[----:B------:R-:W-:-:S03]  /*04a0*/  IMAD.IADD R7, R7, 0x1, R10 ;  /* 0x0000000107077824 */ /* 0x000fc600078e020a */
        /* <DEDUP_REMOVED lines=42> */
.L_x_2375:
[----:B------:R-:W-:-:S04]  /*0750*/  LOP3.LUT R0, R0, 0x80000000, RZ, 0xc0, !PT ;  /* 0x8000000000007812 */ /* 0x000fc800078ec0ff */
[----:B------:R-:W-:Y:S01]  /*0760*/  LOP3.LUT R0, R0, 0x7f800000, RZ, 0xfc, !PT ;  /* 0x7f80000000007812 */ /* 0x000fe200078efcff */
[----:B------:R-:W-:Y:S06]  /*0770*/  BRA `(.L_x_2376) ;  /* 0x0000000000047947 */ /* 0x000fec0003800000 */
.L_x_2374:
[----:B------:R-:W-:-:S07]  /*0780*/  IMAD R0, R7, 0x800000, R0 ;  /* 0x0080000007007824 */ /* 0x000fce00078e0200 */
.L_x_2376:
[----:B------:R-:W-:Y:S05]  /*0790*/  BSYNC.RECONVERGENT B2 ;  /* 0x0000000000027941 */ /* 0x000fea0003800200 */
.L_x_2373:
[----:B------:R-:W-:Y:S05]  /*07a0*/  BRA `(.L_x_2377) ;  /* 0x0000000000207947 */ /* 0x000fea0003800000 */
.L_x_2372:
[----:B------:R-:W-:-:S04]  /*07b0*/  LOP3.LUT R0, R9, 0x80000000, R8, 0x48, !PT ;  /* 0x8000000009007812 */ /* 0x000fc800078e4808 */
[----:B------:R-:W-:Y:S01]  /*07c0*/  LOP3.LUT R0, R0, 0x7f800000, RZ, 0xfc, !PT ;  /* 0x7f80000000007812 */ /* 0x000fe200078efcff */
[----:B------:R-:W-:Y:S06]  /*07d0*/  BRA `(.L_x_2377) ;  /* 0x0000000000147947 */ /* 0x000fec0003800000 */
.L_x_2371:
[----:B------:R-:W-:Y:S01]  /*07e0*/  LOP3.LUT R0, R9, 0x80000000, R8, 0x48, !PT ;  /* 0x8000000009007812 */ /* 0x000fe200078e4808 */
[----:B------:R-:W-:Y:S06]  /*07f0*/  BRA `(.L_x_2377) ;  /* 0x00000000000c7947 */ /* 0x000fec0003800000 */
.L_x_2370:
[----:B------:R-:W0:Y:S01]  /*0800*/  MUFU.RSQ R0, -QNAN ;  /* 0xffc0000000007908 */ /* 0x000e220000001400 */
[----:B------:R-:W-:Y:S05]  /*0810*/  BRA `(.L_x_2377) ;  /* 0x0000000000047947 */ /* 0x000fea0003800000 */
.L_x_2369:
[----:B------:R-:W-:-:S07]  /*0820*/  FADD.FTZ R0, R0, R3 ;  /* 0x0000000300007221 */ /* 0x000fce0000010000 */
.L_x_2377:
[----:B------:R-:W-:Y:S05]  /*0830*/  BSYNC.RECONVERGENT B1 ;  /* 0x0000000000017941 */ /* 0x000fea0003800200 */
.L_x_2367:
[----:B------:R-:W-:-:S04]  /*0840*/  IMAD.MOV.U32 R3, RZ, RZ, 0x0 ;  /* 0x00000000ff037424 */ /* 0x000fc800078e00ff */
[----:B0-----:R-:W-:Y:S05]  /*0850*/  RET.REL.NODEC R2 `(_Z24nomralize_distances_gridPfffi) ;  /* 0xfffffff402e87950 */ /* 0x001fea0003c3ffff */
.L_x_2378:
        /* <DEDUP_REMOVED lines=10> */
.L_x_2387:


//--------------------- .text._Z15checkIfContinuePfS_S_PiS0_S0_S0_S0_S_iiffi --------------------------
	.section	.text._Z15checkIfContinuePfS_S_PiS0_S0_S0_S0_S_iiffi,"ax",@progbits
	.align	128
        .global         _Z15checkIfContinuePfS_S_PiS0_S0_S0_S0_S_iiffi
        .type           _Z15checkIfContinuePfS_S_PiS0_S0_S0_S0_S_iiffi,@function
        .size           _Z15checkIfContinuePfS_S_PiS0_S0_S0_S0_S_iiffi,(.L_x_2443 - _Z15checkIfContinuePfS_S_PiS0_S0_S0_S0_S_iiffi)
        .other          _Z15checkIfContinuePfS_S_PiS0_S0_S0_S0_S_iiffi,@"STO_CUDA_ENTRY STV_DEFAULT"
_Z15checkIfContinuePfS_S_PiS0_S0_S0_S0_S_iiffi:
.text._Z15checkIfContinuePfS_S_PiS0_S0_S0_S0_S_iiffi:
        /* <DEDUP_REMOVED lines=10> */
[----:B0-----:R-:W-:-:S05]  /*00a0*/  IMAD.WIDE.U32 R2, R10, 0x4, R2 ;  /* 0x000000040a027825 */ /* 0x001fca00078e0002 */
[----:B-1----:R-:W2:Y:S02]  /*00b0*/  LDG.E R0, desc[UR4][R2.64] ;  /* 0x0000000402007981 */ /* 0x002ea4000c1e1900 */
[----:B--2---:R-:W-:-:S13]  /*00c0*/  ISETP.NE.AND P0, PT, R0, RZ, PT ;  /* 0x000000ff0000720c */ /* 0x004fda0003f05270 */
[----:B------:R-:W-:Y:S05]  /*00d0*/  @P0 EXIT ;  /* 0x000000000000094d */ /* 0x000fea0003800000 */
[----:B------:R-:W0:Y:S01]  /*00e0*/  LDC.64 R4, c[0x0][0x3b0] ;  /* 0x0000ec00ff047b82 */ /* 0x000e220000000a00 */
[----:B------:R-:W1:Y:S01]  /*00f0*/  LDCU UR6, c[0x0][0x3cc] ;  /* 0x00007980ff0677ac */ /* 0x000e620008000800 */
[----:B------:R-:W2:Y:S06]  /*0100*/  LDCU.64 UR8, c[0x0][0x3d0] ;  /* 0x00007a00ff0877ac */ /* 0x000eac0008000a00 */
[----:B------:R-:W3:Y:S08]  /*0110*/  LDC.64 R12, c[0x0][0x398] ;  /* 0x0000e600ff0c7b82 */ /* 0x000ef00000000a00 */
[----:B------:R-:W4:Y:S01]  /*0120*/  LDC.64 R18, c[0x0][0x380] ;  /* 0x0000e000ff127b82 */ /* 0x000f220000000a00 */
[----:B0-----:R-:W-:-:S07]  /*0130*/  IMAD.WIDE.U32 R4, R10, 0x4, R4 ;  /* 0x000000040a047825 */ /* 0x001fce00078e0004 */
[----:B------:R-:W0:Y:S01]  /*0140*/  LDC.64 R20, c[0x0][0x3c0] ;  /* 0x0000f000ff147b82 */ /* 0x000e220000000a00 */
[----:B------:R-:W3:Y:S07]  /*0150*/  LDG.E R5, desc[UR4][R4.64] ;  /* 0x0000000404057981 */ /* 0x000eee000c1e1900 */
[----:B------:R-:W1:Y:S08]  /*0160*/  LDC.64 R14, c[0x0][0x3a0] ;  /* 0x0000e800ff0e7b82 */ /* 0x000e700000000a00 */
[----:B------:R-:W2:Y:S08]  /*0170*/  LDC.64 R16, c[0x0][0x3a8] ;  /* 0x0000ea00ff107b82 */ /* 0x000eb00000000a00 */
[----:B------:R-:W2:Y:S01]  /*0180*/  LDC.64 R8, c[0x0][0x388] ;  /* 0x0000e200ff087b82 */ /* 0x000ea20000000a00 */
[----:B0-----:R-:W-:-:S06]  /*0190*/  IMAD.WIDE.U32 R10, R10, 0x4, R20 ;  /* 0x000000040a0a7825 */ /* 0x001fcc00078e0014 */
[----:B------:R-:W2:Y:S01]  /*01a0*/  LDG.E R10, desc[UR4][R10.64] ;  /* 0x000000040a0a7981 */ /* 0x000ea2000c1e1900 */
[----:B------:R-:W0:Y:S01]  /*01b0*/  LDC.64 R6, c[0x0][0x390] ;  /* 0x0000e400ff067b82 */ /* 0x000e220000000a00 */
[----:B---3--:R-:W-:-:S04]  /*01c0*/  IMAD.WIDE R12, R5, 0x4, R12 ;  /* 0x00000004050c7825 */ /* 0x008fc800078e020c */
[C---:B----4-:R-:W-:Y:S01]  /*01d0*/  IMAD.WIDE R18, R5.reuse, 0x4, R18 ;  /* 0x0000000405127825 */ /* 0x050fe200078e0212 */
[----:B------:R3:W4:Y:S04]  /*01e0*/  LDG.E R0, desc[UR4][R12.64] ;  /* 0x000000040c007981 */ /* 0x000728000c1e1900 */
[----:B------:R4:W4:Y:S01]  /*01f0*/  LDG.E R4, desc[UR4][R18.64] ;  /* 0x0000000412047981 */ /* 0x000922000c1e1900 */
[----:B-1----:R-:W-:-:S04]  /*0200*/  IMAD.WIDE R14, R5, 0x4, R14 ;  /* 0x00000004050e7825 */ /* 0x002fc800078e020e */
[----:B--2---:R-:W-:-:S04]  /*0210*/  IMAD.WIDE R16, R5, 0x4, R16 ;  /* 0x0000000405107825 */ /* 0x004fc800078e0210 */
[----:B---3--:R-:W-:-:S04]  /*0220*/  IMAD.WIDE R12, R5, 0x4, R8 ;  /* 0x00000004050c7825 */ /* 0x008fc800078e0208 */
[----:B0-----:R-:W-:Y:S02]  /*0230*/  IMAD.WIDE R20, R5, 0x4, R6 ;  /* 0x0000000405147825 */ /* 0x001fe400078e0206 */
[----:B------:R0:W5:Y:S04]  /*0240*/  LDG.E R5, desc[UR4][R14.64] ;  /* 0x000000040e057981 */ /* 0x000168000c1e1900 */
[----:B------:R0:W5:Y:S04]  /*0250*/  LDG.E R6, desc[UR4][R16.64] ;  /* 0x0000000410067981 */ /* 0x000168000c1e1900 */
[----:B------:R0:W5:Y:S04]  /*0260*/  LDG.E R7, desc[UR4][R12.64] ;  /* 0x000000040c077981 */ /* 0x000168000c1e1900 */
[----:B------:R0:W5:Y:S01]  /*0270*/  LDG.E R8, desc[UR4][R20.64] ;  /* 0x0000000414087981 */ /* 0x000162000c1e1900 */
[----:B------:R-:W-:Y:S01]  /*0280*/  BSSY.RECONVERGENT B0, `(.L_x_2379) ;  /* 0x0000036000007945 */ /* 0x000fe20003800200 */
[----:B----4-:R-:W-:-:S04]  /*0290*/  IADD3 R9, PT, PT, R0, -UR6, RZ ;  /* 0x8000000600097c10 */ /* 0x010fc8000fffe0ff */
[----:B------:R-:W-:Y:S01]  /*02a0*/  I2FP.F32.S32 R18, R9 ;  /* 0x0000000900127245 */ /* 0x000fe20000201400 */
[----:B------:R-:W-:-:S04]  /*02b0*/  FADD R9, R4, -UR9 ;  /* 0x8000000904097e21 */ /* 0x000fc80008000000 */
[----:B------:R-:W-:-:S04]  /*02c0*/  FFMA R9, -R18, UR8, R9 ;  /* 0x0000000812097c23 */ /* 0x000fc80008000109 */
[----:B------:R-:W-:Y:S01]  /*02d0*/  FMUL R9, R9, R9 ;  /* 0x0000000909097220 */ /* 0x000fe20000400000 */
[----:B------:R-:W-:-:S04]  /*02e0*/  ISETP.GE.AND P1, PT, R0, UR6, PT ;  /* 0x0000000600007c0c */ /* 0x000fc8000bf26270 */
[----:B------:R-:W-:Y:S01]  /*02f0*/  FSETP.GE.AND P0, PT, R10, R9, PT ;  /* 0x000000090a00720b */ /* 0x000fe20003f06000 */
[----:B------:R-:W-:-:S12]  /*0300*/  HFMA2 R9, -RZ, RZ, 1.875, 0 ;  /* 0x3f800000ff097431 */ /* 0x000fd800000001ff */
[----:B0-----:R-:W-:Y:S05]  /*0310*/  @P0 BRA P1, `(.L_x_2380) ;  /* 0x0000000000b00947 */ /* 0x001fea0000800000 */
[----:B------:R-:W0:Y:S01]  /*0320*/  LDC R11, c[0x0][0x3d8] ;  /* 0x0000f600ff0b7b82 */ /* 0x000e220000000800 */
[----:B------:R-:W-:Y:S01]  /*0330*/  IADD3 R0, PT, PT, R0, UR6, RZ ;  /* 0x0000000600007c10 */ /* 0x000fe2000fffe0ff */
[----:B------:R-:W-:-:S03]  /*0340*/  FADD R4, -R4, UR9 ;  /* 0x0000000904047e21 */ /* 0x000fc60008000100 */
[----:B------:R-:W-:-:S04]  /*0350*/  IADD3 R12, PT, PT, R0, 0x1, RZ ;  /* 0x00000001000c7810 */ /* 0x000fc80007ffe0ff */
[----:B------:R-:W-:-:S05]  /*0360*/  I2FP.F32.S32 R13, R12 ;  /* 0x0000000c000d7245 */ /* 0x000fca0000201400 */
[----:B------:R-:W-:-:S04]  /*0370*/  FFMA R4, R13, UR8, R4 ;  /* 0x000000080d047c23 */ /* 0x000fc80008000004 */
[----:B------:R-:W-:-:S05]  /*0380*/  FMUL R13, R4, R4 ;  /* 0x00000004040d7220 */ /* 0x000fca0000400000 */
[----:B------:R-:W-:Y:S02]  /*0390*/  FSETP.GE.AND P0, PT, R10, R13, PT ;  /* 0x0000000d0a00720b */ /* 0x000fe40003f06000 */
[----:B0-----:R-:W-:-:S13]  /*03a0*/  ISETP.LT.AND P1, PT, R0, R11, PT ;  /* 0x0000000b0000720c */ /* 0x001fda0003f21270 */
[----:B------:R-:W-:Y:S05]  /*03b0*/  @P0 BRA P1, `(.L_x_2380) ;  /* 0x0000000000880947 */ /* 0x000fea0000800000 */
[C---:B-----5:R-:W-:Y:S02]  /*03c0*/  IADD3 R0, PT, PT, R5.reuse, -UR6, RZ ;  /* 0x8000000605007c10 */ /* 0x060fe4000fffe0ff */
[----:B------:R-:W-:Y:S02]  /*03d0*/  ISETP.GE.AND P1, PT, R5, UR6, PT ;  /* 0x0000000605007c0c */ /* 0x000fe4000bf26270 */
[----:B------:R-:W-:Y:S01]  /*03e0*/  I2FP.F32.S32 R13, R0 ;  /* 0x00000000000d7245 */ /* 0x000fe20000201400 */
[----:B------:R-:W-:-:S04]  /*03f0*/  FADD R0, R7, -UR9 ;  /* 0x8000000907007e21 */ /* 0x000fc80008000000 */
[----:B------:R-:W-:-:S04]  /*0400*/  FFMA R0, -R13, UR8, R0 ;  /* 0x000000080d007c23 */ /* 0x000fc80008000100 */
[----:B------:R-:W-:-:S05]  /*0410*/  FMUL R13, R0, R0 ;  /* 0x00000000000d7220 */ /* 0x000fca0000400000 */
[----:B------:R-:W-:-:S13]  /*0420*/  FSETP.GE.AND P0, PT, R10, R13, PT ;  /* 0x0000000d0a00720b */ /* 0x000fda0003f06000 */
[----:B------:R-:W-:Y:S05]  /*0430*/  @P0 BRA P1, `(.L_x_2380) ;  /* 0x0000000000680947 */ /* 0x000fea0000800000 */
[----:B------:R-:W-:Y:S01]  /*0440*/  IADD3 R0, PT, PT, R5, UR6, RZ ;  /* 0x0000000605007c10 */ /* 0x000fe2000fffe0ff */
[----:B------:R-:W-:-:S03]  /*0450*/  FADD R7, -R7, UR9 ;  /* 0x0000000907077e21 */ /* 0x000fc60008000100 */
[C---:B------:R-:W-:Y:S02]  /*0460*/  IADD3 R4, PT, PT, R0.reuse, 0x1, RZ ;  /* 0x0000000100047810 */ /* 0x040fe40007ffe0ff */
[----:B------:R-:W-:Y:S02]  /*0470*/  ISETP.LT.AND P1, PT, R0, R11, PT ;  /* 0x0000000b0000720c */ /* 0x000fe40003f21270 */
[----:B------:R-:W-:-:S05]  /*0480*/  I2FP.F32.S32 R4, R4 ;  /* 0x0000000400047245 */ /* 0x000fca0000201400 */
[----:B------:R-:W-:-:S04]  /*0490*/  FFMA R4, R4, UR8, R7 ;  /* 0x0000000804047c23 */ /* 0x000fc80008000007 */
[----:B------:R-:W-:-:S05]  /*04a0*/  FMUL R5, R4, R4 ;  /* 0x0000000404057220 */ /* 0x000fca0000400000 */
[----:B------:R-:W-:-:S13]  /*04b0*/  FSETP.GE.AND P0, PT, R10, R5, PT ;  /* 0x000000050a00720b */ /* 0x000fda0003f06000 */
[----:B------:R-:W-:Y:S05]  /*04c0*/  @P0 BRA P1, `(.L_x_2380) ;  /* 0x0000000000440947 */ /* 0x000fea0000800000 */
[C---:B------:R-:W-:Y:S02]  /*04d0*/  IADD3 R0, PT, PT, R6.reuse, -UR6, RZ ;  /* 0x8000000606007c10 */ /* 0x040fe4000fffe0ff */
        /* <DEDUP_REMOVED lines=10> */
[----:B------:R-:W-:Y:S02]  /*0580*/  ISETP.GE.AND P0, PT, R6, R11, PT ;  /* 0x0000000b0600720c */ /* 0x000fe40003f06270 */
[----:B------:R-:W-:-:S05]  /*0590*/  I2FP.F32.S32 R5, R0 ;  /* 0x0000000000057245 */ /* 0x000fca0000201400 */
[----:B------:R-:W-:-:S04]  /*05a0*/  FFMA R5, R5, UR8, R8 ;  /* 0x0000000805057c23 */ /* 0x000fc80008000008 */
[----:B------:R-:W-:-:S05]  /*05b0*/  FMUL R5, R5, R5 ;  /* 0x0000000505057220 */ /* 0x000fca0000400000 */
[----:B------:R-:W-:-:S04]  /*05c0*/  FSET.BF.GE.AND R5, R10, R5, PT ;  /* 0x000000050a05720a */ /* 0x000fc80003806000 */
[----:B------:R-:W-:-:S07]  /*05d0*/  FSEL R9, R5, RZ, !P0 ;  /* 0x000000ff05097208 */ /* 0x000fce0004000000 */
.L_x_2380:
[----:B------:R-:W-:Y:S05]  /*05e0*/  BSYNC.RECONVERGENT B0 ;  /* 0x0000000000007941 */ /* 0x000fea0003800200 */
.L_x_2379:
[----:B------:R-:W0:Y:S02]  /*05f0*/  F2I.TRUNC.NTZ R9, R9 ;  /* 0x0000000900097305 */ /* 0x000e24000020f100 */
[----:B0-----:R-:W-:Y:S01]  /*0600*/  STG.E desc[UR4][R2.64], R9 ;  /* 0x0000000902007986 */ /* 0x001fe2000c101904 */
[----:B------:R-:W-:Y:S05]  /*0610*/  EXIT ;  /* 0x000000000000794d */ /* 0x000fea0003800000 */
.L_x_2381:
        /* <DEDUP_REMOVED lines=14> */
.L_x_2443:


//--------------------- .text._Z21getMaximumRadiusIndexPfPiS0_S0_S0_S_S0_ii --------------------------
	.section	.text._Z21getMaximumRadiusIndexPfPiS0_S0_S0_S_S0_ii,"ax",@progbits
	.align	128
        .global         _Z21getMaximumRadiusIndexPfPiS0_S0_S0_S_S0_ii
        .type           _Z21getMaximumRadiusIndexPfPiS0_S0_S0_S_S0_ii,@function
        .size           _Z21getMaximumRadiusIndexPfPiS0_S0_S0_S_S0_ii,(.L_x_2444 - _Z21getMaximumRadiusIndexPfPiS0_S0_S0_S_S0_ii)
        .other          _Z21getMaximumRadiusIndexPfPiS0_S0_S0_S_S0_ii,@"STO_CUDA_ENTRY STV_DEFAULT"
_Z21getMaximumRadiusIndexPfPiS0_S0_S0_S_S0_ii:
.text._Z21getMaximumRadiusIndexPfPiS0_S0_S0_S_S0_ii:
        /* <DEDUP_REMOVED lines=14> */
[----:B------:R-:W0:Y:S01]  /*00e0*/  LDC.64 R4, c[0x0][0x3a0] ;  /* 0x0000e800ff047b82 */ /* 0x000e220000000a00 */
[----:B------:R-:W1:Y:S07]  /*00f0*/  LDCU UR6, c[0x0][0x3bc] ;  /* 0x00007780ff0677ac */ /* 0x000e6e0008000800 */
[----:B------:R-:W2:Y:S08]  /*0100*/  LDC.64 R2, c[0x0][0x390] ;  /* 0x0000e400ff027b82 */ /* 0x000eb00000000a00 */
[----:B------:R-:W3:Y:S01]  /*0110*/  LDC.64 R6, c[0x0][0x380] ;  /* 0x0000e000ff067b82 */ /* 0x000ee20000000a00 */
[----:B0-----:R-:W-:-:S07]  /*0120*/  IMAD.WIDE.U32 R4, R0, 0x4, R4 ;  /* 0x0000000400047825 */ /* 0x001fce00078e0004 */
[----:B------:R-:W0:Y:S01]  /*0130*/  LDC.64 R10, c[0x0][0x388] ;  /* 0x0000e200ff0a7b82 */ /* 0x000e220000000a00 */
[----:B------:R-:W1:Y:S01]  /*0140*/  LDG.E R4, desc[UR4][R4.64] ;  /* 0x0000000404047981 */ /* 0x000e62000c1e1900 */
[----:B--2---:R-:W-:-:S06]  /*0150*/  IMAD.WIDE.U32 R2, R0, 0x4, R2 ;  /* 0x0000000400027825 */ /* 0x004fcc00078e0002 */
[----:B------:R-:W2:Y:S01]  /*0160*/  LDG.E R2, desc[UR4][R2.64] ;  /* 0x0000000402027981 */ /* 0x000ea2000c1e1900 */
[----:B-1----:R-:W-:-:S05]  /*0170*/  VIMNMX R9, PT, PT, R4, UR6, PT ;  /* 0x0000000604097c48 */ /* 0x002fca000bfe0100 */
[----:B--2---:R-:W-:-:S05]  /*0180*/  IMAD R9, R2, UR6, R9 ;  /* 0x0000000602097c24 */ /* 0x004fca000f8e0209 */
[----:B------:R-:W-:Y:S02]  /*0190*/  IADD3 R13, PT, PT, R9, -0x1, RZ ;  /* 0xffffffff090d7810 */ /* 0x000fe40007ffe0ff */
[----:B------:R-:W1:Y:S03]  /*01a0*/  LDC.64 R8, c[0x0][0x3a8] ;  /* 0x0000ea00ff087b82 */ /* 0x000e660000000a00 */
[----:B---3--:R-:W-:-:S06]  /*01b0*/  IMAD.WIDE R6, R13, 0x4, R6 ;  /* 0x000000040d067825 */ /* 0x008fcc00078e0206 */
[----:B------:R-:W2:Y:S01]  /*01c0*/  LDG.E R7, desc[UR4][R6.64] ;  /* 0x0000000406077981 */ /* 0x000ea2000c1e1900 */
[----:B0-----:R-:W-:-:S04]  /*01d0*/  IMAD.WIDE R2, R13, 0x4, R10 ;  /* 0x000000040d027825 */ /* 0x001fc800078e020a */
[C---:B-1----:R-:W-:Y:S02]  /*01e0*/  IMAD.WIDE.U32 R4, R0.reuse, 0x4, R8 ;  /* 0x0000000400047825 */ /* 0x042fe400078e0008 */
[----:B------:R-:W0:Y:S03]  /*01f0*/  LDC.64 R8, c[0x0][0x3b0] ;  /* 0x0000ec00ff087b82 */ /* 0x000e260000000a00 */
[----:B--2---:R-:W-:Y:S04]  /*0200*/  STG.E desc[UR4][R4.64], R7 ;  /* 0x0000000704007986 */ /* 0x004fe8000c101904 */
[----:B------:R-:W2:Y:S01]  /*0210*/  LDG.E R3, desc[UR4][R2.64] ;  /* 0x0000000402037981 */ /* 0x000ea2000c1e1900 */
[----:B0-----:R-:W-:-:S05]  /*0220*/  IMAD.WIDE.U32 R8, R0, 0x4, R8 ;  /* 0x0000000400087825 */ /* 0x001fca00078e0008 */
[----:B--2---:R-:W-:Y:S01]  /*0230*/  STG.E desc[UR4][R8.64], R3 ;  /* 0x0000000308007986 */ /* 0x004fe2000c101904 */
[----:B------:R-:W-:Y:S05]  /*0240*/  EXIT ;  /* 0x000000000000794d */ /* 0x000fea0003800000 */
.L_x_2382:
        /* <DEDUP_REMOVED lines=11> */
.L_x_2444:


//--------------------- .text._Z9minVectorPfS_PiS0_i --------------------------
	.section	.text._Z9minVectorPfS_PiS0_i,"ax",@progbits
	.align	128
        .global         _Z9minVectorPfS_PiS0_i
        .type           _Z9minVectorPfS_PiS0_i,@function
        .size           _Z9minVectorPfS_PiS0_i,(.L_x_2445 - _Z9minVectorPfS_PiS0_i)
        .other          _Z9minVectorPfS_PiS0_i,@"STO_CUDA_ENTRY STV_DEFAULT"
_Z9minVectorPfS_PiS0_i:
.text._Z9minVectorPfS_PiS0_i:
        /* <DEDUP_REMOVED lines=13> */
[----:B--2---:R-:W-:-:S05]  /*00d0*/  IMAD.WIDE.U32 R2, R9, 0x4, R2 ;  /* 0x0000000409027825 */ /* 0x004fca00078e0002 */
[----:B------:R-:W3:Y:S02]  /*00e0*/  LDG.E R0, desc[UR4][R2.64] ;  /* 0x0000000402007981 */ /* 0x000ee4000c1e1900 */
[----:B---3--:R-:W-:-:S13]  /*00f0*/  FSETP.GT.AND P0, PT, R0, R11, PT ;  /* 0x0000000b0000720b */ /* 0x008fda0003f04000 */
[----:B------:R-:W-:Y:S05]  /*0100*/  @!P0 EXIT ;  /* 0x000000000000894d */ /* 0x000fea0003800000 */
[----:B------:R-:W0:Y:S01]  /*0110*/  LDC.64 R4, c[0x0][0x398] ;  /* 0x0000e600ff047b82 */ /* 0x000e220000000a00 */
[----:B------:R-:W-:Y:S07]  /*0120*/  STG.E desc[UR4][R2.64], R11 ;  /* 0x0000000b02007986 */ /* 0x000fee000c101904 */
[----:B------:R-:W1:Y:S01]  /*0130*/  LDC.64 R6, c[0x0][0x390] ;  /* 0x0000e400ff067b82 */ /* 0x000e620000000a00 */
[----:B0-----:R-:W-:-:S06]  /*0140*/  IMAD.WIDE.U32 R4, R9, 0x4, R4 ;  /* 0x0000000409047825 */ /* 0x001fcc00078e0004 */
[----:B------:R-:W2:Y:S01]  /*0150*/  LDG.E R5, desc[UR4][R4.64] ;  /* 0x0000000404057981 */ /* 0x000ea2000c1e1900 */
[----:B-1----:R-:W-:-:S05]  /*0160*/  IMAD.WIDE.U32 R6, R9, 0x4, R6 ;  /* 0x0000000409067825 */ /* 0x002fca00078e0006 */
[----:B--2---:R-:W-:Y:S01]  /*0170*/  STG.E desc[UR4][R6.64], R5 ;  /* 0x0000000506007986 */ /* 0x004fe2000c101904 */
[----:B------:R-:W-:Y:S05]  /*0180*/  EXIT ;  /* 0x000000000000794d */ /* 0x000fea0003800000 */
.L_x_2383:
        /* <DEDUP_REMOVED lines=15> */
.L_x_2445:


//--------------------- .text._Z10add2vectorPiS_i --------------------------
	.section	.text._Z10add2vectorPiS_i,"ax",@progbits
	.align	128
        .global         _Z10add2vectorPiS_i
        .type           _Z10add2vectorPiS_i,@function
        .size           _Z10add2vectorPiS_i,(.L_x_2446 - _Z10add2vectorPiS_i)
        .other          _Z10add2vectorPiS_i,@"STO_CUDA_ENTRY STV_DEFAULT"
_Z10add2vectorPiS_i:
.text._Z10add2vectorPiS_i:
        /* <DEDUP_REMOVED lines=11> */
[----:B0-----:R-:W-:-:S06]  /*00b0*/  IMAD.WIDE.U32 R2, R7, 0x4, R2 ;  /* 0x0000000407027825 */ /* 0x001fcc00078e0002 */
[----:B-1----:R-:W3:Y:S01]  /*00c0*/  LDG.E R2, desc[UR4][R2.64] ;  /* 0x0000000402027981 */ /* 0x002ee2000c1e1900 */
[----:B--2---:R-:W-:-:S05]  /*00d0*/  IMAD.WIDE.U32 R4, R7, 0x4, R4 ;  /* 0x0000000407047825 */ /* 0x004fca00078e0004 */
[----:B------:R-:W3:Y:S02]  /*00e0*/  LDG.E R7, desc[UR4][R4.64] ;  /* 0x0000000404077981 */ /* 0x000ee4000c1e1900 */
[----:B---3--:R-:W-:-:S05]  /*00f0*/  LOP3.LUT R7, R7, R2, RZ, 0xfc, !PT ;  /* 0x0000000207077212 */ /* 0x008fca00078efcff */
[----:B------:R-:W-:Y:S01]  /*0100*/  STG.E desc[UR4][R4.64], R7 ;  /* 0x0000000704007986 */ /* 0x000fe2000c101904 */
[----:B------:R-:W-:Y:S05]  /*0110*/  EXIT ;  /* 0x000000000000794d */ /* 0x000fea0003800000 */
.L_x_2384:
        /* <DEDUP_REMOVED lines=14> */
.L_x_2446:


//--------------------- .nv.shared._ZN3cub18CUB_300001_SM_10006detail10radix_sort29DeviceRadixSortOnesweepKernelINS1_5radix10policy_hubIiiyE10Policy1000ELNS0_9SortOrderE0EiiyiiNS1_21identity_decomposer_tEEEvPT5_SB_PT3_PKSC_PT1_PKSG_PT2_PKSK_T4_iiT6_ --------------------------
	.section	.nv.shared._ZN3cub18CUB_300001_SM_10006detail10radix_sort29DeviceRadixSortOnesweepKernelINS1_5radix10policy_hubIiiyE10Policy1000ELNS0_9SortOrderE0EiiyiiNS1_21identity_decomposer_tEEEvPT5_SB_PT3_PKSC_PT1_PKSG_PT2_PKSK_T4_iiT6_,"aw",@nobits
	.sectionflags	@""
	.align	16
.nv.shared._ZN3cub18CUB_300001_SM_10006detail10radix_sort29DeviceRadixSortOnesweepKernelINS1_5radix10policy_hubIiiyE10Policy1000ELNS0_9SortOrderE0EiiyiiNS1_21identity_decomposer_tEEEvPT5_SB_PT3_PKSC_PT1_PKSG_PT2_PKSK_T4_iiT6_:
	.zero		29184


//--------------------- .nv.shared.reserved.0     --------------------------
	.section	.nv.shared.reserved.0,"aw",@nobits
	.weak		__nv_reservedSMEM_offset_0_alias
	.size		__nv_reservedSMEM_offset_0_alias, 0, 64
	.other		__nv_reservedSMEM_offset_0_alias,@"STO_CUDA_RESERVED_SHARED STV_DEFAULT"
__nv_reservedSMEM_offset_0_alias:
	.zero		0
	.zero		64


//--------------------- .nv.global                --------------------------
	.section	.nv.global,"aw",@nobits
.nv.global:
	.type		_ZN34_INTERNAL_f077ea38_4_k_cu_394cef3e6thrust24THRUST_300001_SM_1000_NS12placeholders2_8E,@object
	.size		_ZN34_INTERNAL_f077ea38_4_k_cu_394cef3e6thrust24THRUST_300001_SM_1000_NS12placeholders2_8E,(_ZN34_INTERNAL_f077ea38_4_k_cu_394cef3e4cuda3std3__436_GLOBAL__N__f077ea38_4_k_cu_394cef3e6ignoreE - _ZN34_INTERNAL_f077ea38_4_k_cu_394cef3e6thrust24THRUST_300001_SM_1000_NS12placeholders2_8E)
_ZN34_INTERNAL_f077ea38_4_k_cu_394cef3e6thrust24THRUST_300001_SM_1000_NS12placeholders2_8E:
	.zero		1
	.type		_ZN34_INTERNAL_f077ea38_4_k_cu_394cef3e4cuda3std3__436_GLOBAL__N__f077ea38_4_k_cu_394cef3e6ignoreE,@object
	.size		_ZN34_INTERNAL_f077ea38_4_k_cu_394cef3e4cuda3std3__436_GLOBAL__N__f077ea38_4_k_cu_394cef3e6ignoreE,(_ZN34_INTERNAL_f077ea38_4_k_cu_394cef3e4cuda3std6ranges3__45__cpo4dataE - _ZN34_INTERNAL_f077ea38_4_k_cu_394cef3e4cuda3std3__436_GLOBAL__N__f077ea38_4_k_cu_394cef3e6ignoreE)
_ZN34_INTERNAL_f077ea38_4_k_cu_394cef3e4cuda3std3__436_GLOBAL__N__f077ea38_4_k_cu_394cef3e6ignoreE:
	.zero		1
	.type		_ZN34_INTERNAL_f077ea38_4_k_cu_394cef3e4cuda3std6ranges3__45__cpo4dataE,@object
	.size		_ZN34_INTERNAL_f077ea38_4_k_cu_394cef3e4cuda3std6ranges3__45__cpo4dataE,(_ZN34_INTERNAL_f077ea38_4_k_cu_394cef3e6thrust24THRUST_300001_SM_1000_NS8cuda_cub10par_nosyncE - _ZN34_INTERNAL_f077ea38_4_k_cu_394cef3e4cuda3std6ranges3__45__cpo4dataE)
_ZN34_INTERNAL_f077ea38_4_k_cu_394cef3e4cuda3std6ranges3__45__cpo4dataE:
	.zero		1
	.type		_ZN34_INTERNAL_f077ea38_4_k_cu_394cef3e6thrust24THRUST_300001_SM_1000_NS8cuda_cub10par_nosyncE,@object
	.size		_ZN34_INTERNAL_f077ea38_4_k_cu_394cef3e6thrust24THRUST_300001_SM_1000_NS8cuda_cub10par_nosyncE,(_ZN34_INTERNAL_f077ea38_4_k_cu_394cef3e4cuda3std3__45__cpo5beginE - _ZN34_INTERNAL_f077ea38_4_k_cu_394cef3e6thrust24THRUST_300001_SM_1000_NS8cuda_cub10par_nosyncE)
_ZN34_INTERNAL_f077ea38_4_k_cu_394cef3e6thrust24THRUST_300001_SM_1000_NS8cuda_cub10par_nosyncE:
	.zero		1
	.type		_ZN34_INTERNAL_f077ea38_4_k_cu_394cef3e4cuda3std3__45__cpo5beginE,@object
	.size		_ZN34_INTERNAL_f077ea38_4_k_cu_394cef3e4cuda3std3__45__cpo5beginE,(_ZN34_INTERNAL_f077ea38_4_k_cu_394cef3e4cuda3std6ranges3__45__cpo5beginE - _ZN34_INTERNAL_f077ea38_4_k_cu_394cef3e4cuda3std3__45__cpo5beginE)
_ZN34_INTERNAL_f077ea38_4_k_cu_394cef3e4cuda3std3__45__cpo5beginE:
	.zero		1
	.type		_ZN34_INTERNAL_f077ea38_4_k_cu_394cef3e4cuda3std6ranges3__45__cpo5beginE,@object
	.size		_ZN34_INTERNAL_f077ea38_4_k_cu_394cef3e4cuda3std6ranges3__45__cpo5beginE,(_ZN34_INTERNAL_f077ea38_4_k_cu_394cef3e6thrust24THRUST_300001_SM_1000_NS6deviceE - _ZN34_INTERNAL_f077ea38_4_k_cu_394cef3e4cuda3std6ranges3__45__cpo5beginE)
_ZN34_INTERNAL_f077ea38_4_k_cu_394cef3e4cuda3std6ranges3__45__cpo5beginE:
	.zero		1
	.type		_ZN34_INTERNAL_f077ea38_4_k_cu_394cef3e6thrust24THRUST_300001_SM_1000_NS6deviceE,@object
	.size		_ZN34_INTERNAL_f077ea38_4_k_cu_394cef3e6thrust24THRUST_300001_SM_1000_NS6deviceE,(_ZN34_INTERNAL_f077ea38_4_k_cu_394cef3e4cuda3std3__47nulloptE - _ZN34_INTERNAL_f077ea38_4_k_cu_394cef3e6thrust24THRUST_300001_SM_1000_NS6deviceE)
_ZN34_INTERNAL_f077ea38_4_k_cu_394cef3e6thrust24THRUST_300001_SM_1000_NS6deviceE:
	.zero		1
	.type		_ZN34_INTERNAL_f077ea38_4_k_cu_394cef3e4cuda3std3__47nulloptE,@object
	.size		_ZN34_INTERNAL_f077ea38_4_k_cu_394cef3e4cuda3std3__47nulloptE,(_ZN34_INTERNAL_f077ea38_4_k_cu_394cef3e4cuda3std6ranges3__45__cpo8distanceE - _ZN34_INTERNAL_f077ea38_4_k_cu_394cef3e4cuda3std3__47nulloptE)
_ZN34_INTERNAL_f077ea38_4_k_cu_394cef3e4cuda3std3__47nulloptE:
	.zero		1
	.type		_ZN34_INTERNAL_f077ea38_4_k_cu_394cef3e4cuda3std6ranges3__45__cpo8distanceE,@object
	.size		_ZN34_INTERNAL_f077ea38_4_k_cu_394cef3e4cuda3std6ranges3__45__cpo8distanceE,(_ZN34_INTERNAL_f077ea38_4_k_cu_394cef3e6thrust24THRUST_300001_SM_1000_NS12placeholders2_4E - _ZN34_INTERNAL_f077ea38_4_k_cu_394cef3e4cuda3std6ranges3__45__cpo8distanceE)
_ZN34_INTERNAL_f077ea38_4_k_cu_394cef3e4cuda3std6ranges3__45__cpo8distanceE:
	.zero		1
	.type		_ZN34_INTERNAL_f077ea38_4_k_cu_394cef3e6thrust24THRUST_300001_SM_1000_NS12placeholders2_4E,@object
	.size		_ZN34_INTERNAL_f077ea38_4_k_cu_394cef3e6thrust24THRUST_300001_SM_1000_NS12placeholders2_4E,(_ZN34_INTERNAL_f077ea38_4_k_cu_394cef3e4cuda3std3__45__cpo6rbeginE - _ZN34_INTERNAL_f077ea38_4_k_cu_394cef3e6thrust24THRUST_300001_SM_1000_NS12placeholders2_4E)
_ZN34_INTERNAL_f077ea38_4_k_cu_394cef3e6thrust24THRUST_300001_SM_1000_NS12placeholders2_4E:
	.zero		1
	.type		_ZN34_INTERNAL_f077ea38_4_k_cu_394cef3e4cuda3std3__45__cpo6rbeginE,@object
	.size		_ZN34_INTERNAL_f077ea38_4_k_cu_394cef3e4cuda3std3__45__cpo6rbeginE,(_ZN34_INTERNAL_f077ea38_4_k_cu_394cef3e4cuda3std6ranges3__45__cpo7advanceE - _ZN34_INTERNAL_f077ea38_4_k_cu_394cef3e4cuda3std3__45__cpo6rbeginE)
_ZN34_INTERNAL_f077ea38_4_k_cu_394cef3e4cuda3std3__45__cpo6rbeginE:
	.zero		1
	.type		_ZN34_INTERNAL_f077ea38_4_k_cu_394cef3e4cuda3std6ranges3__45__cpo7advanceE,@object
	.size		_ZN34_INTERNAL_f077ea38_4_k_cu_394cef3e4cuda3std6ranges3__45__cpo7advanceE,(_ZN34_INTERNAL_f077ea38_4_k_cu_394cef3e6thrust24THRUST_300001_SM_1000_NS12placeholders3_10E - _ZN34_INTERNAL_f077ea38_4_k_cu_394cef3e4cuda3std6ranges3__45__cpo7advanceE)
_ZN34_INTERNAL_f077ea38_4_k_cu_394cef3e4cuda3std6ranges3__45__cpo7advanceE:
	.zero		1
	.type		_ZN34_INTERNAL_f077ea38_4_k_cu_394cef3e6thrust24THRUST_300001_SM_1000_NS12placeholders3_10E,@object
	.size		_ZN34_INTERNAL_f077ea38_4_k_cu_394cef3e6thrust24THRUST_300001_SM_1000_NS12placeholders3_10E,(_ZN34_INTERNAL_f077ea38_4_k_cu_394cef3e4cuda3std3__48in_placeE - _ZN34_INTERNAL_f077ea38_4_k_cu_394cef3e6thrust24THRUST_300001_SM_1000_NS12placeholders3_10E)
_ZN34_INTERNAL_f077ea38_4_k_cu_394cef3e6thrust24THRUST_300001_SM_1000_NS12placeholders3_10E:
	.zero		1
	.type		_ZN34_INTERNAL_f077ea38_4_k_cu_394cef3e4cuda3std3__48in_placeE,@object
	.size		_ZN34_INTERNAL_f077ea38_4_k_cu_394cef3e4cuda3std3__48in_placeE,(_ZN34_INTERNAL_f077ea38_4_k_cu_394cef3e4cuda3std6ranges3__45__cpo4sizeE - _ZN34_INTERNAL_f077ea38_4_k_cu_394cef3e4cuda3std3__48in_placeE)
_ZN34_INTERNAL_f077ea38_4_k_cu_394cef3e4cuda3std3__48in_placeE:
	.zero		1
	.type		_ZN34_INTERNAL_f077ea38_4_k_cu_394cef3e4cuda3std6ranges3__45__cpo4sizeE,@object
	.size		_ZN34_INTERNAL_f077ea38_4_k_cu_394cef3e4cuda3std6ranges3__45__cpo4sizeE,(_ZN34_INTERNAL_f077ea38_4_k_cu_394cef3e6thrust24THRUST_300001_SM_1000_NS12placeholders2_2E - _ZN34_INTERNAL_f077ea38_4_k_cu_394cef3e4cuda3std6ranges3__45__cpo4sizeE)
_ZN34_INTERNAL_f077ea38_4_k_cu_394cef3e4cuda3std6ranges3__45__cpo4sizeE:
	.zero		1
	.type		_ZN34_INTERNAL_f077ea38_4_k_cu_394cef3e6thrust24THRUST_300001_SM_1000_NS12placeholders2_2E,@object
	.size		_ZN34_INTERNAL_f077ea38_4_k_cu_394cef3e6thrust24THRUST_300001_SM_1000_NS12placeholders2_2E,(_ZN34_INTERNAL_f077ea38_4_k_cu_394cef3e4cuda3std3__45__cpo6cbeginE - _ZN34_INTERNAL_f077ea38_4_k_cu_394cef3e6thrust24THRUST_300001_SM_1000_NS12placeholders2_2E)
_ZN34_INTERNAL_f077ea38_4_k_cu_394cef3e6thrust24THRUST_300001_SM_1000_NS12placeholders2_2E:
	.zero		1
	.type		_ZN34_INTERNAL_f077ea38_4_k_cu_394cef3e4cuda3std3__45__cpo6cbeginE,@object
	.size		_ZN34_INTERNAL_f077ea38_4_k_cu_394cef3e4cuda3std3__45__cpo6cbeginE,(_ZN34_INTERNAL_f077ea38_4_k_cu_394cef3e4cuda3std6ranges3__45__cpo6cbeginE - _ZN34_INTERNAL_f077ea38_4_k_cu_394cef3e4cuda3std3__45__cpo6cbeginE)
_ZN34_INTERNAL_f077ea38_4_k_cu_394cef3e4cuda3std3__45__cpo6cbeginE:
	.zero		1
	.type		_ZN34_INTERNAL_f077ea38_4_k_cu_394cef3e4cuda3std6ranges3__45__cpo6cbeginE,@object
	.size		_ZN34_INTERNAL_f077ea38_4_k_cu_394cef3e4cuda3std6ranges3__45__cpo6cbeginE,(_ZN34_INTERNAL_f077ea38_4_k_cu_394cef3e6thrust24THRUST_300001_SM_1000_NS12placeholders2_6E - _ZN34_INTERNAL_f077ea38_4_k_cu_394cef3e4cuda3std6ranges3__45__cpo6cbeginE)
_ZN34_INTERNAL_f077ea38_4_k_cu_394cef3e4cuda3std6ranges3__45__cpo6cbeginE:
	.zero		1
	.type		_ZN34_INTERNAL_f077ea38_4_k_cu_394cef3e6thrust24THRUST_300001_SM_1000_NS12placeholders2_6E,@object
	.size		_ZN34_INTERNAL_f077ea38_4_k_cu_394cef3e6thrust24THRUST_300001_SM_1000_NS12placeholders2_6E,(_ZN34_INTERNAL_f077ea38_4_k_cu_394cef3e4cuda3std3__45__cpo7crbeginE - _ZN34_INTERNAL_f077ea38_4_k_cu_394cef3e6thrust24THRUST_300001_SM_1000_NS12placeholders2_6E)
_ZN34_INTERNAL_f077ea38_4_k_cu_394cef3e6thrust24THRUST_300001_SM_1000_NS12placeholders2_6E:
	.zero		1
	.type		_ZN34_INTERNAL_f077ea38_4_k_cu_394cef3e4cuda3std3__45__cpo7crbeginE,@object
	.size		_ZN34_INTERNAL_f077ea38_4_k_cu_394cef3e4cuda3std3__45__cpo7crbeginE,(_ZN34_INTERNAL_f077ea38_4_k_cu_394cef3e4cuda3std6ranges3__45__cpo4nextE - _ZN34_INTERNAL_f077ea38_4_k_cu_394cef3e4cuda3std3__45__cpo7crbeginE)
_ZN34_INTERNAL_f077ea38_4_k_cu_394cef3e4cuda3std3__45__cpo7crbeginE:
	.zero		1
	.type		_ZN34_INTERNAL_f077ea38_4_k_cu_394cef3e4cuda3std6ranges3__45__cpo4nextE,@object
	.size		_ZN34_INTERNAL_f077ea38_4_k_cu_394cef3e4cuda3std6ranges3__45__cpo4nextE,(_ZN34_INTERNAL_f077ea38_4_k_cu_394cef3e4cuda3std6ranges3__45__cpo4swapE - _ZN34_INTERNAL_f077ea38_4_k_cu_394cef3e4cuda3std6ranges3__45__cpo4nextE)
_ZN34_INTERNAL_f077ea38_4_k_cu_394cef3e4cuda3std6ranges3__45__cpo4nextE:
	.zero		1
	.type		_ZN34_INTERNAL_f077ea38_4_k_cu_394cef3e4cuda3std6ranges3__45__cpo4swapE,@object
	.size		_ZN34_INTERNAL_f077ea38_4_k_cu_394cef3e4cuda3std6ranges3__45__cpo4swapE,(_ZN34_INTERNAL_f077ea38_4_k_cu_394cef3e6thrust24THRUST_300001_SM_1000_NS6system3cpp3parE - _ZN34_INTERNAL_f077ea38_4_k_cu_394cef3e4cuda3std6ranges3__45__cpo4swapE)
_ZN34_INTERNAL_f077ea38_4_k_cu_394cef3e4cuda3std6ranges3__45__cpo4swapE:
	.zero		1
	.type		_ZN34_INTERNAL_f077ea38_4_k_cu_394cef3e6thrust24THRUST_300001_SM_1000_NS6system3cpp3parE,@object
	.size		_ZN34_INTERNAL_f077ea38_4_k_cu_394cef3e6thrust24THRUST_300001_SM_1000_NS6system3cpp3parE,(_ZN34_INTERNAL_f077ea38_4_k_cu_394cef3e6thrust24THRUST_300001_SM_1000_NS3seqE - _ZN34_INTERNAL_f077ea38_4_k_cu_394cef3e6thrust24THRUST_300001_SM_1000_NS6system3cpp3parE)
_ZN34_INTERNAL_f077ea38_4_k_cu_394cef3e6thrust24THRUST_300001_SM_1000_NS6system3cpp3parE:
	.zero		1
	.type		_ZN34_INTERNAL_f077ea38_4_k_cu_394cef3e6thrust24THRUST_300001_SM_1000_NS3seqE,@object
	.size		_ZN34_INTERNAL_f077ea38_4_k_cu_394cef3e6thrust24THRUST_300001_SM_1000_NS3seqE,(_ZN34_INTERNAL_f077ea38_4_k_cu_394cef3e4cuda3std3__420unreachable_sentinelE - _ZN34_INTERNAL_f077ea38_4_k_cu_394cef3e6thrust24THRUST_300001_SM_1000_NS3seqE)
_ZN34_INTERNAL_f077ea38_4_k_cu_394cef3e6thrust24THRUST_300001_SM_1000_NS3seqE:
	.zero		1
	.type		_ZN34_INTERNAL_f077ea38_4_k_cu_394cef3e4cuda3std3__420unreachable_sentinelE,@object
	.size		_ZN34_INTERNAL_f077ea38_4_k_cu_394cef3e4cuda3std3__420unreachable_sentinelE,(_ZN34_INTERNAL_f077ea38_4_k_cu_394cef3e4cuda3std6ranges3__45__cpo5ssizeE - _ZN34_INTERNAL_f077ea38_4_k_cu_394cef3e4cuda3std3__420unreachable_sentinelE)
_ZN34_INTERNAL_f077ea38_4_k_cu_394cef3e4cuda3std3__420unreachable_sentinelE:
	.zero		1
	.type		_ZN34_INTERNAL_f077ea38_4_k_cu_394cef3e4cuda3std6ranges3__45__cpo5ssizeE,@object
	.size		_ZN34_INTERNAL_f077ea38_4_k_cu_394cef3e4cuda3std6ranges3__45__cpo5ssizeE,(_ZN34_INTERNAL_f077ea38_4_k_cu_394cef3e6thrust24THRUST_300001_SM_1000_NS12placeholders2_3E - _ZN34_INTERNAL_f077ea38_4_k_cu_394cef3e4cuda3std6ranges3__45__cpo5ssizeE)
_ZN34_INTERNAL_f077ea38_4_k_cu_394cef3e4cuda3std6ranges3__45__cpo5ssizeE:
	.zero		1
	.type		_ZN34_INTERNAL_f077ea38_4_k_cu_394cef3e6thrust24THRUST_300001_SM_1000_NS12placeholders2_3E,@object
	.size		_ZN34_INTERNAL_f077ea38_4_k_cu_394cef3e6thrust24THRUST_300001_SM_1000_NS12placeholders2_3E,(_ZN34_INTERNAL_f077ea38_4_k_cu_394cef3e4cuda3std3__45__cpo4cendE - _ZN34_INTERNAL_f077ea38_4_k_cu_394cef3e6thrust24THRUST_300001_SM_1000_NS12placeholders2_3E)
_ZN34_INTERNAL_f077ea38_4_k_cu_394cef3e6thrust24THRUST_300001_SM_1000_NS12placeholders2_3E:
	.zero		1
	.type		_ZN34_INTERNAL_f077ea38_4_k_cu_394cef3e4cuda3std3__45__cpo4cendE,@object
	.size		_ZN34_INTERNAL_f077ea38_4_k_cu_394cef3e4cuda3std3__45__cpo4cendE,(_ZN34_INTERNAL_f077ea38_4_k_cu_394cef3e4cuda3std6ranges3__45__cpo4cendE - _ZN34_INTERNAL_f077ea38_4_k_cu_394cef3e4cuda3std3__45__cpo4cendE)
_ZN34_INTERNAL_f077ea38_4_k_cu_394cef3e4cuda3std3__45__cpo4cendE:
	.zero		1
	.type		_ZN34_INTERNAL_f077ea38_4_k_cu_394cef3e4cuda3std6ranges3__45__cpo4cendE,@object
	.size		_ZN34_INTERNAL_f077ea38_4_k_cu_394cef3e4cuda3std6ranges3__45__cpo4cendE,(_ZN34_INTERNAL_f077ea38_4_k_cu_394cef3e6thrust24THRUST_300001_SM_1000_NS12placeholders2_7E - _ZN34_INTERNAL_f077ea38_4_k_cu_394cef3e4cuda3std6ranges3__45__cpo4cendE)
_ZN34_INTERNAL_f077ea38_4_k_cu_394cef3e4cuda3std6ranges3__45__cpo4cendE:
	.zero		1
	.type		_ZN34_INTERNAL_f077ea38_4_k_cu_394cef3e6thrust24THRUST_300001_SM_1000_NS12placeholders2_7E,@object
	.size		_ZN34_INTERNAL_f077ea38_4_k_cu_394cef3e6thrust24THRUST_300001_SM_1000_NS12placeholders2_7E,(_ZN34_INTERNAL_f077ea38_4_k_cu_394cef3e4cuda3std3__45__cpo5crendE - _ZN34_INTERNAL_f077ea38_4_k_cu_394cef3e6thrust24THRUST_300001_SM_1000_NS12placeholders2_7E)
_ZN34_INTERNAL_f077ea38_4_k_cu_394cef3e6thrust24THRUST_300001_SM_1000_NS12placeholders2_7E:
	.zero		1
	.type		_ZN34_INTERNAL_f077ea38_4_k_cu_394cef3e4cuda3std3__45__cpo5crendE,@object
	.size		_ZN34_INTERNAL_f077ea38_4_k_cu_394cef3e4cuda3std3__45__cpo5crendE,(_ZN34_INTERNAL_f077ea38_4_k_cu_394cef3e4cuda3std6ranges3__45__cpo4prevE - _ZN34_INTERNAL_f077ea38_4_k_cu_394cef3e4cuda3std3__45__cpo5crendE)
_ZN34_INTERNAL_f077ea38_4_k_cu_394cef3e4cuda3std3__45__cpo5crendE:
	.zero		1
	.type		_ZN34_INTERNAL_f077ea38_4_k_cu_394cef3e4cuda3std6ranges3__45__cpo4prevE,@object
	.size		_ZN34_INTERNAL_f077ea38_4_k_cu_394cef3e4cuda3std6ranges3__45__cpo4prevE,(_ZN34_INTERNAL_f077ea38_4_k_cu_394cef3e4cuda3std6ranges3__45__cpo9iter_moveE - _ZN34_INTERNAL_f077ea38_4_k_cu_394cef3e4cuda3std6ranges3__45__cpo4prevE)
_ZN34_INTERNAL_f077ea38_4_k_cu_394cef3e4cuda3std6ranges3__45__cpo4prevE:
	.zero		1
	.type		_ZN34_INTERNAL_f077ea38_4_k_cu_394cef3e4cuda3std6ranges3__45__cpo9iter_moveE,@object
	.size		_ZN34_INTERNAL_f077ea38_4_k_cu_394cef3e4cuda3std6ranges3__45__cpo9iter_moveE,(_ZN34_INTERNAL_f077ea38_4_k_cu_394cef3e6thrust24THRUST_300001_SM_1000_NS8cuda_cub3parE - _ZN34_INTERNAL_f077ea38_4_k_cu_394cef3e4cuda3std6ranges3__45__cpo9iter_moveE)
_ZN34_INTERNAL_f077ea38_4_k_cu_394cef3e4cuda3std6ranges3__45__cpo9iter_moveE:
	.zero		1
	.type		_ZN34_INTERNAL_f077ea38_4_k_cu_394cef3e6thrust24THRUST_300001_SM_1000_NS8cuda_cub3parE,@object
	.size		_ZN34_INTERNAL_f077ea38_4_k_cu_394cef3e6thrust24THRUST_300001_SM_1000_NS8cuda_cub3parE,(_ZN34_INTERNAL_f077ea38_4_k_cu_394cef3e6thrust24THRUST_300001_SM_1000_NS12placeholders2_9E - _ZN34_INTERNAL_f077ea38_4_k_cu_394cef3e6thrust24THRUST_300001_SM_1000_NS8cuda_cub3parE)
_ZN34_INTERNAL_f077ea38_4_k_cu_394cef3e6thrust24THRUST_300001_SM_1000_NS8cuda_cub3parE:
	.zero		1
	.type		_ZN34_INTERNAL_f077ea38_4_k_cu_394cef3e6thrust24THRUST_300001_SM_1000_NS12placeholders2_9E,@object
	.size		_ZN34_INTERNAL_f077ea38_4_k_cu_394cef3e6thrust24THRUST_300001_SM_1000_NS12placeholders2_9E,(_ZN34_INTERNAL_f077ea38_4_k_cu_394cef3e4cuda3std3__419piecewise_constructE - _ZN34_INTERNAL_f077ea38_4_k_cu_394cef3e6thrust24THRUST_300001_SM_1000_NS12placeholders2_9E)
_ZN34_INTERNAL_f077ea38_4_k_cu_394cef3e6thrust24THRUST_300001_SM_1000_NS12placeholders2_9E:
	.zero		1
	.type		_ZN34_INTERNAL_f077ea38_4_k_cu_394cef3e4cuda3std3__419piecewise_constructE,@object
	.size		_ZN34_INTERNAL_f077ea38_4_k_cu_394cef3e4cuda3std3__419piecewise_constructE,(_ZN34_INTERNAL_f077ea38_4_k_cu_394cef3e4cuda3std6ranges3__45__cpo5cdataE - _ZN34_INTERNAL_f077ea38_4_k_cu_394cef3e4cuda3std3__419piecewise_constructE)
_ZN34_INTERNAL_f077ea38_4_k_cu_394cef3e4cuda3std3__419piecewise_constructE:
	.zero		1
	.type		_ZN34_INTERNAL_f077ea38_4_k_cu_394cef3e4cuda3std6ranges3__45__cpo5cdataE,@object
	.size		_ZN34_INTERNAL_f077ea38_4_k_cu_394cef3e4cuda3std6ranges3__45__cpo5cdataE,(_ZN34_INTERNAL_f077ea38_4_k_cu_394cef3e6thrust24THRUST_300001_SM_1000_NS12placeholders2_1E - _ZN34_INTERNAL_f077ea38_4_k_cu_394cef3e4cuda3std6ranges3__45__cpo5cdataE)
_ZN34_INTERNAL_f077ea38_4_k_cu_394cef3e4cuda3std6ranges3__45__cpo5cdataE:
	.zero		1
	.type		_ZN34_INTERNAL_f077ea38_4_k_cu_394cef3e6thrust24THRUST_300001_SM_1000_NS12placeholders2_1E,@object
	.size		_ZN34_INTERNAL_f077ea38_4_k_cu_394cef3e6thrust24THRUST_300001_SM_1000_NS12placeholders2_1E,(_ZN34_INTERNAL_f077ea38_4_k_cu_394cef3e4cuda3std3__45__cpo3endE - _ZN34_INTERNAL_f077ea38_4_k_cu_394cef3e6thrust24THRUST_300001_SM_1000_NS12placeholders2_1E)
_ZN34_INTERNAL_f077ea38_4_k_cu_394cef3e6thrust24THRUST_300001_SM_1000_NS12placeholders2_1E:
	.zero		1
	.type		_ZN34_INTERNAL_f077ea38_4_k_cu_394cef3e4cuda3std3__45__cpo3endE,@object
	.size		_ZN34_INTERNAL_f077ea38_4_k_cu_394cef3e4cuda3std3__45__cpo3endE,(_ZN34_INTERNAL_f077ea38_4_k_cu_394cef3e4cuda3std6ranges3__45__cpo3endE - _ZN34_INTERNAL_f077ea38_4_k_cu_394cef3e4cuda3std3__45__cpo3endE)
_ZN34_INTERNAL_f077ea38_4_k_cu_394cef3e4cuda3std3__45__cpo3endE:
	.zero		1
	.type		_ZN34_INTERNAL_f077ea38_4_k_cu_394cef3e4cuda3std6ranges3__45__cpo3endE,@object
	.size		_ZN34_INTERNAL_f077ea38_4_k_cu_394cef3e4cuda3std6ranges3__45__cpo3endE,(_ZN34_INTERNAL_f077ea38_4_k_cu_394cef3e6thrust24THRUST_300001_SM_1000_NS12placeholders2_5E - _ZN34_INTERNAL_f077ea38_4_k_cu_394cef3e4cuda3std6ranges3__45__cpo3endE)
_ZN34_INTERNAL_f077ea38_4_k_cu_394cef3e4cuda3std6ranges3__45__cpo3endE:
	.zero		1
	.type		_ZN34_INTERNAL_f077ea38_4_k_cu_394cef3e6thrust24THRUST_300001_SM_1000_NS12placeholders2_5E,@object
	.size		_ZN34_INTERNAL_f077ea38_4_k_cu_394cef3e6thrust24THRUST_300001_SM_1000_NS12placeholders2_5E,(_ZN34_INTERNAL_f077ea38_4_k_cu_394cef3e4cuda3std3__45__cpo4rendE - _ZN34_INTERNAL_f077ea38_4_k_cu_394cef3e6thrust24THRUST_300001_SM_1000_NS12placeholders2_5E)
_ZN34_INTERNAL_f077ea38_4_k_cu_394cef3e6thrust24THRUST_300001_SM_1000_NS12placeholders2_5E:
	.zero		1
	.type		_ZN34_INTERNAL_f077ea38_4_k_cu_394cef3e4cuda3std3__45__cpo4rendE,@object
	.size		_ZN34_INTERNAL_f077ea38_4_k_cu_394cef3e4cuda3std3__45__cpo4rendE,(_ZN34_INTERNAL_f077ea38_4_k_cu_394cef3e4cuda3std6ranges3__45__cpo9iter_swapE - _ZN34_INTERNAL_f077ea38_4_k_cu_394cef3e4cuda3std3__45__cpo4rendE)
_ZN34_INTERNAL_f077ea38_4_k_cu_394cef3e4cuda3std3__45__cpo4rendE:
	.zero		1
	.type		_ZN34_INTERNAL_f077ea38_4_k_cu_394cef3e4cuda3std6ranges3__45__cpo9iter_swapE,@object
	.size		_ZN34_INTERNAL_f077ea38_4_k_cu_394cef3e4cuda3std6ranges3__45__cpo9iter_swapE,(_ZN34_INTERNAL_f077ea38_4_k_cu_394cef3e4cuda3std3__48unexpectE - _ZN34_INTERNAL_f077ea38_4_k_cu_394cef3e4cuda3std6ranges3__45__cpo9iter_swapE)
_ZN34_INTERNAL_f077ea38_4_k_cu_394cef3e4cuda3std6ranges3__45__cpo9iter_swapE:
	.zero		1
	.type		_ZN34_INTERNAL_f077ea38_4_k_cu_394cef3e4cuda3std3__48unexpectE,@object
	.size		_ZN34_INTERNAL_f077ea38_4_k_cu_394cef3e4cuda3std3__48unexpectE,(_ZN34_INTERNAL_f077ea38_4_k_cu_394cef3e6thrust24THRUST_300001_SM_1000_NS6system6detail10sequential3seqE - _ZN34_INTERNAL_f077ea38_4_k_cu_394cef3e4cuda3std3__48unexpectE)
_ZN34_INTERNAL_f077ea38_4_k_cu_394cef3e4cuda3std3__48unexpectE:
	.zero		1
	.type		_ZN34_INTERNAL_f077ea38_4_k_cu_394cef3e6thrust24THRUST_300001_SM_1000_NS6system6detail10sequential3seqE,@object
	.size		_ZN34_INTERNAL_f077ea38_4_k_cu_394cef3e6thrust24THRUST_300001_SM_1000_NS6system6detail10sequential3seqE,(.L_29 - _ZN34_INTERNAL_f077ea38_4_k_cu_394cef3e6thrust24THRUST_300001_SM_1000_NS6system6detail10sequential3seqE)
_ZN34_INTERNAL_f077ea38_4_k_cu_394cef3e6thrust24THRUST_300001_SM_1000_NS6system6detail10sequential3seqE:
	.zero		1
.L_29:


//--------------------- .nv.shared._ZN3cub18CUB_300001_SM_10006detail10radix_sort33DeviceRadixSortExclusiveSumKernelINS1_5radix10policy_hubIiiyE10Policy1000EyEEvPT0_ --------------------------
	.section	.nv.shared._ZN3cub18CUB_300001_SM_10006detail10radix_sort33DeviceRadixSortExclusiveSumKernelINS1_5radix10policy_hubIiiyE10Policy1000EyEEvPT0_,"aw",@nobits
	.sectionflags	@""
	.align	16
.nv.shared._ZN3cub18CUB_300001_SM_10006detail10radix_sort33DeviceRadixSortExclusiveSumKernelINS1_5radix10policy_hubIiiyE10Policy1000EyEEvPT0_:
	.zero		3360


//--------------------- .nv.shared._ZN3cub18CUB_300001_SM_10006detail10radix_sort30DeviceRadixSortHistogramKernelINS1_5radix10policy_hubIiiyE10Policy1000ELNS0_9SortOrderE0EiyNS1_21identity_decomposer_tEEEvPT2_PKT1_SA_iiT3_ --------------------------
	.section	.nv.shared._ZN3cub18CUB_300001_SM_10006detail10radix_sort30DeviceRadixSortHistogramKernelINS1_5radix10policy_hubIiiyE10Policy1000ELNS0_9SortOrderE0EiyNS1_21identity_decomposer_tEEEvPT2_PKT1_SA_iiT3_,"aw",@nobits
	.sectionflags	@""
	.align	4
.nv.shared._ZN3cub18CUB_300001_SM_10006detail10radix_sort30DeviceRadixSortHistogramKernelINS1_5radix10policy_hubIiiyE10Policy1000ELNS0_9SortOrderE0EiyNS1_21identity_decomposer_tEEEvPT2_PKT1_SA_iiT3_:
	.zero		5120


//--------------------- .nv.shared._ZN3cub18CUB_300001_SM_10006detail10radix_sort31DeviceRadixSortSingleTileKernelINS1_5radix10policy_hubIiiyE10Policy1000ELNS0_9SortOrderE0EiiyNS1_21identity_decomposer_tEEEvPKT1_PSA_PKT2_PSE_T3_iiT4_ --------------------------
	.section	.nv.shared._ZN3cub18CUB_300001_SM_10006detail10radix_sort31DeviceRadixSortSingleTileKernelINS1_5radix10policy_hubIiiyE10Policy1000ELNS0_9SortOrderE0EiiyNS1_21identity_decomposer_tEEEvPKT1_PSA_PKT2_PSE_T3_iiT4_,"aw",@nobits
	.sectionflags	@""
	.align	16
.nv.shared._ZN3cub18CUB_300001_SM_10006detail10radix_sort31DeviceRadixSortSingleTileKernelINS1_5radix10policy_hubIiiyE10Policy1000ELNS0_9SortOrderE0EiiyNS1_21identity_decomposer_tEEEvPKT1_PSA_PKT2_PSE_T3_iiT4_:
	.zero		34880


//--------------------- .nv.shared._ZN3cub18CUB_300001_SM_10006detail10radix_sort29DeviceRadixSortOnesweepKernelINS1_5radix10policy_hubIxxyE10Policy1000ELNS0_9SortOrderE0ExxyiiNS1_21identity_decomposer_tEEEvPT5_SB_PT3_PKSC_PT1_PKSG_PT2_PKSK_T4_iiT6_ --------------------------
	.section	.nv.shared._ZN3cub18CUB_300001_SM_10006detail10radix_sort29DeviceRadixSortOnesweepKernelINS1_5radix10policy_hubIxxyE10Policy1000ELNS0_9SortOrderE0ExxyiiNS1_21identity_decomposer_tEEEvPT5_SB_PT3_PKSC_PT1_PKSG_PT2_PKSK_T4_iiT6_,"aw",@nobits
	.sectionflags	@""
	.align	16
.nv.shared._ZN3cub18CUB_300001_SM_10006detail10radix_sort29DeviceRadixSortOnesweepKernelINS1_5radix10policy_hubIxxyE10Policy1000ELNS0_9SortOrderE0ExxyiiNS1_21identity_decomposer_tEEEvPT5_SB_PT3_PKSC_PT1_PKSG_PT2_PKSK_T4_iiT6_:
	.zero		39936


//--------------------- .nv.shared._ZN3cub18CUB_300001_SM_10006detail10radix_sort33DeviceRadixSortExclusiveSumKernelINS1_5radix10policy_hubIxxyE10Policy1000EyEEvPT0_ --------------------------
	.section	.nv.shared._ZN3cub18CUB_300001_SM_10006detail10radix_sort33DeviceRadixSortExclusiveSumKernelINS1_5radix10policy_hubIxxyE10Policy1000EyEEvPT0_,"aw",@nobits
	.sectionflags	@""
	.align	16
.nv.shared._ZN3cub18CUB_300001_SM_10006detail10radix_sort33DeviceRadixSortExclusiveSumKernelINS1_5radix10policy_hubIxxyE10Policy1000EyEEvPT0_:
	.zero		3360


//--------------------- .nv.shared._ZN3cub18CUB_300001_SM_10006detail10radix_sort30DeviceRadixSortHistogramKernelINS1_5radix10policy_hubIxxyE10Policy1000ELNS0_9SortOrderE0ExyNS1_21identity_decomposer_tEEEvPT2_PKT1_SA_iiT3_ --------------------------
	.section	.nv.shared._ZN3cub18CUB_300001_SM_10006detail10radix_sort30DeviceRadixSortHistogramKernelINS1_5radix10policy_hubIxxyE10Policy1000ELNS0_9SortOrderE0ExyNS1_21identity_decomposer_tEEEvPT2_PKT1_SA_iiT3_,"aw",@nobits
	.sectionflags	@""
	.align	4
.nv.shared._ZN3cub18CUB_300001_SM_10006detail10radix_sort30DeviceRadixSortHistogramKernelINS1_5radix10policy_hubIxxyE10Policy1000ELNS0_9SortOrderE0ExyNS1_21identity_decomposer_tEEEvPT2_PKT1_SA_iiT3_:
	.zero		9216


//--------------------- .nv.shared._ZN3cub18CUB_300001_SM_10006detail10radix_sort31DeviceRadixSortSingleTileKernelINS1_5radix10policy_hubIxxyE10Policy1000ELNS0_9SortOrderE0ExxyNS1_21identity_decomposer_tEEEvPKT1_PSA_PKT2_PSE_T3_iiT4_ --------------------------
	.section	.nv.shared._ZN3cub18CUB_300001_SM_10006detail10radix_sort31DeviceRadixSortSingleTileKernelINS1_5radix10policy_hubIxxyE10Policy1000ELNS0_9SortOrderE0ExxyNS1_21identity_decomposer_tEEEvPKT1_PSA_PKT2_PSE_T3_iiT4_,"aw",@nobits
	.sectionflags	@""
	.align	16
.nv.shared._ZN3cub18CUB_300001_SM_10006detail10radix_sort31DeviceRadixSortSingleTileKernelINS1_5radix10policy_hubIxxyE10Policy1000ELNS0_9SortOrderE0ExxyNS1_21identity_decomposer_tEEEvPKT1_PSA_PKT2_PSE_T3_iiT4_:
	.zero		34880


//--------------------- .nv.shared._ZN3cub18CUB_300001_SM_10006detail10radix_sort29DeviceRadixSortOnesweepKernelINS1_5radix10policy_hubIxiyE10Policy1000ELNS0_9SortOrderE0ExiyiiNS1_21identity_decomposer_tEEEvPT5_SB_PT3_PKSC_PT1_PKSG_PT2_PKSK_T4_iiT6_ --------------------------
	.section	.nv.shared._ZN3cub18CUB_300001_SM_10006detail10radix_sort29DeviceRadixSortOnesweepKernelINS1_5radix10policy_hubIxiyE10Policy1000ELNS0_9SortOrderE0ExiyiiNS1_21identity_decomposer_tEEEvPT5_SB_PT3_PKSC_PT1_PKSG_PT2_PKSK_T4_iiT6_,"aw",@nobits
	.sectionflags	@""
	.align	16
.nv.shared._ZN3cub18CUB_300001_SM_10006detail10radix_sort29DeviceRadixSortOnesweepKernelINS1_5radix10policy_hubIxiyE10Policy1000ELNS0_9SortOrderE0ExiyiiNS1_21identity_decomposer_tEEEvPT5_SB_PT3_PKSC_PT1_PKSG_PT2_PKSK_T4_iiT6_:
	.zero		49152


//--------------------- .nv.shared._ZN3cub18CUB_300001_SM_10006detail10radix_sort33DeviceRadixSortExclusiveSumKernelINS1_5radix10policy_hubIxiyE10Policy1000EyEEvPT0_ --------------------------
	.section	.nv.shared._ZN3cub18CUB_300001_SM_10006detail10radix_sort33DeviceRadixSortExclusiveSumKernelINS1_5radix10policy_hubIxiyE10Policy1000EyEEvPT0_,"aw",@nobits
	.sectionflags	@""
	.align	16
.nv.shared._ZN3cub18CUB_300001_SM_10006detail10radix_sort33DeviceRadixSortExclusiveSumKernelINS1_5radix10policy_hubIxiyE10Policy1000EyEEvPT0_:
	.zero		3360


//--------------------- .nv.shared._ZN3cub18CUB_300001_SM_10006detail10radix_sort30DeviceRadixSortHistogramKernelINS1_5radix10policy_hubIxiyE10Policy1000ELNS0_9SortOrderE0ExyNS1_21identity_decomposer_tEEEvPT2_PKT1_SA_iiT3_ --------------------------
	.section	.nv.shared._ZN3cub18CUB_300001_SM_10006detail10radix_sort30DeviceRadixSortHistogramKernelINS1_5radix10policy_hubIxiyE10Policy1000ELNS0_9SortOrderE0ExyNS1_21identity_decomposer_tEEEvPT2_PKT1_SA_iiT3_,"aw",@nobits
	.sectionflags	@""
	.align	4
.nv.shared._ZN3cub18CUB_300001_SM_10006detail10radix_sort30DeviceRadixSortHistogramKernelINS1_5radix10policy_hubIxiyE10Policy1000ELNS0_9SortOrderE0ExyNS1_21identity_decomposer_tEEEvPT2_PKT1_SA_iiT3_:
	.zero		9216


//--------------------- .nv.shared._ZN3cub18CUB_300001_SM_10006detail10radix_sort31DeviceRadixSortSingleTileKernelINS1_5radix10policy_hubIxiyE10Policy1000ELNS0_9SortOrderE0ExiyNS1_21identity_decomposer_tEEEvPKT1_PSA_PKT2_PSE_T3_iiT4_ --------------------------
	.section	.nv.shared._ZN3cub18CUB_300001_SM_10006detail10radix_sort31DeviceRadixSortSingleTileKernelINS1_5radix10policy_hubIxiyE10Policy1000ELNS0_9SortOrderE0ExiyNS1_21identity_decomposer_tEEEvPKT1_PSA_PKT2_PSE_T3_iiT4_,"aw",@nobits
	.sectionflags	@""
	.align	16
.nv.shared._ZN3cub18CUB_300001_SM_10006detail10radix_sort31DeviceRadixSortSingleTileKernelINS1_5radix10policy_hubIxiyE10Policy1000ELNS0_9SortOrderE0ExiyNS1_21identity_decomposer_tEEEvPKT1_PSA_PKT2_PSE_T3_iiT4_:
	.zero		34880


//--------------------- .nv.shared._ZN3cub18CUB_300001_SM_10006detail6reduce28DeviceReduceSingleTileKernelINS2_10policy_hubIiyN4cuda3std3__44plusIiEEE10Policy1000EPiSC_iS9_iiNS7_10__identityEEEvT0_T1_T2_T3_T4_T6_ --------------------------
	.section	.nv.shared._ZN3cub18CUB_300001_SM_10006detail6reduce28DeviceReduceSingleTileKernelINS2_10policy_hubIiyN4cuda3std3__44plusIiEEE10Policy1000EPiSC_iS9_iiNS7_10__identityEEEvT0_T1_T2_T3_T4_T6_,"aw",@nobits
	.sectionflags	@""
	.align	4
.nv.shared._ZN3cub18CUB_300001_SM_10006detail6reduce28DeviceReduceSingleTileKernelINS2_10policy_hubIiyN4cuda3std3__44plusIiEEE10Policy1000EPiSC_iS9_iiNS7_10__identityEEEvT0_T1_T2_T3_T4_T6_:
	.zero		1068


//--------------------- .nv.shared._ZN3cub18CUB_300001_SM_10006detail6reduce18DeviceReduceKernelINS2_10policy_hubIiyN4cuda3std3__44plusIiEEE10Policy1000EPiyS9_iNS7_10__identityEEEvT0_PT3_T1_NS0_13GridEvenShareISH_EET2_T4_ --------------------------
	.section	.nv.shared._ZN3cub18CUB_300001_SM_10006detail6reduce18DeviceReduceKernelINS2_10policy_hubIiyN4cuda3std3__44plusIiEEE10Policy1000EPiyS9_iNS7_10__identityEEEvT0_PT3_T1_NS0_13GridEvenShareISH_EET2_T4_,"aw",@nobits
	.sectionflags	@""
	.align	4
.nv.shared._ZN3cub18CUB_300001_SM_10006detail6reduce18DeviceReduceKernelINS2_10policy_hubIiyN4cuda3std3__44plusIiEEE10Policy1000EPiyS9_iNS7_10__identityEEEvT0_PT3_T1_NS0_13GridEvenShareISH_EET2_T4_:
	.zero		1068


//--------------------- .nv.shared._ZN3cub18CUB_300001_SM_10006detail6reduce28DeviceReduceSingleTileKernelINS2_10policy_hubIiyN4cuda3std3__44plusIiEEE10Policy1000EPiSC_yS9_iiNS7_10__identityEEEvT0_T1_T2_T3_T4_T6_ --------------------------
	.section	.nv.shared._ZN3cub18CUB_300001_SM_10006detail6reduce28DeviceReduceSingleTileKernelINS2_10policy_hubIiyN4cuda3std3__44plusIiEEE10Policy1000EPiSC_yS9_iiNS7_10__identityEEEvT0_T1_T2_T3_T4_T6_,"aw",@nobits
	.sectionflags	@""
	.align	4
.nv.shared._ZN3cub18CUB_300001_SM_10006detail6reduce28DeviceReduceSingleTileKernelINS2_10policy_hubIiyN4cuda3std3__44plusIiEEE10Policy1000EPiSC_yS9_iiNS7_10__identityEEEvT0_T1_T2_T3_T4_T6_:
	.zero		1068


//--------------------- .nv.shared._ZN3cub18CUB_300001_SM_10006detail6reduce28DeviceReduceSingleTileKernelINS2_10policy_hubIijN4cuda3std3__44plusIiEEE10Policy1000EPiSC_iS9_iiNS7_10__identityEEEvT0_T1_T2_T3_T4_T6_ --------------------------
	.section	.nv.shared._ZN3cub18CUB_300001_SM_10006detail6reduce28DeviceReduceSingleTileKernelINS2_10policy_hubIijN4cuda3std3__44plusIiEEE10Policy1000EPiSC_iS9_iiNS7_10__identityEEEvT0_T1_T2_T3_T4_T6_,"aw",@nobits
	.sectionflags	@""
	.align	4
.nv.shared._ZN3cub18CUB_300001_SM_10006detail6reduce28DeviceReduceSingleTileKernelINS2_10policy_hubIijN4cuda3std3__44plusIiEEE10Policy1000EPiSC_iS9_iiNS7_10__identityEEEvT0_T1_T2_T3_T4_T6_:
	.zero		1068


//--------------------- .nv.shared._ZN3cub18CUB_300001_SM_10006detail6reduce18DeviceReduceKernelINS2_10policy_hubIijN4cuda3std3__44plusIiEEE10Policy1000EPijS9_iNS7_10__identityEEEvT0_PT3_T1_NS0_13GridEvenShareISH_EET2_T4_ --------------------------
	.section	.nv.shared._ZN3cub18CUB_300001_SM_10006detail6reduce18DeviceReduceKernelINS2_10policy_hubIijN4cuda3std3__44plusIiEEE10Policy1000EPijS9_iNS7_10__identityEEEvT0_PT3_T1_NS0_13GridEvenShareISH_EET2_T4_,"aw",@nobits
	.sectionflags	@""
	.align	4
.nv.shared._ZN3cub18CUB_300001_SM_10006detail6reduce18DeviceReduceKernelINS2_10policy_hubIijN4cuda3std3__44plusIiEEE10Policy1000EPijS9_iNS7_10__identityEEEvT0_PT3_T1_NS0_13GridEvenShareISH_EET2_T4_:
	.zero		1068


//--------------------- .nv.shared._ZN3cub18CUB_300001_SM_10006detail6reduce28DeviceReduceSingleTileKernelINS2_10policy_hubIijN4cuda3std3__44plusIiEEE10Policy1000EPiSC_jS9_iiNS7_10__identityEEEvT0_T1_T2_T3_T4_T6_ --------------------------
	.section	.nv.shared._ZN3cub18CUB_300001_SM_10006detail6reduce28DeviceReduceSingleTileKernelINS2_10policy_hubIijN4cuda3std3__44plusIiEEE10Policy1000EPiSC_jS9_iiNS7_10__identityEEEvT0_T1_T2_T3_T4_T6_,"aw",@nobits
	.sectionflags	@""
	.align	4
.nv.shared._ZN3cub18CUB_300001_SM_10006detail6reduce28DeviceReduceSingleTileKernelINS2_10policy_hubIijN4cuda3std3__44plusIiEEE10Policy1000EPiSC_jS9_iiNS7_10__identityEEEvT0_T1_T2_T3_T4_T6_:
	.zero		1068


//--------------------- .nv.shared._ZN3cub18CUB_300001_SM_10006detail6reduce28DeviceReduceSingleTileKernelINS2_10policy_hubIfyN4cuda3__47maximumIfEEE10Policy1000EPfSB_iS8_ffNS5_3std3__410__identityEEEvT0_T1_T2_T3_T4_T6_ --------------------------
	.section	.nv.shared._ZN3cub18CUB_300001_SM_10006detail6reduce28DeviceReduceSingleTileKernelINS2_10policy_hubIfyN4cuda3__47maximumIfEEE10Policy1000EPfSB_iS8_ffNS5_3std3__410__identityEEEvT0_T1_T2_T3_T4_T6_,"aw",@nobits
	.sectionflags	@""
	.align	4
.nv.shared._ZN3cub18CUB_300001_SM_10006detail6reduce28DeviceReduceSingleTileKernelINS2_10policy_hubIfyN4cuda3__47maximumIfEEE10Policy1000EPfSB_iS8_ffNS5_3std3__410__identityEEEvT0_T1_T2_T3_T4_T6_:
	.zero		1068


//--------------------- .nv.shared._ZN3cub18CUB_300001_SM_10006detail6reduce18DeviceReduceKernelINS2_10policy_hubIfyN4cuda3__47maximumIfEEE10Policy1000EPfyS8_fNS5_3std3__410__identityEEEvT0_PT3_T1_NS0_13GridEvenShareISI_EET2_T4_ --------------------------
	.section	.nv.shared._ZN3cub18CUB_300001_SM_10006detail6reduce18DeviceReduceKernelINS2_10policy_hubIfyN4cuda3__47maximumIfEEE10Policy1000EPfyS8_fNS5_3std3__410__identityEEEvT0_PT3_T1_NS0_13GridEvenShareISI_EET2_T4_,"aw",@nobits
	.sectionflags	@""
	.align	4
.nv.shared._ZN3cub18CUB_300001_SM_10006detail6reduce18DeviceReduceKernelINS2_10policy_hubIfyN4cuda3__47maximumIfEEE10Policy1000EPfyS8_fNS5_3std3__410__identityEEEvT0_PT3_T1_NS0_13GridEvenShareISI_EET2_T4_:
	.zero		1068


//--------------------- .nv.shared._ZN3cub18CUB_300001_SM_10006detail6reduce28DeviceReduceSingleTileKernelINS2_10policy_hubIfyN4cuda3__47maximumIfEEE10Policy1000EPfSB_yS8_ffNS5_3std3__410__identityEEEvT0_T1_T2_T3_T4_T6_ --------------------------
	.section	.nv.shared._ZN3cub18CUB_300001_SM_10006detail6reduce28DeviceReduceSingleTileKernelINS2_10policy_hubIfyN4cuda3__47maximumIfEEE10Policy1000EPfSB_yS8_ffNS5_3std3__410__identityEEEvT0_T1_T2_T3_T4_T6_,"aw",@nobits
	.sectionflags	@""
	.align	4
.nv.shared._ZN3cub18CUB_300001_SM_10006detail6reduce28DeviceReduceSingleTileKernelINS2_10policy_hubIfyN4cuda3__47maximumIfEEE10Policy1000EPfSB_yS8_ffNS5_3std3__410__identityEEEvT0_T1_T2_T3_T4_T6_:
	.zero		1068


//--------------------- .nv.shared._ZN3cub18CUB_300001_SM_10006detail6reduce28DeviceReduceSingleTileKernelINS2_10policy_hubIfjN4cuda3__47maximumIfEEE10Policy1000EPfSB_iS8_ffNS5_3std3__410__identityEEEvT0_T1_T2_T3_T4_T6_ --------------------------
	.section	.nv.shared._ZN3cub18CUB_300001_SM_10006detail6reduce28DeviceReduceSingleTileKernelINS2_10policy_hubIfjN4cuda3__47maximumIfEEE10Policy1000EPfSB_iS8_ffNS5_3std3__410__identityEEEvT0_T1_T2_T3_T4_T6_,"aw",@nobits
	.sectionflags	@""
	.align	4
.nv.shared._ZN3cub18CUB_300001_SM_10006detail6reduce28DeviceReduceSingleTileKernelINS2_10policy_hubIfjN4cuda3__47maximumIfEEE10Policy1000EPfSB_iS8_ffNS5_3std3__410__identityEEEvT0_T1_T2_T3_T4_T6_:
	.zero		1068


//--------------------- .nv.shared._ZN3cub18CUB_300001_SM_10006detail6reduce18DeviceReduceKernelINS2_10policy_hubIfjN4cuda3__47maximumIfEEE10Policy1000EPfjS8_fNS5_3std3__410__identityEEEvT0_PT3_T1_NS0_13GridEvenShareISI_EET2_T4_ --------------------------
	.section	.nv.shared._ZN3cub18CUB_300001_SM_10006detail6reduce18DeviceReduceKernelINS2_10policy_hubIfjN4cuda3__47maximumIfEEE10Policy1000EPfjS8_fNS5_3std3__410__identityEEEvT0_PT3_T1_NS0_13GridEvenShareISI_EET2_T4_,"aw",@nobits
	.sectionflags	@""
	.align	4
.nv.shared._ZN3cub18CUB_300001_SM_10006detail6reduce18DeviceReduceKernelINS2_10policy_hubIfjN4cuda3__47maximumIfEEE10Policy1000EPfjS8_fNS5_3std3__410__identityEEEvT0_PT3_T1_NS0_13GridEvenShareISI_EET2_T4_:
	.zero		1068


//--------------------- .nv.shared._ZN3cub18CUB_300001_SM_10006detail6reduce28DeviceReduceSingleTileKernelINS2_10policy_hubIfjN4cuda3__47maximumIfEEE10Policy1000EPfSB_jS8_ffNS5_3std3__410__identityEEEvT0_T1_T2_T3_T4_T6_ --------------------------
	.section	.nv.shared._ZN3cub18CUB_300001_SM_10006detail6reduce28DeviceReduceSingleTileKernelINS2_10policy_hubIfjN4cuda3__47maximumIfEEE10Policy1000EPfSB_jS8_ffNS5_3std3__410__identityEEEvT0_T1_T2_T3_T4_T6_,"aw",@nobits
	.sectionflags	@""
	.align	4
.nv.shared._ZN3cub18CUB_300001_SM_10006detail6reduce28DeviceReduceSingleTileKernelINS2_10policy_hubIfjN4cuda3__47maximumIfEEE10Policy1000EPfSB_jS8_ffNS5_3std3__410__identityEEEvT0_T1_T2_T3_T4_T6_:
	.zero		1068


//--------------------- .nv.shared._ZN3cub18CUB_300001_SM_10006detail6reduce28DeviceReduceSingleTileKernelINS2_10policy_hubIfyN4cuda3__47minimumIfEEE10Policy1000EPfSB_iS8_ffNS5_3std3__410__identityEEEvT0_T1_T2_T3_T4_T6_ --------------------------
	.section	.nv.shared._ZN3cub18CUB_300001_SM_10006detail6reduce28DeviceReduceSingleTileKernelINS2_10policy_hubIfyN4cuda3__47minimumIfEEE10Policy1000EPfSB_iS8_ffNS5_3std3__410__identityEEEvT0_T1_T2_T3_T4_T6_,"aw",@nobits
	.sectionflags	@""
	.align	4
.nv.shared._ZN3cub18CUB_300001_SM_10006detail6reduce28DeviceReduceSingleTileKernelINS2_10policy_hubIfyN4cuda3__47minimumIfEEE10Policy1000EPfSB_iS8_ffNS5_3std3__410__identityEEEvT0_T1_T2_T3_T4_T6_:
	.zero		1068


//--------------------- .nv.shared._ZN3cub18CUB_300001_SM_10006detail6reduce18DeviceReduceKernelINS2_10policy_hubIfyN4cuda3__47minimumIfEEE10Policy1000EPfyS8_fNS5_3std3__410__identityEEEvT0_PT3_T1_NS0_13GridEvenShareISI_EET2_T4_ --------------------------
	.section	.nv.shared._ZN3cub18CUB_300001_SM_10006detail6reduce18DeviceReduceKernelINS2_10policy_hubIfyN4cuda3__47minimumIfEEE10Policy1000EPfyS8_fNS5_3std3__410__identityEEEvT0_PT3_T1_NS0_13GridEvenShareISI_EET2_T4_,"aw",@nobits
	.sectionflags	@""
	.align	4
.nv.shared._ZN3cub18CUB_300001_SM_10006detail6reduce18DeviceReduceKernelINS2_10policy_hubIfyN4cuda3__47minimumIfEEE10Policy1000EPfyS8_fNS5_3std3__410__identityEEEvT0_PT3_T1_NS0_13GridEvenShareISI_EET2_T4_:
	.zero		1068


//--------------------- .nv.shared._ZN3cub18CUB_300001_SM_10006detail6reduce28DeviceReduceSingleTileKernelINS2_10policy_hubIfyN4cuda3__47minimumIfEEE10Policy1000EPfSB_yS8_ffNS5_3std3__410__identityEEEvT0_T1_T2_T3_T4_T6_ --------------------------
	.section	.nv.shared._ZN3cub18CUB_300001_SM_10006detail6reduce28DeviceReduceSingleTileKernelINS2_10policy_hubIfyN4cuda3__47minimumIfEEE10Policy1000EPfSB_yS8_ffNS5_3std3__410__identityEEEvT0_T1_T2_T3_T4_T6_,"aw",@nobits
	.sectionflags	@""
	.align	4
.nv.shared._ZN3cub18CUB_300001_SM_10006detail6reduce28DeviceReduceSingleTileKernelINS2_10policy_hubIfyN4cuda3__47minimumIfEEE10Policy1000EPfSB_yS8_ffNS5_3std3__410__identityEEEvT0_T1_T2_T3_T4_T6_:
	.zero		1068


//--------------------- .nv.shared._ZN3cub18CUB_300001_SM_10006detail6reduce28DeviceReduceSingleTileKernelINS2_10policy_hubIfjN4cuda3__47minimumIfEEE10Policy1000EPfSB_iS8_ffNS5_3std3__410__identityEEEvT0_T1_T2_T3_T4_T6_ --------------------------
	.section	.nv.shared._ZN3cub18CUB_300001_SM_10006detail6reduce28DeviceReduceSingleTileKernelINS2_10policy_hubIfjN4cuda3__47minimumIfEEE10Policy1000EPfSB_iS8_ffNS5_3std3__410__identityEEEvT0_T1_T2_T3_T4_T6_,"aw",@nobits
	.sectionflags	@""
	.align	4
.nv.shared._ZN3cub18CUB_300001_SM_10006detail6reduce28DeviceReduceSingleTileKernelINS2_10policy_hubIfjN4cuda3__47minimumIfEEE10Policy1000EPfSB_iS8_ffNS5_3std3__410__identityEEEvT0_T1_T2_T3_T4_T6_:
	.zero		1068


//--------------------- .nv.shared._ZN3cub18CUB_300001_SM_10006detail6reduce18DeviceReduceKernelINS2_10policy_hubIfjN4cuda3__47minimumIfEEE10Policy1000EPfjS8_fNS5_3std3__410__identityEEEvT0_PT3_T1_NS0_13GridEvenShareISI_EET2_T4_ --------------------------
	.section	.nv.shared._ZN3cub18CUB_300001_SM_10006detail6reduce18DeviceReduceKernelINS2_10policy_hubIfjN4cuda3__47minimumIfEEE10Policy1000EPfjS8_fNS5_3std3__410__identityEEEvT0_PT3_T1_NS0_13GridEvenShareISI_EET2_T4_,"aw",@nobits
	.sectionflags	@""
	.align	4
.nv.shared._ZN3cub18CUB_300001_SM_10006detail6reduce18DeviceReduceKernelINS2_10policy_hubIfjN4cuda3__47minimumIfEEE10Policy1000EPfjS8_fNS5_3std3__410__identityEEEvT0_PT3_T1_NS0_13GridEvenShareISI_EET2_T4_:
	.zero		1068


//--------------------- .nv.shared._ZN3cub18CUB_300001_SM_10006detail6reduce28DeviceReduceSingleTileKernelINS2_10policy_hubIfjN4cuda3__47minimumIfEEE10Policy1000EPfSB_jS8_ffNS5_3std3__410__identityEEEvT0_T1_T2_T3_T4_T6_ --------------------------
	.section	.nv.shared._ZN3cub18CUB_300001_SM_10006detail6reduce28DeviceReduceSingleTileKernelINS2_10policy_hubIfjN4cuda3__47minimumIfEEE10Policy1000EPfSB_jS8_ffNS5_3std3__410__identityEEEvT0_T1_T2_T3_T4_T6_,"aw",@nobits
	.sectionflags	@""
	.align	4
.nv.shared._ZN3cub18CUB_300001_SM_10006detail6reduce28DeviceReduceSingleTileKernelINS2_10policy_hubIfjN4cuda3__47minimumIfEEE10Policy1000EPfSB_jS8_ffNS5_3std3__410__identityEEEvT0_T1_T2_T3_T4_T6_:
	.zero		1068


//--------------------- .nv.shared._ZN3cub18CUB_300001_SM_10006detail13unique_by_key28DeviceUniqueByKeySweepKernelINS2_10policy_hubIxiE10Policy1000EPxPiS7_S8_PmNS0_13ScanTileStateIyLb1EEEN4cuda3std3__48equal_toIxEEyNS2_11VSMemHelperEEEvT0_T1_T2_T3_T4_T5_T6_T7_iNS1_7vsmem_tE --------------------------
	.section	.nv.shared._ZN3cub18CUB_300001_SM_10006detail13unique_by_key28DeviceUniqueByKeySweepKernelINS2_10policy_hubIxiE10Policy1000EPxPiS7_S8_PmNS0_13ScanTileStateIyLb1EEEN4cuda3std3__48equal_toIxEEyNS2_11VSMemHelperEEEvT0_T1_T2_T3_T4_T5_T6_T7_iNS1_7vsmem_tE,"aw",@nobits
	.sectionflags	@""
	.align	16
.nv.shared._ZN3cub18CUB_300001_SM_10006detail13unique_by_key28DeviceUniqueByKeySweepKernelINS2_10policy_hubIxiE10Policy1000EPxPiS7_S8_PmNS0_13ScanTileStateIyLb1EEEN4cuda3std3__48equal_toIxEEyNS2_11VSMemHelperEEEvT0_T1_T2_T3_T4_T5_T6_T7_iNS1_7vsmem_tE:
	.zero		31744


//--------------------- .nv.shared._ZN3cub18CUB_300001_SM_10006detail13unique_by_key28DeviceUniqueByKeySweepKernelINS2_10policy_hubIxiE10Policy1000EPxPiS7_S8_PjNS0_13ScanTileStateIjLb1EEEN4cuda3std3__48equal_toIxEEjNS2_11VSMemHelperEEEvT0_T1_T2_T3_T4_T5_T6_T7_iNS1_7vsmem_tE --------------------------
	.section	.nv.shared._ZN3cub18CUB_300001_SM_10006detail13unique_by_key28DeviceUniqueByKeySweepKernelINS2_10policy_hubIxiE10Policy1000EPxPiS7_S8_PjNS0_13ScanTileStateIjLb1EEEN4cuda3std3__48equal_toIxEEjNS2_11VSMemHelperEEEvT0_T1_T2_T3_T4_T5_T6_T7_iNS1_7vsmem_tE,"aw",@nobits
	.sectionflags	@""
	.align	16
.nv.shared._ZN3cub18CUB_300001_SM_10006detail13unique_by_key28DeviceUniqueByKeySweepKernelINS2_10policy_hubIxiE10Policy1000EPxPiS7_S8_PjNS0_13ScanTileStateIjLb1EEEN4cuda3std3__48equal_toIxEEjNS2_11VSMemHelperEEEvT0_T1_T2_T3_T4_T5_T6_T7_iNS1_7vsmem_tE:
	.zero		31744


//--------------------- .nv.shared._ZN3cub18CUB_300001_SM_10006detail4scan16DeviceScanKernelINS2_10policy_hubIiiimN4cuda3std3__44plusIvEEE10Policy1000EPiSC_NS0_13ScanTileStateIiLb1EEES9_NS0_8NullTypeEmiLb0ESF_EEvT0_T1_T2_iT3_T4_T5_ --------------------------
	.section	.nv.shared._ZN3cub18CUB_300001_SM_10006detail4scan16DeviceScanKernelINS2_10policy_hubIiiimN4cuda3std3__44plusIvEEE10Policy1000EPiSC_NS0_13ScanTileStateIiLb1EEES9_NS0_8NullTypeEmiLb0ESF_EEvT0_T1_T2_iT3_T4_T5_,"aw",@nobits
	.sectionflags	@""
	.align	16
.nv.shared._ZN3cub18CUB_300001_SM_10006detail4scan16DeviceScanKernelINS2_10policy_hubIiiimN4cuda3std3__44plusIvEEE10Policy1000EPiSC_NS0_13ScanTileStateIiLb1EEES9_NS0_8NullTypeEmiLb0ESF_EEvT0_T1_T2_iT3_T4_T5_:
	.zero		32656


//--------------------- .nv.shared._ZN3cub18CUB_300001_SM_10006detail4scan16DeviceScanKernelINS2_10policy_hubIiiijN4cuda3std3__44plusIvEEE10Policy1000EPiSC_NS0_13ScanTileStateIiLb1EEES9_NS0_8NullTypeEjiLb0ESF_EEvT0_T1_T2_iT3_T4_T5_ --------------------------
	.section	.nv.shared._ZN3cub18CUB_300001_SM_10006detail4scan16DeviceScanKernelINS2_10policy_hubIiiijN4cuda3std3__44plusIvEEE10Policy1000EPiSC_NS0_13ScanTileStateIiLb1EEES9_NS0_8NullTypeEjiLb0ESF_EEvT0_T1_T2_iT3_T4_T5_,"aw",@nobits
	.sectionflags	@""
	.align	16
.nv.shared._ZN3cub18CUB_300001_SM_10006detail4scan16DeviceScanKernelINS2_10policy_hubIiiijN4cuda3std3__44plusIvEEE10Policy1000EPiSC_NS0_13ScanTileStateIiLb1EEES9_NS0_8NullTypeEjiLb0ESF_EEvT0_T1_T2_iT3_T4_T5_:
	.zero		34832


//--------------------- .nv.constant0._ZN3cub18CUB_300001_SM_10006detail10radix_sort29DeviceRadixSortOnesweepKernelINS1_5radix10policy_hubIiiyE10Policy1000ELNS0_9SortOrderE0EiiyiiNS1_21identity_decomposer_tEEEvPT5_SB_PT3_PKSC_PT1_PKSG_PT2_PKSK_T4_iiT6_ --------------------------
	.section	.nv.constant0._ZN3cub18CUB_300001_SM_10006detail10radix_sort29DeviceRadixSortOnesweepKernelINS1_5radix10policy_hubIiiyE10Policy1000ELNS0_9SortOrderE0EiiyiiNS1_21identity_decomposer_tEEEvPT5_SB_PT3_PKSC_PT1_PKSG_PT2_PKSK_T4_iiT6_,"a",@progbits
	.sectionflags	@""
	.align	4
.nv.constant0._ZN3cub18CUB_300001_SM_10006detail10radix_sort29DeviceRadixSortOnesweepKernelINS1_5radix10policy_hubIiiyE10Policy1000ELNS0_9SortOrderE0EiiyiiNS1_21identity_decomposer_tEEEvPT5_SB_PT3_PKSC_PT1_PKSG_PT2_PKSK_T4_iiT6_:
	.zero		973


//--------------------- .nv.constant0._ZN3cub18CUB_300001_SM_10006detail10radix_sort33DeviceRadixSortExclusiveSumKernelINS1_5radix10policy_hubIiiyE10Policy1000EyEEvPT0_ --------------------------
	.section	.nv.constant0._ZN3cub18CUB_300001_SM_10006detail10radix_sort33DeviceRadixSortExclusiveSumKernelINS1_5radix10policy_hubIiiyE10Policy1000EyEEvPT0_,"a",@progbits
	.sectionflags	@""
	.align	4
.nv.constant0._ZN3cub18CUB_300001_SM_10006detail10radix_sort33DeviceRadixSortExclusiveSumKernelINS1_5radix10policy_hubIiiyE10Policy1000EyEEvPT0_:
	.zero		904


//--------------------- .nv.constant0._ZN3cub18CUB_300001_SM_10006detail10radix_sort30DeviceRadixSortHistogramKernelINS1_5radix10policy_hubIiiyE10Policy1000ELNS0_9SortOrderE0EiyNS1_21identity_decomposer_tEEEvPT2_PKT1_SA_iiT3_ --------------------------
	.section	.nv.constant0._ZN3cub18CUB_300001_SM_10006detail10radix_sort30DeviceRadixSortHistogramKernelINS1_5radix10policy_hubIiiyE10Policy1000ELNS0_9SortOrderE0EiyNS1_21identity_decomposer_tEEEvPT2_PKT1_SA_iiT3_,"a",@progbits
	.sectionflags	@""
	.align	4
.nv.constant0._ZN3cub18CUB_300001_SM_10006detail10radix_sort30DeviceRadixSortHistogramKernelINS1_5radix10policy_hubIiiyE10Policy1000ELNS0_9SortOrderE0EiyNS1_21identity_decomposer_tEEEvPT2_PKT1_SA_iiT3_:
	.zero		929


//--------------------- .nv.constant0._ZN3cub18CUB_300001_SM_10006detail10radix_sort31DeviceRadixSortSingleTileKernelINS1_5radix10policy_hubIiiyE10Policy1000ELNS0_9SortOrderE0EiiyNS1_21identity_decomposer_tEEEvPKT1_PSA_PKT2_PSE_T3_iiT4_ --------------------------
	.section	.nv.constant0._ZN3cub18CUB_300001_SM_10006detail10radix_sort31DeviceRadixSortSingleTileKernelINS1_5radix10policy_hubIiiyE10Policy1000ELNS0_9SortOrderE0EiiyNS1_21identity_decomposer_tEEEvPKT1_PSA_PKT2_PSE_T3_iiT4_,"a",@progbits
	.sectionflags	@""
	.align	4
.nv.constant0._ZN3cub18CUB_300001_SM_10006detail10radix_sort31DeviceRadixSortSingleTileKernelINS1_5radix10policy_hubIiiyE10Policy1000ELNS0_9SortOrderE0EiiyNS1_21identity_decomposer_tEEEvPKT1_PSA_PKT2_PSE_T3_iiT4_:
	.zero		945


//--------------------- .nv.constant0._ZN3cub18CUB_300001_SM_10006detail10radix_sort29DeviceRadixSortOnesweepKernelINS1_5radix10policy_hubIxxyE10Policy1000ELNS0_9SortOrderE0ExxyiiNS1_21identity_decomposer_tEEEvPT5_SB_PT3_PKSC_PT1_PKSG_PT2_PKSK_T4_iiT6_ --------------------------
	.section	.nv.constant0._ZN3cub18CUB_300001_SM_10006detail10radix_sort29DeviceRadixSortOnesweepKernelINS1_5radix10policy_hubIxxyE10Policy1000ELNS0_9SortOrderE0ExxyiiNS1_21identity_decomposer_tEEEvPT5_SB_PT3_PKSC_PT1_PKSG_PT2_PKSK_T4_iiT6_,"a",@progbits
	.sectionflags	@""
	.align	4
.nv.constant0._ZN3cub18CUB_300001_SM_10006detail10radix_sort29DeviceRadixSortOnesweepKernelINS1_5radix10policy_hubIxxyE10Policy1000ELNS0_9SortOrderE0ExxyiiNS1_21identity_decomposer_tEEEvPT5_SB_PT3_PKSC_PT1_PKSG_PT2_PKSK_T4_iiT6_:
	.zero		973


//--------------------- .nv.constant0._ZN3cub18CUB_300001_SM_10006detail10radix_sort33DeviceRadixSortExclusiveSumKernelINS1_5radix10policy_hubIxxyE10Policy1000EyEEvPT0_ --------------------------
	.section	.nv.constant0._ZN3cub18CUB_300001_SM_10006detail10radix_sort33DeviceRadixSortExclusiveSumKernelINS1_5radix10policy_hubIxxyE10Policy1000EyEEvPT0_,"a",@progbits
	.sectionflags	@""
	.align	4
.nv.constant0._ZN3cub18CUB_300001_SM_10006detail10radix_sort33DeviceRadixSortExclusiveSumKernelINS1_5radix10policy_hubIxxyE10Policy1000EyEEvPT0_:
	.zero		904


//--------------------- .nv.constant0._ZN3cub18CUB_300001_SM_10006detail10radix_sort30DeviceRadixSortHistogramKernelINS1_5radix10policy_hubIxxyE10Policy1000ELNS0_9SortOrderE0ExyNS1_21identity_decomposer_tEEEvPT2_PKT1_SA_iiT3_ --------------------------
	.section	.nv.constant0._ZN3cub18CUB_300001_SM_10006detail10radix_sort30DeviceRadixSortHistogramKernelINS1_5radix10policy_hubIxxyE10Policy1000ELNS0_9SortOrderE0ExyNS1_21identity_decomposer_tEEEvPT2_PKT1_SA_iiT3_,"a",@progbits
	.sectionflags	@""
	.align	4
.nv.constant0._ZN3cub18CUB_300001_SM_10006detail10radix_sort30DeviceRadixSortHistogramKernelINS1_5radix10policy_hubIxxyE10Policy1000ELNS0_9SortOrderE0ExyNS1_21identity_decomposer_tEEEvPT2_PKT1_SA_iiT3_:
	.zero		929


//--------------------- .nv.constant0._ZN3cub18CUB_300001_SM_10006detail10radix_sort31DeviceRadixSortSingleTileKernelINS1_5radix10policy_hubIxxyE10Policy1000ELNS0_9SortOrderE0ExxyNS1_21identity_decomposer_tEEEvPKT1_PSA_PKT2_PSE_T3_iiT4_ --------------------------
	.section	.nv.constant0._ZN3cub18CUB_300001_SM_10006detail10radix_sort31DeviceRadixSortSingleTileKernelINS1_5radix10policy_hubIxxyE10Policy1000ELNS0_9SortOrderE0ExxyNS1_21identity_decomposer_tEEEvPKT1_PSA_PKT2_PSE_T3_iiT4_,"a",@progbits
	.sectionflags	@""
	.align	4
.nv.constant0._ZN3cub18CUB_300001_SM_10006detail10radix_sort31DeviceRadixSortSingleTileKernelINS1_5radix10policy_hubIxxyE10Policy1000ELNS0_9SortOrderE0ExxyNS1_21identity_decomposer_tEEEvPKT1_PSA_PKT2_PSE_T3_iiT4_:
	.zero		945


//--------------------- .nv.constant0._ZN3cub18CUB_300001_SM_10006detail10radix_sort29DeviceRadixSortOnesweepKernelINS1_5radix10policy_hubIxiyE10Policy1000ELNS0_9SortOrderE0ExiyiiNS1_21identity_decomposer_tEEEvPT5_SB_PT3_PKSC_PT1_PKSG_PT2_PKSK_T4_iiT6_ --------------------------
	.section	.nv.constant0._ZN3cub18CUB_300001_SM_10006detail10radix_sort29DeviceRadixSortOnesweepKernelINS1_5radix10policy_hubIxiyE10Policy1000ELNS0_9SortOrderE0ExiyiiNS1_21identity_decomposer_tEEEvPT5_SB_PT3_PKSC_PT1_PKSG_PT2_PKSK_T4_iiT6_,"a",@progbits
	.sectionflags	@""
	.align	4
.nv.constant0._ZN3cub18CUB_300001_SM_10006detail10radix_sort29DeviceRadixSortOnesweepKernelINS1_5radix10policy_hubIxiyE10Policy1000ELNS0_9SortOrderE0ExiyiiNS1_21identity_decomposer_tEEEvPT5_SB_PT3_PKSC_PT1_PKSG_PT2_PKSK_T4_iiT6_:
	.zero		973


//--------------------- .nv.constant0._ZN3cub18CUB_300001_SM_10006detail10radix_sort33DeviceRadixSortExclusiveSumKernelINS1_5radix10policy_hubIxiyE10Policy1000EyEEvPT0_ --------------------------
	.section	.nv.constant0._ZN3cub18CUB_300001_SM_10006detail10radix_sort33DeviceRadixSortExclusiveSumKernelINS1_5radix10policy_hubIxiyE10Policy1000EyEEvPT0_,"a",@progbits
	.sectionflags	@""
	.align	4
.nv.constant0._ZN3cub18CUB_300001_SM_10006detail10radix_sort33DeviceRadixSortExclusiveSumKernelINS1_5radix10policy_hubIxiyE10Policy1000EyEEvPT0_:
	.zero		904


//--------------------- .nv.constant0._ZN3cub18CUB_300001_SM_10006detail10radix_sort30DeviceRadixSortHistogramKernelINS1_5radix10policy_hubIxiyE10Policy1000ELNS0_9SortOrderE0ExyNS1_21identity_decomposer_tEEEvPT2_PKT1_SA_iiT3_ --------------------------
	.section	.nv.constant0._ZN3cub18CUB_300001_SM_10006detail10radix_sort30DeviceRadixSortHistogramKernelINS1_5radix10policy_hubIxiyE10Policy1000ELNS0_9SortOrderE0ExyNS1_21identity_decomposer_tEEEvPT2_PKT1_SA_iiT3_,"a",@progbits
	.sectionflags	@""
	.align	4
.nv.constant0._ZN3cub18CUB_300001_SM_10006detail10radix_sort30DeviceRadixSortHistogramKernelINS1_5radix10policy_hubIxiyE10Policy1000ELNS0_9SortOrderE0ExyNS1_21identity_decomposer_tEEEvPT2_PKT1_SA_iiT3_:
	.zero		929


//--------------------- .nv.constant0._ZN3cub18CUB_300001_SM_10006detail10radix_sort31DeviceRadixSortSingleTileKernelINS1_5radix10policy_hubIxiyE10Policy1000ELNS0_9SortOrderE0ExiyNS1_21identity_decomposer_tEEEvPKT1_PSA_PKT2_PSE_T3_iiT4_ --------------------------
	.section	.nv.constant0._ZN3cub18CUB_300001_SM_10006detail10radix_sort31DeviceRadixSortSingleTileKernelINS1_5radix10policy_hubIxiyE10Policy1000ELNS0_9SortOrderE0ExiyNS1_21identity_decomposer_tEEEvPKT1_PSA_PKT2_PSE_T3_iiT4_,"a",@progbits
	.sectionflags	@""
	.align	4
.nv.constant0._ZN3cub18CUB_300001_SM_10006detail10radix_sort31DeviceRadixSortSingleTileKernelINS1_5radix10policy_hubIxiyE10Policy1000ELNS0_9SortOrderE0ExiyNS1_21identity_decomposer_tEEEvPKT1_PSA_PKT2_PSE_T3_iiT4_:
	.zero		945


//--------------------- .nv.constant0._ZN3cub18CUB_300001_SM_10006detail6reduce28DeviceReduceSingleTileKernelINS2_10policy_hubIiyN4cuda3std3__44plusIiEEE10Policy1000EPiSC_iS9_iiNS7_10__identityEEEvT0_T1_T2_T3_T4_T6_ --------------------------
	.section	.nv.constant0._ZN3cub18CUB_300001_SM_10006detail6reduce28DeviceReduceSingleTileKernelINS2_10policy_hubIiyN4cuda3std3__44plusIiEEE10Policy1000EPiSC_iS9_iiNS7_10__identityEEEvT0_T1_T2_T3_T4_T6_,"a",@progbits
	.sectionflags	@""
	.align	4
.nv.constant0._ZN3cub18CUB_300001_SM_10006detail6reduce28DeviceReduceSingleTileKernelINS2_10policy_hubIiyN4cuda3std3__44plusIiEEE10Policy1000EPiSC_iS9_iiNS7_10__identityEEEvT0_T1_T2_T3_T4_T6_:
	.zero		925


//--------------------- .nv.constant0._ZN3cub18CUB_300001_SM_10006detail6reduce18DeviceReduceKernelINS2_10policy_hubIiyN4cuda3std3__44plusIiEEE10Policy1000EPiyS9_iNS7_10__identityEEEvT0_PT3_T1_NS0_13GridEvenShareISH_EET2_T4_ --------------------------
	.section	.nv.constant0._ZN3cub18CUB_300001_SM_10006detail6reduce18DeviceReduceKernelINS2_10policy_hubIiyN4cuda3std3__44plusIiEEE10Policy1000EPiyS9_iNS7_10__identityEEEvT0_PT3_T1_NS0_13GridEvenShareISH_EET2_T4_,"a",@progbits
	.sectionflags	@""
	.align	4
.nv.constant0._ZN3cub18CUB_300001_SM_10006detail6reduce18DeviceReduceKernelINS2_10policy_hubIiyN4cuda3std3__44plusIiEEE10Policy1000EPiyS9_iNS7_10__identityEEEvT0_PT3_T1_NS0_13GridEvenShareISH_EET2_T4_:
	.zero		994


//--------------------- .nv.constant0._ZN3cub18CUB_300001_SM_10006detail6reduce28DeviceReduceSingleTileKernelINS2_10policy_hubIiyN4cuda3std3__44plusIiEEE10Policy1000EPiSC_yS9_iiNS7_10__identityEEEvT0_T1_T2_T3_T4_T6_ --------------------------
	.section	.nv.constant0._ZN3cub18CUB_300001_SM_10006detail6reduce28DeviceReduceSingleTileKernelINS2_10policy_hubIiyN4cuda3std3__44plusIiEEE10Policy1000EPiSC_yS9_iiNS7_10__identityEEEvT0_T1_T2_T3_T4_T6_,"a",@progbits
	.sectionflags	@""
	.align	4
.nv.constant0._ZN3cub18CUB_300001_SM_10006detail6reduce28DeviceReduceSingleTileKernelINS2_10policy_hubIiyN4cuda3std3__44plusIiEEE10Policy1000EPiSC_yS9_iiNS7_10__identityEEEvT0_T1_T2_T3_T4_T6_:
	.zero		929


//--------------------- .nv.constant0._ZN3cub18CUB_300001_SM_10006detail6reduce28DeviceReduceSingleTileKernelINS2_10policy_hubIijN4cuda3std3__44plusIiEEE10Policy1000EPiSC_iS9_iiNS7_10__identityEEEvT0_T1_T2_T3_T4_T6_ --------------------------
	.section	.nv.constant0._ZN3cub18CUB_300001_SM_10006detail6reduce28DeviceReduceSingleTileKernelINS2_10policy_hubIijN4cuda3std3__44plusIiEEE10Policy1000EPiSC_iS9_iiNS7_10__identityEEEvT0_T1_T2_T3_T4_T6_,"a",@progbits
	.sectionflags	@""
	.align	4
.nv.constant0._ZN3cub18CUB_300001_SM_10006detail6reduce28DeviceReduceSingleTileKernelINS2_10policy_hubIijN4cuda3std3__44plusIiEEE10Policy1000EPiSC_iS9_iiNS7_10__identityEEEvT0_T1_T2_T3_T4_T6_:
	.zero		925


//--------------------- .nv.constant0._ZN3cub18CUB_300001_SM_10006detail6reduce18DeviceReduceKernelINS2_10policy_hubIijN4cuda3std3__44plusIiEEE10Policy1000EPijS9_iNS7_10__identityEEEvT0_PT3_T1_NS0_13GridEvenShareISH_EET2_T4_ --------------------------
	.section	.nv.constant0._ZN3cub18CUB_300001_SM_10006detail6reduce18DeviceReduceKernelINS2_10policy_hubIijN4cuda3std3__44plusIiEEE10Policy1000EPijS9_iNS7_10__identityEEEvT0_PT3_T1_NS0_13GridEvenShareISH_EET2_T4_,"a",@progbits
	.sectionflags	@""
	.align	4
.nv.constant0._ZN3cub18CUB_300001_SM_10006detail6reduce18DeviceReduceKernelINS2_10policy_hubIijN4cuda3std3__44plusIiEEE10Policy1000EPijS9_iNS7_10__identityEEEvT0_PT3_T1_NS0_13GridEvenShareISH_EET2_T4_:
	.zero		958


//--------------------- .nv.constant0._ZN3cub18CUB_300001_SM_10006detail6reduce28DeviceReduceSingleTileKernelINS2_10policy_hubIijN4cuda3std3__44plusIiEEE10Policy1000EPiSC_jS9_iiNS7_10__identityEEEvT0_T1_T2_T3_T4_T6_ --------------------------
	.section	.nv.constant0._ZN3cub18CUB_300001_SM_10006detail6reduce28DeviceReduceSingleTileKernelINS2_10policy_hubIijN4cuda3std3__44plusIiEEE10Policy1000EPiSC_jS9_iiNS7_10__identityEEEvT0_T1_T2_T3_T4_T6_,"a",@progbits
	.sectionflags	@""
	.align	4
.nv.constant0._ZN3cub18CUB_300001_SM_10006detail6reduce28DeviceReduceSingleTileKernelINS2_10policy_hubIijN4cuda3std3__44plusIiEEE10Policy1000EPiSC_jS9_iiNS7_10__identityEEEvT0_T1_T2_T3_T4_T6_:
	.zero		925


//--------------------- .nv.constant0._ZN3cub18CUB_300001_SM_10006detail6reduce28DeviceReduceSingleTileKernelINS2_10policy_hubIfyN4cuda3__47maximumIfEEE10Policy1000EPfSB_iS8_ffNS5_3std3__410__identityEEEvT0_T1_T2_T3_T4_T6_ --------------------------
	.section	.nv.constant0._ZN3cub18CUB_300001_SM_10006detail6reduce28DeviceReduceSingleTileKernelINS2_10policy_hubIfyN4cuda3__47maximumIfEEE10Policy1000EPfSB_iS8_ffNS5_3std3__410__identityEEEvT0_T1_T2_T3_T4_T6_,"a",@progbits
	.sectionflags	@""
	.align	4
.nv.constant0._ZN3cub18CUB_300001_SM_10006detail6reduce28DeviceReduceSingleTileKernelINS2_10policy_hubIfyN4cuda3__47maximumIfEEE10Policy1000EPfSB_iS8_ffNS5_3std3__410__identityEEEvT0_T1_T2_T3_T4_T6_:
	.zero		925


//--------------------- .nv.constant0._ZN3cub18CUB_300001_SM_10006detail6reduce18DeviceReduceKernelINS2_10policy_hubIfyN4cuda3__47maximumIfEEE10Policy1000EPfyS8_fNS5_3std3__410__identityEEEvT0_PT3_T1_NS0_13GridEvenShareISI_EET2_T4_ --------------------------
	.section	.nv.constant0._ZN3cub18CUB_300001_SM_10006detail6reduce18DeviceReduceKernelINS2_10policy_hubIfyN4cuda3__47maximumIfEEE10Policy1000EPfyS8_fNS5_3std3__410__identityEEEvT0_PT3_T1_NS0_13GridEvenShareISI_EET2_T4_,"a",@progbits
	.sectionflags	@""
	.align	4
.nv.constant0._ZN3cub18CUB_300001_SM_10006detail6reduce18DeviceReduceKernelINS2_10policy_hubIfyN4cuda3__47maximumIfEEE10Policy1000EPfyS8_fNS5_3std3__410__identityEEEvT0_PT3_T1_NS0_13GridEvenShareISI_EET2_T4_:
	.zero		994


//--------------------- .nv.constant0._ZN3cub18CUB_300001_SM_10006detail6reduce28DeviceReduceSingleTileKernelINS2_10policy_hubIfyN4cuda3__47maximumIfEEE10Policy1000EPfSB_yS8_ffNS5_3std3__410__identityEEEvT0_T1_T2_T3_T4_T6_ --------------------------
	.section	.nv.constant0._ZN3cub18CUB_300001_SM_10006detail6reduce28DeviceReduceSingleTileKernelINS2_10policy_hubIfyN4cuda3__47maximumIfEEE10Policy1000EPfSB_yS8_ffNS5_3std3__410__identityEEEvT0_T1_T2_T3_T4_T6_,"a",@progbits
	.sectionflags	@""
	.align	4
.nv.constant0._ZN3cub18CUB_300001_SM_10006detail6reduce28DeviceReduceSingleTileKernelINS2_10policy_hubIfyN4cuda3__47maximumIfEEE10Policy1000EPfSB_yS8_ffNS5_3std3__410__identityEEEvT0_T1_T2_T3_T4_T6_:
	.zero		929


//--------------------- .nv.constant0._ZN3cub18CUB_300001_SM_10006detail6reduce28DeviceReduceSingleTileKernelINS2_10policy_hubIfjN4cuda3__47maximumIfEEE10Policy1000EPfSB_iS8_ffNS5_3std3__410__identityEEEvT0_T1_T2_T3_T4_T6_ --------------------------
	.section	.nv.constant0._ZN3cub18CUB_300001_SM_10006detail6reduce28DeviceReduceSingleTileKernelINS2_10policy_hubIfjN4cuda3__47maximumIfEEE10Policy1000EPfSB_iS8_ffNS5_3std3__410__identityEEEvT0_T1_T2_T3_T4_T6_,"a",@progbits
	.sectionflags	@""
	.align	4
.nv.constant0._ZN3cub18CUB_300001_SM_10006detail6reduce28DeviceReduceSingleTileKernelINS2_10policy_hubIfjN4cuda3__47maximumIfEEE10Policy1000EPfSB_iS8_ffNS5_3std3__410__identityEEEvT0_T1_T2_T3_T4_T6_:
	.zero		925


//--------------------- .nv.constant0._ZN3cub18CUB_300001_SM_10006detail6reduce18DeviceReduceKernelINS2_10policy_hubIfjN4cuda3__47maximumIfEEE10Policy1000EPfjS8_fNS5_3std3__410__identityEEEvT0_PT3_T1_NS0_13GridEvenShareISI_EET2_T4_ --------------------------
	.section	.nv.constant0._ZN3cub18CUB_300001_SM_10006detail6reduce18DeviceReduceKernelINS2_10policy_hubIfjN4cuda3__47maximumIfEEE10Policy1000EPfjS8_fNS5_3std3__410__identityEEEvT0_PT3_T1_NS0_13GridEvenShareISI_EET2_T4_,"a",@progbits
	.sectionflags	@""
	.align	4
.nv.constant0._ZN3cub18CUB_300001_SM_10006detail6reduce18DeviceReduceKernelINS2_10policy_hubIfjN4cuda3__47maximumIfEEE10Policy1000EPfjS8_fNS5_3std3__410__identityEEEvT0_PT3_T1_NS0_13GridEvenShareISI_EET2_T4_:
	.zero		958


//--------------------- .nv.constant0._ZN3cub18CUB_300001_SM_10006detail6reduce28DeviceReduceSingleTileKernelINS2_10policy_hubIfjN4cuda3__47maximumIfEEE10Policy1000EPfSB_jS8_ffNS5_3std3__410__identityEEEvT0_T1_T2_T3_T4_T6_ --------------------------
	.section	.nv.constant0._ZN3cub18CUB_300001_SM_10006detail6reduce28DeviceReduceSingleTileKernelINS2_10policy_hubIfjN4cuda3__47maximumIfEEE10Policy1000EPfSB_jS8_ffNS5_3std3__410__identityEEEvT0_T1_T2_T3_T4_T6_,"a",@progbits
	.sectionflags	@""
	.align	4
.nv.constant0._ZN3cub18CUB_300001_SM_10006detail6reduce28DeviceReduceSingleTileKernelINS2_10policy_hubIfjN4cuda3__47maximumIfEEE10Policy1000EPfSB_jS8_ffNS5_3std3__410__identityEEEvT0_T1_T2_T3_T4_T6_:
	.zero		925


//--------------------- .nv.constant0._ZN3cub18CUB_300001_SM_10006detail6reduce28DeviceReduceSingleTileKernelINS2_10policy_hubIfyN4cuda3__47minimumIfEEE10Policy1000EPfSB_iS8_ffNS5_3std3__410__identityEEEvT0_T1_T2_T3_T4_T6_ --------------------------
	.section	.nv.constant0._ZN3cub18CUB_300001_SM_10006detail6reduce28DeviceReduceSingleTileKernelINS2_10policy_hubIfyN4cuda3__47minimumIfEEE10Policy1000EPfSB_iS8_ffNS5_3std3__410__identityEEEvT0_T1_T2_T3_T4_T6_,"a",@progbits
	.sectionflags	@""
	.align	4
.nv.constant0._ZN3cub18CUB_300001_SM_10006detail6reduce28DeviceReduceSingleTileKernelINS2_10policy_hubIfyN4cuda3__47minimumIfEEE10Policy1000EPfSB_iS8_ffNS5_3std3__410__identityEEEvT0_T1_T2_T3_T4_T6_:
	.zero		925


//--------------------- .nv.constant0._ZN3cub18CUB_300001_SM_10006detail6reduce18DeviceReduceKernelINS2_10policy_hubIfyN4cuda3__47minimumIfEEE10Policy1000EPfyS8_fNS5_3std3__410__identityEEEvT0_PT3_T1_NS0_13GridEvenShareISI_EET2_T4_ --------------------------
	.section	.nv.constant0._ZN3cub18CUB_300001_SM_10006detail6reduce18DeviceReduceKernelINS2_10policy_hubIfyN4cuda3__47minimumIfEEE10Policy1000EPfyS8_fNS5_3std3__410__identityEEEvT0_PT3_T1_NS0_13GridEvenShareISI_EET2_T4_,"a",@progbits
	.sectionflags	@""
	.align	4
.nv.constant0._ZN3cub18CUB_300001_SM_10006detail6reduce18DeviceReduceKernelINS2_10policy_hubIfyN4cuda3__47minimumIfEEE10Policy1000EPfyS8_fNS5_3std3__410__identityEEEvT0_PT3_T1_NS0_13GridEvenShareISI_EET2_T4_:
	.zero		994


//--------------------- .nv.constant0._ZN3cub18CUB_300001_SM_10006detail6reduce28DeviceReduceSingleTileKernelINS2_10policy_hubIfyN4cuda3__47minimumIfEEE10Policy1000EPfSB_yS8_ffNS5_3std3__410__identityEEEvT0_T1_T2_T3_T4_T6_ --------------------------
	.section	.nv.constant0._ZN3cub18CUB_300001_SM_10006detail6reduce28DeviceReduceSingleTileKernelINS2_10policy_hubIfyN4cuda3__47minimumIfEEE10Policy1000EPfSB_yS8_ffNS5_3std3__410__identityEEEvT0_T1_T2_T3_T4_T6_,"a",@progbits
	.sectionflags	@""
	.align	4
.nv.constant0._ZN3cub18CUB_300001_SM_10006detail6reduce28DeviceReduceSingleTileKernelINS2_10policy_hubIfyN4cuda3__47minimumIfEEE10Policy1000EPfSB_yS8_ffNS5_3std3__410__identityEEEvT0_T1_T2_T3_T4_T6_:
	.zero		929


//--------------------- .nv.constant0._ZN3cub18CUB_300001_SM_10006detail6reduce28DeviceReduceSingleTileKernelINS2_10policy_hubIfjN4cuda3__47minimumIfEEE10Policy1000EPfSB_iS8_ffNS5_3std3__410__identityEEEvT0_T1_T2_T3_T4_T6_ --------------------------
	.section	.nv.constant0._ZN3cub18CUB_300001_SM_10006detail6reduce28DeviceReduceSingleTileKernelINS2_10policy_hubIfjN4cuda3__47minimumIfEEE10Policy1000EPfSB_iS8_ffNS5_3std3__410__identityEEEvT0_T1_T2_T3_T4_T6_,"a",@progbits
	.sectionflags	@""
	.align	4
.nv.constant0._ZN3cub18CUB_300001_SM_10006detail6reduce28DeviceReduceSingleTileKernelINS2_10policy_hubIfjN4cuda3__47minimumIfEEE10Policy1000EPfSB_iS8_ffNS5_3std3__410__identityEEEvT0_T1_T2_T3_T4_T6_:
	.zero		925


//--------------------- .nv.constant0._ZN3cub18CUB_300001_SM_10006detail6reduce18DeviceReduceKernelINS2_10policy_hubIfjN4cuda3__47minimumIfEEE10Policy1000EPfjS8_fNS5_3std3__410__identityEEEvT0_PT3_T1_NS0_13GridEvenShareISI_EET2_T4_ --------------------------
	.section	.nv.constant0._ZN3cub18CUB_300001_SM_10006detail6reduce18DeviceReduceKernelINS2_10policy_hubIfjN4cuda3__47minimumIfEEE10Policy1000EPfjS8_fNS5_3std3__410__identityEEEvT0_PT3_T1_NS0_13GridEvenShareISI_EET2_T4_,"a",@progbits
	.sectionflags	@""
	.align	4
.nv.constant0._ZN3cub18CUB_300001_SM_10006detail6reduce18DeviceReduceKernelINS2_10policy_hubIfjN4cuda3__47minimumIfEEE10Policy1000EPfjS8_fNS5_3std3__410__identityEEEvT0_PT3_T1_NS0_13GridEvenShareISI_EET2_T4_:
	.zero		958


//--------------------- .nv.constant0._ZN3cub18CUB_300001_SM_10006detail6reduce28DeviceReduceSingleTileKernelINS2_10policy_hubIfjN4cuda3__47minimumIfEEE10Policy1000EPfSB_jS8_ffNS5_3std3__410__identityEEEvT0_T1_T2_T3_T4_T6_ --------------------------
	.section	.nv.constant0._ZN3cub18CUB_300001_SM_10006detail6reduce28DeviceReduceSingleTileKernelINS2_10policy_hubIfjN4cuda3__47minimumIfEEE10Policy1000EPfSB_jS8_ffNS5_3std3__410__identityEEEvT0_T1_T2_T3_T4_T6_,"a",@progbits
	.sectionflags	@""
	.align	4
.nv.constant0._ZN3cub18CUB_300001_SM_10006detail6reduce28DeviceReduceSingleTileKernelINS2_10policy_hubIfjN4cuda3__47minimumIfEEE10Policy1000EPfSB_jS8_ffNS5_3std3__410__identityEEEvT0_T1_T2_T3_T4_T6_:
	.zero		925


//--------------------- .nv.constant0._ZN3cub18CUB_300001_SM_10006detail13unique_by_key28DeviceUniqueByKeySweepKernelINS2_10policy_hubIxiE10Policy1000EPxPiS7_S8_PmNS0_13ScanTileStateIyLb1EEEN4cuda3std3__48equal_toIxEEyNS2_11VSMemHelperEEEvT0_T1_T2_T3_T4_T5_T6_T7_iNS1_7vsmem_tE --------------------------
	.section	.nv.constant0._ZN3cub18CUB_300001_SM_10006detail13unique_by_key28DeviceUniqueByKeySweepKernelINS2_10policy_hubIxiE10Policy1000EPxPiS7_S8_PmNS0_13ScanTileStateIyLb1EEEN4cuda3std3__48equal_toIxEEyNS2_11VSMemHelperEEEvT0_T1_T2_T3_T4_T5_T6_T7_iNS1_7vsmem_tE,"a",@progbits
	.sectionflags	@""
	.align	4
.nv.constant0._ZN3cub18CUB_300001_SM_10006detail13unique_by_key28DeviceUniqueByKeySweepKernelINS2_10policy_hubIxiE10Policy1000EPxPiS7_S8_PmNS0_13ScanTileStateIyLb1EEEN4cuda3std3__48equal_toIxEEyNS2_11VSMemHelperEEEvT0_T1_T2_T3_T4_T5_T6_T7_iNS1_7vsmem_tE:
	.zero		976


//--------------------- .nv.constant0._ZN3cub18CUB_300001_SM_10006detail13unique_by_key28DeviceUniqueByKeySweepKernelINS2_10policy_hubIxiE10Policy1000EPxPiS7_S8_PjNS0_13ScanTileStateIjLb1EEEN4cuda3std3__48equal_toIxEEjNS2_11VSMemHelperEEEvT0_T1_T2_T3_T4_T5_T6_T7_iNS1_7vsmem_tE --------------------------
	.section	.nv.constant0._ZN3cub18CUB_300001_SM_10006detail13unique_by_key28DeviceUniqueByKeySweepKernelINS2_10policy_hubIxiE10Policy1000EPxPiS7_S8_PjNS0_13ScanTileStateIjLb1EEEN4cuda3std3__48equal_toIxEEjNS2_11VSMemHelperEEEvT0_T1_T2_T3_T4_T5_T6_T7_iNS1_7vsmem_tE,"a",@progbits
	.sectionflags	@""
	.align	4
.nv.constant0._ZN3cub18CUB_300001_SM_10006detail13unique_by_key28DeviceUniqueByKeySweepKernelINS2_10policy_hubIxiE10Policy1000EPxPiS7_S8_PjNS0_13ScanTileStateIjLb1EEEN4cuda3std3__48equal_toIxEEjNS2_11VSMemHelperEEEvT0_T1_T2_T3_T4_T5_T6_T7_iNS1_7vsmem_tE:
	.zero		968


//--------------------- .nv.constant0._ZN3cub18CUB_300001_SM_10006detail4scan16DeviceScanKernelINS2_10policy_hubIiiimN4cuda3std3__44plusIvEEE10Policy1000EPiSC_NS0_13ScanTileStateIiLb1EEES9_NS0_8NullTypeEmiLb0ESF_EEvT0_T1_T2_iT3_T4_T5_ --------------------------
	.section	.nv.constant0._ZN3cub18CUB_300001_SM_10006detail4scan16DeviceScanKernelINS2_10policy_hubIiiimN4cuda3std3__44plusIvEEE10Policy1000EPiSC_NS0_13ScanTileStateIiLb1EEES9_NS0_8NullTypeEmiLb0ESF_EEvT0_T1_T2_iT3_T4_T5_,"a",@progbits
	.sectionflags	@""
	.align	4
.nv.constant0._ZN3cub18CUB_300001_SM_10006detail4scan16DeviceScanKernelINS2_10policy_hubIiiimN4cuda3std3__44plusIvEEE10Policy1000EPiSC_NS0_13ScanTileStateIiLb1EEES9_NS0_8NullTypeEmiLb0ESF_EEvT0_T1_T2_iT3_T4_T5_:
	.zero		936


//--------------------- .nv.constant0._ZN3cub18CUB_300001_SM_10006detail4scan16DeviceScanKernelINS2_10policy_hubIiiijN4cuda3std3__44plusIvEEE10Policy1000EPiSC_NS0_13ScanTileStateIiLb1EEES9_NS0_8NullTypeEjiLb0ESF_EEvT0_T1_T2_iT3_T4_T5_ --------------------------
	.section	.nv.constant0._ZN3cub18CUB_300001_SM_10006detail4scan16DeviceScanKernelINS2_10policy_hubIiiijN4cuda3std3__44plusIvEEE10Policy1000EPiSC_NS0_13ScanTileStateIiLb1EEES9_NS0_8NullTypeEjiLb0ESF_EEvT0_T1_T2_iT3_T4_T5_,"a",@progbits
	.sectionflags	@""
	.align	4
.nv.constant0._ZN3cub18CUB_300001_SM_10006detail4scan16DeviceScanKernelINS2_10policy_hubIiiijN4cuda3std3__44plusIvEEE10Policy1000EPiSC_NS0_13ScanTileStateIiLb1EEES9_NS0_8NullTypeEjiLb0ESF_EEvT0_T1_T2_iT3_T4_T5_:
	.zero		932


//--------------------- .nv.constant0._ZN3cub18CUB_300001_SM_10006detail4scan20DeviceScanInitKernelINS0_13ScanTileStateIiLb1EEEEEvT_i --------------------------
	.section	.nv.constant0._ZN3cub18CUB_300001_SM_10006detail4scan20DeviceScanInitKernelINS0_13ScanTileStateIiLb1EEEEEvT_i,"a",@progbits
	.sectionflags	@""
	.align	4
.nv.constant0._ZN3cub18CUB_300001_SM_10006detail4scan20DeviceScanInitKernelINS0_13ScanTileStateIiLb1EEEEEvT_i:
	.zero		908


//--------------------- .nv.constant0._ZN3cub18CUB_300001_SM_10006detail4scan23DeviceCompactInitKernelINS0_13ScanTileStateIyLb1EEEPmEEvT_iT0_ --------------------------
	.section	.nv.constant0._ZN3cub18CUB_300001_SM_10006detail4scan23DeviceCompactInitKernelINS0_13ScanTileStateIyLb1EEEPmEEvT_iT0_,"a",@progbits
	.sectionflags	@""
	.align	4
.nv.constant0._ZN3cub18CUB_300001_SM_10006detail4scan23DeviceCompactInitKernelINS0_13ScanTileStateIyLb1EEEPmEEvT_iT0_:
	.zero		920


//--------------------- .nv.constant0._ZN3cub18CUB_300001_SM_10006detail4scan23DeviceCompactInitKernelINS0_13ScanTileStateIjLb1EEEPjEEvT_iT0_ --------------------------
	.section	.nv.constant0._ZN3cub18CUB_300001_SM_10006detail4scan23DeviceCompactInitKernelINS0_13ScanTileStateIjLb1EEEPjEEvT_iT0_,"a",@progbits
	.sectionflags	@""
	.align	4
.nv.constant0._ZN3cub18CUB_300001_SM_10006detail4scan23DeviceCompactInitKernelINS0_13ScanTileStateIjLb1EEEPjEEvT_iT0_:
	.zero		920


//--------------------- .nv.constant0._ZN3cub18CUB_300001_SM_10006detail11EmptyKernelIvEEvv --------------------------
	.section	.nv.constant0._ZN3cub18CUB_300001_SM_10006detail11EmptyKernelIvEEvv,"a",@progbits
	.sectionflags	@""
	.align	4
.nv.constant0._ZN3cub18CUB_300001_SM_10006detail11EmptyKernelIvEEvv:
	.zero		896


//--------------------- .nv.constant0._Z11get_bucketsIxEvPfS0_S0_PiS1_S1_PT_iiff --------------------------
	.section	.nv.constant0._Z11get_bucketsIxEvPfS0_S0_PiS1_S1_PT_iiff,"a",@progbits
	.sectionflags	@""
	.align	4
.nv.constant0._Z11get_bucketsIxEvPfS0_S0_PiS1_S1_PT_iiff:
	.zero		968


//--------------------- .nv.constant0._Z19construct_neighborsIxEvPfS0_S0_PiiPT_S1_S1_S1_iS0_S1_iiiiS1_S1_S1_S0_S1_S1_iiiiffi --------------------------
	.section	.nv.constant0._Z19construct_neighborsIxEvPfS0_S0_PiiPT_S1_S1_S1_iS0_S1_iiiiS1_S1_S1_S0_S1_S1_iiiiffi,"a",@progbits
	.sectionflags	@""
	.align	4
.nv.constant0._Z19construct_neighborsIxEvPfS0_S0_PiiPT_S1_S1_S1_iS0_S1_iiiiS1_S1_S1_S0_S1_S1_iiiiffi:
	.zero		1084


//--------------------- .nv.constant0._Z8setValueIiEvPT_S0_i --------------------------
	.section	.nv.constant0._Z8setValueIiEvPT_S0_i,"a",@progbits
	.sectionflags	@""
	.align	4
.nv.constant0._Z8setValueIiEvPT_S0_i:
	.zero		912


//--------------------- .nv.constant0._Z13get_densitiesPfS_i --------------------------
	.section	.nv.constant0._Z13get_densitiesPfS_i,"a",@progbits
	.sectionflags	@""
	.align	4
.nv.constant0._Z13get_densitiesPfS_i:
	.zero		916


//--------------------- .nv.constant0._Z15rearrangePointsPfS_S_S_S_S_Pii --------------------------
	.section	.nv.constant0._Z15rearrangePointsPfS_S_S_S_S_Pii,"a",@progbits
	.sectionflags	@""
	.align	4
.nv.constant0._Z15rearrangePointsPfS_S_S_S_S_Pii:
	.zero		956


//--------------------- .nv.constant0._Z22rearrangePointsBucketsPfS_S_S_S_S_PiS0_S0_S0_S0_S0_S0_i --------------------------
	.section	.nv.constant0._Z22rearrangePointsBucketsPfS_S_S_S_S_PiS0_S0_S0_S0_S0_S0_i,"a",@progbits
	.sectionflags	@""
	.align	4
.nv.constant0._Z22rearrangePointsBucketsPfS_S_S_S_S_PiS0_S0_S0_S0_S0_S0_i:
	.zero		1004


//--------------------- .nv.constant0._Z18rearrangeNeighborsPiS_S_S_ii --------------------------
	.section	.nv.constant0._Z18rearrangeNeighborsPiS_S_S_ii,"a",@progbits
	.sectionflags	@""
	.align	4
.nv.constant0._Z18rearrangeNeighborsPiS_S_S_ii:
	.zero		936


//--------------------- .nv.constant0._Z21reverseIndexNeighborsPiS_i --------------------------
	.section	.nv.constant0._Z21reverseIndexNeighborsPiS_i,"a",@progbits
	.sectionflags	@""
	.align	4
.nv.constant0._Z21reverseIndexNeighborsPiS_i:
	.zero		916


//--------------------- .nv.constant0._Z13copyNeighborsPiS_S_ii --------------------------
	.section	.nv.constant0._Z13copyNeighborsPiS_S_ii,"a",@progbits
	.sectionflags	@""
	.align	4
.nv.constant0._Z13copyNeighborsPiS_S_ii:
	.zero		928


//--------------------- .nv.constant0._Z14mergeNeighborsPfS_S_PiS0_S0_S0_S0_S0_S0_S0_ii --------------------------
	.section	.nv.constant0._Z14mergeNeighborsPfS_S_PiS0_S0_S0_S0_S0_S0_S0_ii,"a",@progbits
	.sectionflags	@""
	.align	4
.nv.constant0._Z14mergeNeighborsPfS_S_PiS0_S0_S0_S0_S0_S0_S0_ii:
	.zero		992


//--------------------- .nv.constant0._Z18denormalize_pointsPfS_S_ffi --------------------------
	.section	.nv.constant0._Z18denormalize_pointsPfS_S_ffi,"a",@progbits
	.sectionflags	@""
	.align	4
.nv.constant0._Z18denormalize_pointsPfS_S_ffi:
	.zero		932


//--------------------- .nv.constant0._Z16normalize_pointsPfS_S_ffi --------------------------
	.section	.nv.constant0._Z16normalize_pointsPfS_S_ffi,"a",@progbits
	.sectionflags	@""
	.align	4
.nv.constant0._Z16normalize_pointsPfS_S_ffi:
	.zero		932


//--------------------- .nv.constant0._Z10getNewDataPiS_S_S_PfS0_S_S_S_S_i --------------------------
	.section	.nv.constant0._Z10getNewDataPiS_S_S_PfS0_S_S_S_S_i,"a",@progbits
	.sectionflags	@""
	.align	4
.nv.constant0._Z10getNewDataPiS_S_S_PfS0_S_S_S_S_i:
	.zero		980


//--------------------- .nv.constant0._Z10transpose1PiS_ii --------------------------
	.section	.nv.constant0._Z10transpose1PiS_ii,"a",@progbits
	.sectionflags	@""
	.align	4
.nv.constant0._Z10transpose1PiS_ii:
	.zero		920


//--------------------- .nv.constant0._Z15transpose_naivePiS_ii --------------------------
	.section	.nv.constant0._Z15transpose_naivePiS_ii,"a",@progbits
	.sectionflags	@""
	.align	4
.nv.constant0._Z15transpose_naivePiS_ii:
	.zero		920


//--------------------- .nv.constant0._Z15addMaximum_gridPffii --------------------------
	.section	.nv.constant0._Z15addMaximum_gridPffii,"a",@progbits
	.sectionflags	@""
	.align	4
.nv.constant0._Z15addMaximum_gridPffii:
	.zero		916


//--------------------- .nv.constant0._Z24nomralize_distances_gridPfffi --------------------------
	.section	.nv.constant0._Z24nomralize_distances_gridPfffi,"a",@progbits
	.sectionflags	@""
	.align	4
.nv.constant0._Z24nomralize_distances_gridPfffi:
	.zero		916


//--------------------- .nv.constant0._Z15checkIfContinuePfS_S_PiS0_S0_S0_S0_S_iiffi --------------------------
	.section	.nv.constant0._Z15checkIfContinuePfS_S_PiS0_S0_S0_S0_S_iiffi,"a",@progbits
	.sectionflags	@""
	.align	4
.nv.constant0._Z15checkIfContinuePfS_S_PiS0_S0_S0_S0_S_iiffi:
	.zero		988


//--------------------- .nv.constant0._Z21getMaximumRadiusIndexPfPiS0_S0_S0_S_S0_ii --------------------------
	.section	.nv.constant0._Z21getMaximumRadiusIndexPfPiS0_S0_S0_S_S0_ii,"a",@progbits
	.sectionflags	@""
	.align	4
.nv.constant0._Z21getMaximumRadiusIndexPfPiS0_S0_S0_S_S0_ii:
	.zero		960


//--------------------- .nv.constant0._Z9minVectorPfS_PiS0_i --------------------------
	.section	.nv.constant0._Z9minVectorPfS_PiS0_i,"a",@progbits
	.sectionflags	@""
	.align	4
.nv.constant0._Z9minVectorPfS_PiS0_i:
	.zero		932


//--------------------- .nv.constant0._Z10add2vectorPiS_i --------------------------
	.section	.nv.constant0._Z10add2vectorPiS_i,"a",@progbits
	.sectionflags	@""
	.align	4
.nv.constant0._Z10add2vectorPiS_i:
	.zero		916


//--------------------- SYMBOLS --------------------------

	.type		.nv.reservedSmem.offset0,@object
	.size		.nv.reservedSmem.offset0,0x4
	.type		.nv.reservedSmem.cap,@object
	.size		.nv.reservedSmem.cap,0x4
